	.target	sm_80

	.elftype	@"ET_EXEC"


//--------------------- .note.nv.tkinfo           --------------------------
	.section	.note.nv.tkinfo,"",@"SHT_NOTE"
	.sectionflags	@"SHF_NOTE_NV_TKINFO"
	.tkinfo
        /*0018*/ 	.word	0x00000002
        /*0030*/ 	.string	""
        /*0030*/ 	.string	"ptxas"
        /*0030*/ 	.string	"Cuda compilation tools, release 13.0, V13.0.88"
        /*0030*/ 	.string	"Build cuda_13.0.r13.0/compiler.36424714_0"
        /*0030*/ 	.string	"-arch sm_80 -m 64 "



//--------------------- .note.nv.cuinfo           --------------------------
	.section	.note.nv.cuinfo,"",@"SHT_NOTE"
	.sectionflags	@"SHF_NOTE_NV_CUINFO"
        /*0018*/ 	.short	0x0002
        /*001a*/ 	.short	0x0050
        /*001c*/ 	.short	0x0082
	.zero		2


//--------------------- .nv.info                  --------------------------
	.section	.nv.info,"",@"SHT_CUDA_INFO"
	.align	4


	//----- nvinfo : EIATTR_REGCOUNT
	.align		4
        /*0000*/ 	.byte	0x04, 0x2f
        /*0002*/ 	.short	(.L_12 - .L_11)
	.align		4
.L_11:
        /*0004*/ 	.word	index@(_ZN5flash25flash_bwd_dot_do_o_kernelILb1E23Flash_bwd_kernel_traitsILi96ELi64ELi128ELi8ELi2ELi4ELi4ELb0ELb0EN7cutlass10bfloat16_tE19Flash_kernel_traitsILi96ELi64ELi128ELi8ES3_EEEEvNS_16Flash_bwd_paramsE)
        /*0008*/ 	.word	0x0000002d


	//----- nvinfo : EIATTR_FRAME_SIZE
	.align		4
.L_12:
        /*000c*/ 	.byte	0x04, 0x11
        /*000e*/ 	.short	(.L_14 - .L_13)
	.align		4
.L_13:
        /*0010*/ 	.word	index@(_ZN5flash25flash_bwd_dot_do_o_kernelILb1E23Flash_bwd_kernel_traitsILi96ELi64ELi128ELi8ELi2ELi4ELi4ELb0ELb0EN7cutlass10bfloat16_tE19Flash_kernel_traitsILi96ELi64ELi128ELi8ES3_EEEEvNS_16Flash_bwd_paramsE)
        /*0014*/ 	.word	0x00000000


	//----- nvinfo : EIATTR_REGCOUNT
	.align		4
.L_14:
        /*0018*/ 	.byte	0x04, 0x2f
        /*001a*/ 	.short	(.L_16 - .L_15)
	.align		4
.L_15:
        /*001c*/ 	.word	index@(_ZN5flash25flash_bwd_dot_do_o_kernelILb0E23Flash_bwd_kernel_traitsILi96ELi64ELi128ELi8ELi2ELi4ELi4ELb0ELb0EN7cutlass10bfloat16_tE19Flash_kernel_traitsILi96ELi64ELi128ELi8ES3_EEEEvNS_16Flash_bwd_paramsE)
        /*0020*/ 	.word	0x0000002b


	//----- nvinfo : EIATTR_FRAME_SIZE
	.align		4
.L_16:
        /*0024*/ 	.byte	0x04, 0x11
        /*0026*/ 	.short	(.L_18 - .L_17)
	.align		4
.L_17:
        /*0028*/ 	.word	index@(_ZN5flash25flash_bwd_dot_do_o_kernelILb0E23Flash_bwd_kernel_traitsILi96ELi64ELi128ELi8ELi2ELi4ELi4ELb0ELb0EN7cutlass10bfloat16_tE19Flash_kernel_traitsILi96ELi64ELi128ELi8ES3_EEEEvNS_16Flash_bwd_paramsE)
        /*002c*/ 	.word	0x00000000


	//----- nvinfo : EIATTR_REGCOUNT
	.align		4
.L_18:
        /*0030*/ 	.byte	0x04, 0x2f
        /*0032*/ 	.short	(.L_20 - .L_19)
	.align		4
.L_19:
        /*0034*/ 	.word	index@(_ZN5flash44flash_bwd_dq_dk_dv_loop_seqk_parallel_kernelI23Flash_bwd_kernel_traitsILi96ELi64ELi128ELi8ELi2ELi4ELi4ELb0ELb0EN7cutlass10bfloat16_tE19Flash_kernel_traitsILi96ELi64ELi128ELi8ES3_EELb0ELb0ELb1ELb1ELb0ELb0ELb1EEEvNS_16Flash_bwd_paramsE)
        /*0038*/ 	.word	0x000000ff


	//----- nvinfo : EIATTR_FRAME_SIZE
	.align		4
.L_20:
        /*003c*/ 	.byte	0x04, 0x11
        /*003e*/ 	.short	(.L_22 - .L_21)
	.align		4
.L_21:
        /*0040*/ 	.word	index@(_ZN5flash44flash_bwd_dq_dk_dv_loop_seqk_parallel_kernelI23Flash_bwd_kernel_traitsILi96ELi64ELi128ELi8ELi2ELi4ELi4ELb0ELb0EN7cutlass10bfloat16_tE19Flash_kernel_traitsILi96ELi64ELi128ELi8ES3_EELb0ELb0ELb1ELb1ELb0ELb0ELb1EEEvNS_16Flash_bwd_paramsE)
        /*0044*/ 	.word	0x00000008


	//----- nvinfo : EIATTR_REGCOUNT
	.align		4
.L_22:
        /*0048*/ 	.byte	0x04, 0x2f
        /*004a*/ 	.short	(.L_24 - .L_23)
	.align		4
.L_23:
        /*004c*/ 	.word	index@(_ZN5flash44flash_bwd_dq_dk_dv_loop_seqk_parallel_kernelI23Flash_bwd_kernel_traitsILi96ELi64ELi128ELi8ELi2ELi4ELi4ELb0ELb0EN7cutlass10bfloat16_tE19Flash_kernel_traitsILi96ELi64ELi128ELi8ES3_EELb1ELb0ELb1ELb1ELb0ELb0ELb0EEEvNS_16Flash_bwd_paramsE)
        /*0050*/ 	.word	0x000000ff


	//----- nvinfo : EIATTR_FRAME_SIZE
	.align		4
.L_24:
        /*0054*/ 	.byte	0x04, 0x11
        /*0056*/ 	.short	(.L_26 - .L_25)
	.align		4
.L_25:
        /*0058*/ 	.word	index@(_ZN5flash44flash_bwd_dq_dk_dv_loop_seqk_parallel_kernelI23Flash_bwd_kernel_traitsILi96ELi64ELi128ELi8ELi2ELi4ELi4ELb0ELb0EN7cutlass10bfloat16_tE19Flash_kernel_traitsILi96ELi64ELi128ELi8ES3_EELb1ELb0ELb1ELb1ELb0ELb0ELb0EEEvNS_16Flash_bwd_paramsE)
        /*005c*/ 	.word	0x00000000


	//----- nvinfo : EIATTR_REGCOUNT
	.align		4
.L_26:
        /*0060*/ 	.byte	0x04, 0x2f
        /*0062*/ 	.short	(.L_28 - .L_27)
	.align		4
.L_27:
        /*0064*/ 	.word	index@(_ZN5flash44flash_bwd_dq_dk_dv_loop_seqk_parallel_kernelI23Flash_bwd_kernel_traitsILi96ELi64ELi128ELi8ELi2ELi4ELi4ELb0ELb0EN7cutlass10bfloat16_tE19Flash_kernel_traitsILi96ELi64ELi128ELi8ES3_EELb0ELb0ELb1ELb0ELb0ELb1ELb1EEEvNS_16Flash_bwd_paramsE)
        /*0068*/ 	.word	0x000000ff


	//----- nvinfo : EIATTR_FRAME_SIZE
	.align		4
.L_28:
        /*006c*/ 	.byte	0x04, 0x11
        /*006e*/ 	.short	(.L_30 - .L_29)
	.align		4
.L_29:
        /*0070*/ 	.word	index@(_ZN5flash44flash_bwd_dq_dk_dv_loop_seqk_parallel_kernelI23Flash_bwd_kernel_traitsILi96ELi64ELi128ELi8ELi2ELi4ELi4ELb0ELb0EN7cutlass10bfloat16_tE19Flash_kernel_traitsILi96ELi64ELi128ELi8ES3_EELb0ELb0ELb1ELb0ELb0ELb1ELb1EEEvNS_16Flash_bwd_paramsE)
        /*0074*/ 	.word	0x00000010


	//----- nvinfo : EIATTR_REGCOUNT
	.align		4
.L_30:
        /*0078*/ 	.byte	0x04, 0x2f
        /*007a*/ 	.short	(.L_32 - .L_31)
	.align		4
.L_31:
        /*007c*/ 	.word	index@(_ZN5flash44flash_bwd_dq_dk_dv_loop_seqk_parallel_kernelI23Flash_bwd_kernel_traitsILi96ELi64ELi128ELi8ELi2ELi4ELi4ELb0ELb0EN7cutlass10bfloat16_tE19Flash_kernel_traitsILi96ELi64ELi128ELi8ES3_EELb1ELb0ELb1ELb0ELb0ELb1ELb0EEEvNS_16Flash_bwd_paramsE)
        /*0080*/ 	.word	0x000000ff


	//----- nvinfo : EIATTR_FRAME_SIZE
	.align		4
.L_32:
        /*0084*/ 	.byte	0x04, 0x11
        /*0086*/ 	.short	(.L_34 - .L_33)
	.align		4
.L_33:
        /*0088*/ 	.word	index@(_ZN5flash44flash_bwd_dq_dk_dv_loop_seqk_parallel_kernelI23Flash_bwd_kernel_traitsILi96ELi64ELi128ELi8ELi2ELi4ELi4ELb0ELb0EN7cutlass10bfloat16_tE19Flash_kernel_traitsILi96ELi64ELi128ELi8ES3_EELb1ELb0ELb1ELb0ELb0ELb1ELb0EEEvNS_16Flash_bwd_paramsE)
        /*008c*/ 	.word	0x00000000


	//----- nvinfo : EIATTR_REGCOUNT
	.align		4
.L_34:
        /*0090*/ 	.byte	0x04, 0x2f
        /*0092*/ 	.short	(.L_36 - .L_35)
	.align		4
.L_35:
        /*0094*/ 	.word	index@(_ZN5flash44flash_bwd_dq_dk_dv_loop_seqk_parallel_kernelI23Flash_bwd_kernel_traitsILi96ELi64ELi128ELi8ELi2ELi4ELi4ELb0ELb0EN7cutlass10bfloat16_tE19Flash_kernel_traitsILi96ELi64ELi128ELi8ES3_EELb0ELb0ELb0ELb1ELb0ELb0ELb1EEEvNS_16Flash_bwd_paramsE)
        /*0098*/ 	.word	0x000000ff


	//----- nvinfo : EIATTR_FRAME_SIZE
	.align		4
.L_36:
        /*009c*/ 	.byte	0x04, 0x11
        /*009e*/ 	.short	(.L_38 - .L_37)
	.align		4
.L_37:
        /*00a0*/ 	.word	index@(_ZN5flash44flash_bwd_dq_dk_dv_loop_seqk_parallel_kernelI23Flash_bwd_kernel_traitsILi96ELi64ELi128ELi8ELi2ELi4ELi4ELb0ELb0EN7cutlass10bfloat16_tE19Flash_kernel_traitsILi96ELi64ELi128ELi8ES3_EELb0ELb0ELb0ELb1ELb0ELb0ELb1EEEvNS_16Flash_bwd_paramsE)
        /*00a4*/ 	.word	0x00000028


	//----- nvinfo : EIATTR_REGCOUNT
	.align		4
.L_38:
        /*00a8*/ 	.byte	0x04, 0x2f
        /*00aa*/ 	.short	(.L_40 - .L_39)
	.align		4
.L_39:
        /*00ac*/ 	.word	index@(_ZN5flash44flash_bwd_dq_dk_dv_loop_seqk_parallel_kernelI23Flash_bwd_kernel_traitsILi96ELi64ELi128ELi8ELi2ELi4ELi4ELb0ELb0EN7cutlass10bfloat16_tE19Flash_kernel_traitsILi96ELi64ELi128ELi8ES3_EELb1ELb0ELb0ELb1ELb0ELb0ELb0EEEvNS_16Flash_bwd_paramsE)
        /*00b0*/ 	.word	0x000000ff


	//----- nvinfo : EIATTR_FRAME_SIZE
	.align		4
.L_40:
        /*00b4*/ 	.byte	0x04, 0x11
        /*00b6*/ 	.short	(.L_42 - .L_41)
	.align		4
.L_41:
        /*00b8*/ 	.word	index@(_ZN5flash44flash_bwd_dq_dk_dv_loop_seqk_parallel_kernelI23Flash_bwd_kernel_traitsILi96ELi64ELi128ELi8ELi2ELi4ELi4ELb0ELb0EN7cutlass10bfloat16_tE19Flash_kernel_traitsILi96ELi64ELi128ELi8ES3_EELb1ELb0ELb0ELb1ELb0ELb0ELb0EEEvNS_16Flash_bwd_paramsE)
        /*00bc*/ 	.word	0x00000030


	//----- nvinfo : EIATTR_REGCOUNT
	.align		4
.L_42:
        /*00c0*/ 	.byte	0x04, 0x2f
        /*00c2*/ 	.short	(.L_44 - .L_43)
	.align		4
.L_43:
        /*00c4*/ 	.word	index@(_ZN5flash44flash_bwd_dq_dk_dv_loop_seqk_parallel_kernelI23Flash_bwd_kernel_traitsILi96ELi64ELi128ELi8ELi2ELi4ELi4ELb0ELb0EN7cutlass10bfloat16_tE19Flash_kernel_traitsILi96ELi64ELi128ELi8ES3_EELb0ELb0ELb0ELb0ELb1ELb1ELb1EEEvNS_16Flash_bwd_paramsE)
        /*00c8*/ 	.word	0x000000ff


	//----- nvinfo : EIATTR_FRAME_SIZE
	.align		4
.L_44:
        /*00cc*/ 	.byte	0x04, 0x11
        /*00ce*/ 	.short	(.L_46 - .L_45)
	.align		4
.L_45:
        /*00d0*/ 	.word	index@(_ZN5flash44flash_bwd_dq_dk_dv_loop_seqk_parallel_kernelI23Flash_bwd_kernel_traitsILi96ELi64ELi128ELi8ELi2ELi4ELi4ELb0ELb0EN7cutlass10bfloat16_tE19Flash_kernel_traitsILi96ELi64ELi128ELi8ES3_EELb0ELb0ELb0ELb0ELb1ELb1ELb1EEEvNS_16Flash_bwd_paramsE)
        /*00d4*/ 	.word	0x00000018


	//----- nvinfo : EIATTR_REGCOUNT
	.align		4
.L_46:
        /*00d8*/ 	.byte	0x04, 0x2f
        /*00da*/ 	.short	(.L_48 - .L_47)
	.align		4
.L_47:
        /*00dc*/ 	.word	index@(_ZN5flash44flash_bwd_dq_dk_dv_loop_seqk_parallel_kernelI23Flash_bwd_kernel_traitsILi96ELi64ELi128ELi8ELi2ELi4ELi4ELb0ELb0EN7cutlass10bfloat16_tE19Flash_kernel_traitsILi96ELi64ELi128ELi8ES3_EELb1ELb0ELb0ELb0ELb1ELb1ELb0EEEvNS_16Flash_bwd_paramsE)
        /*00e0*/ 	.word	0x000000ff


	//----- nvinfo : EIATTR_FRAME_SIZE
	.align		4
.L_48:
        /*00e4*/ 	.byte	0x04, 0x11
        /*00e6*/ 	.short	(.L_50 - .L_49)
	.align		4
.L_49:
        /*00e8*/ 	.word	index@(_ZN5flash44flash_bwd_dq_dk_dv_loop_seqk_parallel_kernelI23Flash_bwd_kernel_traitsILi96ELi64ELi128ELi8ELi2ELi4ELi4ELb0ELb0EN7cutlass10bfloat16_tE19Flash_kernel_traitsILi96ELi64ELi128ELi8ES3_EELb1ELb0ELb0ELb0ELb1ELb1ELb0EEEvNS_16Flash_bwd_paramsE)
        /*00ec*/ 	.word	0x00000008


	//----- nvinfo : EIATTR_REGCOUNT
	.align		4
.L_50:
        /*00f0*/ 	.byte	0x04, 0x2f
        /*00f2*/ 	.short	(.L_52 - .L_51)
	.align		4
.L_51:
        /*00f4*/ 	.word	index@(_ZN5flash44flash_bwd_dq_dk_dv_loop_seqk_parallel_kernelI23Flash_bwd_kernel_traitsILi96ELi64ELi128ELi8ELi2ELi4ELi4ELb0ELb0EN7cutlass10bfloat16_tE19Flash_kernel_traitsILi96ELi64ELi128ELi8ES3_EELb0ELb0ELb1ELb0ELb0ELb0ELb1EEEvNS_16Flash_bwd_paramsE)
        /*00f8*/ 	.word	0x000000ff


	//----- nvinfo : EIATTR_FRAME_SIZE
	.align		4
.L_52:
        /*00fc*/ 	.byte	0x04, 0x11
        /*00fe*/ 	.short	(.L_54 - .L_53)
	.align		4
.L_53:
        /*0100*/ 	.word	index@(_ZN5flash44flash_bwd_dq_dk_dv_loop_seqk_parallel_kernelI23Flash_bwd_kernel_traitsILi96ELi64ELi128ELi8ELi2ELi4ELi4ELb0ELb0EN7cutlass10bfloat16_tE19Flash_kernel_traitsILi96ELi64ELi128ELi8ES3_EELb0ELb0ELb1ELb0ELb0ELb0ELb1EEEvNS_16Flash_bwd_paramsE)
        /*0104*/ 	.word	0x00000008


	//----- nvinfo : EIATTR_REGCOUNT
	.align		4
.L_54:
        /*0108*/ 	.byte	0x04, 0x2f
        /*010a*/ 	.short	(.L_56 - .L_55)
	.align		4
.L_55:
        /*010c*/ 	.word	index@(_ZN5flash44flash_bwd_dq_dk_dv_loop_seqk_parallel_kernelI23Flash_bwd_kernel_traitsILi96ELi64ELi128ELi8ELi2ELi4ELi4ELb0ELb0EN7cutlass10bfloat16_tE19Flash_kernel_traitsILi96ELi64ELi128ELi8ES3_EELb1ELb0ELb1ELb0ELb0ELb0ELb0EEEvNS_16Flash_bwd_paramsE)
        /*0110*/ 	.word	0x000000ff


	//----- nvinfo : EIATTR_FRAME_SIZE
	.align		4
.L_56:
        /*0114*/ 	.byte	0x04, 0x11
        /*0116*/ 	.short	(.L_58 - .L_57)
	.align		4
.L_57:
        /*0118*/ 	.word	index@(_ZN5flash44flash_bwd_dq_dk_dv_loop_seqk_parallel_kernelI23Flash_bwd_kernel_traitsILi96ELi64ELi128ELi8ELi2ELi4ELi4ELb0ELb0EN7cutlass10bfloat16_tE19Flash_kernel_traitsILi96ELi64ELi128ELi8ES3_EELb1ELb0ELb1ELb0ELb0ELb0ELb0EEEvNS_16Flash_bwd_paramsE)
        /*011c*/ 	.word	0x00000000


	//----- nvinfo : EIATTR_REGCOUNT
	.align		4
.L_58:
        /*0120*/ 	.byte	0x04, 0x2f
        /*0122*/ 	.short	(.L_60 - .L_59)
	.align		4
.L_59:
        /*0124*/ 	.word	index@(_ZN5flash44flash_bwd_dq_dk_dv_loop_seqk_parallel_kernelI23Flash_bwd_kernel_traitsILi96ELi64ELi128ELi8ELi2ELi4ELi4ELb0ELb0EN7cutlass10bfloat16_tE19Flash_kernel_traitsILi96ELi64ELi128ELi8ES3_EELb0ELb0ELb0ELb0ELb0ELb0ELb1EEEvNS_16Flash_bwd_paramsE)
        /*0128*/ 	.word	0x000000ff


	//----- nvinfo : EIATTR_FRAME_SIZE
	.align		4
.L_60:
        /*012c*/ 	.byte	0x04, 0x11
        /*012e*/ 	.short	(.L_62 - .L_61)
	.align		4
.L_61:
        /*0130*/ 	.word	index@(_ZN5flash44flash_bwd_dq_dk_dv_loop_seqk_parallel_kernelI23Flash_bwd_kernel_traitsILi96ELi64ELi128ELi8ELi2ELi4ELi4ELb0ELb0EN7cutlass10bfloat16_tE19Flash_kernel_traitsILi96ELi64ELi128ELi8ES3_EELb0ELb0ELb0ELb0ELb0ELb0ELb1EEEvNS_16Flash_bwd_paramsE)
        /*0134*/ 	.word	0x00000018


	//----- nvinfo : EIATTR_REGCOUNT
	.align		4
.L_62:
        /*0138*/ 	.byte	0x04, 0x2f
        /*013a*/ 	.short	(.L_64 - .L_63)
	.align		4
.L_63:
        /*013c*/ 	.word	index@(_ZN5flash44flash_bwd_dq_dk_dv_loop_seqk_parallel_kernelI23Flash_bwd_kernel_traitsILi96ELi64ELi128ELi8ELi2ELi4ELi4ELb0ELb0EN7cutlass10bfloat16_tE19Flash_kernel_traitsILi96ELi64ELi128ELi8ES3_EELb1ELb0ELb0ELb0ELb0ELb0ELb0EEEvNS_16Flash_bwd_paramsE)
        /*0140*/ 	.word	0x000000ff


	//----- nvinfo : EIATTR_FRAME_SIZE
	.align		4
.L_64:
        /*0144*/ 	.byte	0x04, 0x11
        /*0146*/ 	.short	(.L_66 - .L_65)
	.align		4
.L_65:
        /*0148*/ 	.word	index@(_ZN5flash44flash_bwd_dq_dk_dv_loop_seqk_parallel_kernelI23Flash_bwd_kernel_traitsILi96ELi64ELi128ELi8ELi2ELi4ELi4ELb0ELb0EN7cutlass10bfloat16_tE19Flash_kernel_traitsILi96ELi64ELi128ELi8ES3_EELb1ELb0ELb0ELb0ELb0ELb0ELb0EEEvNS_16Flash_bwd_paramsE)
        /*014c*/ 	.word	0x00000008


	//----- nvinfo : EIATTR_REGCOUNT
	.align		4
.L_66:
        /*0150*/ 	.byte	0x04, 0x2f
        /*0152*/ 	.short	(.L_68 - .L_67)
	.align		4
.L_67:
        /*0154*/ 	.word	index@(_ZN5flash44flash_bwd_dq_dk_dv_loop_seqk_parallel_kernelI23Flash_bwd_kernel_traitsILi96ELi64ELi128ELi8ELi2ELi4ELi4ELb0ELb0EN7cutlass10bfloat16_tE19Flash_kernel_traitsILi96ELi64ELi128ELi8ES3_EELb0ELb0ELb0ELb0ELb0ELb1ELb1EEEvNS_16Flash_bwd_paramsE)
        /*0158*/ 	.word	0x000000ff


	//----- nvinfo : EIATTR_FRAME_SIZE
	.align		4
.L_68:
        /*015c*/ 	.byte	0x04, 0x11
        /*015e*/ 	.short	(.L_70 - .L_69)
	.align		4
.L_69:
        /*0160*/ 	.word	index@(_ZN5flash44flash_bwd_dq_dk_dv_loop_seqk_parallel_kernelI23Flash_bwd_kernel_traitsILi96ELi64ELi128ELi8ELi2ELi4ELi4ELb0ELb0EN7cutlass10bfloat16_tE19Flash_kernel_traitsILi96ELi64ELi128ELi8ES3_EELb0ELb0ELb0ELb0ELb0ELb1ELb1EEEvNS_16Flash_bwd_paramsE)
        /*0164*/ 	.word	0x00000020


	//----- nvinfo : EIATTR_REGCOUNT
	.align		4
.L_70:
        /*0168*/ 	.byte	0x04, 0x2f
        /*016a*/ 	.short	(.L_72 - .L_71)
	.align		4
.L_71:
        /*016c*/ 	.word	index@(_ZN5flash44flash_bwd_dq_dk_dv_loop_seqk_parallel_kernelI23Flash_bwd_kernel_traitsILi96ELi64ELi128ELi8ELi2ELi4ELi4ELb0ELb0EN7cutlass10bfloat16_tE19Flash_kernel_traitsILi96ELi64ELi128ELi8ES3_EELb1ELb0ELb0ELb0ELb0ELb1ELb0EEEvNS_16Flash_bwd_paramsE)
        /*0170*/ 	.word	0x000000ff


	//----- nvinfo : EIATTR_FRAME_SIZE
	.align		4
.L_72:
        /*0174*/ 	.byte	0x04, 0x11
        /*0176*/ 	.short	(.L_74 - .L_73)
	.align		4
.L_73:
        /*0178*/ 	.word	index@(_ZN5flash44flash_bwd_dq_dk_dv_loop_seqk_parallel_kernelI23Flash_bwd_kernel_traitsILi96ELi64ELi128ELi8ELi2ELi4ELi4ELb0ELb0EN7cutlass10bfloat16_tE19Flash_kernel_traitsILi96ELi64ELi128ELi8ES3_EELb1ELb0ELb0ELb0ELb0ELb1ELb0EEEvNS_16Flash_bwd_paramsE)
        /*017c*/ 	.word	0x00000008


	//----- nvinfo : EIATTR_REGCOUNT
	.align		4
.L_74:
        /*0180*/ 	.byte	0x04, 0x2f
        /*0182*/ 	.short	(.L_76 - .L_75)
	.align		4
.L_75:
        /*0184*/ 	.word	index@(_ZN5flash27flash_bwd_convert_dq_kernelI23Flash_bwd_kernel_traitsILi96ELi64ELi128ELi8ELi2ELi4ELi4ELb0ELb0EN7cutlass10bfloat16_tE19Flash_kernel_traitsILi96ELi64ELi128ELi8ES3_EEEEvNS_16Flash_bwd_paramsEi)
        /*0188*/ 	.word	0x00000040


	//----- nvinfo : EIATTR_FRAME_SIZE
	.align		4
.L_76:
        /*018c*/ 	.byte	0x04, 0x11
        /*018e*/ 	.short	(.L_78 - .L_77)
	.align		4
.L_77:
        /*0190*/ 	.word	index@(_ZN5flash27flash_bwd_convert_dq_kernelI23Flash_bwd_kernel_traitsILi96ELi64ELi128ELi8ELi2ELi4ELi4ELb0ELb0EN7cutlass10bfloat16_tE19Flash_kernel_traitsILi96ELi64ELi128ELi8ES3_EEEEvNS_16Flash_bwd_paramsEi)
        /*0194*/ 	.word	0x00000000


	//----- nvinfo : EIATTR_REGCOUNT
	.align		4
.L_78:
        /*0198*/ 	.byte	0x04, 0x2f
        /*019a*/ 	.short	(.L_80 - .L_79)
	.align		4
.L_79:
        /*019c*/ 	.word	index@(_ZN5flash25flash_bwd_dot_do_o_kernelILb1E23Flash_bwd_kernel_traitsILi96ELi64ELi128ELi8ELi2ELi4ELi4ELb1ELb0EN7cutlass10bfloat16_tE19Flash_kernel_traitsILi96ELi64ELi128ELi8ES3_EEEEvNS_16Flash_bwd_paramsE)
        /*01a0*/ 	.word	0x0000002d


	//----- nvinfo : EIATTR_FRAME_SIZE
	.align		4
.L_80:
        /*01a4*/ 	.byte	0x04, 0x11
        /*01a6*/ 	.short	(.L_82 - .L_81)
	.align		4
.L_81:
        /*01a8*/ 	.word	index@(_ZN5flash25flash_bwd_dot_do_o_kernelILb1E23Flash_bwd_kernel_traitsILi96ELi64ELi128ELi8ELi2ELi4ELi4ELb1ELb0EN7cutlass10bfloat16_tE19Flash_kernel_traitsILi96ELi64ELi128ELi8ES3_EEEEvNS_16Flash_bwd_paramsE)
        /*01ac*/ 	.word	0x00000000


	//----- nvinfo : EIATTR_REGCOUNT
	.align		4
.L_82:
        /*01b0*/ 	.byte	0x04, 0x2f
        /*01b2*/ 	.short	(.L_84 - .L_83)
	.align		4
.L_83:
        /*01b4*/ 	.word	index@(_ZN5flash25flash_bwd_dot_do_o_kernelILb0E23Flash_bwd_kernel_traitsILi96ELi64ELi128ELi8ELi2ELi4ELi4ELb1ELb0EN7cutlass10bfloat16_tE19Flash_kernel_traitsILi96ELi64ELi128ELi8ES3_EEEEvNS_16Flash_bwd_paramsE)
        /*01b8*/ 	.word	0x0000002b


	//----- nvinfo : EIATTR_FRAME_SIZE
	.align		4
.L_84:
        /*01bc*/ 	.byte	0x04, 0x11
        /*01be*/ 	.short	(.L_86 - .L_85)
	.align		4
.L_85:
        /*01c0*/ 	.word	index@(_ZN5flash25flash_bwd_dot_do_o_kernelILb0E23Flash_bwd_kernel_traitsILi96ELi64ELi128ELi8ELi2ELi4ELi4ELb1ELb0EN7cutlass10bfloat16_tE19Flash_kernel_traitsILi96ELi64ELi128ELi8ES3_EEEEvNS_16Flash_bwd_paramsE)
        /*01c4*/ 	.word	0x00000000


	//----- nvinfo : EIATTR_REGCOUNT
	.align		4
.L_86:
        /*01c8*/ 	.byte	0x04, 0x2f
        /*01ca*/ 	.short	(.L_88 - .L_87)
	.align		4
.L_87:
        /*01cc*/ 	.word	index@(_ZN5flash44flash_bwd_dq_dk_dv_loop_seqk_parallel_kernelI23Flash_bwd_kernel_traitsILi96ELi64ELi128ELi8ELi2ELi4ELi4ELb1ELb0EN7cutlass10bfloat16_tE19Flash_kernel_traitsILi96ELi64ELi128ELi8ES3_EELb0ELb0ELb1ELb1ELb0ELb0ELb1EEEvNS_16Flash_bwd_paramsE)
        /*01d0*/ 	.word	0x000000ff


	//----- nvinfo : EIATTR_FRAME_SIZE
	.align		4
.L_88:
        /*01d4*/ 	.byte	0x04, 0x11
        /*01d6*/ 	.short	(.L_90 - .L_89)
	.align		4
.L_89:
        /*01d8*/ 	.word	index@(_ZN5flash44flash_bwd_dq_dk_dv_loop_seqk_parallel_kernelI23Flash_bwd_kernel_traitsILi96ELi64ELi128ELi8ELi2ELi4ELi4ELb1ELb0EN7cutlass10bfloat16_tE19Flash_kernel_traitsILi96ELi64ELi128ELi8ES3_EELb0ELb0ELb1ELb1ELb0ELb0ELb1EEEvNS_16Flash_bwd_paramsE)
        /*01dc*/ 	.word	0x000000c8


	//----- nvinfo : EIATTR_REGCOUNT
	.align		4
.L_90:
        /*01e0*/ 	.byte	0x04, 0x2f
        /*01e2*/ 	.short	(.L_92 - .L_91)
	.align		4
.L_91:
        /*01e4*/ 	.word	index@(_ZN5flash44flash_bwd_dq_dk_dv_loop_seqk_parallel_kernelI23Flash_bwd_kernel_traitsILi96ELi64ELi128ELi8ELi2ELi4ELi4ELb1ELb0EN7cutlass10bfloat16_tE19Flash_kernel_traitsILi96ELi64ELi128ELi8ES3_EELb1ELb0ELb1ELb1ELb0ELb0ELb0EEEvNS_16Flash_bwd_paramsE)
        /*01e8*/ 	.word	0x000000ff


	//----- nvinfo : EIATTR_FRAME_SIZE
	.align		4
.L_92:
        /*01ec*/ 	.byte	0x04, 0x11
        /*01ee*/ 	.short	(.L_94 - .L_93)
	.align		4
.L_93:
        /*01f0*/ 	.word	index@(_ZN5flash44flash_bwd_dq_dk_dv_loop_seqk_parallel_kernelI23Flash_bwd_kernel_traitsILi96ELi64ELi128ELi8ELi2ELi4ELi4ELb1ELb0EN7cutlass10bfloat16_tE19Flash_kernel_traitsILi96ELi64ELi128ELi8ES3_EELb1ELb0ELb1ELb1ELb0ELb0ELb0EEEvNS_16Flash_bwd_paramsE)
        /*01f4*/ 	.word	0x00000050


	//----- nvinfo : EIATTR_REGCOUNT
	.align		4
.L_94:
        /*01f8*/ 	.byte	0x04, 0x2f
        /*01fa*/ 	.short	(.L_96 - .L_95)
	.align		4
.L_95:
        /*01fc*/ 	.word	index@(_ZN5flash44flash_bwd_dq_dk_dv_loop_seqk_parallel_kernelI23Flash_bwd_kernel_traitsILi96ELi64ELi128ELi8ELi2ELi4ELi4ELb1ELb0EN7cutlass10bfloat16_tE19Flash_kernel_traitsILi96ELi64ELi128ELi8ES3_EELb0ELb0ELb1ELb0ELb0ELb1ELb1EEEvNS_16Flash_bwd_paramsE)
        /*0200*/ 	.word	0x000000ff


	//----- nvinfo : EIATTR_FRAME_SIZE
	.align		4
.L_96:
        /*0204*/ 	.byte	0x04, 0x11
        /*0206*/ 	.short	(.L_98 - .L_97)
	.align		4
.L_97:
        /*0208*/ 	.word	index@(_ZN5flash44flash_bwd_dq_dk_dv_loop_seqk_parallel_kernelI23Flash_bwd_kernel_traitsILi96ELi64ELi128ELi8ELi2ELi4ELi4ELb1ELb0EN7cutlass10bfloat16_tE19Flash_kernel_traitsILi96ELi64ELi128ELi8ES3_EELb0ELb0ELb1ELb0ELb0ELb1ELb1EEEvNS_16Flash_bwd_paramsE)
        /*020c*/ 	.word	0x000000b8


	//----- nvinfo : EIATTR_REGCOUNT
	.align		4
.L_98:
        /*0210*/ 	.byte	0x04, 0x2f
        /*0212*/ 	.short	(.L_100 - .L_99)
	.align		4
.L_99:
        /*0214*/ 	.word	index@(_ZN5flash44flash_bwd_dq_dk_dv_loop_seqk_parallel_kernelI23Flash_bwd_kernel_traitsILi96ELi64ELi128ELi8ELi2ELi4ELi4ELb1ELb0EN7cutlass10bfloat16_tE19Flash_kernel_traitsILi96ELi64ELi128ELi8ES3_EELb1ELb0ELb1ELb0ELb0ELb1ELb0EEEvNS_16Flash_bwd_paramsE)
        /*0218*/ 	.word	0x000000ff


	//----- nvinfo : EIATTR_FRAME_SIZE
	.align		4
.L_100:
        /*021c*/ 	.byte	0x04, 0x11
        /*021e*/ 	.short	(.L_102 - .L_101)
	.align		4
.L_101:
        /*0220*/ 	.word	index@(_ZN5flash44flash_bwd_dq_dk_dv_loop_seqk_parallel_kernelI23Flash_bwd_kernel_traitsILi96ELi64ELi128ELi8ELi2ELi4ELi4ELb1ELb0EN7cutlass10bfloat16_tE19Flash_kernel_traitsILi96ELi64ELi128ELi8ES3_EELb1ELb0ELb1ELb0ELb0ELb1ELb0EEEvNS_16Flash_bwd_paramsE)
        /*0224*/ 	.word	0x00000030


	//----- nvinfo : EIATTR_REGCOUNT
	.align		4
.L_102:
        /*0228*/ 	.byte	0x04, 0x2f
        /*022a*/ 	.short	(.L_104 - .L_103)
	.align		4
.L_103:
        /*022c*/ 	.word	index@(_ZN5flash44flash_bwd_dq_dk_dv_loop_seqk_parallel_kernelI23Flash_bwd_kernel_traitsILi96ELi64ELi128ELi8ELi2ELi4ELi4ELb1ELb0EN7cutlass10bfloat16_tE19Flash_kernel_traitsILi96ELi64ELi128ELi8ES3_EELb0ELb0ELb0ELb1ELb0ELb0ELb1EEEvNS_16Flash_bwd_paramsE)
        /*0230*/ 	.word	0x000000ff


	//----- nvinfo : EIATTR_FRAME_SIZE
	.align		4
.L_104:
        /*0234*/ 	.byte	0x04, 0x11
        /*0236*/ 	.short	(.L_106 - .L_105)
	.align		4
.L_105:
        /*0238*/ 	.word	index@(_ZN5flash44flash_bwd_dq_dk_dv_loop_seqk_parallel_kernelI23Flash_bwd_kernel_traitsILi96ELi64ELi128ELi8ELi2ELi4ELi4ELb1ELb0EN7cutlass10bfloat16_tE19Flash_kernel_traitsILi96ELi64ELi128ELi8ES3_EELb0ELb0ELb0ELb1ELb0ELb0ELb1EEEvNS_16Flash_bwd_paramsE)
        /*023c*/ 	.word	0x000000c8


	//----- nvinfo : EIATTR_REGCOUNT
	.align		4
.L_106:
        /*0240*/ 	.byte	0x04, 0x2f
        /*0242*/ 	.short	(.L_108 - .L_107)
	.align		4
.L_107:
        /*0244*/ 	.word	index@(_ZN5flash44flash_bwd_dq_dk_dv_loop_seqk_parallel_kernelI23Flash_bwd_kernel_traitsILi96ELi64ELi128ELi8ELi2ELi4ELi4ELb1ELb0EN7cutlass10bfloat16_tE19Flash_kernel_traitsILi96ELi64ELi128ELi8ES3_EELb1ELb0ELb0ELb1ELb0ELb0ELb0EEEvNS_16Flash_bwd_paramsE)
        /*0248*/ 	.word	0x000000ff


	//----- nvinfo : EIATTR_FRAME_SIZE
	.align		4
.L_108:
        /*024c*/ 	.byte	0x04, 0x11
        /*024e*/ 	.short	(.L_110 - .L_109)
	.align		4
.L_109:
        /*0250*/ 	.word	index@(_ZN5flash44flash_bwd_dq_dk_dv_loop_seqk_parallel_kernelI23Flash_bwd_kernel_traitsILi96ELi64ELi128ELi8ELi2ELi4ELi4ELb1ELb0EN7cutlass10bfloat16_tE19Flash_kernel_traitsILi96ELi64ELi128ELi8ES3_EELb1ELb0ELb0ELb1ELb0ELb0ELb0EEEvNS_16Flash_bwd_paramsE)
        /*0254*/ 	.word	0x00000078


	//----- nvinfo : EIATTR_REGCOUNT
	.align		4
.L_110:
        /*0258*/ 	.byte	0x04, 0x2f
        /*025a*/ 	.short	(.L_112 - .L_111)
	.align		4
.L_111:
        /*025c*/ 	.word	index@(_ZN5flash44flash_bwd_dq_dk_dv_loop_seqk_parallel_kernelI23Flash_bwd_kernel_traitsILi96ELi64ELi128ELi8ELi2ELi4ELi4ELb1ELb0EN7cutlass10bfloat16_tE19Flash_kernel_traitsILi96ELi64ELi128ELi8ES3_EELb0ELb0ELb0ELb0ELb1ELb1ELb1EEEvNS_16Flash_bwd_paramsE)
        /*0260*/ 	.word	0x000000ff


	//----- nvinfo : EIATTR_FRAME_SIZE
	.align		4
.L_112:
        /*0264*/ 	.byte	0x04, 0x11
        /*0266*/ 	.short	(.L_114 - .L_113)
	.align		4
.L_113:
        /*0268*/ 	.word	index@(_ZN5flash44flash_bwd_dq_dk_dv_loop_seqk_parallel_kernelI23Flash_bwd_kernel_traitsILi96ELi64ELi128ELi8ELi2ELi4ELi4ELb1ELb0EN7cutlass10bfloat16_tE19Flash_kernel_traitsILi96ELi64ELi128ELi8ES3_EELb0ELb0ELb0ELb0ELb1ELb1ELb1EEEvNS_16Flash_bwd_paramsE)
        /*026c*/ 	.word	0x000000b0


	//----- nvinfo : EIATTR_REGCOUNT
	.align		4
.L_114:
        /*0270*/ 	.byte	0x04, 0x2f
        /*0272*/ 	.short	(.L_116 - .L_115)
	.align		4
.L_115:
        /*0274*/ 	.word	index@(_ZN5flash44flash_bwd_dq_dk_dv_loop_seqk_parallel_kernelI23Flash_bwd_kernel_traitsILi96ELi64ELi128ELi8ELi2ELi4ELi4ELb1ELb0EN7cutlass10bfloat16_tE19Flash_kernel_traitsILi96ELi64ELi128ELi8ES3_EELb1ELb0ELb0ELb0ELb1ELb1ELb0EEEvNS_16Flash_bwd_paramsE)
        /*0278*/ 	.word	0x000000ff


	//----- nvinfo : EIATTR_FRAME_SIZE
	.align		4
.L_116:
        /*027c*/ 	.byte	0x04, 0x11
        /*027e*/ 	.short	(.L_118 - .L_117)
	.align		4
.L_117:
        /*0280*/ 	.word	index@(_ZN5flash44flash_bwd_dq_dk_dv_loop_seqk_parallel_kernelI23Flash_bwd_kernel_traitsILi96ELi64ELi128ELi8ELi2ELi4ELi4ELb1ELb0EN7cutlass10bfloat16_tE19Flash_kernel_traitsILi96ELi64ELi128ELi8ES3_EELb1ELb0ELb0ELb0ELb1ELb1ELb0EEEvNS_16Flash_bwd_paramsE)
        /*0284*/ 	.word	0x00000050


	//----- nvinfo : EIATTR_REGCOUNT
	.align		4
.L_118:
        /*0288*/ 	.byte	0x04, 0x2f
        /*028a*/ 	.short	(.L_120 - .L_119)
	.align		4
.L_119:
        /*028c*/ 	.word	index@(_ZN5flash44flash_bwd_dq_dk_dv_loop_seqk_parallel_kernelI23Flash_bwd_kernel_traitsILi96ELi64ELi128ELi8ELi2ELi4ELi4ELb1ELb0EN7cutlass10bfloat16_tE19Flash_kernel_traitsILi96ELi64ELi128ELi8ES3_EELb0ELb0ELb1ELb0ELb0ELb0ELb1EEEvNS_16Flash_bwd_paramsE)
        /*0290*/ 	.word	0x000000ff


	//----- nvinfo : EIATTR_FRAME_SIZE
	.align		4
.L_120:
        /*0294*/ 	.byte	0x04, 0x11
        /*0296*/ 	.short	(.L_122 - .L_121)
	.align		4
.L_121:
        /*0298*/ 	.word	index@(_ZN5flash44flash_bwd_dq_dk_dv_loop_seqk_parallel_kernelI23Flash_bwd_kernel_traitsILi96ELi64ELi128ELi8ELi2ELi4ELi4ELb1ELb0EN7cutlass10bfloat16_tE19Flash_kernel_traitsILi96ELi64ELi128ELi8ES3_EELb0ELb0ELb1ELb0ELb0ELb0ELb1EEEvNS_16Flash_bwd_paramsE)
        /*029c*/ 	.word	0x000000c8


	//----- nvinfo : EIATTR_REGCOUNT
	.align		4
.L_122:
        /*02a0*/ 	.byte	0x04, 0x2f
        /*02a2*/ 	.short	(.L_124 - .L_123)
	.align		4
.L_123:
        /*02a4*/ 	.word	index@(_ZN5flash44flash_bwd_dq_dk_dv_loop_seqk_parallel_kernelI23Flash_bwd_kernel_traitsILi96ELi64ELi128ELi8ELi2ELi4ELi4ELb1ELb0EN7cutlass10bfloat16_tE19Flash_kernel_traitsILi96ELi64ELi128ELi8ES3_EELb1ELb0ELb1ELb0ELb0ELb0ELb0EEEvNS_16Flash_bwd_paramsE)
        /*02a8*/ 	.word	0x000000ff


	//----- nvinfo : EIATTR_FRAME_SIZE
	.align		4
.L_124:
        /*02ac*/ 	.byte	0x04, 0x11
        /*02ae*/ 	.short	(.L_126 - .L_125)
	.align		4
.L_125:
        /*02b0*/ 	.word	index@(_ZN5flash44flash_bwd_dq_dk_dv_loop_seqk_parallel_kernelI23Flash_bwd_kernel_traitsILi96ELi64ELi128ELi8ELi2ELi4ELi4ELb1ELb0EN7cutlass10bfloat16_tE19Flash_kernel_traitsILi96ELi64ELi128ELi8ES3_EELb1ELb0ELb1ELb0ELb0ELb0ELb0EEEvNS_16Flash_bwd_paramsE)
        /*02b4*/ 	.word	0x00000048


	//----- nvinfo : EIATTR_REGCOUNT
	.align		4
.L_126:
        /*02b8*/ 	.byte	0x04, 0x2f
        /*02ba*/ 	.short	(.L_128 - .L_127)
	.align		4
.L_127:
        /*02bc*/ 	.word	index@(_ZN5flash44flash_bwd_dq_dk_dv_loop_seqk_parallel_kernelI23Flash_bwd_kernel_traitsILi96ELi64ELi128ELi8ELi2ELi4ELi4ELb1ELb0EN7cutlass10bfloat16_tE19Flash_kernel_traitsILi96ELi64ELi128ELi8ES3_EELb0ELb0ELb0ELb0ELb0ELb0ELb1EEEvNS_16Flash_bwd_paramsE)
        /*02c0*/ 	.word	0x000000ff


	//----- nvinfo : EIATTR_FRAME_SIZE
	.align		4
.L_128:
        /*02c4*/ 	.byte	0x04, 0x11
        /*02c6*/ 	.short	(.L_130 - .L_129)
	.align		4
.L_129:
        /*02c8*/ 	.word	index@(_ZN5flash44flash_bwd_dq_dk_dv_loop_seqk_parallel_kernelI23Flash_bwd_kernel_traitsILi96ELi64ELi128ELi8ELi2ELi4ELi4ELb1ELb0EN7cutlass10bfloat16_tE19Flash_kernel_traitsILi96ELi64ELi128ELi8ES3_EELb0ELb0ELb0ELb0ELb0ELb0ELb1EEEvNS_16Flash_bwd_paramsE)
        /*02cc*/ 	.word	0x000000c0


	//----- nvinfo : EIATTR_REGCOUNT
	.align		4
.L_130:
        /*02d0*/ 	.byte	0x04, 0x2f
        /*02d2*/ 	.short	(.L_132 - .L_131)
	.align		4
.L_131:
        /*02d4*/ 	.word	index@(_ZN5flash44flash_bwd_dq_dk_dv_loop_seqk_parallel_kernelI23Flash_bwd_kernel_traitsILi96ELi64ELi128ELi8ELi2ELi4ELi4ELb1ELb0EN7cutlass10bfloat16_tE19Flash_kernel_traitsILi96ELi64ELi128ELi8ES3_EELb1ELb0ELb0ELb0ELb0ELb0ELb0EEEvNS_16Flash_bwd_paramsE)
        /*02d8*/ 	.word	0x000000ff


	//----- nvinfo : EIATTR_FRAME_SIZE
	.align		4
.L_132:
        /*02dc*/ 	.byte	0x04, 0x11
        /*02de*/ 	.short	(.L_134 - .L_133)
	.align		4
.L_133:
        /*02e0*/ 	.word	index@(_ZN5flash44flash_bwd_dq_dk_dv_loop_seqk_parallel_kernelI23Flash_bwd_kernel_traitsILi96ELi64ELi128ELi8ELi2ELi4ELi4ELb1ELb0EN7cutlass10bfloat16_tE19Flash_kernel_traitsILi96ELi64ELi128ELi8ES3_EELb1ELb0ELb0ELb0ELb0ELb0ELb0EEEvNS_16Flash_bwd_paramsE)
        /*02e4*/ 	.word	0x00000050


	//----- nvinfo : EIATTR_REGCOUNT
	.align		4
.L_134:
        /*02e8*/ 	.byte	0x04, 0x2f
        /*02ea*/ 	.short	(.L_136 - .L_135)
	.align		4
.L_135:
        /*02ec*/ 	.word	index@(_ZN5flash44flash_bwd_dq_dk_dv_loop_seqk_parallel_kernelI23Flash_bwd_kernel_traitsILi96ELi64ELi128ELi8ELi2ELi4ELi4ELb1ELb0EN7cutlass10bfloat16_tE19Flash_kernel_traitsILi96ELi64ELi128ELi8ES3_EELb0ELb0ELb0ELb0ELb0ELb1ELb1EEEvNS_16Flash_bwd_paramsE)
        /*02f0*/ 	.word	0x000000ff


	//----- nvinfo : EIATTR_FRAME_SIZE
	.align		4
.L_136:
        /*02f4*/ 	.byte	0x04, 0x11
        /*02f6*/ 	.short	(.L_138 - .L_137)
	.align		4
.L_137:
        /*02f8*/ 	.word	index@(_ZN5flash44flash_bwd_dq_dk_dv_loop_seqk_parallel_kernelI23Flash_bwd_kernel_traitsILi96ELi64ELi128ELi8ELi2ELi4ELi4ELb1ELb0EN7cutlass10bfloat16_tE19Flash_kernel_traitsILi96ELi64ELi128ELi8ES3_EELb0ELb0ELb0ELb0ELb0ELb1ELb1EEEvNS_16Flash_bwd_paramsE)
        /*02fc*/ 	.word	0x000000b0


	//----- nvinfo : EIATTR_REGCOUNT
	.align		4
.L_138:
        /*0300*/ 	.byte	0x04, 0x2f
        /*0302*/ 	.short	(.L_140 - .L_139)
	.align		4
.L_139:
        /*0304*/ 	.word	index@(_ZN5flash44flash_bwd_dq_dk_dv_loop_seqk_parallel_kernelI23Flash_bwd_kernel_traitsILi96ELi64ELi128ELi8ELi2ELi4ELi4ELb1ELb0EN7cutlass10bfloat16_tE19Flash_kernel_traitsILi96ELi64ELi128ELi8ES3_EELb1ELb0ELb0ELb0ELb0ELb1ELb0EEEvNS_16Flash_bwd_paramsE)
        /*0308*/ 	.word	0x000000ff


	//----- nvinfo : EIATTR_FRAME_SIZE
	.align		4
.L_140:
        /*030c*/ 	.byte	0x04, 0x11
        /*030e*/ 	.short	(.L_142 - .L_141)
	.align		4
.L_141:
        /*0310*/ 	.word	index@(_ZN5flash44flash_bwd_dq_dk_dv_loop_seqk_parallel_kernelI23Flash_bwd_kernel_traitsILi96ELi64ELi128ELi8ELi2ELi4ELi4ELb1ELb0EN7cutlass10bfloat16_tE19Flash_kernel_traitsILi96ELi64ELi128ELi8ES3_EELb1ELb0ELb0ELb0ELb0ELb1ELb0EEEvNS_16Flash_bwd_paramsE)
        /*0314*/ 	.word	0x00000048


	//----- nvinfo : EIATTR_REGCOUNT
	.align		4
.L_142:
        /*0318*/ 	.byte	0x04, 0x2f
        /*031a*/ 	.short	(.L_144 - .L_143)
	.align		4
.L_143:
        /*031c*/ 	.word	index@(_ZN5flash27flash_bwd_convert_dq_kernelI23Flash_bwd_kernel_traitsILi96ELi64ELi128ELi8ELi2ELi4ELi4ELb1ELb0EN7cutlass10bfloat16_tE19Flash_kernel_traitsILi96ELi64ELi128ELi8ES3_EEEEvNS_16Flash_bwd_paramsEi)
        /*0320*/ 	.word	0x00000040


	//----- nvinfo : EIATTR_FRAME_SIZE
	.align		4
.L_144:
        /*0324*/ 	.byte	0x04, 0x11
        /*0326*/ 	.short	(.L_146 - .L_145)
	.align		4
.L_145:
        /*0328*/ 	.word	index@(_ZN5flash27flash_bwd_convert_dq_kernelI23Flash_bwd_kernel_traitsILi96ELi64ELi128ELi8ELi2ELi4ELi4ELb1ELb0EN7cutlass10bfloat16_tE19Flash_kernel_traitsILi96ELi64ELi128ELi8ES3_EEEEvNS_16Flash_bwd_paramsEi)
        /*032c*/ 	.word	0x00000000


	//----- nvinfo : EIATTR_REGCOUNT
	.align		4
.L_146:
        /*0330*/ 	.byte	0x04, 0x2f
        /*0332*/ 	.short	(.L_148 - .L_147)
	.align		4
.L_147:
        /*0334*/ 	.word	index@(_ZN5flash44flash_bwd_dq_dk_dv_loop_seqk_parallel_kernelI23Flash_bwd_kernel_traitsILi96ELi64ELi128ELi8ELi2ELi4ELi4ELb1ELb0EN7cutlass10bfloat16_tE19Flash_kernel_traitsILi96ELi64ELi128ELi8ES3_EELb0ELb0ELb1ELb1ELb0ELb0ELb0EEEvNS_16Flash_bwd_paramsE)
        /*0338*/ 	.word	0x000000ff


	//----- nvinfo : EIATTR_FRAME_SIZE
	.align		4
.L_148:
        /*033c*/ 	.byte	0x04, 0x11
        /*033e*/ 	.short	(.L_150 - .L_149)
	.align		4
.L_149:
        /*0340*/ 	.word	index@(_ZN5flash44flash_bwd_dq_dk_dv_loop_seqk_parallel_kernelI23Flash_bwd_kernel_traitsILi96ELi64ELi128ELi8ELi2ELi4ELi4ELb1ELb0EN7cutlass10bfloat16_tE19Flash_kernel_traitsILi96ELi64ELi128ELi8ES3_EELb0ELb0ELb1ELb1ELb0ELb0ELb0EEEvNS_16Flash_bwd_paramsE)
        /*0344*/ 	.word	0x00000048


	//----- nvinfo : EIATTR_REGCOUNT
	.align		4
.L_150:
        /*0348*/ 	.byte	0x04, 0x2f
        /*034a*/ 	.short	(.L_152 - .L_151)
	.align		4
.L_151:
        /*034c*/ 	.word	index@(_ZN5flash44flash_bwd_dq_dk_dv_loop_seqk_parallel_kernelI23Flash_bwd_kernel_traitsILi96ELi64ELi128ELi8ELi2ELi4ELi4ELb1ELb0EN7cutlass10bfloat16_tE19Flash_kernel_traitsILi96ELi64ELi128ELi8ES3_EELb0ELb0ELb1ELb0ELb0ELb1ELb0EEEvNS_16Flash_bwd_paramsE)
        /*0350*/ 	.word	0x000000ff


	//----- nvinfo : EIATTR_FRAME_SIZE
	.align		4
.L_152:
        /*0354*/ 	.byte	0x04, 0x11
        /*0356*/ 	.short	(.L_154 - .L_153)
	.align		4
.L_153:
        /*0358*/ 	.word	index@(_ZN5flash44flash_bwd_dq_dk_dv_loop_seqk_parallel_kernelI23Flash_bwd_kernel_traitsILi96ELi64ELi128ELi8ELi2ELi4ELi4ELb1ELb0EN7cutlass10bfloat16_tE19Flash_kernel_traitsILi96ELi64ELi128ELi8ES3_EELb0ELb0ELb1ELb0ELb0ELb1ELb0EEEvNS_16Flash_bwd_paramsE)
        /*035c*/ 	.word	0x00000030


	//----- nvinfo : EIATTR_REGCOUNT
	.align		4
.L_154:
        /*0360*/ 	.byte	0x04, 0x2f
        /*0362*/ 	.short	(.L_156 - .L_155)
	.align		4
.L_155:
        /*0364*/ 	.word	index@(_ZN5flash44flash_bwd_dq_dk_dv_loop_seqk_parallel_kernelI23Flash_bwd_kernel_traitsILi96ELi64ELi128ELi8ELi2ELi4ELi4ELb1ELb0EN7cutlass10bfloat16_tE19Flash_kernel_traitsILi96ELi64ELi128ELi8ES3_EELb0ELb0ELb0ELb1ELb0ELb0ELb0EEEvNS_16Flash_bwd_paramsE)
        /*0368*/ 	.word	0x000000ff


	//----- nvinfo : EIATTR_FRAME_SIZE
	.align		4
.L_156:
        /*036c*/ 	.byte	0x04, 0x11
        /*036e*/ 	.short	(.L_158 - .L_157)
	.align		4
.L_157:
        /*0370*/ 	.word	index@(_ZN5flash44flash_bwd_dq_dk_dv_loop_seqk_parallel_kernelI23Flash_bwd_kernel_traitsILi96ELi64ELi128ELi8ELi2ELi4ELi4ELb1ELb0EN7cutlass10bfloat16_tE19Flash_kernel_traitsILi96ELi64ELi128ELi8ES3_EELb0ELb0ELb0ELb1ELb0ELb0ELb0EEEvNS_16Flash_bwd_paramsE)
        /*0374*/ 	.word	0x00000050


	//----- nvinfo : EIATTR_REGCOUNT
	.align		4
.L_158:
        /*0378*/ 	.byte	0x04, 0x2f
        /*037a*/ 	.short	(.L_160 - .L_159)
	.align		4
.L_159:
        /*037c*/ 	.word	index@(_ZN5flash44flash_bwd_dq_dk_dv_loop_seqk_parallel_kernelI23Flash_bwd_kernel_traitsILi96ELi64ELi128ELi8ELi2ELi4ELi4ELb1ELb0EN7cutlass10bfloat16_tE19Flash_kernel_traitsILi96ELi64ELi128ELi8ES3_EELb0ELb0ELb0ELb0ELb1ELb1ELb0EEEvNS_16Flash_bwd_paramsE)
        /*0380*/ 	.word	0x000000ff


	//----- nvinfo : EIATTR_FRAME_SIZE
	.align		4
.L_160:
        /*0384*/ 	.byte	0x04, 0x11
        /*0386*/ 	.short	(.L_162 - .L_161)
	.align		4
.L_161:
        /*0388*/ 	.word	index@(_ZN5flash44flash_bwd_dq_dk_dv_loop_seqk_parallel_kernelI23Flash_bwd_kernel_traitsILi96ELi64ELi128ELi8ELi2ELi4ELi4ELb1ELb0EN7cutlass10bfloat16_tE19Flash_kernel_traitsILi96ELi64ELi128ELi8ES3_EELb0ELb0ELb0ELb0ELb1ELb1ELb0EEEvNS_16Flash_bwd_paramsE)
        /*038c*/ 	.word	0x00000030


	//----- nvinfo : EIATTR_REGCOUNT
	.align		4
.L_162:
        /*0390*/ 	.byte	0x04, 0x2f
        /*0392*/ 	.short	(.L_164 - .L_163)
	.align		4
.L_163:
        /*0394*/ 	.word	index@(_ZN5flash44flash_bwd_dq_dk_dv_loop_seqk_parallel_kernelI23Flash_bwd_kernel_traitsILi96ELi64ELi128ELi8ELi2ELi4ELi4ELb1ELb0EN7cutlass10bfloat16_tE19Flash_kernel_traitsILi96ELi64ELi128ELi8ES3_EELb0ELb0ELb1ELb0ELb0ELb0ELb0EEEvNS_16Flash_bwd_paramsE)
        /*0398*/ 	.word	0x000000ff


	//----- nvinfo : EIATTR_FRAME_SIZE
	.align		4
.L_164:
        /*039c*/ 	.byte	0x04, 0x11
        /*039e*/ 	.short	(.L_166 - .L_165)
	.align		4
.L_165:
        /*03a0*/ 	.word	index@(_ZN5flash44flash_bwd_dq_dk_dv_loop_seqk_parallel_kernelI23Flash_bwd_kernel_traitsILi96ELi64ELi128ELi8ELi2ELi4ELi4ELb1ELb0EN7cutlass10bfloat16_tE19Flash_kernel_traitsILi96ELi64ELi128ELi8ES3_EELb0ELb0ELb1ELb0ELb0ELb0ELb0EEEvNS_16Flash_bwd_paramsE)
        /*03a4*/ 	.word	0x00000048


	//----- nvinfo : EIATTR_REGCOUNT
	.align		4
.L_166:
        /*03a8*/ 	.byte	0x04, 0x2f
        /*03aa*/ 	.short	(.L_168 - .L_167)
	.align		4
.L_167:
        /*03ac*/ 	.word	index@(_ZN5flash44flash_bwd_dq_dk_dv_loop_seqk_parallel_kernelI23Flash_bwd_kernel_traitsILi96ELi64ELi128ELi8ELi2ELi4ELi4ELb1ELb0EN7cutlass10bfloat16_tE19Flash_kernel_traitsILi96ELi64ELi128ELi8ES3_EELb0ELb0ELb0ELb0ELb0ELb0ELb0EEEvNS_16Flash_bwd_paramsE)
        /*03b0*/ 	.word	0x000000ff


	//----- nvinfo : EIATTR_FRAME_SIZE
	.align		4
.L_168:
        /*03b4*/ 	.byte	0x04, 0x11
        /*03b6*/ 	.short	(.L_170 - .L_169)
	.align		4
.L_169:
        /*03b8*/ 	.word	index@(_ZN5flash44flash_bwd_dq_dk_dv_loop_seqk_parallel_kernelI23Flash_bwd_kernel_traitsILi96ELi64ELi128ELi8ELi2ELi4ELi4ELb1ELb0EN7cutlass10bfloat16_tE19Flash_kernel_traitsILi96ELi64ELi128ELi8ES3_EELb0ELb0ELb0ELb0ELb0ELb0ELb0EEEvNS_16Flash_bwd_paramsE)
        /*03bc*/ 	.word	0x00000050


	//----- nvinfo : EIATTR_REGCOUNT
	.align		4
.L_170:
        /*03c0*/ 	.byte	0x04, 0x2f
        /*03c2*/ 	.short	(.L_172 - .L_171)
	.align		4
.L_171:
        /*03c4*/ 	.word	index@(_ZN5flash44flash_bwd_dq_dk_dv_loop_seqk_parallel_kernelI23Flash_bwd_kernel_traitsILi96ELi64ELi128ELi8ELi2ELi4ELi4ELb1ELb0EN7cutlass10bfloat16_tE19Flash_kernel_traitsILi96ELi64ELi128ELi8ES3_EELb0ELb0ELb0ELb0ELb0ELb1ELb0EEEvNS_16Flash_bwd_paramsE)
        /*03c8*/ 	.word	0x000000ff


	//----- nvinfo : EIATTR_FRAME_SIZE
	.align		4
.L_172:
        /*03cc*/ 	.byte	0x04, 0x11
        /*03ce*/ 	.short	(.L_174 - .L_173)
	.align		4
.L_173:
        /*03d0*/ 	.word	index@(_ZN5flash44flash_bwd_dq_dk_dv_loop_seqk_parallel_kernelI23Flash_bwd_kernel_traitsILi96ELi64ELi128ELi8ELi2ELi4ELi4ELb1ELb0EN7cutlass10bfloat16_tE19Flash_kernel_traitsILi96ELi64ELi128ELi8ES3_EELb0ELb0ELb0ELb0ELb0ELb1ELb0EEEvNS_16Flash_bwd_paramsE)
        /*03d4*/ 	.word	0x00000040


	//----- nvinfo : EIATTR_MIN_STACK_SIZE
	.align		4
.L_174:
        /*03d8*/ 	.byte	0x04, 0x12
        /*03da*/ 	.short	(.L_176 - .L_175)
	.align		4
.L_175:
        /*03dc*/ 	.word	index@(_ZN5flash44flash_bwd_dq_dk_dv_loop_seqk_parallel_kernelI23Flash_bwd_kernel_traitsILi96ELi64ELi128ELi8ELi2ELi4ELi4ELb1ELb0EN7cutlass10bfloat16_tE19Flash_kernel_traitsILi96ELi64ELi128ELi8ES3_EELb0ELb0ELb0ELb0ELb0ELb1ELb0EEEvNS_16Flash_bwd_paramsE)
        /*03e0*/ 	.word	0x00000040


	//----- nvinfo : EIATTR_MIN_STACK_SIZE
	.align		4
.L_176:
        /*03e4*/ 	.byte	0x04, 0x12
        /*03e6*/ 	.short	(.L_178 - .L_177)
	.align		4
.L_177:
        /*03e8*/ 	.word	index@(_ZN5flash44flash_bwd_dq_dk_dv_loop_seqk_parallel_kernelI23Flash_bwd_kernel_traitsILi96ELi64ELi128ELi8ELi2ELi4ELi4ELb1ELb0EN7cutlass10bfloat16_tE19Flash_kernel_traitsILi96ELi64ELi128ELi8ES3_EELb0ELb0ELb0ELb0ELb0ELb0ELb0EEEvNS_16Flash_bwd_paramsE)
        /*03ec*/ 	.word	0x00000050


	//----- nvinfo : EIATTR_MIN_STACK_SIZE
	.align		4
.L_178:
        /*03f0*/ 	.byte	0x04, 0x12
        /*03f2*/ 	.short	(.L_180 - .L_179)
	.align		4
.L_179:
        /*03f4*/ 	.word	index@(_ZN5flash44flash_bwd_dq_dk_dv_loop_seqk_parallel_kernelI23Flash_bwd_kernel_traitsILi96ELi64ELi128ELi8ELi2ELi4ELi4ELb1ELb0EN7cutlass10bfloat16_tE19Flash_kernel_traitsILi96ELi64ELi128ELi8ES3_EELb0ELb0ELb1ELb0ELb0ELb0ELb0EEEvNS_16Flash_bwd_paramsE)
        /*03f8*/ 	.word	0x00000048


	//----- nvinfo : EIATTR_MIN_STACK_SIZE
	.align		4
.L_180:
        /*03fc*/ 	.byte	0x04, 0x12
        /*03fe*/ 	.short	(.L_182 - .L_181)
	.align		4
.L_181:
        /*0400*/ 	.word	index@(_ZN5flash44flash_bwd_dq_dk_dv_loop_seqk_parallel_kernelI23Flash_bwd_kernel_traitsILi96ELi64ELi128ELi8ELi2ELi4ELi4ELb1ELb0EN7cutlass10bfloat16_tE19Flash_kernel_traitsILi96ELi64ELi128ELi8ES3_EELb0ELb0ELb0ELb0ELb1ELb1ELb0EEEvNS_16Flash_bwd_paramsE)
        /*0404*/ 	.word	0x00000030


	//----- nvinfo : EIATTR_MIN_STACK_SIZE
	.align		4
.L_182:
        /*0408*/ 	.byte	0x04, 0x12
        /*040a*/ 	.short	(.L_184 - .L_183)
	.align		4
.L_183:
        /*040c*/ 	.word	index@(_ZN5flash44flash_bwd_dq_dk_dv_loop_seqk_parallel_kernelI23Flash_bwd_kernel_traitsILi96ELi64ELi128ELi8ELi2ELi4ELi4ELb1ELb0EN7cutlass10bfloat16_tE19Flash_kernel_traitsILi96ELi64ELi128ELi8ES3_EELb0ELb0ELb0ELb1ELb0ELb0ELb0EEEvNS_16Flash_bwd_paramsE)
        /*0410*/ 	.word	0x00000050


	//----- nvinfo : EIATTR_MIN_STACK_SIZE
	.align		4
.L_184:
        /*0414*/ 	.byte	0x04, 0x12
        /*0416*/ 	.short	(.L_186 - .L_185)
	.align		4
.L_185:
        /*0418*/ 	.word	index@(_ZN5flash44flash_bwd_dq_dk_dv_loop_seqk_parallel_kernelI23Flash_bwd_kernel_traitsILi96ELi64ELi128ELi8ELi2ELi4ELi4ELb1ELb0EN7cutlass10bfloat16_tE19Flash_kernel_traitsILi96ELi64ELi128ELi8ES3_EELb0ELb0ELb1ELb0ELb0ELb1ELb0EEEvNS_16Flash_bwd_paramsE)
        /*041c*/ 	.word	0x00000030


	//----- nvinfo : EIATTR_MIN_STACK_SIZE
	.align		4
.L_186:
        /*0420*/ 	.byte	0x04, 0x12
        /*0422*/ 	.short	(.L_188 - .L_187)
	.align		4
.L_187:
        /*0424*/ 	.word	index@(_ZN5flash44flash_bwd_dq_dk_dv_loop_seqk_parallel_kernelI23Flash_bwd_kernel_traitsILi96ELi64ELi128ELi8ELi2ELi4ELi4ELb1ELb0EN7cutlass10bfloat16_tE19Flash_kernel_traitsILi96ELi64ELi128ELi8ES3_EELb0ELb0ELb1ELb1ELb0ELb0ELb0EEEvNS_16Flash_bwd_paramsE)
        /*0428*/ 	.word	0x00000048


	//----- nvinfo : EIATTR_MIN_STACK_SIZE
	.align		4
.L_188:
        /*042c*/ 	.byte	0x04, 0x12
        /*042e*/ 	.short	(.L_190 - .L_189)
	.align		4
.L_189:
        /*0430*/ 	.word	index@(_ZN5flash27flash_bwd_convert_dq_kernelI23Flash_bwd_kernel_traitsILi96ELi64ELi128ELi8ELi2ELi4ELi4ELb1ELb0EN7cutlass10bfloat16_tE19Flash_kernel_traitsILi96ELi64ELi128ELi8ES3_EEEEvNS_16Flash_bwd_paramsEi)
        /*0434*/ 	.word	0x00000000


	//----- nvinfo : EIATTR_MIN_STACK_SIZE
	.align		4
.L_190:
        /*0438*/ 	.byte	0x04, 0x12
        /*043a*/ 	.short	(.L_192 - .L_191)
	.align		4
.L_191:
        /*043c*/ 	.word	index@(_ZN5flash44flash_bwd_dq_dk_dv_loop_seqk_parallel_kernelI23Flash_bwd_kernel_traitsILi96ELi64ELi128ELi8ELi2ELi4ELi4ELb1ELb0EN7cutlass10bfloat16_tE19Flash_kernel_traitsILi96ELi64ELi128ELi8ES3_EELb1ELb0ELb0ELb0ELb0ELb1ELb0EEEvNS_16Flash_bwd_paramsE)
        /*0440*/ 	.word	0x00000048


	//----- nvinfo : EIATTR_MIN_STACK_SIZE
	.align		4
.L_192:
        /*0444*/ 	.byte	0x04, 0x12
        /*0446*/ 	.short	(.L_194 - .L_193)
	.align		4
.L_193:
        /*0448*/ 	.word	index@(_ZN5flash44flash_bwd_dq_dk_dv_loop_seqk_parallel_kernelI23Flash_bwd_kernel_traitsILi96ELi64ELi128ELi8ELi2ELi4ELi4ELb1ELb0EN7cutlass10bfloat16_tE19Flash_kernel_traitsILi96ELi64ELi128ELi8ES3_EELb0ELb0ELb0ELb0ELb0ELb1ELb1EEEvNS_16Flash_bwd_paramsE)
        /*044c*/ 	.word	0x000000b0


	//----- nvinfo : EIATTR_MIN_STACK_SIZE
	.align		4
.L_194:
        /*0450*/ 	.byte	0x04, 0x12
        /*0452*/ 	.short	(.L_196 - .L_195)
	.align		4
.L_195:
        /*0454*/ 	.word	index@(_ZN5flash44flash_bwd_dq_dk_dv_loop_seqk_parallel_kernelI23Flash_bwd_kernel_traitsILi96ELi64ELi128ELi8ELi2ELi4ELi4ELb1ELb0EN7cutlass10bfloat16_tE19Flash_kernel_traitsILi96ELi64ELi128ELi8ES3_EELb1ELb0ELb0ELb0ELb0ELb0ELb0EEEvNS_16Flash_bwd_paramsE)
        /*0458*/ 	.word	0x00000050


	//----- nvinfo : EIATTR_MIN_STACK_SIZE
	.align		4
.L_196:
        /*045c*/ 	.byte	0x04, 0x12
        /*045e*/ 	.short	(.L_198 - .L_197)
	.align		4
.L_197:
        /*0460*/ 	.word	index@(_ZN5flash44flash_bwd_dq_dk_dv_loop_seqk_parallel_kernelI23Flash_bwd_kernel_traitsILi96ELi64ELi128ELi8ELi2ELi4ELi4ELb1ELb0EN7cutlass10bfloat16_tE19Flash_kernel_traitsILi96ELi64ELi128ELi8ES3_EELb0ELb0ELb0ELb0ELb0ELb0ELb1EEEvNS_16Flash_bwd_paramsE)
        /*0464*/ 	.word	0x000000c0


	//----- nvinfo : EIATTR_MIN_STACK_SIZE
	.align		4
.L_198:
        /*0468*/ 	.byte	0x04, 0x12
        /*046a*/ 	.short	(.L_200 - .L_199)
	.align		4
.L_199:
        /*046c*/ 	.word	index@(_ZN5flash44flash_bwd_dq_dk_dv_loop_seqk_parallel_kernelI23Flash_bwd_kernel_traitsILi96ELi64ELi128ELi8ELi2ELi4ELi4ELb1ELb0EN7cutlass10bfloat16_tE19Flash_kernel_traitsILi96ELi64ELi128ELi8ES3_EELb1ELb0ELb1ELb0ELb0ELb0ELb0EEEvNS_16Flash_bwd_paramsE)
        /*0470*/ 	.word	0x00000048


	//----- nvinfo : EIATTR_MIN_STACK_SIZE
	.align		4
.L_200:
        /*0474*/ 	.byte	0x04, 0x12
        /*0476*/ 	.short	(.L_202 - .L_201)
	.align		4
.L_201:
        /*0478*/ 	.word	index@(_ZN5flash44flash_bwd_dq_dk_dv_loop_seqk_parallel_kernelI23Flash_bwd_kernel_traitsILi96ELi64ELi128ELi8ELi2ELi4ELi4ELb1ELb0EN7cutlass10bfloat16_tE19Flash_kernel_traitsILi96ELi64ELi128ELi8ES3_EELb0ELb0ELb1ELb0ELb0ELb0ELb1EEEvNS_16Flash_bwd_paramsE)
        /*047c*/ 	.word	0x000000c8


	//----- nvinfo : EIATTR_MIN_STACK_SIZE
	.align		4
.L_202:
        /*0480*/ 	.byte	0x04, 0x12
        /*0482*/ 	.short	(.L_204 - .L_203)
	.align		4
.L_203:
        /*0484*/ 	.word	index@(_ZN5flash44flash_bwd_dq_dk_dv_loop_seqk_parallel_kernelI23Flash_bwd_kernel_traitsILi96ELi64ELi128ELi8ELi2ELi4ELi4ELb1ELb0EN7cutlass10bfloat16_tE19Flash_kernel_traitsILi96ELi64ELi128ELi8ES3_EELb1ELb0ELb0ELb0ELb1ELb1ELb0EEEvNS_16Flash_bwd_paramsE)
        /*0488*/ 	.word	0x00000050


	//----- nvinfo : EIATTR_MIN_STACK_SIZE
	.align		4
.L_204:
        /*048c*/ 	.byte	0x04, 0x12
        /*048e*/ 	.short	(.L_206 - .L_205)
	.align		4
.L_205:
        /*0490*/ 	.word	index@(_ZN5flash44flash_bwd_dq_dk_dv_loop_seqk_parallel_kernelI23Flash_bwd_kernel_traitsILi96ELi64ELi128ELi8ELi2ELi4ELi4ELb1ELb0EN7cutlass10bfloat16_tE19Flash_kernel_traitsILi96ELi64ELi128ELi8ES3_EELb0ELb0ELb0ELb0ELb1ELb1ELb1EEEvNS_16Flash_bwd_paramsE)
        /*0494*/ 	.word	0x000000b0


	//----- nvinfo : EIATTR_MIN_STACK_SIZE
	.align		4
.L_206:
        /*0498*/ 	.byte	0x04, 0x12
        /*049a*/ 	.short	(.L_208 - .L_207)
	.align		4
.L_207:
        /*049c*/ 	.word	index@(_ZN5flash44flash_bwd_dq_dk_dv_loop_seqk_parallel_kernelI23Flash_bwd_kernel_traitsILi96ELi64ELi128ELi8ELi2ELi4ELi4ELb1ELb0EN7cutlass10bfloat16_tE19Flash_kernel_traitsILi96ELi64ELi128ELi8ES3_EELb1ELb0ELb0ELb1ELb0ELb0ELb0EEEvNS_16Flash_bwd_paramsE)
        /*04a0*/ 	.word	0x00000078


	//----- nvinfo : EIATTR_MIN_STACK_SIZE
	.align		4
.L_208:
        /*04a4*/ 	.byte	0x04, 0x12
        /*04a6*/ 	.short	(.L_210 - .L_209)
	.align		4
.L_209:
        /*04a8*/ 	.word	index@(_ZN5flash44flash_bwd_dq_dk_dv_loop_seqk_parallel_kernelI23Flash_bwd_kernel_traitsILi96ELi64ELi128ELi8ELi2ELi4ELi4ELb1ELb0EN7cutlass10bfloat16_tE19Flash_kernel_traitsILi96ELi64ELi128ELi8ES3_EELb0ELb0ELb0ELb1ELb0ELb0ELb1EEEvNS_16Flash_bwd_paramsE)
        /*04ac*/ 	.word	0x000000c8


	//----- nvinfo : EIATTR_MIN_STACK_SIZE
	.align		4
.L_210:
        /*04b0*/ 	.byte	0x04, 0x12
        /*04b2*/ 	.short	(.L_212 - .L_211)
	.align		4
.L_211:
        /*04b4*/ 	.word	index@(_ZN5flash44flash_bwd_dq_dk_dv_loop_seqk_parallel_kernelI23Flash_bwd_kernel_traitsILi96ELi64ELi128ELi8ELi2ELi4ELi4ELb1ELb0EN7cutlass10bfloat16_tE19Flash_kernel_traitsILi96ELi64ELi128ELi8ES3_EELb1ELb0ELb1ELb0ELb0ELb1ELb0EEEvNS_16Flash_bwd_paramsE)
        /*04b8*/ 	.word	0x00000030


	//----- nvinfo : EIATTR_MIN_STACK_SIZE
	.align		4
.L_212:
        /*04bc*/ 	.byte	0x04, 0x12
        /*04be*/ 	.short	(.L_214 - .L_213)
	.align		4
.L_213:
        /*04c0*/ 	.word	index@(_ZN5flash44flash_bwd_dq_dk_dv_loop_seqk_parallel_kernelI23Flash_bwd_kernel_traitsILi96ELi64ELi128ELi8ELi2ELi4ELi4ELb1ELb0EN7cutlass10bfloat16_tE19Flash_kernel_traitsILi96ELi64ELi128ELi8ES3_EELb0ELb0ELb1ELb0ELb0ELb1ELb1EEEvNS_16Flash_bwd_paramsE)
        /*04c4*/ 	.word	0x000000b8


	//----- nvinfo : EIATTR_MIN_STACK_SIZE
	.align		4
.L_214:
        /*04c8*/ 	.byte	0x04, 0x12
        /*04ca*/ 	.short	(.L_216 - .L_215)
	.align		4
.L_215:
        /*04cc*/ 	.word	index@(_ZN5flash44flash_bwd_dq_dk_dv_loop_seqk_parallel_kernelI23Flash_bwd_kernel_traitsILi96ELi64ELi128ELi8ELi2ELi4ELi4ELb1ELb0EN7cutlass10bfloat16_tE19Flash_kernel_traitsILi96ELi64ELi128ELi8ES3_EELb1ELb0ELb1ELb1ELb0ELb0ELb0EEEvNS_16Flash_bwd_paramsE)
        /*04d0*/ 	.word	0x00000050


	//----- nvinfo : EIATTR_MIN_STACK_SIZE
	.align		4
.L_216:
        /*04d4*/ 	.byte	0x04, 0x12
        /*04d6*/ 	.short	(.L_218 - .L_217)
	.align		4
.L_217:
        /*04d8*/ 	.word	index@(_ZN5flash44flash_bwd_dq_dk_dv_loop_seqk_parallel_kernelI23Flash_bwd_kernel_traitsILi96ELi64ELi128ELi8ELi2ELi4ELi4ELb1ELb0EN7cutlass10bfloat16_tE19Flash_kernel_traitsILi96ELi64ELi128ELi8ES3_EELb0ELb0ELb1ELb1ELb0ELb0ELb1EEEvNS_16Flash_bwd_paramsE)
        /*04dc*/ 	.word	0x000000c8


	//----- nvinfo : EIATTR_MIN_STACK_SIZE
	.align		4
.L_218:
        /*04e0*/ 	.byte	0x04, 0x12
        /*04e2*/ 	.short	(.L_220 - .L_219)
	.align		4
.L_219:
        /*04e4*/ 	.word	index@(_ZN5flash25flash_bwd_dot_do_o_kernelILb0E23Flash_bwd_kernel_traitsILi96ELi64ELi128ELi8ELi2ELi4ELi4ELb1ELb0EN7cutlass10bfloat16_tE19Flash_kernel_traitsILi96ELi64ELi128ELi8ES3_EEEEvNS_16Flash_bwd_paramsE)
        /*04e8*/ 	.word	0x00000000


	//----- nvinfo : EIATTR_MIN_STACK_SIZE
	.align		4
.L_220:
        /*04ec*/ 	.byte	0x04, 0x12
        /*04ee*/ 	.short	(.L_222 - .L_221)
	.align		4
.L_221:
        /*04f0*/ 	.word	index@(_ZN5flash25flash_bwd_dot_do_o_kernelILb1E23Flash_bwd_kernel_traitsILi96ELi64ELi128ELi8ELi2ELi4ELi4ELb1ELb0EN7cutlass10bfloat16_tE19Flash_kernel_traitsILi96ELi64ELi128ELi8ES3_EEEEvNS_16Flash_bwd_paramsE)
        /*04f4*/ 	.word	0x00000000


	//----- nvinfo : EIATTR_MIN_STACK_SIZE
	.align		4
.L_222:
        /*04f8*/ 	.byte	0x04, 0x12
        /*04fa*/ 	.short	(.L_224 - .L_223)
	.align		4
.L_223:
        /*04fc*/ 	.word	index@(_ZN5flash27flash_bwd_convert_dq_kernelI23Flash_bwd_kernel_traitsILi96ELi64ELi128ELi8ELi2ELi4ELi4ELb0ELb0EN7cutlass10bfloat16_tE19Flash_kernel_traitsILi96ELi64ELi128ELi8ES3_EEEEvNS_16Flash_bwd_paramsEi)
        /*0500*/ 	.word	0x00000000


	//----- nvinfo : EIATTR_MIN_STACK_SIZE
	.align		4
.L_224:
        /*0504*/ 	.byte	0x04, 0x12
        /*0506*/ 	.short	(.L_226 - .L_225)
	.align		4
.L_225:
        /*0508*/ 	.word	index@(_ZN5flash44flash_bwd_dq_dk_dv_loop_seqk_parallel_kernelI23Flash_bwd_kernel_traitsILi96ELi64ELi128ELi8ELi2ELi4ELi4ELb0ELb0EN7cutlass10bfloat16_tE19Flash_kernel_traitsILi96ELi64ELi128ELi8ES3_EELb1ELb0ELb0ELb0ELb0ELb1ELb0EEEvNS_16Flash_bwd_paramsE)
        /*050c*/ 	.word	0x00000008


	//----- nvinfo : EIATTR_MIN_STACK_SIZE
	.align		4
.L_226:
        /*0510*/ 	.byte	0x04, 0x12
        /*0512*/ 	.short	(.L_228 - .L_227)
	.align		4
.L_227:
        /*0514*/ 	.word	index@(_ZN5flash44flash_bwd_dq_dk_dv_loop_seqk_parallel_kernelI23Flash_bwd_kernel_traitsILi96ELi64ELi128ELi8ELi2ELi4ELi4ELb0ELb0EN7cutlass10bfloat16_tE19Flash_kernel_traitsILi96ELi64ELi128ELi8ES3_EELb0ELb0ELb0ELb0ELb0ELb1ELb1EEEvNS_16Flash_bwd_paramsE)
        /*0518*/ 	.word	0x00000020


	//----- nvinfo : EIATTR_MIN_STACK_SIZE
	.align		4
.L_228:
        /*051c*/ 	.byte	0x04, 0x12
        /*051e*/ 	.short	(.L_230 - .L_229)
	.align		4
.L_229:
        /*0520*/ 	.word	index@(_ZN5flash44flash_bwd_dq_dk_dv_loop_seqk_parallel_kernelI23Flash_bwd_kernel_traitsILi96ELi64ELi128ELi8ELi2ELi4ELi4ELb0ELb0EN7cutlass10bfloat16_tE19Flash_kernel_traitsILi96ELi64ELi128ELi8ES3_EELb1ELb0ELb0ELb0ELb0ELb0ELb0EEEvNS_16Flash_bwd_paramsE)
        /*0524*/ 	.word	0x00000008


	//----- nvinfo : EIATTR_MIN_STACK_SIZE
	.align		4
.L_230:
        /*0528*/ 	.byte	0x04, 0x12
        /*052a*/ 	.short	(.L_232 - .L_231)
	.align		4
.L_231:
        /*052c*/ 	.word	index@(_ZN5flash44flash_bwd_dq_dk_dv_loop_seqk_parallel_kernelI23Flash_bwd_kernel_traitsILi96ELi64ELi128ELi8ELi2ELi4ELi4ELb0ELb0EN7cutlass10bfloat16_tE19Flash_kernel_traitsILi96ELi64ELi128ELi8ES3_EELb0ELb0ELb0ELb0ELb0ELb0ELb1EEEvNS_16Flash_bwd_paramsE)
        /*0530*/ 	.word	0x00000018


	//----- nvinfo : EIATTR_MIN_STACK_SIZE
	.align		4
.L_232:
        /*0534*/ 	.byte	0x04, 0x12
        /*0536*/ 	.short	(.L_234 - .L_233)
	.align		4
.L_233:
        /*0538*/ 	.word	index@(_ZN5flash44flash_bwd_dq_dk_dv_loop_seqk_parallel_kernelI23Flash_bwd_kernel_traitsILi96ELi64ELi128ELi8ELi2ELi4ELi4ELb0ELb0EN7cutlass10bfloat16_tE19Flash_kernel_traitsILi96ELi64ELi128ELi8ES3_EELb1ELb0ELb1ELb0ELb0ELb0ELb0EEEvNS_16Flash_bwd_paramsE)
        /*053c*/ 	.word	0x00000000


	//----- nvinfo : EIATTR_MIN_STACK_SIZE
	.align		4
.L_234:
        /*0540*/ 	.byte	0x04, 0x12
        /*0542*/ 	.short	(.L_236 - .L_235)
	.align		4
.L_235:
        /*0544*/ 	.word	index@(_ZN5flash44flash_bwd_dq_dk_dv_loop_seqk_parallel_kernelI23Flash_bwd_kernel_traitsILi96ELi64ELi128ELi8ELi2ELi4ELi4ELb0ELb0EN7cutlass10bfloat16_tE19Flash_kernel_traitsILi96ELi64ELi128ELi8ES3_EELb0ELb0ELb1ELb0ELb0ELb0ELb1EEEvNS_16Flash_bwd_paramsE)
        /*0548*/ 	.word	0x00000008


	//----- nvinfo : EIATTR_MIN_STACK_SIZE
	.align		4
.L_236:
        /*054c*/ 	.byte	0x04, 0x12
        /*054e*/ 	.short	(.L_238 - .L_237)
	.align		4
.L_237:
        /*0550*/ 	.word	index@(_ZN5flash44flash_bwd_dq_dk_dv_loop_seqk_parallel_kernelI23Flash_bwd_kernel_traitsILi96ELi64ELi128ELi8ELi2ELi4ELi4ELb0ELb0EN7cutlass10bfloat16_tE19Flash_kernel_traitsILi96ELi64ELi128ELi8ES3_EELb1ELb0ELb0ELb0ELb1ELb1ELb0EEEvNS_16Flash_bwd_paramsE)
        /*0554*/ 	.word	0x00000008


	//----- nvinfo : EIATTR_MIN_STACK_SIZE
	.align		4
.L_238:
        /*0558*/ 	.byte	0x04, 0x12
        /*055a*/ 	.short	(.L_240 - .L_239)
	.align		4
.L_239:
        /*055c*/ 	.word	index@(_ZN5flash44flash_bwd_dq_dk_dv_loop_seqk_parallel_kernelI23Flash_bwd_kernel_traitsILi96ELi64ELi128ELi8ELi2ELi4ELi4ELb0ELb0EN7cutlass10bfloat16_tE19Flash_kernel_traitsILi96ELi64ELi128ELi8ES3_EELb0ELb0ELb0ELb0ELb1ELb1ELb1EEEvNS_16Flash_bwd_paramsE)
        /*0560*/ 	.word	0x00000018


	//----- nvinfo : EIATTR_MIN_STACK_SIZE
	.align		4
.L_240:
        /*0564*/ 	.byte	0x04, 0x12
        /*0566*/ 	.short	(.L_242 - .L_241)
	.align		4
.L_241:
        /*0568*/ 	.word	index@(_ZN5flash44flash_bwd_dq_dk_dv_loop_seqk_parallel_kernelI23Flash_bwd_kernel_traitsILi96ELi64ELi128ELi8ELi2ELi4ELi4ELb0ELb0EN7cutlass10bfloat16_tE19Flash_kernel_traitsILi96ELi64ELi128ELi8ES3_EELb1ELb0ELb0ELb1ELb0ELb0ELb0EEEvNS_16Flash_bwd_paramsE)
        /*056c*/ 	.word	0x00000030


	//----- nvinfo : EIATTR_MIN_STACK_SIZE
	.align		4
.L_242:
        /*0570*/ 	.byte	0x04, 0x12
        /*0572*/ 	.short	(.L_244 - .L_243)
	.align		4
.L_243:
        /*0574*/ 	.word	index@(_ZN5flash44flash_bwd_dq_dk_dv_loop_seqk_parallel_kernelI23Flash_bwd_kernel_traitsILi96ELi64ELi128ELi8ELi2ELi4ELi4ELb0ELb0EN7cutlass10bfloat16_tE19Flash_kernel_traitsILi96ELi64ELi128ELi8ES3_EELb0ELb0ELb0ELb1ELb0ELb0ELb1EEEvNS_16Flash_bwd_paramsE)
        /*0578*/ 	.word	0x00000028


	//----- nvinfo : EIATTR_MIN_STACK_SIZE
	.align		4
.L_244:
        /*057c*/ 	.byte	0x04, 0x12
        /*057e*/ 	.short	(.L_246 - .L_245)
	.align		4
.L_245:
        /*0580*/ 	.word	index@(_ZN5flash44flash_bwd_dq_dk_dv_loop_seqk_parallel_kernelI23Flash_bwd_kernel_traitsILi96ELi64ELi128ELi8ELi2ELi4ELi4ELb0ELb0EN7cutlass10bfloat16_tE19Flash_kernel_traitsILi96ELi64ELi128ELi8ES3_EELb1ELb0ELb1ELb0ELb0ELb1ELb0EEEvNS_16Flash_bwd_paramsE)
        /*0584*/ 	.word	0x00000000


	//----- nvinfo : EIATTR_MIN_STACK_SIZE
	.align		4
.L_246:
        /*0588*/ 	.byte	0x04, 0x12
        /*058a*/ 	.short	(.L_248 - .L_247)
	.align		4
.L_247:
        /*058c*/ 	.word	index@(_ZN5flash44flash_bwd_dq_dk_dv_loop_seqk_parallel_kernelI23Flash_bwd_kernel_traitsILi96ELi64ELi128ELi8ELi2ELi4ELi4ELb0ELb0EN7cutlass10bfloat16_tE19Flash_kernel_traitsILi96ELi64ELi128ELi8ES3_EELb0ELb0ELb1ELb0ELb0ELb1ELb1EEEvNS_16Flash_bwd_paramsE)
        /*0590*/ 	.word	0x00000010


	//----- nvinfo : EIATTR_MIN_STACK_SIZE
	.align		4
.L_248:
        /*0594*/ 	.byte	0x04, 0x12
        /*0596*/ 	.short	(.L_250 - .L_249)
	.align		4
.L_249:
        /*0598*/ 	.word	index@(_ZN5flash44flash_bwd_dq_dk_dv_loop_seqk_parallel_kernelI23Flash_bwd_kernel_traitsILi96ELi64ELi128ELi8ELi2ELi4ELi4ELb0ELb0EN7cutlass10bfloat16_tE19Flash_kernel_traitsILi96ELi64ELi128ELi8ES3_EELb1ELb0ELb1ELb1ELb0ELb0ELb0EEEvNS_16Flash_bwd_paramsE)
        /*059c*/ 	.word	0x00000000


	//----- nvinfo : EIATTR_MIN_STACK_SIZE
	.align		4
.L_250:
        /*05a0*/ 	.byte	0x04, 0x12
        /*05a2*/ 	.short	(.L_252 - .L_251)
	.align		4
.L_251:
        /*05a4*/ 	.word	index@(_ZN5flash44flash_bwd_dq_dk_dv_loop_seqk_parallel_kernelI23Flash_bwd_kernel_traitsILi96ELi64ELi128ELi8ELi2ELi4ELi4ELb0ELb0EN7cutlass10bfloat16_tE19Flash_kernel_traitsILi96ELi64ELi128ELi8ES3_EELb0ELb0ELb1ELb1ELb0ELb0ELb1EEEvNS_16Flash_bwd_paramsE)
        /*05a8*/ 	.word	0x00000008


	//----- nvinfo : EIATTR_MIN_STACK_SIZE
	.align		4
.L_252:
        /*05ac*/ 	.byte	0x04, 0x12
        /*05ae*/ 	.short	(.L_254 - .L_253)
	.align		4
.L_253:
        /*05b0*/ 	.word	index@(_ZN5flash25flash_bwd_dot_do_o_kernelILb0E23Flash_bwd_kernel_traitsILi96ELi64ELi128ELi8ELi2ELi4ELi4ELb0ELb0EN7cutlass10bfloat16_tE19Flash_kernel_traitsILi96ELi64ELi128ELi8ES3_EEEEvNS_16Flash_bwd_paramsE)
        /*05b4*/ 	.word	0x00000000


	//----- nvinfo : EIATTR_MIN_STACK_SIZE
	.align		4
.L_254:
        /*05b8*/ 	.byte	0x04, 0x12
        /*05ba*/ 	.short	(.L_256 - .L_255)
	.align		4
.L_255:
        /*05bc*/ 	.word	index@(_ZN5flash25flash_bwd_dot_do_o_kernelILb1E23Flash_bwd_kernel_traitsILi96ELi64ELi128ELi8ELi2ELi4ELi4ELb0ELb0EN7cutlass10bfloat16_tE19Flash_kernel_traitsILi96ELi64ELi128ELi8ES3_EEEEvNS_16Flash_bwd_paramsE)
        /*05c0*/ 	.word	0x00000000
.L_256:


//--------------------- .nv.info._ZN5flash44flash_bwd_dq_dk_dv_loop_seqk_parallel_kernelI23Flash_bwd_kernel_traitsILi96ELi64ELi128ELi8ELi2ELi4ELi4ELb1ELb0EN7cutlass10bfloat16_tE19Flash_kernel_traitsILi96ELi64ELi128ELi8ES3_EELb0ELb0ELb0ELb0ELb0ELb1ELb0EEEvNS_16Flash_bwd_paramsE --------------------------
	.section	.nv.info._ZN5flash44flash_bwd_dq_dk_dv_loop_seqk_parallel_kernelI23Flash_bwd_kernel_traitsILi96ELi64ELi128ELi8ELi2ELi4ELi4ELb1ELb0EN7cutlass10bfloat16_tE19Flash_kernel_traitsILi96ELi64ELi128ELi8ES3_EELb0ELb0ELb0ELb0ELb0ELb1ELb0EEEvNS_16Flash_bwd_paramsE,"",@"SHT_CUDA_INFO"
	.sectionflags	@""
	.align	4


	//----- nvinfo : EIATTR_CUDA_API_VERSION
	.align		4
        /*0000*/ 	.byte	0x04, 0x37
        /*0002*/ 	.short	(.L_258 - .L_257)
.L_257:
        /*0004*/ 	.word	0x00000082


	//----- nvinfo : EIATTR_SW2861232_WAR
	.align		4
.L_258:
        /*0008*/ 	.byte	0x01, 0x35
	.zero		2


	//----- nvinfo : EIATTR_PARAM_CBANK
	.align		4
        /*000c*/ 	.byte	0x04, 0x0a
        /*000e*/ 	.short	(.L_260 - .L_259)
	.align		4
.L_259:
        /*0010*/ 	.word	index@(.nv.constant0._ZN5flash44flash_bwd_dq_dk_dv_loop_seqk_parallel_kernelI23Flash_bwd_kernel_traitsILi96ELi64ELi128ELi8ELi2ELi4ELi4ELb1ELb0EN7cutlass10bfloat16_tE19Flash_kernel_traitsILi96ELi64ELi128ELi8ES3_EELb0ELb0ELb0ELb0ELb0ELb1ELb0EEEvNS_16Flash_bwd_paramsE)
        /*0014*/ 	.short	0x0160
        /*0016*/ 	.short	0x0280


	//----- nvinfo : EIATTR_CBANK_PARAM_SIZE
	.align		4
.L_260:
        /*0018*/ 	.byte	0x03, 0x19
        /*001a*/ 	.short	0x0280


	//----- nvinfo : EIATTR_KPARAM_INFO
	.align		4
        /*001c*/ 	.byte	0x04, 0x17
        /*001e*/ 	.short	(.L_262 - .L_261)
.L_261:
        /*0020*/ 	.word	0x00000000
        /*0024*/ 	.short	0x0000
        /*0026*/ 	.short	0x0000
        /*0028*/ 	.byte	0x00, 0xf0, 0x01, 0x0a


	//----- nvinfo : EIATTR_MAXREG_COUNT
	.align		4
.L_262:
        /*002c*/ 	.byte	0x03, 0x1b
        /*002e*/ 	.short	0x00ff


	//----- nvinfo : EIATTR_NUM_BARRIERS
	.align		4
        /*0030*/ 	.byte	0x02, 0x4c
        /*0032*/ 	.byte	0x01
	.zero		1


	//----- nvinfo : EIATTR_ANNOTATIONS
	.align		4
        /*0034*/ 	.byte	0x04, 0x55
        /*0036*/ 	.short	(.L_264 - .L_263)


	//   ....[0]....
.L_263:
        /*0038*/ 	.word	0x00000001
        /*003c*/ 	.byte	0x40, 0x06, 0x00, 0x00, 0x01, 0x00, 0x00, 0x00, 0x20, 0x0a, 0x00, 0x00, 0x01, 0x00, 0x00, 0x00
        /* <DEDUP_REMOVED lines=18> */
        /*016c*/ 	.byte	0xf0, 0x65, 0x00, 0x00


	//----- nvinfo : EIATTR_MERCURY_ISA_VERSION
	.align		4
.L_264:
        /*0170*/ 	.byte	0x03, 0x5f
        /*0172*/ 	.short	0x0000


	//----- nvinfo : EIATTR_EXIT_INSTR_OFFSETS
	.align		4
        /*0174*/ 	.byte	0x04, 0x1c
        /*0176*/ 	.short	(.L_266 - .L_265)


	//   ....[0]....
.L_265:
        /*0178*/ 	.word	0x000000a0


	//   ....[1]....
        /*017c*/ 	.word	0x000081e0


	//----- nvinfo : EIATTR_CTAIDZ_USED
	.align		4
.L_266:
        /*0180*/ 	.byte	0x01, 0x04
	.zero		2


	//----- nvinfo : EIATTR_CRS_STACK_SIZE
	.align		4
        /*0184*/ 	.byte	0x04, 0x1e
        /*0186*/ 	.short	(.L_268 - .L_267)
.L_267:
        /*0188*/ 	.word	0x00000000
.L_268:


//--------------------- .nv.info._ZN5flash44flash_bwd_dq_dk_dv_loop_seqk_parallel_kernelI23Flash_bwd_kernel_traitsILi96ELi64ELi128ELi8ELi2ELi4ELi4ELb1ELb0EN7cutlass10bfloat16_tE19Flash_kernel_traitsILi96ELi64ELi128ELi8ES3_EELb0ELb0ELb0ELb0ELb0ELb0ELb0EEEvNS_16Flash_bwd_paramsE --------------------------
	.section	.nv.info._ZN5flash44flash_bwd_dq_dk_dv_loop_seqk_parallel_kernelI23Flash_bwd_kernel_traitsILi96ELi64ELi128ELi8ELi2ELi4ELi4ELb1ELb0EN7cutlass10bfloat16_tE19Flash_kernel_traitsILi96ELi64ELi128ELi8ES3_EELb0ELb0ELb0ELb0ELb0ELb0ELb0EEEvNS_16Flash_bwd_paramsE,"",@"SHT_CUDA_INFO"
	.sectionflags	@""
	.align	4


	//----- nvinfo : EIATTR_CUDA_API_VERSION
	.align		4
        /*0000*/ 	.byte	0x04, 0x37
        /*0002*/ 	.short	(.L_270 - .L_269)
.L_269:
        /*0004*/ 	.word	0x00000082


	//----- nvinfo : EIATTR_SW2861232_WAR
	.align		4
.L_270:
        /*0008*/ 	.byte	0x01, 0x35
	.zero		2


	//----- nvinfo : EIATTR_PARAM_CBANK
	.align		4
        /*000c*/ 	.byte	0x04, 0x0a
        /*000e*/ 	.short	(.L_272 - .L_271)
	.align		4
.L_271:
        /*0010*/ 	.word	index@(.nv.constant0._ZN5flash44flash_bwd_dq_dk_dv_loop_seqk_parallel_kernelI23Flash_bwd_kernel_traitsILi96ELi64ELi128ELi8ELi2ELi4ELi4ELb1ELb0EN7cutlass10bfloat16_tE19Flash_kernel_traitsILi96ELi64ELi128ELi8ES3_EELb0ELb0ELb0ELb0ELb0ELb0ELb0EEEvNS_16Flash_bwd_paramsE)
        /*0014*/ 	.short	0x0160
        /*0016*/ 	.short	0x0280


	//----- nvinfo : EIATTR_CBANK_PARAM_SIZE
	.align		4
.L_272:
        /*0018*/ 	.byte	0x03, 0x19
        /*001a*/ 	.short	0x0280


	//----- nvinfo : EIATTR_KPARAM_INFO
	.align		4
        /*001c*/ 	.byte	0x04, 0x17
        /*001e*/ 	.short	(.L_274 - .L_273)
.L_273:
        /*0020*/ 	.word	0x00000000
        /*0024*/ 	.short	0x0000
        /*0026*/ 	.short	0x0000
        /*0028*/ 	.byte	0x00, 0xf0, 0x01, 0x0a


	//----- nvinfo : EIATTR_MAXREG_COUNT
	.align		4
.L_274:
        /*002c*/ 	.byte	0x03, 0x1b
        /*002e*/ 	.short	0x00ff


	//----- nvinfo : EIATTR_NUM_BARRIERS
	.align		4
        /*0030*/ 	.byte	0x02, 0x4c
        /*0032*/ 	.byte	0x01
	.zero		1


	//----- nvinfo : EIATTR_ANNOTATIONS
	.align		4
        /*0034*/ 	.byte	0x04, 0x55
        /*0036*/ 	.short	(.L_276 - .L_275)


	//   ....[0]....
.L_275:
        /* <DEDUP_REMOVED lines=32> */


	//----- nvinfo : EIATTR_MERCURY_ISA_VERSION
	.align		4
.L_276:
        /*0220*/ 	.byte	0x03, 0x5f
        /*0222*/ 	.short	0x0000


	//----- nvinfo : EIATTR_EXIT_INSTR_OFFSETS
	.align		4
        /*0224*/ 	.byte	0x04, 0x1c
        /*0226*/ 	.short	(.L_278 - .L_277)


	//   ....[0]....
.L_277:
        /*0228*/ 	.word	0x000000a0


	//   ....[1]....
        /*022c*/ 	.word	0x00009080


	//----- nvinfo : EIATTR_CTAIDZ_USED
	.align		4
.L_278:
        /*0230*/ 	.byte	0x01, 0x04
	.zero		2


	//----- nvinfo : EIATTR_CRS_STACK_SIZE
	.align		4
        /*0234*/ 	.byte	0x04, 0x1e
        /*0236*/ 	.short	(.L_280 - .L_279)
.L_279:
        /*0238*/ 	.word	0x00000000
.L_280:


//--------------------- .nv.info._ZN5flash44flash_bwd_dq_dk_dv_loop_seqk_parallel_kernelI23Flash_bwd_kernel_traitsILi96ELi64ELi128ELi8ELi2ELi4ELi4ELb1ELb0EN7cutlass10bfloat16_tE19Flash_kernel_traitsILi96ELi64ELi128ELi8ES3_EELb0ELb0ELb1ELb0ELb0ELb0ELb0EEEvNS_16Flash_bwd_paramsE --------------------------
	.section	.nv.info._ZN5flash44flash_bwd_dq_dk_dv_loop_seqk_parallel_kernelI23Flash_bwd_kernel_traitsILi96ELi64ELi128ELi8ELi2ELi4ELi4ELb1ELb0EN7cutlass10bfloat16_tE19Flash_kernel_traitsILi96ELi64ELi128ELi8ES3_EELb0ELb0ELb1ELb0ELb0ELb0ELb0EEEvNS_16Flash_bwd_paramsE,"",@"SHT_CUDA_INFO"
	.sectionflags	@""
	.align	4


	//----- nvinfo : EIATTR_CUDA_API_VERSION
	.align		4
        /*0000*/ 	.byte	0x04, 0x37
        /*0002*/ 	.short	(.L_282 - .L_281)
.L_281:
        /*0004*/ 	.word	0x00000082


	//----- nvinfo : EIATTR_SW2861232_WAR
	.align		4
.L_282:
        /*0008*/ 	.byte	0x01, 0x35
	.zero		2


	//----- nvinfo : EIATTR_PARAM_CBANK
	.align		4
        /*000c*/ 	.byte	0x04, 0x0a
        /*000e*/ 	.short	(.L_284 - .L_283)
	.align		4
.L_283:
        /*0010*/ 	.word	index@(.nv.constant0._ZN5flash44flash_bwd_dq_dk_dv_loop_seqk_parallel_kernelI23Flash_bwd_kernel_traitsILi96ELi64ELi128ELi8ELi2ELi4ELi4ELb1ELb0EN7cutlass10bfloat16_tE19Flash_kernel_traitsILi96ELi64ELi128ELi8ES3_EELb0ELb0ELb1ELb0ELb0ELb0ELb0EEEvNS_16Flash_bwd_paramsE)
        /*0014*/ 	.short	0x0160
        /*0016*/ 	.short	0x0280


	//----- nvinfo : EIATTR_CBANK_PARAM_SIZE
	.align		4
.L_284:
        /*0018*/ 	.byte	0x03, 0x19
        /*001a*/ 	.short	0x0280


	//----- nvinfo : EIATTR_KPARAM_INFO
	.align		4
        /*001c*/ 	.byte	0x04, 0x17
        /*001e*/ 	.short	(.L_286 - .L_285)
.L_285:
        /*0020*/ 	.word	0x00000000
        /*0024*/ 	.short	0x0000
        /*0026*/ 	.short	0x0000
        /*0028*/ 	.byte	0x00, 0xf0, 0x01, 0x0a


	//----- nvinfo : EIATTR_MAXREG_COUNT
	.align		4
.L_286:
        /*002c*/ 	.byte	0x03, 0x1b
        /*002e*/ 	.short	0x00ff


	//----- nvinfo : EIATTR_NUM_BARRIERS
	.align		4
        /*0030*/ 	.byte	0x02, 0x4c
        /*0032*/ 	.byte	0x01
	.zero		1


	//----- nvinfo : EIATTR_ANNOTATIONS
	.align		4
        /*0034*/ 	.byte	0x04, 0x55
        /*0036*/ 	.short	(.L_288 - .L_287)


	//   ....[0]....
.L_287:
        /* <DEDUP_REMOVED lines=26> */
        /*01cc*/ 	.byte	0xf0, 0x7f, 0x00, 0x00, 0x01, 0x00, 0x00, 0x00, 0x00, 0x80, 0x00, 0x00


	//----- nvinfo : EIATTR_MERCURY_ISA_VERSION
	.align		4
.L_288:
        /*01d8*/ 	.byte	0x03, 0x5f
        /*01da*/ 	.short	0x0000


	//----- nvinfo : EIATTR_EXIT_INSTR_OFFSETS
	.align		4
        /*01dc*/ 	.byte	0x04, 0x1c
        /*01de*/ 	.short	(.L_290 - .L_289)


	//   ....[0]....
.L_289:
        /*01e0*/ 	.word	0x000000a0


	//   ....[1]....
        /*01e4*/ 	.word	0x00009430


	//----- nvinfo : EIATTR_CTAIDZ_USED
	.align		4
.L_290:
        /*01e8*/ 	.byte	0x01, 0x04
	.zero		2


	//----- nvinfo : EIATTR_CRS_STACK_SIZE
	.align		4
        /*01ec*/ 	.byte	0x04, 0x1e
        /*01ee*/ 	.short	(.L_292 - .L_291)
.L_291:
        /*01f0*/ 	.word	0x00000000
.L_292:


//--------------------- .nv.info._ZN5flash44flash_bwd_dq_dk_dv_loop_seqk_parallel_kernelI23Flash_bwd_kernel_traitsILi96ELi64ELi128ELi8ELi2ELi4ELi4ELb1ELb0EN7cutlass10bfloat16_tE19Flash_kernel_traitsILi96ELi64ELi128ELi8ES3_EELb0ELb0ELb0ELb0ELb1ELb1ELb0EEEvNS_16Flash_bwd_paramsE --------------------------
	.section	.nv.info._ZN5flash44flash_bwd_dq_dk_dv_loop_seqk_parallel_kernelI23Flash_bwd_kernel_traitsILi96ELi64ELi128ELi8ELi2ELi4ELi4ELb1ELb0EN7cutlass10bfloat16_tE19Flash_kernel_traitsILi96ELi64ELi128ELi8ES3_EELb0ELb0ELb0ELb0ELb1ELb1ELb0EEEvNS_16Flash_bwd_paramsE,"",@"SHT_CUDA_INFO"
	.sectionflags	@""
	.align	4


	//----- nvinfo : EIATTR_CUDA_API_VERSION
	.align		4
        /*0000*/ 	.byte	0x04, 0x37
        /*0002*/ 	.short	(.L_294 - .L_293)
.L_293:
        /*0004*/ 	.word	0x00000082


	//----- nvinfo : EIATTR_SW2861232_WAR
	.align		4
.L_294:
        /*0008*/ 	.byte	0x01, 0x35
	.zero		2


	//----- nvinfo : EIATTR_PARAM_CBANK
	.align		4
        /*000c*/ 	.byte	0x04, 0x0a
        /*000e*/ 	.short	(.L_296 - .L_295)
	.align		4
.L_295:
        /*0010*/ 	.word	index@(.nv.constant0._ZN5flash44flash_bwd_dq_dk_dv_loop_seqk_parallel_kernelI23Flash_bwd_kernel_traitsILi96ELi64ELi128ELi8ELi2ELi4ELi4ELb1ELb0EN7cutlass10bfloat16_tE19Flash_kernel_traitsILi96ELi64ELi128ELi8ES3_EELb0ELb0ELb0ELb0ELb1ELb1ELb0EEEvNS_16Flash_bwd_paramsE)
        /*0014*/ 	.short	0x0160
        /*0016*/ 	.short	0x0280


	//----- nvinfo : EIATTR_CBANK_PARAM_SIZE
	.align		4
.L_296:
        /*0018*/ 	.byte	0x03, 0x19
        /*001a*/ 	.short	0x0280


	//----- nvinfo : EIATTR_KPARAM_INFO
	.align		4
        /*001c*/ 	.byte	0x04, 0x17
        /*001e*/ 	.short	(.L_298 - .L_297)
.L_297:
        /*0020*/ 	.word	0x00000000
        /*0024*/ 	.short	0x0000
        /*0026*/ 	.short	0x0000
        /*0028*/ 	.byte	0x00, 0xf0, 0x01, 0x0a


	//----- nvinfo : EIATTR_MAXREG_COUNT
	.align		4
.L_298:
        /*002c*/ 	.byte	0x03, 0x1b
        /*002e*/ 	.short	0x00ff


	//----- nvinfo : EIATTR_NUM_BARRIERS
	.align		4
        /*0030*/ 	.byte	0x02, 0x4c
        /*0032*/ 	.byte	0x01
	.zero		1


	//----- nvinfo : EIATTR_ANNOTATIONS
	.align		4
        /*0034*/ 	.byte	0x04, 0x55
        /*0036*/ 	.short	(.L_300 - .L_299)


	//   ....[0]....
.L_299:
        /* <DEDUP_REMOVED lines=14> */


	//----- nvinfo : EIATTR_MERCURY_ISA_VERSION
	.align		4
.L_300:
        /*0108*/ 	.byte	0x03, 0x5f
        /*010a*/ 	.short	0x0000


	//----- nvinfo : EIATTR_EXIT_INSTR_OFFSETS
	.align		4
        /*010c*/ 	.byte	0x04, 0x1c
        /*010e*/ 	.short	(.L_302 - .L_301)


	//   ....[0]....
.L_301:
        /*0110*/ 	.word	0x000000a0


	//   ....[1]....
        /*0114*/ 	.word	0x000062c0


	//----- nvinfo : EIATTR_CTAIDZ_USED
	.align		4
.L_302:
        /*0118*/ 	.byte	0x01, 0x04
	.zero		2


//--------------------- .nv.info._ZN5flash44flash_bwd_dq_dk_dv_loop_seqk_parallel_kernelI23Flash_bwd_kernel_traitsILi96ELi64ELi128ELi8ELi2ELi4ELi4ELb1ELb0EN7cutlass10bfloat16_tE19Flash_kernel_traitsILi96ELi64ELi128ELi8ES3_EELb0ELb0ELb0ELb1ELb0ELb0ELb0EEEvNS_16Flash_bwd_paramsE --------------------------
	.section	.nv.info._ZN5flash44flash_bwd_dq_dk_dv_loop_seqk_parallel_kernelI23Flash_bwd_kernel_traitsILi96ELi64ELi128ELi8ELi2ELi4ELi4ELb1ELb0EN7cutlass10bfloat16_tE19Flash_kernel_traitsILi96ELi64ELi128ELi8ES3_EELb0ELb0ELb0ELb1ELb0ELb0ELb0EEEvNS_16Flash_bwd_paramsE,"",@"SHT_CUDA_INFO"
	.sectionflags	@""
	.align	4


	//----- nvinfo : EIATTR_CUDA_API_VERSION
	.align		4
        /*0000*/ 	.byte	0x04, 0x37
        /*0002*/ 	.short	(.L_304 - .L_303)
.L_303:
        /*0004*/ 	.word	0x00000082


	//----- nvinfo : EIATTR_SW2861232_WAR
	.align		4
.L_304:
        /*0008*/ 	.byte	0x01, 0x35
	.zero		2


	//----- nvinfo : EIATTR_PARAM_CBANK
	.align		4
        /*000c*/ 	.byte	0x04, 0x0a
        /*000e*/ 	.short	(.L_306 - .L_305)
	.align		4
.L_305:
        /*0010*/ 	.word	index@(.nv.constant0._ZN5flash44flash_bwd_dq_dk_dv_loop_seqk_parallel_kernelI23Flash_bwd_kernel_traitsILi96ELi64ELi128ELi8ELi2ELi4ELi4ELb1ELb0EN7cutlass10bfloat16_tE19Flash_kernel_traitsILi96ELi64ELi128ELi8ES3_EELb0ELb0ELb0ELb1ELb0ELb0ELb0EEEvNS_16Flash_bwd_paramsE)
        /*0014*/ 	.short	0x0160
        /*0016*/ 	.short	0x0280


	//----- nvinfo : EIATTR_CBANK_PARAM_SIZE
	.align		4
.L_306:
        /*0018*/ 	.byte	0x03, 0x19
        /*001a*/ 	.short	0x0280


	//----- nvinfo : EIATTR_KPARAM_INFO
	.align		4
        /*001c*/ 	.byte	0x04, 0x17
        /*001e*/ 	.short	(.L_308 - .L_307)
.L_307:
        /*0020*/ 	.word	0x00000000
        /*0024*/ 	.short	0x0000
        /*0026*/ 	.short	0x0000
        /*0028*/ 	.byte	0x00, 0xf0, 0x01, 0x0a


	//----- nvinfo : EIATTR_MAXREG_COUNT
	.align		4
.L_308:
        /*002c*/ 	.byte	0x03, 0x1b
        /*002e*/ 	.short	0x00ff


	//----- nvinfo : EIATTR_NUM_BARRIERS
	.align		4
        /*0030*/ 	.byte	0x02, 0x4c
        /*0032*/ 	.byte	0x01
	.zero		1


	//----- nvinfo : EIATTR_ANNOTATIONS
	.align		4
        /*0034*/ 	.byte	0x04, 0x55
        /*0036*/ 	.short	(.L_310 - .L_309)


	//   ....[0]....
.L_309:
        /* <DEDUP_REMOVED lines=33> */


	//----- nvinfo : EIATTR_MERCURY_ISA_VERSION
	.align		4
.L_310:
        /*0238*/ 	.byte	0x03, 0x5f
        /*023a*/ 	.short	0x0000


	//----- nvinfo : EIATTR_EXIT_INSTR_OFFSETS
	.align		4
        /*023c*/ 	.byte	0x04, 0x1c
        /*023e*/ 	.short	(.L_312 - .L_311)


	//   ....[0]....
.L_311:
        /*0240*/ 	.word	0x000000a0


	//   ....[1]....
        /*0244*/ 	.word	0x00009970


	//----- nvinfo : EIATTR_CTAIDZ_USED
	.align		4
.L_312:
        /*0248*/ 	.byte	0x01, 0x04
	.zero		2


	//----- nvinfo : EIATTR_CRS_STACK_SIZE
	.align		4
        /*024c*/ 	.byte	0x04, 0x1e
        /*024e*/ 	.short	(.L_314 - .L_313)
.L_313:
        /*0250*/ 	.word	0x00000000
.L_314:


//--------------------- .nv.info._ZN5flash44flash_bwd_dq_dk_dv_loop_seqk_parallel_kernelI23Flash_bwd_kernel_traitsILi96ELi64ELi128ELi8ELi2ELi4ELi4ELb1ELb0EN7cutlass10bfloat16_tE19Flash_kernel_traitsILi96ELi64ELi128ELi8ES3_EELb0ELb0ELb1ELb0ELb0ELb1ELb0EEEvNS_16Flash_bwd_paramsE --------------------------
	.section	.nv.info._ZN5flash44flash_bwd_dq_dk_dv_loop_seqk_parallel_kernelI23Flash_bwd_kernel_traitsILi96ELi64ELi128ELi8ELi2ELi4ELi4ELb1ELb0EN7cutlass10bfloat16_tE19Flash_kernel_traitsILi96ELi64ELi128ELi8ES3_EELb0ELb0ELb1ELb0ELb0ELb1ELb0EEEvNS_16Flash_bwd_paramsE,"",@"SHT_CUDA_INFO"
	.sectionflags	@""
	.align	4


	//----- nvinfo : EIATTR_CUDA_API_VERSION
	.align		4
        /*0000*/ 	.byte	0x04, 0x37
        /*0002*/ 	.short	(.L_316 - .L_315)
.L_315:
        /*0004*/ 	.word	0x00000082


	//----- nvinfo : EIATTR_SW2861232_WAR
	.align		4
.L_316:
        /*0008*/ 	.byte	0x01, 0x35
	.zero		2


	//----- nvinfo : EIATTR_PARAM_CBANK
	.align		4
        /*000c*/ 	.byte	0x04, 0x0a
        /*000e*/ 	.short	(.L_318 - .L_317)
	.align		4
.L_317:
        /*0010*/ 	.word	index@(.nv.constant0._ZN5flash44flash_bwd_dq_dk_dv_loop_seqk_parallel_kernelI23Flash_bwd_kernel_traitsILi96ELi64ELi128ELi8ELi2ELi4ELi4ELb1ELb0EN7cutlass10bfloat16_tE19Flash_kernel_traitsILi96ELi64ELi128ELi8ES3_EELb0ELb0ELb1ELb0ELb0ELb1ELb0EEEvNS_16Flash_bwd_paramsE)
        /*0014*/ 	.short	0x0160
        /*0016*/ 	.short	0x0280


	//----- nvinfo : EIATTR_CBANK_PARAM_SIZE
	.align		4
.L_318:
        /*0018*/ 	.byte	0x03, 0x19
        /*001a*/ 	.short	0x0280


	//----- nvinfo : EIATTR_KPARAM_INFO
	.align		4
        /*001c*/ 	.byte	0x04, 0x17
        /*001e*/ 	.short	(.L_320 - .L_319)
.L_319:
        /*0020*/ 	.word	0x00000000
        /*0024*/ 	.short	0x0000
        /*0026*/ 	.short	0x0000
        /*0028*/ 	.byte	0x00, 0xf0, 0x01, 0x0a


	//----- nvinfo : EIATTR_MAXREG_COUNT
	.align		4
.L_320:
        /*002c*/ 	.byte	0x03, 0x1b
        /*002e*/ 	.short	0x00ff


	//----- nvinfo : EIATTR_NUM_BARRIERS
	.align		4
        /*0030*/ 	.byte	0x02, 0x4c
        /*0032*/ 	.byte	0x01
	.zero		1


	//----- nvinfo : EIATTR_ANNOTATIONS
	.align		4
        /*0034*/ 	.byte	0x04, 0x55
        /*0036*/ 	.short	(.L_322 - .L_321)


	//   ....[0]....
.L_321:
        /* <DEDUP_REMOVED lines=13> */


	//----- nvinfo : EIATTR_MERCURY_ISA_VERSION
	.align		4
.L_322:
        /*00f8*/ 	.byte	0x03, 0x5f
        /*00fa*/ 	.short	0x0000


	//----- nvinfo : EIATTR_EXIT_INSTR_OFFSETS
	.align		4
        /*00fc*/ 	.byte	0x04, 0x1c
        /*00fe*/ 	.short	(.L_324 - .L_323)


	//   ....[0]....
.L_323:
        /*0100*/ 	.word	0x000000a0


	//   ....[1]....
        /*0104*/ 	.word	0x000083d0


	//----- nvinfo : EIATTR_CTAIDZ_USED
	.align		4
.L_324:
        /*0108*/ 	.byte	0x01, 0x04
	.zero		2


	//----- nvinfo : EIATTR_CRS_STACK_SIZE
	.align		4
        /*010c*/ 	.byte	0x04, 0x1e
        /*010e*/ 	.short	(.L_326 - .L_325)
.L_325:
        /*0110*/ 	.word	0x00000000
.L_326:


//--------------------- .nv.info._ZN5flash44flash_bwd_dq_dk_dv_loop_seqk_parallel_kernelI23Flash_bwd_kernel_traitsILi96ELi64ELi128ELi8ELi2ELi4ELi4ELb1ELb0EN7cutlass10bfloat16_tE19Flash_kernel_traitsILi96ELi64ELi128ELi8ES3_EELb0ELb0ELb1ELb1ELb0ELb0ELb0EEEvNS_16Flash_bwd_paramsE --------------------------
	.section	.nv.info._ZN5flash44flash_bwd_dq_dk_dv_loop_seqk_parallel_kernelI23Flash_bwd_kernel_traitsILi96ELi64ELi128ELi8ELi2ELi4ELi4ELb1ELb0EN7cutlass10bfloat16_tE19Flash_kernel_traitsILi96ELi64ELi128ELi8ES3_EELb0ELb0ELb1ELb1ELb0ELb0ELb0EEEvNS_16Flash_bwd_paramsE,"",@"SHT_CUDA_INFO"
	.sectionflags	@""
	.align	4


	//----- nvinfo : EIATTR_CUDA_API_VERSION
	.align		4
        /*0000*/ 	.byte	0x04, 0x37
        /*0002*/ 	.short	(.L_328 - .L_327)
.L_327:
        /*0004*/ 	.word	0x00000082


	//----- nvinfo : EIATTR_SW2861232_WAR
	.align		4
.L_328:
        /*0008*/ 	.byte	0x01, 0x35
	.zero		2


	//----- nvinfo : EIATTR_PARAM_CBANK
	.align		4
        /*000c*/ 	.byte	0x04, 0x0a
        /*000e*/ 	.short	(.L_330 - .L_329)
	.align		4
.L_329:
        /*0010*/ 	.word	index@(.nv.constant0._ZN5flash44flash_bwd_dq_dk_dv_loop_seqk_parallel_kernelI23Flash_bwd_kernel_traitsILi96ELi64ELi128ELi8ELi2ELi4ELi4ELb1ELb0EN7cutlass10bfloat16_tE19Flash_kernel_traitsILi96ELi64ELi128ELi8ES3_EELb0ELb0ELb1ELb1ELb0ELb0ELb0EEEvNS_16Flash_bwd_paramsE)
        /*0014*/ 	.short	0x0160
        /*0016*/ 	.short	0x0280


	//----- nvinfo : EIATTR_CBANK_PARAM_SIZE
	.align		4
.L_330:
        /*0018*/ 	.byte	0x03, 0x19
        /*001a*/ 	.short	0x0280


	//----- nvinfo : EIATTR_KPARAM_INFO
	.align		4
        /*001c*/ 	.byte	0x04, 0x17
        /*001e*/ 	.short	(.L_332 - .L_331)
.L_331:
        /*0020*/ 	.word	0x00000000
        /*0024*/ 	.short	0x0000
        /*0026*/ 	.short	0x0000
        /*0028*/ 	.byte	0x00, 0xf0, 0x01, 0x0a


	//----- nvinfo : EIATTR_MAXREG_COUNT
	.align		4
.L_332:
        /*002c*/ 	.byte	0x03, 0x1b
        /*002e*/ 	.short	0x00ff


	//----- nvinfo : EIATTR_NUM_BARRIERS
	.align		4
        /*0030*/ 	.byte	0x02, 0x4c
        /*0032*/ 	.byte	0x01
	.zero		1


	//----- nvinfo : EIATTR_ANNOTATIONS
	.align		4
        /*0034*/ 	.byte	0x04, 0x55
        /*0036*/ 	.short	(.L_334 - .L_333)


	//   ....[0]....
.L_333:
        /* <DEDUP_REMOVED lines=28> */


	//----- nvinfo : EIATTR_MERCURY_ISA_VERSION
	.align		4
.L_334:
        /*01e8*/ 	.byte	0x03, 0x5f
        /*01ea*/ 	.short	0x0000


	//----- nvinfo : EIATTR_EXIT_INSTR_OFFSETS
	.align		4
        /*01ec*/ 	.byte	0x04, 0x1c
        /*01ee*/ 	.short	(.L_336 - .L_335)


	//   ....[0]....
.L_335:
        /*01f0*/ 	.word	0x000000a0


	//   ....[1]....
        /*01f4*/ 	.word	0x00009bb0


	//----- nvinfo : EIATTR_CTAIDZ_USED
	.align		4
.L_336:
        /*01f8*/ 	.byte	0x01, 0x04
	.zero		2


	//----- nvinfo : EIATTR_CRS_STACK_SIZE
	.align		4
        /*01fc*/ 	.byte	0x04, 0x1e
        /*01fe*/ 	.short	(.L_338 - .L_337)
.L_337:
        /*0200*/ 	.word	0x00000000
.L_338:


//--------------------- .nv.info._ZN5flash27flash_bwd_convert_dq_kernelI23Flash_bwd_kernel_traitsILi96ELi64ELi128ELi8ELi2ELi4ELi4ELb1ELb0EN7cutlass10bfloat16_tE19Flash_kernel_traitsILi96ELi64ELi128ELi8ES3_EEEEvNS_16Flash_bwd_paramsEi --------------------------
	.section	.nv.info._ZN5flash27flash_bwd_convert_dq_kernelI23Flash_bwd_kernel_traitsILi96ELi64ELi128ELi8ELi2ELi4ELi4ELb1ELb0EN7cutlass10bfloat16_tE19Flash_kernel_traitsILi96ELi64ELi128ELi8ES3_EEEEvNS_16Flash_bwd_paramsEi,"",@"SHT_CUDA_INFO"
	.sectionflags	@""
	.align	4


	//----- nvinfo : EIATTR_CUDA_API_VERSION
	.align		4
        /*0000*/ 	.byte	0x04, 0x37
        /*0002*/ 	.short	(.L_340 - .L_339)
.L_339:
        /*0004*/ 	.word	0x00000082


	//----- nvinfo : EIATTR_SW2861232_WAR
	.align		4
.L_340:
        /*0008*/ 	.byte	0x01, 0x35
	.zero		2


	//----- nvinfo : EIATTR_PARAM_CBANK
	.align		4
        /*000c*/ 	.byte	0x04, 0x0a
        /*000e*/ 	.short	(.L_342 - .L_341)
	.align		4
.L_341:
        /*0010*/ 	.word	index@(.nv.constant0._ZN5flash27flash_bwd_convert_dq_kernelI23Flash_bwd_kernel_traitsILi96ELi64ELi128ELi8ELi2ELi4ELi4ELb1ELb0EN7cutlass10bfloat16_tE19Flash_kernel_traitsILi96ELi64ELi128ELi8ES3_EEEEvNS_16Flash_bwd_paramsEi)
        /*0014*/ 	.short	0x0160
        /*0016*/ 	.short	0x0284


	//----- nvinfo : EIATTR_CBANK_PARAM_SIZE
	.align		4
.L_342:
        /*0018*/ 	.byte	0x03, 0x19
        /*001a*/ 	.short	0x0284


	//----- nvinfo : EIATTR_KPARAM_INFO
	.align		4
        /*001c*/ 	.byte	0x04, 0x17
        /*001e*/ 	.short	(.L_344 - .L_343)
.L_343:
        /*0020*/ 	.word	0x00000000
        /*0024*/ 	.short	0x0001
        /*0026*/ 	.short	0x0280
        /*0028*/ 	.byte	0x00, 0xf0, 0x11, 0x00


	//----- nvinfo : EIATTR_KPARAM_INFO
	.align		4
.L_344:
        /*002c*/ 	.byte	0x04, 0x17
        /*002e*/ 	.short	(.L_346 - .L_345)
.L_345:
        /*0030*/ 	.word	0x00000000
        /*0034*/ 	.short	0x0000
        /*0036*/ 	.short	0x0000
        /*0038*/ 	.byte	0x00, 0xf0, 0x01, 0x0a


	//----- nvinfo : EIATTR_MAXREG_COUNT
	.align		4
.L_346:
        /*003c*/ 	.byte	0x03, 0x1b
        /*003e*/ 	.short	0x00ff


	//----- nvinfo : EIATTR_NUM_BARRIERS
	.align		4
        /*0040*/ 	.byte	0x02, 0x4c
        /*0042*/ 	.byte	0x01
	.zero		1


	//----- nvinfo : EIATTR_MERCURY_ISA_VERSION
	.align		4
        /*0044*/ 	.byte	0x03, 0x5f
        /*0046*/ 	.short	0x0000


	//----- nvinfo : EIATTR_EXIT_INSTR_OFFSETS
	.align		4
        /*0048*/ 	.byte	0x04, 0x1c
        /*004a*/ 	.short	(.L_348 - .L_347)


	//   ....[0]....
.L_347:
        /*004c*/ 	.word	0x00000170


	//   ....[1]....
        /*0050*/ 	.word	0x000014f0


	//   ....[2]....
        /*0054*/ 	.word	0x00001710


	//   ....[3]....
        /*0058*/ 	.word	0x00001740


	//----- nvinfo : EIATTR_CTAIDZ_USED
	.align		4
.L_348:
        /*005c*/ 	.byte	0x01, 0x04
	.zero		2


//--------------------- .nv.info._ZN5flash44flash_bwd_dq_dk_dv_loop_seqk_parallel_kernelI23Flash_bwd_kernel_traitsILi96ELi64ELi128ELi8ELi2ELi4ELi4ELb1ELb0EN7cutlass10bfloat16_tE19Flash_kernel_traitsILi96ELi64ELi128ELi8ES3_EELb1ELb0ELb0ELb0ELb0ELb1ELb0EEEvNS_16Flash_bwd_paramsE --------------------------
	.section	.nv.info._ZN5flash44flash_bwd_dq_dk_dv_loop_seqk_parallel_kernelI23Flash_bwd_kernel_traitsILi96ELi64ELi128ELi8ELi2ELi4ELi4ELb1ELb0EN7cutlass10bfloat16_tE19Flash_kernel_traitsILi96ELi64ELi128ELi8ES3_EELb1ELb0ELb0ELb0ELb0ELb1ELb0EEEvNS_16Flash_bwd_paramsE,"",@"SHT_CUDA_INFO"
	.sectionflags	@""
	.align	4


	//----- nvinfo : EIATTR_CUDA_API_VERSION
	.align		4
        /*0000*/ 	.byte	0x04, 0x37
        /*0002*/ 	.short	(.L_350 - .L_349)
.L_349:
        /*0004*/ 	.word	0x00000082


	//----- nvinfo : EIATTR_SW2861232_WAR
	.align		4
.L_350:
        /*0008*/ 	.byte	0x01, 0x35
	.zero		2


	//----- nvinfo : EIATTR_PARAM_CBANK
	.align		4
        /*000c*/ 	.byte	0x04, 0x0a
        /*000e*/ 	.short	(.L_352 - .L_351)
	.align		4
.L_351:
        /*0010*/ 	.word	index@(.nv.constant0._ZN5flash44flash_bwd_dq_dk_dv_loop_seqk_parallel_kernelI23Flash_bwd_kernel_traitsILi96ELi64ELi128ELi8ELi2ELi4ELi4ELb1ELb0EN7cutlass10bfloat16_tE19Flash_kernel_traitsILi96ELi64ELi128ELi8ES3_EELb1ELb0ELb0ELb0ELb0ELb1ELb0EEEvNS_16Flash_bwd_paramsE)
        /*0014*/ 	.short	0x0160
        /*0016*/ 	.short	0x0280


	//----- nvinfo : EIATTR_CBANK_PARAM_SIZE
	.align		4
.L_352:
        /*0018*/ 	.byte	0x03, 0x19
        /*001a*/ 	.short	0x0280


	//----- nvinfo : EIATTR_KPARAM_INFO
	.align		4
        /*001c*/ 	.byte	0x04, 0x17
        /*001e*/ 	.short	(.L_354 - .L_353)
.L_353:
        /*0020*/ 	.word	0x00000000
        /*0024*/ 	.short	0x0000
        /*0026*/ 	.short	0x0000
        /*0028*/ 	.byte	0x00, 0xf0, 0x01, 0x0a


	//----- nvinfo : EIATTR_MAXREG_COUNT
	.align		4
.L_354:
        /*002c*/ 	.byte	0x03, 0x1b
        /*002e*/ 	.short	0x00ff


	//----- nvinfo : EIATTR_NUM_BARRIERS
	.align		4
        /*0030*/ 	.byte	0x02, 0x4c
        /*0032*/ 	.byte	0x01
	.zero		1


	//----- nvinfo : EIATTR_ANNOTATIONS
	.align		4
        /*0034*/ 	.byte	0x04, 0x55
        /*0036*/ 	.short	(.L_356 - .L_355)


	//   ....[0]....
.L_355:
        /* <DEDUP_REMOVED lines=17> */


	//----- nvinfo : EIATTR_MERCURY_ISA_VERSION
	.align		4
.L_356:
        /*0138*/ 	.byte	0x03, 0x5f
        /*013a*/ 	.short	0x0000


	//----- nvinfo : EIATTR_EXIT_INSTR_OFFSETS
	.align		4
        /*013c*/ 	.byte	0x04, 0x1c
        /*013e*/ 	.short	(.L_358 - .L_357)


	//   ....[0]....
.L_357:
        /*0140*/ 	.word	0x000000a0


	//   ....[1]....
        /*0144*/ 	.word	0x00009550


	//----- nvinfo : EIATTR_CTAIDZ_USED
	.align		4
.L_358:
        /*0148*/ 	.byte	0x01, 0x04
	.zero		2


	//----- nvinfo : EIATTR_CRS_STACK_SIZE
	.align		4
        /*014c*/ 	.byte	0x04, 0x1e
        /*014e*/ 	.short	(.L_360 - .L_359)
.L_359:
        /*0150*/ 	.word	0x00000000
.L_360:


//--------------------- .nv.info._ZN5flash44flash_bwd_dq_dk_dv_loop_seqk_parallel_kernelI23Flash_bwd_kernel_traitsILi96ELi64ELi128ELi8ELi2ELi4ELi4ELb1ELb0EN7cutlass10bfloat16_tE19Flash_kernel_traitsILi96ELi64ELi128ELi8ES3_EELb0ELb0ELb0ELb0ELb0ELb1ELb1EEEvNS_16Flash_bwd_paramsE --------------------------
	.section	.nv.info._ZN5flash44flash_bwd_dq_dk_dv_loop_seqk_parallel_kernelI23Flash_bwd_kernel_traitsILi96ELi64ELi128ELi8ELi2ELi4ELi4ELb1ELb0EN7cutlass10bfloat16_tE19Flash_kernel_traitsILi96ELi64ELi128ELi8ES3_EELb0ELb0ELb0ELb0ELb0ELb1ELb1EEEvNS_16Flash_bwd_paramsE,"",@"SHT_CUDA_INFO"
	.sectionflags	@""
	.align	4


	//----- nvinfo : EIATTR_CUDA_API_VERSION
	.align		4
        /*0000*/ 	.byte	0x04, 0x37
        /*0002*/ 	.short	(.L_362 - .L_361)
.L_361:
        /*0004*/ 	.word	0x00000082


	//----- nvinfo : EIATTR_SW2861232_WAR
	.align		4
.L_362:
        /*0008*/ 	.byte	0x01, 0x35
	.zero		2


	//----- nvinfo : EIATTR_PARAM_CBANK
	.align		4
        /*000c*/ 	.byte	0x04, 0x0a
        /*000e*/ 	.short	(.L_364 - .L_363)
	.align		4
.L_363:
        /*0010*/ 	.word	index@(.nv.constant0._ZN5flash44flash_bwd_dq_dk_dv_loop_seqk_parallel_kernelI23Flash_bwd_kernel_traitsILi96ELi64ELi128ELi8ELi2ELi4ELi4ELb1ELb0EN7cutlass10bfloat16_tE19Flash_kernel_traitsILi96ELi64ELi128ELi8ES3_EELb0ELb0ELb0ELb0ELb0ELb1ELb1EEEvNS_16Flash_bwd_paramsE)
        /*0014*/ 	.short	0x0160
        /*0016*/ 	.short	0x0280


	//----- nvinfo : EIATTR_CBANK_PARAM_SIZE
	.align		4
.L_364:
        /*0018*/ 	.byte	0x03, 0x19
        /*001a*/ 	.short	0x0280


	//----- nvinfo : EIATTR_KPARAM_INFO
	.align		4
        /*001c*/ 	.byte	0x04, 0x17
        /*001e*/ 	.short	(.L_366 - .L_365)
.L_365:
        /*0020*/ 	.word	0x00000000
        /*0024*/ 	.short	0x0000
        /*0026*/ 	.short	0x0000
        /*0028*/ 	.byte	0x00, 0xf0, 0x01, 0x0a


	//----- nvinfo : EIATTR_MAXREG_COUNT
	.align		4
.L_366:
        /*002c*/ 	.byte	0x03, 0x1b
        /*002e*/ 	.short	0x00ff


	//----- nvinfo : EIATTR_NUM_BARRIERS
	.align		4
        /*0030*/ 	.byte	0x02, 0x4c
        /*0032*/ 	.byte	0x01
	.zero		1


	//----- nvinfo : EIATTR_ANNOTATIONS
	.align		4
        /*0034*/ 	.byte	0x04, 0x55
        /*0036*/ 	.short	(.L_368 - .L_367)


	//   ....[0]....
.L_367:
        /* <DEDUP_REMOVED lines=51> */


	//----- nvinfo : EIATTR_MERCURY_ISA_VERSION
	.align		4
.L_368:
        /*0350*/ 	.byte	0x03, 0x5f
        /*0352*/ 	.short	0x0000


	//----- nvinfo : EIATTR_EXIT_INSTR_OFFSETS
	.align		4
        /*0354*/ 	.byte	0x04, 0x1c
        /*0356*/ 	.short	(.L_370 - .L_369)


	//   ....[0]....
.L_369:
        /*0358*/ 	.word	0x000000a0


	//   ....[1]....
        /*035c*/ 	.word	0x00009150


	//----- nvinfo : EIATTR_CTAIDZ_USED
	.align		4
.L_370:
        /*0360*/ 	.byte	0x01, 0x04
	.zero		2


	//----- nvinfo : EIATTR_CRS_STACK_SIZE
	.align		4
        /*0364*/ 	.byte	0x04, 0x1e
        /*0366*/ 	.short	(.L_372 - .L_371)
.L_371:
        /*0368*/ 	.word	0x00000000
.L_372:


//--------------------- .nv.info._ZN5flash44flash_bwd_dq_dk_dv_loop_seqk_parallel_kernelI23Flash_bwd_kernel_traitsILi96ELi64ELi128ELi8ELi2ELi4ELi4ELb1ELb0EN7cutlass10bfloat16_tE19Flash_kernel_traitsILi96ELi64ELi128ELi8ES3_EELb1ELb0ELb0ELb0ELb0ELb0ELb0EEEvNS_16Flash_bwd_paramsE --------------------------
	.section	.nv.info._ZN5flash44flash_bwd_dq_dk_dv_loop_seqk_parallel_kernelI23Flash_bwd_kernel_traitsILi96ELi64ELi128ELi8ELi2ELi4ELi4ELb1ELb0EN7cutlass10bfloat16_tE19Flash_kernel_traitsILi96ELi64ELi128ELi8ES3_EELb1ELb0ELb0ELb0ELb0ELb0ELb0EEEvNS_16Flash_bwd_paramsE,"",@"SHT_CUDA_INFO"
	.sectionflags	@""
	.align	4


	//----- nvinfo : EIATTR_CUDA_API_VERSION
	.align		4
        /*0000*/ 	.byte	0x04, 0x37
        /*0002*/ 	.short	(.L_374 - .L_373)
.L_373:
        /*0004*/ 	.word	0x00000082


	//----- nvinfo : EIATTR_SW2861232_WAR
	.align		4
.L_374:
        /*0008*/ 	.byte	0x01, 0x35
	.zero		2


	//----- nvinfo : EIATTR_PARAM_CBANK
	.align		4
        /*000c*/ 	.byte	0x04, 0x0a
        /*000e*/ 	.short	(.L_376 - .L_375)
	.align		4
.L_375:
        /*0010*/ 	.word	index@(.nv.constant0._ZN5flash44flash_bwd_dq_dk_dv_loop_seqk_parallel_kernelI23Flash_bwd_kernel_traitsILi96ELi64ELi128ELi8ELi2ELi4ELi4ELb1ELb0EN7cutlass10bfloat16_tE19Flash_kernel_traitsILi96ELi64ELi128ELi8ES3_EELb1ELb0ELb0ELb0ELb0ELb0ELb0EEEvNS_16Flash_bwd_paramsE)
        /*0014*/ 	.short	0x0160
        /*0016*/ 	.short	0x0280


	//----- nvinfo : EIATTR_CBANK_PARAM_SIZE
	.align		4
.L_376:
        /*0018*/ 	.byte	0x03, 0x19
        /*001a*/ 	.short	0x0280


	//----- nvinfo : EIATTR_KPARAM_INFO
	.align		4
        /*001c*/ 	.byte	0x04, 0x17
        /*001e*/ 	.short	(.L_378 - .L_377)
.L_377:
        /*0020*/ 	.word	0x00000000
        /*0024*/ 	.short	0x0000
        /*0026*/ 	.short	0x0000
        /*0028*/ 	.byte	0x00, 0xf0, 0x01, 0x0a


	//----- nvinfo : EIATTR_MAXREG_COUNT
	.align		4
.L_378:
        /*002c*/ 	.byte	0x03, 0x1b
        /*002e*/ 	.short	0x00ff


	//----- nvinfo : EIATTR_NUM_BARRIERS
	.align		4
        /*0030*/ 	.byte	0x02, 0x4c
        /*0032*/ 	.byte	0x01
	.zero		1


	//----- nvinfo : EIATTR_ANNOTATIONS
	.align		4
        /*0034*/ 	.byte	0x04, 0x55
        /*0036*/ 	.short	(.L_380 - .L_379)


	//   ....[0]....
.L_379:
        /* <DEDUP_REMOVED lines=30> */


	//----- nvinfo : EIATTR_MERCURY_ISA_VERSION
	.align		4
.L_380:
        /*0200*/ 	.byte	0x03, 0x5f
        /*0202*/ 	.short	0x0000


	//----- nvinfo : EIATTR_EXIT_INSTR_OFFSETS
	.align		4
        /*0204*/ 	.byte	0x04, 0x1c
        /*0206*/ 	.short	(.L_382 - .L_381)


	//   ....[0]....
.L_381:
        /*0208*/ 	.word	0x000000a0


	//   ....[1]....
        /*020c*/ 	.word	0x0000a4f0


	//----- nvinfo : EIATTR_CTAIDZ_USED
	.align		4
.L_382:
        /*0210*/ 	.byte	0x01, 0x04
	.zero		2


	//----- nvinfo : EIATTR_CRS_STACK_SIZE
	.align		4
        /*0214*/ 	.byte	0x04, 0x1e
        /*0216*/ 	.short	(.L_384 - .L_383)
.L_383:
        /*0218*/ 	.word	0x00000000
.L_384:


//--------------------- .nv.info._ZN5flash44flash_bwd_dq_dk_dv_loop_seqk_parallel_kernelI23Flash_bwd_kernel_traitsILi96ELi64ELi128ELi8ELi2ELi4ELi4ELb1ELb0EN7cutlass10bfloat16_tE19Flash_kernel_traitsILi96ELi64ELi128ELi8ES3_EELb0ELb0ELb0ELb0ELb0ELb0ELb1EEEvNS_16Flash_bwd_paramsE --------------------------
	.section	.nv.info._ZN5flash44flash_bwd_dq_dk_dv_loop_seqk_parallel_kernelI23Flash_bwd_kernel_traitsILi96ELi64ELi128ELi8ELi2ELi4ELi4ELb1ELb0EN7cutlass10bfloat16_tE19Flash_kernel_traitsILi96ELi64ELi128ELi8ES3_EELb0ELb0ELb0ELb0ELb0ELb0ELb1EEEvNS_16Flash_bwd_paramsE,"",@"SHT_CUDA_INFO"
	.sectionflags	@""
	.align	4


	//----- nvinfo : EIATTR_CUDA_API_VERSION
	.align		4
        /*0000*/ 	.byte	0x04, 0x37
        /*0002*/ 	.short	(.L_386 - .L_385)
.L_385:
        /*0004*/ 	.word	0x00000082


	//----- nvinfo : EIATTR_SW2861232_WAR
	.align		4
.L_386:
        /*0008*/ 	.byte	0x01, 0x35
	.zero		2


	//----- nvinfo : EIATTR_PARAM_CBANK
	.align		4
        /*000c*/ 	.byte	0x04, 0x0a
        /*000e*/ 	.short	(.L_388 - .L_387)
	.align		4
.L_387:
        /*0010*/ 	.word	index@(.nv.constant0._ZN5flash44flash_bwd_dq_dk_dv_loop_seqk_parallel_kernelI23Flash_bwd_kernel_traitsILi96ELi64ELi128ELi8ELi2ELi4ELi4ELb1ELb0EN7cutlass10bfloat16_tE19Flash_kernel_traitsILi96ELi64ELi128ELi8ES3_EELb0ELb0ELb0ELb0ELb0ELb0ELb1EEEvNS_16Flash_bwd_paramsE)
        /*0014*/ 	.short	0x0160
        /*0016*/ 	.short	0x0280


	//----- nvinfo : EIATTR_CBANK_PARAM_SIZE
	.align		4
.L_388:
        /*0018*/ 	.byte	0x03, 0x19
        /*001a*/ 	.short	0x0280


	//----- nvinfo : EIATTR_KPARAM_INFO
	.align		4
        /*001c*/ 	.byte	0x04, 0x17
        /*001e*/ 	.short	(.L_390 - .L_389)
.L_389:
        /*0020*/ 	.word	0x00000000
        /*0024*/ 	.short	0x0000
        /*0026*/ 	.short	0x0000
        /*0028*/ 	.byte	0x00, 0xf0, 0x01, 0x0a


	//----- nvinfo : EIATTR_MAXREG_COUNT
	.align		4
.L_390:
        /*002c*/ 	.byte	0x03, 0x1b
        /*002e*/ 	.short	0x00ff


	//----- nvinfo : EIATTR_NUM_BARRIERS
	.align		4
        /*0030*/ 	.byte	0x02, 0x4c
        /*0032*/ 	.byte	0x01
	.zero		1


	//----- nvinfo : EIATTR_ANNOTATIONS
	.align		4
        /*0034*/ 	.byte	0x04, 0x55
        /*0036*/ 	.short	(.L_392 - .L_391)


	//   ....[0]....
.L_391:
        /* <DEDUP_REMOVED lines=61> */


	//----- nvinfo : EIATTR_MERCURY_ISA_VERSION
	.align		4
.L_392:
        /*03f8*/ 	.byte	0x03, 0x5f
        /*03fa*/ 	.short	0x0000


	//----- nvinfo : EIATTR_EXIT_INSTR_OFFSETS
	.align		4
        /*03fc*/ 	.byte	0x04, 0x1c
        /*03fe*/ 	.short	(.L_394 - .L_393)


	//   ....[0]....
.L_393:
        /*0400*/ 	.word	0x000000a0


	//   ....[1]....
        /*0404*/ 	.word	0x0000a040


	//----- nvinfo : EIATTR_CTAIDZ_USED
	.align		4
.L_394:
        /*0408*/ 	.byte	0x01, 0x04
	.zero		2


	//----- nvinfo : EIATTR_CRS_STACK_SIZE
	.align		4
        /*040c*/ 	.byte	0x04, 0x1e
        /*040e*/ 	.short	(.L_396 - .L_395)
.L_395:
        /*0410*/ 	.word	0x00000000
.L_396:


//--------------------- .nv.info._ZN5flash44flash_bwd_dq_dk_dv_loop_seqk_parallel_kernelI23Flash_bwd_kernel_traitsILi96ELi64ELi128ELi8ELi2ELi4ELi4ELb1ELb0EN7cutlass10bfloat16_tE19Flash_kernel_traitsILi96ELi64ELi128ELi8ES3_EELb1ELb0ELb1ELb0ELb0ELb0ELb0EEEvNS_16Flash_bwd_paramsE --------------------------
	.section	.nv.info._ZN5flash44flash_bwd_dq_dk_dv_loop_seqk_parallel_kernelI23Flash_bwd_kernel_traitsILi96ELi64ELi128ELi8ELi2ELi4ELi4ELb1ELb0EN7cutlass10bfloat16_tE19Flash_kernel_traitsILi96ELi64ELi128ELi8ES3_EELb1ELb0ELb1ELb0ELb0ELb0ELb0EEEvNS_16Flash_bwd_paramsE,"",@"SHT_CUDA_INFO"
	.sectionflags	@""
	.align	4


	//----- nvinfo : EIATTR_CUDA_API_VERSION
	.align		4
        /*0000*/ 	.byte	0x04, 0x37
        /*0002*/ 	.short	(.L_398 - .L_397)
.L_397:
        /*0004*/ 	.word	0x00000082


	//----- nvinfo : EIATTR_SW2861232_WAR
	.align		4
.L_398:
        /*0008*/ 	.byte	0x01, 0x35
	.zero		2


	//----- nvinfo : EIATTR_PARAM_CBANK
	.align		4
        /*000c*/ 	.byte	0x04, 0x0a
        /*000e*/ 	.short	(.L_400 - .L_399)
	.align		4
.L_399:
        /*0010*/ 	.word	index@(.nv.constant0._ZN5flash44flash_bwd_dq_dk_dv_loop_seqk_parallel_kernelI23Flash_bwd_kernel_traitsILi96ELi64ELi128ELi8ELi2ELi4ELi4ELb1ELb0EN7cutlass10bfloat16_tE19Flash_kernel_traitsILi96ELi64ELi128ELi8ES3_EELb1ELb0ELb1ELb0ELb0ELb0ELb0EEEvNS_16Flash_bwd_paramsE)
        /*0014*/ 	.short	0x0160
        /*0016*/ 	.short	0x0280


	//----- nvinfo : EIATTR_CBANK_PARAM_SIZE
	.align		4
.L_400:
        /*0018*/ 	.byte	0x03, 0x19
        /*001a*/ 	.short	0x0280


	//----- nvinfo : EIATTR_KPARAM_INFO
	.align		4
        /*001c*/ 	.byte	0x04, 0x17
        /*001e*/ 	.short	(.L_402 - .L_401)
.L_401:
        /*0020*/ 	.word	0x00000000
        /*0024*/ 	.short	0x0000
        /*0026*/ 	.short	0x0000
        /*0028*/ 	.byte	0x00, 0xf0, 0x01, 0x0a


	//----- nvinfo : EIATTR_MAXREG_COUNT
	.align		4
.L_402:
        /*002c*/ 	.byte	0x03, 0x1b
        /*002e*/ 	.short	0x00ff


	//----- nvinfo : EIATTR_NUM_BARRIERS
	.align		4
        /*0030*/ 	.byte	0x02, 0x4c
        /*0032*/ 	.byte	0x01
	.zero		1


	//----- nvinfo : EIATTR_ANNOTATIONS
	.align		4
        /*0034*/ 	.byte	0x04, 0x55
        /*0036*/ 	.short	(.L_404 - .L_403)


	//   ....[0]....
.L_403:
        /* <DEDUP_REMOVED lines=29> */


	//----- nvinfo : EIATTR_MERCURY_ISA_VERSION
	.align		4
.L_404:
        /*01f0*/ 	.byte	0x03, 0x5f
        /*01f2*/ 	.short	0x0000


	//----- nvinfo : EIATTR_EXIT_INSTR_OFFSETS
	.align		4
        /*01f4*/ 	.byte	0x04, 0x1c
        /*01f6*/ 	.short	(.L_406 - .L_405)


	//   ....[0]....
.L_405:
        /*01f8*/ 	.word	0x000000a0


	//   ....[1]....
        /*01fc*/ 	.word	0x0000ad30


	//----- nvinfo : EIATTR_CTAIDZ_USED
	.align		4
.L_406:
        /*0200*/ 	.byte	0x01, 0x04
	.zero		2


	//----- nvinfo : EIATTR_CRS_STACK_SIZE
	.align		4
        /*0204*/ 	.byte	0x04, 0x1e
        /*0206*/ 	.short	(.L_408 - .L_407)
.L_407:
        /*0208*/ 	.word	0x00000000
.L_408:


//--------------------- .nv.info._ZN5flash44flash_bwd_dq_dk_dv_loop_seqk_parallel_kernelI23Flash_bwd_kernel_traitsILi96ELi64ELi128ELi8ELi2ELi4ELi4ELb1ELb0EN7cutlass10bfloat16_tE19Flash_kernel_traitsILi96ELi64ELi128ELi8ES3_EELb0ELb0ELb1ELb0ELb0ELb0ELb1EEEvNS_16Flash_bwd_paramsE --------------------------
	.section	.nv.info._ZN5flash44flash_bwd_dq_dk_dv_loop_seqk_parallel_kernelI23Flash_bwd_kernel_traitsILi96ELi64ELi128ELi8ELi2ELi4ELi4ELb1ELb0EN7cutlass10bfloat16_tE19Flash_kernel_traitsILi96ELi64ELi128ELi8ES3_EELb0ELb0ELb1ELb0ELb0ELb0ELb1EEEvNS_16Flash_bwd_paramsE,"",@"SHT_CUDA_INFO"
	.sectionflags	@""
	.align	4


	//----- nvinfo : EIATTR_CUDA_API_VERSION
	.align		4
        /*0000*/ 	.byte	0x04, 0x37
        /*0002*/ 	.short	(.L_410 - .L_409)
.L_409:
        /*0004*/ 	.word	0x00000082


	//----- nvinfo : EIATTR_SW2861232_WAR
	.align		4
.L_410:
        /*0008*/ 	.byte	0x01, 0x35
	.zero		2


	//----- nvinfo : EIATTR_PARAM_CBANK
	.align		4
        /*000c*/ 	.byte	0x04, 0x0a
        /*000e*/ 	.short	(.L_412 - .L_411)
	.align		4
.L_411:
        /*0010*/ 	.word	index@(.nv.constant0._ZN5flash44flash_bwd_dq_dk_dv_loop_seqk_parallel_kernelI23Flash_bwd_kernel_traitsILi96ELi64ELi128ELi8ELi2ELi4ELi4ELb1ELb0EN7cutlass10bfloat16_tE19Flash_kernel_traitsILi96ELi64ELi128ELi8ES3_EELb0ELb0ELb1ELb0ELb0ELb0ELb1EEEvNS_16Flash_bwd_paramsE)
        /*0014*/ 	.short	0x0160
        /*0016*/ 	.short	0x0280


	//----- nvinfo : EIATTR_CBANK_PARAM_SIZE
	.align		4
.L_412:
        /*0018*/ 	.byte	0x03, 0x19
        /*001a*/ 	.short	0x0280


	//----- nvinfo : EIATTR_KPARAM_INFO
	.align		4
        /*001c*/ 	.byte	0x04, 0x17
        /*001e*/ 	.short	(.L_414 - .L_413)
.L_413:
        /*0020*/ 	.word	0x00000000
        /*0024*/ 	.short	0x0000
        /*0026*/ 	.short	0x0000
        /*0028*/ 	.byte	0x00, 0xf0, 0x01, 0x0a


	//----- nvinfo : EIATTR_MAXREG_COUNT
	.align		4
.L_414:
        /*002c*/ 	.byte	0x03, 0x1b
        /*002e*/ 	.short	0x00ff


	//----- nvinfo : EIATTR_NUM_BARRIERS
	.align		4
        /*0030*/ 	.byte	0x02, 0x4c
        /*0032*/ 	.byte	0x01
	.zero		1


	//----- nvinfo : EIATTR_ANNOTATIONS
	.align		4
        /*0034*/ 	.byte	0x04, 0x55
        /*0036*/ 	.short	(.L_416 - .L_415)


	//   ....[0]....
.L_415:
        /* <DEDUP_REMOVED lines=63> */


	//----- nvinfo : EIATTR_MERCURY_ISA_VERSION
	.align		4
.L_416:
        /*0410*/ 	.byte	0x03, 0x5f
        /*0412*/ 	.short	0x0000


	//----- nvinfo : EIATTR_EXIT_INSTR_OFFSETS
	.align		4
        /*0414*/ 	.byte	0x04, 0x1c
        /*0416*/ 	.short	(.L_418 - .L_417)


	//   ....[0]....
.L_417:
        /*0418*/ 	.word	0x000000a0


	//   ....[1]....
        /*041c*/ 	.word	0x0000a410


	//----- nvinfo : EIATTR_CTAIDZ_USED
	.align		4
.L_418:
        /*0420*/ 	.byte	0x01, 0x04
	.zero		2


	//----- nvinfo : EIATTR_CRS_STACK_SIZE
	.align		4
        /*0424*/ 	.byte	0x04, 0x1e
        /*0426*/ 	.short	(.L_420 - .L_419)
.L_419:
        /*0428*/ 	.word	0x00000000
.L_420:


//--------------------- .nv.info._ZN5flash44flash_bwd_dq_dk_dv_loop_seqk_parallel_kernelI23Flash_bwd_kernel_traitsILi96ELi64ELi128ELi8ELi2ELi4ELi4ELb1ELb0EN7cutlass10bfloat16_tE19Flash_kernel_traitsILi96ELi64ELi128ELi8ES3_EELb1ELb0ELb0ELb0ELb1ELb1ELb0EEEvNS_16Flash_bwd_paramsE --------------------------
	.section	.nv.info._ZN5flash44flash_bwd_dq_dk_dv_loop_seqk_parallel_kernelI23Flash_bwd_kernel_traitsILi96ELi64ELi128ELi8ELi2ELi4ELi4ELb1ELb0EN7cutlass10bfloat16_tE19Flash_kernel_traitsILi96ELi64ELi128ELi8ES3_EELb1ELb0ELb0ELb0ELb1ELb1ELb0EEEvNS_16Flash_bwd_paramsE,"",@"SHT_CUDA_INFO"
	.sectionflags	@""
	.align	4


	//----- nvinfo : EIATTR_CUDA_API_VERSION
	.align		4
        /*0000*/ 	.byte	0x04, 0x37
        /*0002*/ 	.short	(.L_422 - .L_421)
.L_421:
        /*0004*/ 	.word	0x00000082


	//----- nvinfo : EIATTR_SW2861232_WAR
	.align		4
.L_422:
        /*0008*/ 	.byte	0x01, 0x35
	.zero		2


	//----- nvinfo : EIATTR_PARAM_CBANK
	.align		4
        /*000c*/ 	.byte	0x04, 0x0a
        /*000e*/ 	.short	(.L_424 - .L_423)
	.align		4
.L_423:
        /*0010*/ 	.word	index@(.nv.constant0._ZN5flash44flash_bwd_dq_dk_dv_loop_seqk_parallel_kernelI23Flash_bwd_kernel_traitsILi96ELi64ELi128ELi8ELi2ELi4ELi4ELb1ELb0EN7cutlass10bfloat16_tE19Flash_kernel_traitsILi96ELi64ELi128ELi8ES3_EELb1ELb0ELb0ELb0ELb1ELb1ELb0EEEvNS_16Flash_bwd_paramsE)
        /*0014*/ 	.short	0x0160
        /*0016*/ 	.short	0x0280


	//----- nvinfo : EIATTR_CBANK_PARAM_SIZE
	.align		4
.L_424:
        /*0018*/ 	.byte	0x03, 0x19
        /*001a*/ 	.short	0x0280


	//----- nvinfo : EIATTR_KPARAM_INFO
	.align		4
        /*001c*/ 	.byte	0x04, 0x17
        /*001e*/ 	.short	(.L_426 - .L_425)
.L_425:
        /*0020*/ 	.word	0x00000000
        /*0024*/ 	.short	0x0000
        /*0026*/ 	.short	0x0000
        /*0028*/ 	.byte	0x00, 0xf0, 0x01, 0x0a


	//----- nvinfo : EIATTR_MAXREG_COUNT
	.align		4
.L_426:
        /*002c*/ 	.byte	0x03, 0x1b
        /*002e*/ 	.short	0x00ff


	//----- nvinfo : EIATTR_NUM_BARRIERS
	.align		4
        /*0030*/ 	.byte	0x02, 0x4c
        /*0032*/ 	.byte	0x01
	.zero		1


	//----- nvinfo : EIATTR_ANNOTATIONS
	.align		4
        /*0034*/ 	.byte	0x04, 0x55
        /*0036*/ 	.short	(.L_428 - .L_427)


	//   ....[0]....
.L_427:
        /* <DEDUP_REMOVED lines=19> */


	//----- nvinfo : EIATTR_MERCURY_ISA_VERSION
	.align		4
.L_428:
        /*0158*/ 	.byte	0x03, 0x5f
        /*015a*/ 	.short	0x0000


	//----- nvinfo : EIATTR_EXIT_INSTR_OFFSETS
	.align		4
        /*015c*/ 	.byte	0x04, 0x1c
        /*015e*/ 	.short	(.L_430 - .L_429)


	//   ....[0]....
.L_429:
        /*0160*/ 	.word	0x000000a0


	//   ....[1]....
        /*0164*/ 	.word	0x000076d0


	//----- nvinfo : EIATTR_CTAIDZ_USED
	.align		4
.L_430:
        /*0168*/ 	.byte	0x01, 0x04
	.zero		2


//--------------------- .nv.info._ZN5flash44flash_bwd_dq_dk_dv_loop_seqk_parallel_kernelI23Flash_bwd_kernel_traitsILi96ELi64ELi128ELi8ELi2ELi4ELi4ELb1ELb0EN7cutlass10bfloat16_tE19Flash_kernel_traitsILi96ELi64ELi128ELi8ES3_EELb0ELb0ELb0ELb0ELb1ELb1ELb1EEEvNS_16Flash_bwd_paramsE --------------------------
	.section	.nv.info._ZN5flash44flash_bwd_dq_dk_dv_loop_seqk_parallel_kernelI23Flash_bwd_kernel_traitsILi96ELi64ELi128ELi8ELi2ELi4ELi4ELb1ELb0EN7cutlass10bfloat16_tE19Flash_kernel_traitsILi96ELi64ELi128ELi8ES3_EELb0ELb0ELb0ELb0ELb1ELb1ELb1EEEvNS_16Flash_bwd_paramsE,"",@"SHT_CUDA_INFO"
	.sectionflags	@""
	.align	4


	//----- nvinfo : EIATTR_CUDA_API_VERSION
	.align		4
        /*0000*/ 	.byte	0x04, 0x37
        /*0002*/ 	.short	(.L_432 - .L_431)
.L_431:
        /*0004*/ 	.word	0x00000082


	//----- nvinfo : EIATTR_SW2861232_WAR
	.align		4
.L_432:
        /*0008*/ 	.byte	0x01, 0x35
	.zero		2


	//----- nvinfo : EIATTR_PARAM_CBANK
	.align		4
        /*000c*/ 	.byte	0x04, 0x0a
        /*000e*/ 	.short	(.L_434 - .L_433)
	.align		4
.L_433:
        /*0010*/ 	.word	index@(.nv.constant0._ZN5flash44flash_bwd_dq_dk_dv_loop_seqk_parallel_kernelI23Flash_bwd_kernel_traitsILi96ELi64ELi128ELi8ELi2ELi4ELi4ELb1ELb0EN7cutlass10bfloat16_tE19Flash_kernel_traitsILi96ELi64ELi128ELi8ES3_EELb0ELb0ELb0ELb0ELb1ELb1ELb1EEEvNS_16Flash_bwd_paramsE)
        /*0014*/ 	.short	0x0160
        /*0016*/ 	.short	0x0280


	//----- nvinfo : EIATTR_CBANK_PARAM_SIZE
	.align		4
.L_434:
        /*0018*/ 	.byte	0x03, 0x19
        /*001a*/ 	.short	0x0280


	//----- nvinfo : EIATTR_KPARAM_INFO
	.align		4
        /*001c*/ 	.byte	0x04, 0x17
        /*001e*/ 	.short	(.L_436 - .L_435)
.L_435:
        /*0020*/ 	.word	0x00000000
        /*0024*/ 	.short	0x0000
        /*0026*/ 	.short	0x0000
        /*0028*/ 	.byte	0x00, 0xf0, 0x01, 0x0a


	//----- nvinfo : EIATTR_MAXREG_COUNT
	.align		4
.L_436:
        /*002c*/ 	.byte	0x03, 0x1b
        /*002e*/ 	.short	0x00ff


	//----- nvinfo : EIATTR_NUM_BARRIERS
	.align		4
        /*0030*/ 	.byte	0x02, 0x4c
        /*0032*/ 	.byte	0x01
	.zero		1


	//----- nvinfo : EIATTR_ANNOTATIONS
	.align		4
        /*0034*/ 	.byte	0x04, 0x55
        /*0036*/ 	.short	(.L_438 - .L_437)


	//   ....[0]....
.L_437:
        /* <DEDUP_REMOVED lines=50> */


	//----- nvinfo : EIATTR_MERCURY_ISA_VERSION
	.align		4
.L_438:
        /*0340*/ 	.byte	0x03, 0x5f
        /*0342*/ 	.short	0x0000


	//----- nvinfo : EIATTR_EXIT_INSTR_OFFSETS
	.align		4
        /*0344*/ 	.byte	0x04, 0x1c
        /*0346*/ 	.short	(.L_440 - .L_439)


	//   ....[0]....
.L_439:
        /*0348*/ 	.word	0x000000a0


	//   ....[1]....
        /*034c*/ 	.word	0x00007140


	//----- nvinfo : EIATTR_CTAIDZ_USED
	.align		4
.L_440:
        /*0350*/ 	.byte	0x01, 0x04
	.zero		2


//--------------------- .nv.info._ZN5flash44flash_bwd_dq_dk_dv_loop_seqk_parallel_kernelI23Flash_bwd_kernel_traitsILi96ELi64ELi128ELi8ELi2ELi4ELi4ELb1ELb0EN7cutlass10bfloat16_tE19Flash_kernel_traitsILi96ELi64ELi128ELi8ES3_EELb1ELb0ELb0ELb1ELb0ELb0ELb0EEEvNS_16Flash_bwd_paramsE --------------------------
	.section	.nv.info._ZN5flash44flash_bwd_dq_dk_dv_loop_seqk_parallel_kernelI23Flash_bwd_kernel_traitsILi96ELi64ELi128ELi8ELi2ELi4ELi4ELb1ELb0EN7cutlass10bfloat16_tE19Flash_kernel_traitsILi96ELi64ELi128ELi8ES3_EELb1ELb0ELb0ELb1ELb0ELb0ELb0EEEvNS_16Flash_bwd_paramsE,"",@"SHT_CUDA_INFO"
	.sectionflags	@""
	.align	4


	//----- nvinfo : EIATTR_CUDA_API_VERSION
	.align		4
        /*0000*/ 	.byte	0x04, 0x37
        /*0002*/ 	.short	(.L_442 - .L_441)
.L_441:
        /*0004*/ 	.word	0x00000082


	//----- nvinfo : EIATTR_SW2861232_WAR
	.align		4
.L_442:
        /*0008*/ 	.byte	0x01, 0x35
	.zero		2


	//----- nvinfo : EIATTR_PARAM_CBANK
	.align		4
        /*000c*/ 	.byte	0x04, 0x0a
        /*000e*/ 	.short	(.L_444 - .L_443)
	.align		4
.L_443:
        /*0010*/ 	.word	index@(.nv.constant0._ZN5flash44flash_bwd_dq_dk_dv_loop_seqk_parallel_kernelI23Flash_bwd_kernel_traitsILi96ELi64ELi128ELi8ELi2ELi4ELi4ELb1ELb0EN7cutlass10bfloat16_tE19Flash_kernel_traitsILi96ELi64ELi128ELi8ES3_EELb1ELb0ELb0ELb1ELb0ELb0ELb0EEEvNS_16Flash_bwd_paramsE)
        /*0014*/ 	.short	0x0160
        /*0016*/ 	.short	0x0280


	//----- nvinfo : EIATTR_CBANK_PARAM_SIZE
	.align		4
.L_444:
        /*0018*/ 	.byte	0x03, 0x19
        /*001a*/ 	.short	0x0280


	//----- nvinfo : EIATTR_KPARAM_INFO
	.align		4
        /*001c*/ 	.byte	0x04, 0x17
        /*001e*/ 	.short	(.L_446 - .L_445)
.L_445:
        /*0020*/ 	.word	0x00000000
        /*0024*/ 	.short	0x0000
        /*0026*/ 	.short	0x0000
        /*0028*/ 	.byte	0x00, 0xf0, 0x01, 0x0a


	//----- nvinfo : EIATTR_MAXREG_COUNT
	.align		4
.L_446:
        /*002c*/ 	.byte	0x03, 0x1b
        /*002e*/ 	.short	0x00ff


	//----- nvinfo : EIATTR_NUM_BARRIERS
	.align		4
        /*0030*/ 	.byte	0x02, 0x4c
        /*0032*/ 	.byte	0x01
	.zero		1


	//----- nvinfo : EIATTR_ANNOTATIONS
	.align		4
        /*0034*/ 	.byte	0x04, 0x55
        /*0036*/ 	.short	(.L_448 - .L_447)


	//   ....[0]....
.L_447:
        /* <DEDUP_REMOVED lines=44> */


	//----- nvinfo : EIATTR_MERCURY_ISA_VERSION
	.align		4
.L_448:
        /*02e8*/ 	.byte	0x03, 0x5f
        /*02ea*/ 	.short	0x0000


	//----- nvinfo : EIATTR_EXIT_INSTR_OFFSETS
	.align		4
        /*02ec*/ 	.byte	0x04, 0x1c
        /*02ee*/ 	.short	(.L_450 - .L_449)


	//   ....[0]....
.L_449:
        /*02f0*/ 	.word	0x000000a0


	//   ....[1]....
        /*02f4*/ 	.word	0x0000ada0


	//----- nvinfo : EIATTR_CTAIDZ_USED
	.align		4
.L_450:
        /*02f8*/ 	.byte	0x01, 0x04
	.zero		2


	//----- nvinfo : EIATTR_CRS_STACK_SIZE
	.align		4
        /*02fc*/ 	.byte	0x04, 0x1e
        /*02fe*/ 	.short	(.L_452 - .L_451)
.L_451:
        /*0300*/ 	.word	0x00000000
.L_452:


//--------------------- .nv.info._ZN5flash44flash_bwd_dq_dk_dv_loop_seqk_parallel_kernelI23Flash_bwd_kernel_traitsILi96ELi64ELi128ELi8ELi2ELi4ELi4ELb1ELb0EN7cutlass10bfloat16_tE19Flash_kernel_traitsILi96ELi64ELi128ELi8ES3_EELb0ELb0ELb0ELb1ELb0ELb0ELb1EEEvNS_16Flash_bwd_paramsE --------------------------
	.section	.nv.info._ZN5flash44flash_bwd_dq_dk_dv_loop_seqk_parallel_kernelI23Flash_bwd_kernel_traitsILi96ELi64ELi128ELi8ELi2ELi4ELi4ELb1ELb0EN7cutlass10bfloat16_tE19Flash_kernel_traitsILi96ELi64ELi128ELi8ES3_EELb0ELb0ELb0ELb1ELb0ELb0ELb1EEEvNS_16Flash_bwd_paramsE,"",@"SHT_CUDA_INFO"
	.sectionflags	@""
	.align	4


	//----- nvinfo : EIATTR_CUDA_API_VERSION
	.align		4
        /*0000*/ 	.byte	0x04, 0x37
        /*0002*/ 	.short	(.L_454 - .L_453)
.L_453:
        /*0004*/ 	.word	0x00000082


	//----- nvinfo : EIATTR_SW2861232_WAR
	.align		4
.L_454:
        /*0008*/ 	.byte	0x01, 0x35
	.zero		2


	//----- nvinfo : EIATTR_PARAM_CBANK
	.align		4
        /*000c*/ 	.byte	0x04, 0x0a
        /*000e*/ 	.short	(.L_456 - .L_455)
	.align		4
.L_455:
        /*0010*/ 	.word	index@(.nv.constant0._ZN5flash44flash_bwd_dq_dk_dv_loop_seqk_parallel_kernelI23Flash_bwd_kernel_traitsILi96ELi64ELi128ELi8ELi2ELi4ELi4ELb1ELb0EN7cutlass10bfloat16_tE19Flash_kernel_traitsILi96ELi64ELi128ELi8ES3_EELb0ELb0ELb0ELb1ELb0ELb0ELb1EEEvNS_16Flash_bwd_paramsE)
        /*0014*/ 	.short	0x0160
        /*0016*/ 	.short	0x0280


	//----- nvinfo : EIATTR_CBANK_PARAM_SIZE
	.align		4
.L_456:
        /*0018*/ 	.byte	0x03, 0x19
        /*001a*/ 	.short	0x0280


	//----- nvinfo : EIATTR_KPARAM_INFO
	.align		4
        /*001c*/ 	.byte	0x04, 0x17
        /*001e*/ 	.short	(.L_458 - .L_457)
.L_457:
        /*0020*/ 	.word	0x00000000
        /*0024*/ 	.short	0x0000
        /*0026*/ 	.short	0x0000
        /*0028*/ 	.byte	0x00, 0xf0, 0x01, 0x0a


	//----- nvinfo : EIATTR_MAXREG_COUNT
	.align		4
.L_458:
        /*002c*/ 	.byte	0x03, 0x1b
        /*002e*/ 	.short	0x00ff


	//----- nvinfo : EIATTR_NUM_BARRIERS
	.align		4
        /*0030*/ 	.byte	0x02, 0x4c
        /*0032*/ 	.byte	0x01
	.zero		1


	//----- nvinfo : EIATTR_ANNOTATIONS
	.align		4
        /*0034*/ 	.byte	0x04, 0x55
        /*0036*/ 	.short	(.L_460 - .L_459)


	//   ....[0]....
.L_459:
        /* <DEDUP_REMOVED lines=63> */


	//----- nvinfo : EIATTR_MERCURY_ISA_VERSION
	.align		4
.L_460:
        /*0418*/ 	.byte	0x03, 0x5f
        /*041a*/ 	.short	0x0000


	//----- nvinfo : EIATTR_EXIT_INSTR_OFFSETS
	.align		4
        /*041c*/ 	.byte	0x04, 0x1c
        /*041e*/ 	.short	(.L_462 - .L_461)


	//   ....[0]....
.L_461:
        /*0420*/ 	.word	0x000000a0


	//   ....[1]....
        /*0424*/ 	.word	0x0000a6a0


	//----- nvinfo : EIATTR_CTAIDZ_USED
	.align		4
.L_462:
        /*0428*/ 	.byte	0x01, 0x04
	.zero		2


	//----- nvinfo : EIATTR_CRS_STACK_SIZE
	.align		4
        /*042c*/ 	.byte	0x04, 0x1e
        /*042e*/ 	.short	(.L_464 - .L_463)
.L_463:
        /*0430*/ 	.word	0x00000000
.L_464:


//--------------------- .nv.info._ZN5flash44flash_bwd_dq_dk_dv_loop_seqk_parallel_kernelI23Flash_bwd_kernel_traitsILi96ELi64ELi128ELi8ELi2ELi4ELi4ELb1ELb0EN7cutlass10bfloat16_tE19Flash_kernel_traitsILi96ELi64ELi128ELi8ES3_EELb1ELb0ELb1ELb0ELb0ELb1ELb0EEEvNS_16Flash_bwd_paramsE --------------------------
	.section	.nv.info._ZN5flash44flash_bwd_dq_dk_dv_loop_seqk_parallel_kernelI23Flash_bwd_kernel_traitsILi96ELi64ELi128ELi8ELi2ELi4ELi4ELb1ELb0EN7cutlass10bfloat16_tE19Flash_kernel_traitsILi96ELi64ELi128ELi8ES3_EELb1ELb0ELb1ELb0ELb0ELb1ELb0EEEvNS_16Flash_bwd_paramsE,"",@"SHT_CUDA_INFO"
	.sectionflags	@""
	.align	4


	//----- nvinfo : EIATTR_CUDA_API_VERSION
	.align		4
        /*0000*/ 	.byte	0x04, 0x37
        /*0002*/ 	.short	(.L_466 - .L_465)
.L_465:
        /*0004*/ 	.word	0x00000082


	//----- nvinfo : EIATTR_SW2861232_WAR
	.align		4
.L_466:
        /*0008*/ 	.byte	0x01, 0x35
	.zero		2


	//----- nvinfo : EIATTR_PARAM_CBANK
	.align		4
        /*000c*/ 	.byte	0x04, 0x0a
        /*000e*/ 	.short	(.L_468 - .L_467)
	.align		4
.L_467:
        /*0010*/ 	.word	index@(.nv.constant0._ZN5flash44flash_bwd_dq_dk_dv_loop_seqk_parallel_kernelI23Flash_bwd_kernel_traitsILi96ELi64ELi128ELi8ELi2ELi4ELi4ELb1ELb0EN7cutlass10bfloat16_tE19Flash_kernel_traitsILi96ELi64ELi128ELi8ES3_EELb1ELb0ELb1ELb0ELb0ELb1ELb0EEEvNS_16Flash_bwd_paramsE)
        /*0014*/ 	.short	0x0160
        /*0016*/ 	.short	0x0280


	//----- nvinfo : EIATTR_CBANK_PARAM_SIZE
	.align		4
.L_468:
        /*0018*/ 	.byte	0x03, 0x19
        /*001a*/ 	.short	0x0280


	//----- nvinfo : EIATTR_KPARAM_INFO
	.align		4
        /*001c*/ 	.byte	0x04, 0x17
        /*001e*/ 	.short	(.L_470 - .L_469)
.L_469:
        /*0020*/ 	.word	0x00000000
        /*0024*/ 	.short	0x0000
        /*0026*/ 	.short	0x0000
        /*0028*/ 	.byte	0x00, 0xf0, 0x01, 0x0a


	//----- nvinfo : EIATTR_MAXREG_COUNT
	.align		4
.L_470:
        /*002c*/ 	.byte	0x03, 0x1b
        /*002e*/ 	.short	0x00ff


	//----- nvinfo : EIATTR_NUM_BARRIERS
	.align		4
        /*0030*/ 	.byte	0x02, 0x4c
        /*0032*/ 	.byte	0x01
	.zero		1


	//----- nvinfo : EIATTR_ANNOTATIONS
	.align		4
        /*0034*/ 	.byte	0x04, 0x55
        /*0036*/ 	.short	(.L_472 - .L_471)


	//   ....[0]....
.L_471:
        /* <DEDUP_REMOVED lines=14> */


	//----- nvinfo : EIATTR_MERCURY_ISA_VERSION
	.align		4
.L_472:
        /*0108*/ 	.byte	0x03, 0x5f
        /*010a*/ 	.short	0x0000


	//----- nvinfo : EIATTR_EXIT_INSTR_OFFSETS
	.align		4
        /*010c*/ 	.byte	0x04, 0x1c
        /*010e*/ 	.short	(.L_474 - .L_473)


	//   ....[0]....
.L_473:
        /*0110*/ 	.word	0x000000a0


	//   ....[1]....
        /*0114*/ 	.word	0x00009a20


	//----- nvinfo : EIATTR_CTAIDZ_USED
	.align		4
.L_474:
        /*0118*/ 	.byte	0x01, 0x04
	.zero		2


	//----- nvinfo : EIATTR_CRS_STACK_SIZE
	.align		4
        /*011c*/ 	.byte	0x04, 0x1e
        /*011e*/ 	.short	(.L_476 - .L_475)
.L_475:
        /*0120*/ 	.word	0x00000000
.L_476:


//--------------------- .nv.info._ZN5flash44flash_bwd_dq_dk_dv_loop_seqk_parallel_kernelI23Flash_bwd_kernel_traitsILi96ELi64ELi128ELi8ELi2ELi4ELi4ELb1ELb0EN7cutlass10bfloat16_tE19Flash_kernel_traitsILi96ELi64ELi128ELi8ES3_EELb0ELb0ELb1ELb0ELb0ELb1ELb1EEEvNS_16Flash_bwd_paramsE --------------------------
	.section	.nv.info._ZN5flash44flash_bwd_dq_dk_dv_loop_seqk_parallel_kernelI23Flash_bwd_kernel_traitsILi96ELi64ELi128ELi8ELi2ELi4ELi4ELb1ELb0EN7cutlass10bfloat16_tE19Flash_kernel_traitsILi96ELi64ELi128ELi8ES3_EELb0ELb0ELb1ELb0ELb0ELb1ELb1EEEvNS_16Flash_bwd_paramsE,"",@"SHT_CUDA_INFO"
	.sectionflags	@""
	.align	4


	//----- nvinfo : EIATTR_CUDA_API_VERSION
	.align		4
        /*0000*/ 	.byte	0x04, 0x37
        /*0002*/ 	.short	(.L_478 - .L_477)
.L_477:
        /*0004*/ 	.word	0x00000082


	//----- nvinfo : EIATTR_SW2861232_WAR
	.align		4
.L_478:
        /*0008*/ 	.byte	0x01, 0x35
	.zero		2


	//----- nvinfo : EIATTR_PARAM_CBANK
	.align		4
        /*000c*/ 	.byte	0x04, 0x0a
        /*000e*/ 	.short	(.L_480 - .L_479)
	.align		4
.L_479:
        /*0010*/ 	.word	index@(.nv.constant0._ZN5flash44flash_bwd_dq_dk_dv_loop_seqk_parallel_kernelI23Flash_bwd_kernel_traitsILi96ELi64ELi128ELi8ELi2ELi4ELi4ELb1ELb0EN7cutlass10bfloat16_tE19Flash_kernel_traitsILi96ELi64ELi128ELi8ES3_EELb0ELb0ELb1ELb0ELb0ELb1ELb1EEEvNS_16Flash_bwd_paramsE)
        /*0014*/ 	.short	0x0160
        /*0016*/ 	.short	0x0280


	//----- nvinfo : EIATTR_CBANK_PARAM_SIZE
	.align		4
.L_480:
        /*0018*/ 	.byte	0x03, 0x19
        /*001a*/ 	.short	0x0280


	//----- nvinfo : EIATTR_KPARAM_INFO
	.align		4
        /*001c*/ 	.byte	0x04, 0x17
        /*001e*/ 	.short	(.L_482 - .L_481)
.L_481:
        /*0020*/ 	.word	0x00000000
        /*0024*/ 	.short	0x0000
        /*0026*/ 	.short	0x0000
        /*0028*/ 	.byte	0x00, 0xf0, 0x01, 0x0a


	//----- nvinfo : EIATTR_MAXREG_COUNT
	.align		4
.L_482:
        /*002c*/ 	.byte	0x03, 0x1b
        /*002e*/ 	.short	0x00ff


	//----- nvinfo : EIATTR_NUM_BARRIERS
	.align		4
        /*0030*/ 	.byte	0x02, 0x4c
        /*0032*/ 	.byte	0x01
	.zero		1


	//----- nvinfo : EIATTR_ANNOTATIONS
	.align		4
        /*0034*/ 	.byte	0x04, 0x55
        /*0036*/ 	.short	(.L_484 - .L_483)


	//   ....[0]....
.L_483:
        /* <DEDUP_REMOVED lines=51> */


	//----- nvinfo : EIATTR_MERCURY_ISA_VERSION
	.align		4
.L_484:
        /*0350*/ 	.byte	0x03, 0x5f
        /*0352*/ 	.short	0x0000


	//----- nvinfo : EIATTR_EXIT_INSTR_OFFSETS
	.align		4
        /*0354*/ 	.byte	0x04, 0x1c
        /*0356*/ 	.short	(.L_486 - .L_485)


	//   ....[0]....
.L_485:
        /*0358*/ 	.word	0x000000a0


	//   ....[1]....
        /*035c*/ 	.word	0x00009490


	//----- nvinfo : EIATTR_CTAIDZ_USED
	.align		4
.L_486:
        /*0360*/ 	.byte	0x01, 0x04
	.zero		2


	//----- nvinfo : EIATTR_CRS_STACK_SIZE
	.align		4
        /*0364*/ 	.byte	0x04, 0x1e
        /*0366*/ 	.short	(.L_488 - .L_487)
.L_487:
        /*0368*/ 	.word	0x00000000
.L_488:


//--------------------- .nv.info._ZN5flash44flash_bwd_dq_dk_dv_loop_seqk_parallel_kernelI23Flash_bwd_kernel_traitsILi96ELi64ELi128ELi8ELi2ELi4ELi4ELb1ELb0EN7cutlass10bfloat16_tE19Flash_kernel_traitsILi96ELi64ELi128ELi8ES3_EELb1ELb0ELb1ELb1ELb0ELb0ELb0EEEvNS_16Flash_bwd_paramsE --------------------------
	.section	.nv.info._ZN5flash44flash_bwd_dq_dk_dv_loop_seqk_parallel_kernelI23Flash_bwd_kernel_traitsILi96ELi64ELi128ELi8ELi2ELi4ELi4ELb1ELb0EN7cutlass10bfloat16_tE19Flash_kernel_traitsILi96ELi64ELi128ELi8ES3_EELb1ELb0ELb1ELb1ELb0ELb0ELb0EEEvNS_16Flash_bwd_paramsE,"",@"SHT_CUDA_INFO"
	.sectionflags	@""
	.align	4


	//----- nvinfo : EIATTR_CUDA_API_VERSION
	.align		4
        /*0000*/ 	.byte	0x04, 0x37
        /*0002*/ 	.short	(.L_490 - .L_489)
.L_489:
        /*0004*/ 	.word	0x00000082


	//----- nvinfo : EIATTR_SW2861232_WAR
	.align		4
.L_490:
        /*0008*/ 	.byte	0x01, 0x35
	.zero		2


	//----- nvinfo : EIATTR_PARAM_CBANK
	.align		4
        /*000c*/ 	.byte	0x04, 0x0a
        /*000e*/ 	.short	(.L_492 - .L_491)
	.align		4
.L_491:
        /*0010*/ 	.word	index@(.nv.constant0._ZN5flash44flash_bwd_dq_dk_dv_loop_seqk_parallel_kernelI23Flash_bwd_kernel_traitsILi96ELi64ELi128ELi8ELi2ELi4ELi4ELb1ELb0EN7cutlass10bfloat16_tE19Flash_kernel_traitsILi96ELi64ELi128ELi8ES3_EELb1ELb0ELb1ELb1ELb0ELb0ELb0EEEvNS_16Flash_bwd_paramsE)
        /*0014*/ 	.short	0x0160
        /*0016*/ 	.short	0x0280


	//----- nvinfo : EIATTR_CBANK_PARAM_SIZE
	.align		4
.L_492:
        /*0018*/ 	.byte	0x03, 0x19
        /*001a*/ 	.short	0x0280


	//----- nvinfo : EIATTR_KPARAM_INFO
	.align		4
        /*001c*/ 	.byte	0x04, 0x17
        /*001e*/ 	.short	(.L_494 - .L_493)
.L_493:
        /*0020*/ 	.word	0x00000000
        /*0024*/ 	.short	0x0000
        /*0026*/ 	.short	0x0000
        /*0028*/ 	.byte	0x00, 0xf0, 0x01, 0x0a


	//----- nvinfo : EIATTR_MAXREG_COUNT
	.align		4
.L_494:
        /*002c*/ 	.byte	0x03, 0x1b
        /*002e*/ 	.short	0x00ff


	//----- nvinfo : EIATTR_NUM_BARRIERS
	.align		4
        /*0030*/ 	.byte	0x02, 0x4c
        /*0032*/ 	.byte	0x01
	.zero		1


	//----- nvinfo : EIATTR_ANNOTATIONS
	.align		4
        /*0034*/ 	.byte	0x04, 0x55
        /*0036*/ 	.short	(.L_496 - .L_495)


	//   ....[0]....
.L_495:
        /* <DEDUP_REMOVED lines=29> */


	//----- nvinfo : EIATTR_MERCURY_ISA_VERSION
	.align		4
.L_496:
        /*01f0*/ 	.byte	0x03, 0x5f
        /*01f2*/ 	.short	0x0000


	//----- nvinfo : EIATTR_EXIT_INSTR_OFFSETS
	.align		4
        /*01f4*/ 	.byte	0x04, 0x1c
        /*01f6*/ 	.short	(.L_498 - .L_497)


	//   ....[0]....
.L_497:
        /*01f8*/ 	.word	0x000000a0


	//   ....[1]....
        /*01fc*/ 	.word	0x0000af20


	//----- nvinfo : EIATTR_CTAIDZ_USED
	.align		4
.L_498:
        /*0200*/ 	.byte	0x01, 0x04
	.zero		2


	//----- nvinfo : EIATTR_CRS_STACK_SIZE
	.align		4
        /*0204*/ 	.byte	0x04, 0x1e
        /*0206*/ 	.short	(.L_500 - .L_499)
.L_499:
        /*0208*/ 	.word	0x00000000
.L_500:


//--------------------- .nv.info._ZN5flash44flash_bwd_dq_dk_dv_loop_seqk_parallel_kernelI23Flash_bwd_kernel_traitsILi96ELi64ELi128ELi8ELi2ELi4ELi4ELb1ELb0EN7cutlass10bfloat16_tE19Flash_kernel_traitsILi96ELi64ELi128ELi8ES3_EELb0ELb0ELb1ELb1ELb0ELb0ELb1EEEvNS_16Flash_bwd_paramsE --------------------------
	.section	.nv.info._ZN5flash44flash_bwd_dq_dk_dv_loop_seqk_parallel_kernelI23Flash_bwd_kernel_traitsILi96ELi64ELi128ELi8ELi2ELi4ELi4ELb1ELb0EN7cutlass10bfloat16_tE19Flash_kernel_traitsILi96ELi64ELi128ELi8ES3_EELb0ELb0ELb1ELb1ELb0ELb0ELb1EEEvNS_16Flash_bwd_paramsE,"",@"SHT_CUDA_INFO"
	.sectionflags	@""
	.align	4


	//----- nvinfo : EIATTR_CUDA_API_VERSION
	.align		4
        /*0000*/ 	.byte	0x04, 0x37
        /*0002*/ 	.short	(.L_502 - .L_501)
.L_501:
        /*0004*/ 	.word	0x00000082


	//----- nvinfo : EIATTR_SW2861232_WAR
	.align		4
.L_502:
        /*0008*/ 	.byte	0x01, 0x35
	.zero		2


	//----- nvinfo : EIATTR_PARAM_CBANK
	.align		4
        /*000c*/ 	.byte	0x04, 0x0a
        /*000e*/ 	.short	(.L_504 - .L_503)
	.align		4
.L_503:
        /*0010*/ 	.word	index@(.nv.constant0._ZN5flash44flash_bwd_dq_dk_dv_loop_seqk_parallel_kernelI23Flash_bwd_kernel_traitsILi96ELi64ELi128ELi8ELi2ELi4ELi4ELb1ELb0EN7cutlass10bfloat16_tE19Flash_kernel_traitsILi96ELi64ELi128ELi8ES3_EELb0ELb0ELb1ELb1ELb0ELb0ELb1EEEvNS_16Flash_bwd_paramsE)
        /*0014*/ 	.short	0x0160
        /*0016*/ 	.short	0x0280


	//----- nvinfo : EIATTR_CBANK_PARAM_SIZE
	.align		4
.L_504:
        /*0018*/ 	.byte	0x03, 0x19
        /*001a*/ 	.short	0x0280


	//----- nvinfo : EIATTR_KPARAM_INFO
	.align		4
        /*001c*/ 	.byte	0x04, 0x17
        /*001e*/ 	.short	(.L_506 - .L_505)
.L_505:
        /*0020*/ 	.word	0x00000000
        /*0024*/ 	.short	0x0000
        /*0026*/ 	.short	0x0000
        /*0028*/ 	.byte	0x00, 0xf0, 0x01, 0x0a


	//----- nvinfo : EIATTR_MAXREG_COUNT
	.align		4
.L_506:
        /*002c*/ 	.byte	0x03, 0x1b
        /*002e*/ 	.short	0x00ff


	//----- nvinfo : EIATTR_NUM_BARRIERS
	.align		4
        /*0030*/ 	.byte	0x02, 0x4c
        /*0032*/ 	.byte	0x01
	.zero		1


	//----- nvinfo : EIATTR_ANNOTATIONS
	.align		4
        /*0034*/ 	.byte	0x04, 0x55
        /*0036*/ 	.short	(.L_508 - .L_507)


	//   ....[0]....
.L_507:
        /* <DEDUP_REMOVED lines=64> */


	//----- nvinfo : EIATTR_MERCURY_ISA_VERSION
	.align		4
.L_508:
        /*0428*/ 	.byte	0x03, 0x5f
        /*042a*/ 	.short	0x0000


	//----- nvinfo : EIATTR_EXIT_INSTR_OFFSETS
	.align		4
        /*042c*/ 	.byte	0x04, 0x1c
        /*042e*/ 	.short	(.L_510 - .L_509)


	//   ....[0]....
.L_509:
        /*0430*/ 	.word	0x000000a0


	//   ....[1]....
        /*0434*/ 	.word	0x0000aa20


	//----- nvinfo : EIATTR_CTAIDZ_USED
	.align		4
.L_510:
        /*0438*/ 	.byte	0x01, 0x04
	.zero		2


	//----- nvinfo : EIATTR_CRS_STACK_SIZE
	.align		4
        /*043c*/ 	.byte	0x04, 0x1e
        /*043e*/ 	.short	(.L_512 - .L_511)
.L_511:
        /*0440*/ 	.word	0x00000000
.L_512:


//--------------------- .nv.info._ZN5flash25flash_bwd_dot_do_o_kernelILb0E23Flash_bwd_kernel_traitsILi96ELi64ELi128ELi8ELi2ELi4ELi4ELb1ELb0EN7cutlass10bfloat16_tE19Flash_kernel_traitsILi96ELi64ELi128ELi8ES3_EEEEvNS_16Flash_bwd_paramsE --------------------------
	.section	.nv.info._ZN5flash25flash_bwd_dot_do_o_kernelILb0E23Flash_bwd_kernel_traitsILi96ELi64ELi128ELi8ELi2ELi4ELi4ELb1ELb0EN7cutlass10bfloat16_tE19Flash_kernel_traitsILi96ELi64ELi128ELi8ES3_EEEEvNS_16Flash_bwd_paramsE,"",@"SHT_CUDA_INFO"
	.sectionflags	@""
	.align	4


	//----- nvinfo : EIATTR_CUDA_API_VERSION
	.align		4
        /*0000*/ 	.byte	0x04, 0x37
        /*0002*/ 	.short	(.L_514 - .L_513)
.L_513:
        /*0004*/ 	.word	0x00000082


	//----- nvinfo : EIATTR_SW2861232_WAR
	.align		4
.L_514:
        /*0008*/ 	.byte	0x01, 0x35
	.zero		2


	//----- nvinfo : EIATTR_PARAM_CBANK
	.align		4
        /*000c*/ 	.byte	0x04, 0x0a
        /*000e*/ 	.short	(.L_516 - .L_515)
	.align		4
.L_515:
        /*0010*/ 	.word	index@(.nv.constant0._ZN5flash25flash_bwd_dot_do_o_kernelILb0E23Flash_bwd_kernel_traitsILi96ELi64ELi128ELi8ELi2ELi4ELi4ELb1ELb0EN7cutlass10bfloat16_tE19Flash_kernel_traitsILi96ELi64ELi128ELi8ES3_EEEEvNS_16Flash_bwd_paramsE)
        /*0014*/ 	.short	0x0160
        /*0016*/ 	.short	0x0280


	//----- nvinfo : EIATTR_CBANK_PARAM_SIZE
	.align		4
.L_516:
        /*0018*/ 	.byte	0x03, 0x19
        /*001a*/ 	.short	0x0280


	//----- nvinfo : EIATTR_KPARAM_INFO
	.align		4
        /*001c*/ 	.byte	0x04, 0x17
        /*001e*/ 	.short	(.L_518 - .L_517)
.L_517:
        /*0020*/ 	.word	0x00000000
        /*0024*/ 	.short	0x0000
        /*0026*/ 	.short	0x0000
        /*0028*/ 	.byte	0x00, 0xf0, 0x01, 0x0a


	//----- nvinfo : EIATTR_MAXREG_COUNT
	.align		4
.L_518:
        /*002c*/ 	.byte	0x03, 0x1b
        /*002e*/ 	.short	0x00ff


	//----- nvinfo : EIATTR_MERCURY_ISA_VERSION
	.align		4
        /*0030*/ 	.byte	0x03, 0x5f
        /*0032*/ 	.short	0x0000


	//----- nvinfo : EIATTR_COOP_GROUP_MASK_REGIDS
	.align		4
        /*0034*/ 	.byte	0x04, 0x29
        /*0036*/ 	.short	(.L_520 - .L_519)


	//   ....[0]....
.L_519:
        /*0038*/ 	.word	0xffffffff


	//   ....[1]....
        /*003c*/ 	.word	0xffffffff


	//----- nvinfo : EIATTR_COOP_GROUP_INSTR_OFFSETS
	.align		4
.L_520:
        /*0040*/ 	.byte	0x04, 0x28
        /*0042*/ 	.short	(.L_522 - .L_521)


	//   ....[0]....
.L_521:
        /*0044*/ 	.word	0x00000cb0


	//   ....[1]....
        /*0048*/ 	.word	0x00000cd0


	//----- nvinfo : EIATTR_EXIT_INSTR_OFFSETS
	.align		4
.L_522:
        /*004c*/ 	.byte	0x04, 0x1c
        /*004e*/ 	.short	(.L_524 - .L_523)


	//   ....[0]....
.L_523:
        /*0050*/ 	.word	0x00000120


	//   ....[1]....
        /*0054*/ 	.word	0x00000ce0


	//   ....[2]....
        /*0058*/ 	.word	0x00000d60


	//----- nvinfo : EIATTR_CTAIDZ_USED
	.align		4
.L_524:
        /*005c*/ 	.byte	0x01, 0x04
	.zero		2


	//----- nvinfo : EIATTR_CRS_STACK_SIZE
	.align		4
        /*0060*/ 	.byte	0x04, 0x1e
        /*0062*/ 	.short	(.L_526 - .L_525)
.L_525:
        /*0064*/ 	.word	0x00000000
.L_526:


//--------------------- .nv.info._ZN5flash25flash_bwd_dot_do_o_kernelILb1E23Flash_bwd_kernel_traitsILi96ELi64ELi128ELi8ELi2ELi4ELi4ELb1ELb0EN7cutlass10bfloat16_tE19Flash_kernel_traitsILi96ELi64ELi128ELi8ES3_EEEEvNS_16Flash_bwd_paramsE --------------------------
	.section	.nv.info._ZN5flash25flash_bwd_dot_do_o_kernelILb1E23Flash_bwd_kernel_traitsILi96ELi64ELi128ELi8ELi2ELi4ELi4ELb1ELb0EN7cutlass10bfloat16_tE19Flash_kernel_traitsILi96ELi64ELi128ELi8ES3_EEEEvNS_16Flash_bwd_paramsE,"",@"SHT_CUDA_INFO"
	.sectionflags	@""
	.align	4


	//----- nvinfo : EIATTR_CUDA_API_VERSION
	.align		4
        /*0000*/ 	.byte	0x04, 0x37
        /*0002*/ 	.short	(.L_528 - .L_527)
.L_527:
        /*0004*/ 	.word	0x00000082


	//----- nvinfo : EIATTR_SW2861232_WAR
	.align		4
.L_528:
        /*0008*/ 	.byte	0x01, 0x35
	.zero		2


	//----- nvinfo : EIATTR_PARAM_CBANK
	.align		4
        /*000c*/ 	.byte	0x04, 0x0a
        /*000e*/ 	.short	(.L_530 - .L_529)
	.align		4
.L_529:
        /*0010*/ 	.word	index@(.nv.constant0._ZN5flash25flash_bwd_dot_do_o_kernelILb1E23Flash_bwd_kernel_traitsILi96ELi64ELi128ELi8ELi2ELi4ELi4ELb1ELb0EN7cutlass10bfloat16_tE19Flash_kernel_traitsILi96ELi64ELi128ELi8ES3_EEEEvNS_16Flash_bwd_paramsE)
        /*0014*/ 	.short	0x0160
        /*0016*/ 	.short	0x0280


	//----- nvinfo : EIATTR_CBANK_PARAM_SIZE
	.align		4
.L_530:
        /*0018*/ 	.byte	0x03, 0x19
        /*001a*/ 	.short	0x0280


	//----- nvinfo : EIATTR_KPARAM_INFO
	.align		4
        /*001c*/ 	.byte	0x04, 0x17
        /*001e*/ 	.short	(.L_532 - .L_531)
.L_531:
        /*0020*/ 	.word	0x00000000
        /*0024*/ 	.short	0x0000
        /*0026*/ 	.short	0x0000
        /*0028*/ 	.byte	0x00, 0xf0, 0x01, 0x0a


	//----- nvinfo : EIATTR_MAXREG_COUNT
	.align		4
.L_532:
        /*002c*/ 	.byte	0x03, 0x1b
        /*002e*/ 	.short	0x00ff


	//----- nvinfo : EIATTR_MERCURY_ISA_VERSION
	.align		4
        /*0030*/ 	.byte	0x03, 0x5f
        /*0032*/ 	.short	0x0000


	//----- nvinfo : EIATTR_COOP_GROUP_MASK_REGIDS
	.align		4
        /*0034*/ 	.byte	0x04, 0x29
        /*0036*/ 	.short	(.L_534 - .L_533)


	//   ....[0]....
.L_533:
        /*0038*/ 	.word	0xffffffff


	//   ....[1]....
        /*003c*/ 	.word	0xffffffff


	//----- nvinfo : EIATTR_COOP_GROUP_INSTR_OFFSETS
	.align		4
.L_534:
        /*0040*/ 	.byte	0x04, 0x28
        /*0042*/ 	.short	(.L_536 - .L_535)


	//   ....[0]....
.L_535:
        /*0044*/ 	.word	0x00000fe0


	//   ....[1]....
        /*0048*/ 	.word	0x00001000


	//----- nvinfo : EIATTR_EXIT_INSTR_OFFSETS
	.align		4
.L_536:
        /*004c*/ 	.byte	0x04, 0x1c
        /*004e*/ 	.short	(.L_538 - .L_537)


	//   ....[0]....
.L_537:
        /*0050*/ 	.word	0x00000120


	//   ....[1]....
        /*0054*/ 	.word	0x000010b0


	//----- nvinfo : EIATTR_CTAIDZ_USED
	.align		4
.L_538:
        /*0058*/ 	.byte	0x01, 0x04
	.zero		2


	//----- nvinfo : EIATTR_CRS_STACK_SIZE
	.align		4
        /*005c*/ 	.byte	0x04, 0x1e
        /*005e*/ 	.short	(.L_540 - .L_539)
.L_539:
        /*0060*/ 	.word	0x00000000
.L_540:


//--------------------- .nv.info._ZN5flash27flash_bwd_convert_dq_kernelI23Flash_bwd_kernel_traitsILi96ELi64ELi128ELi8ELi2ELi4ELi4ELb0ELb0EN7cutlass10bfloat16_tE19Flash_kernel_traitsILi96ELi64ELi128ELi8ES3_EEEEvNS_16Flash_bwd_paramsEi --------------------------
	.section	.nv.info._ZN5flash27flash_bwd_convert_dq_kernelI23Flash_bwd_kernel_traitsILi96ELi64ELi128ELi8ELi2ELi4ELi4ELb0ELb0EN7cutlass10bfloat16_tE19Flash_kernel_traitsILi96ELi64ELi128ELi8ES3_EEEEvNS_16Flash_bwd_paramsEi,"",@"SHT_CUDA_INFO"
	.sectionflags	@""
	.align	4


	//----- nvinfo : EIATTR_CUDA_API_VERSION
	.align		4
        /*0000*/ 	.byte	0x04, 0x37
        /*0002*/ 	.short	(.L_542 - .L_541)
.L_541:
        /*0004*/ 	.word	0x00000082


	//----- nvinfo : EIATTR_SW2861232_WAR
	.align		4
.L_542:
        /*0008*/ 	.byte	0x01, 0x35
	.zero		2


	//----- nvinfo : EIATTR_PARAM_CBANK
	.align		4
        /*000c*/ 	.byte	0x04, 0x0a
        /*000e*/ 	.short	(.L_544 - .L_543)
	.align		4
.L_543:
        /*0010*/ 	.word	index@(.nv.constant0._ZN5flash27flash_bwd_convert_dq_kernelI23Flash_bwd_kernel_traitsILi96ELi64ELi128ELi8ELi2ELi4ELi4ELb0ELb0EN7cutlass10bfloat16_tE19Flash_kernel_traitsILi96ELi64ELi128ELi8ES3_EEEEvNS_16Flash_bwd_paramsEi)
        /*0014*/ 	.short	0x0160
        /*0016*/ 	.short	0x0284


	//----- nvinfo : EIATTR_CBANK_PARAM_SIZE
	.align		4
.L_544:
        /*0018*/ 	.byte	0x03, 0x19
        /*001a*/ 	.short	0x0284


	//----- nvinfo : EIATTR_KPARAM_INFO
	.align		4
        /*001c*/ 	.byte	0x04, 0x17
        /*001e*/ 	.short	(.L_546 - .L_545)
.L_545:
        /*0020*/ 	.word	0x00000000
        /*0024*/ 	.short	0x0001
        /*0026*/ 	.short	0x0280
        /*0028*/ 	.byte	0x00, 0xf0, 0x11, 0x00


	//----- nvinfo : EIATTR_KPARAM_INFO
	.align		4
.L_546:
        /*002c*/ 	.byte	0x04, 0x17
        /*002e*/ 	.short	(.L_548 - .L_547)
.L_547:
        /*0030*/ 	.word	0x00000000
        /*0034*/ 	.short	0x0000
        /*0036*/ 	.short	0x0000
        /*0038*/ 	.byte	0x00, 0xf0, 0x01, 0x0a


	//----- nvinfo : EIATTR_MAXREG_COUNT
	.align		4
.L_548:
        /*003c*/ 	.byte	0x03, 0x1b
        /*003e*/ 	.short	0x00ff


	//----- nvinfo : EIATTR_NUM_BARRIERS
	.align		4
        /*0040*/ 	.byte	0x02, 0x4c
        /*0042*/ 	.byte	0x01
	.zero		1


	//----- nvinfo : EIATTR_MERCURY_ISA_VERSION
	.align		4
        /*0044*/ 	.byte	0x03, 0x5f
        /*0046*/ 	.short	0x0000


	//----- nvinfo : EIATTR_EXIT_INSTR_OFFSETS
	.align		4
        /*0048*/ 	.byte	0x04, 0x1c
        /*004a*/ 	.short	(.L_550 - .L_549)


	//   ....[0]....
.L_549:
        /*004c*/ 	.word	0x00000170


	//   ....[1]....
        /*0050*/ 	.word	0x000014f0


	//   ....[2]....
        /*0054*/ 	.word	0x00001710


	//   ....[3]....
        /*0058*/ 	.word	0x00001740


	//----- nvinfo : EIATTR_CTAIDZ_USED
	.align		4
.L_550:
        /*005c*/ 	.byte	0x01, 0x04
	.zero		2


//--------------------- .nv.info._ZN5flash44flash_bwd_dq_dk_dv_loop_seqk_parallel_kernelI23Flash_bwd_kernel_traitsILi96ELi64ELi128ELi8ELi2ELi4ELi4ELb0ELb0EN7cutlass10bfloat16_tE19Flash_kernel_traitsILi96ELi64ELi128ELi8ES3_EELb1ELb0ELb0ELb0ELb0ELb1ELb0EEEvNS_16Flash_bwd_paramsE --------------------------
	.section	.nv.info._ZN5flash44flash_bwd_dq_dk_dv_loop_seqk_parallel_kernelI23Flash_bwd_kernel_traitsILi96ELi64ELi128ELi8ELi2ELi4ELi4ELb0ELb0EN7cutlass10bfloat16_tE19Flash_kernel_traitsILi96ELi64ELi128ELi8ES3_EELb1ELb0ELb0ELb0ELb0ELb1ELb0EEEvNS_16Flash_bwd_paramsE,"",@"SHT_CUDA_INFO"
	.sectionflags	@""
	.align	4


	//----- nvinfo : EIATTR_CUDA_API_VERSION
	.align		4
        /*0000*/ 	.byte	0x04, 0x37
        /*0002*/ 	.short	(.L_552 - .L_551)
.L_551:
        /*0004*/ 	.word	0x00000082


	//----- nvinfo : EIATTR_SW2861232_WAR
	.align		4
.L_552:
        /*0008*/ 	.byte	0x01, 0x35
	.zero		2


	//----- nvinfo : EIATTR_PARAM_CBANK
	.align		4
        /*000c*/ 	.byte	0x04, 0x0a
        /*000e*/ 	.short	(.L_554 - .L_553)
	.align		4
.L_553:
        /*0010*/ 	.word	index@(.nv.constant0._ZN5flash44flash_bwd_dq_dk_dv_loop_seqk_parallel_kernelI23Flash_bwd_kernel_traitsILi96ELi64ELi128ELi8ELi2ELi4ELi4ELb0ELb0EN7cutlass10bfloat16_tE19Flash_kernel_traitsILi96ELi64ELi128ELi8ES3_EELb1ELb0ELb0ELb0ELb0ELb1ELb0EEEvNS_16Flash_bwd_paramsE)
        /*0014*/ 	.short	0x0160
        /*0016*/ 	.short	0x0280


	//----- nvinfo : EIATTR_CBANK_PARAM_SIZE
	.align		4
.L_554:
        /*0018*/ 	.byte	0x03, 0x19
        /*001a*/ 	.short	0x0280


	//----- nvinfo : EIATTR_KPARAM_INFO
	.align		4
        /*001c*/ 	.byte	0x04, 0x17
        /*001e*/ 	.short	(.L_556 - .L_555)
.L_555:
        /*0020*/ 	.word	0x00000000
        /*0024*/ 	.short	0x0000
        /*0026*/ 	.short	0x0000
        /*0028*/ 	.byte	0x00, 0xf0, 0x01, 0x0a


	//----- nvinfo : EIATTR_MAXREG_COUNT
	.align		4
.L_556:
        /*002c*/ 	.byte	0x03, 0x1b
        /*002e*/ 	.short	0x00ff


	//----- nvinfo : EIATTR_NUM_BARRIERS
	.align		4
        /*0030*/ 	.byte	0x02, 0x4c
        /*0032*/ 	.byte	0x01
	.zero		1


	//----- nvinfo : EIATTR_ANNOTATIONS
	.align		4
        /*0034*/ 	.byte	0x04, 0x55
        /*0036*/ 	.short	(.L_558 - .L_557)


	//   ....[0]....
.L_557:
        /*0038*/ 	.word	0x00000001
        /*003c*/ 	.byte	0xf0, 0x04, 0x00, 0x00, 0x01, 0x00, 0x00, 0x00, 0xe0, 0x19, 0x00, 0x00


	//----- nvinfo : EIATTR_MERCURY_ISA_VERSION
	.align		4
.L_558:
        /*0048*/ 	.byte	0x03, 0x5f
        /*004a*/ 	.short	0x0000


	//----- nvinfo : EIATTR_EXIT_INSTR_OFFSETS
	.align		4
        /*004c*/ 	.byte	0x04, 0x1c
        /*004e*/ 	.short	(.L_560 - .L_559)


	//   ....[0]....
.L_559:
        /*0050*/ 	.word	0x00000090


	//   ....[1]....
        /*0054*/ 	.word	0x00008580


	//----- nvinfo : EIATTR_CTAIDZ_USED
	.align		4
.L_560:
        /*0058*/ 	.byte	0x01, 0x04
	.zero		2


	//----- nvinfo : EIATTR_CRS_STACK_SIZE
	.align		4
        /*005c*/ 	.byte	0x04, 0x1e
        /*005e*/ 	.short	(.L_562 - .L_561)
.L_561:
        /*0060*/ 	.word	0x00000000
.L_562:


//--------------------- .nv.info._ZN5flash44flash_bwd_dq_dk_dv_loop_seqk_parallel_kernelI23Flash_bwd_kernel_traitsILi96ELi64ELi128ELi8ELi2ELi4ELi4ELb0ELb0EN7cutlass10bfloat16_tE19Flash_kernel_traitsILi96ELi64ELi128ELi8ES3_EELb0ELb0ELb0ELb0ELb0ELb1ELb1EEEvNS_16Flash_bwd_paramsE --------------------------
	.section	.nv.info._ZN5flash44flash_bwd_dq_dk_dv_loop_seqk_parallel_kernelI23Flash_bwd_kernel_traitsILi96ELi64ELi128ELi8ELi2ELi4ELi4ELb0ELb0EN7cutlass10bfloat16_tE19Flash_kernel_traitsILi96ELi64ELi128ELi8ES3_EELb0ELb0ELb0ELb0ELb0ELb1ELb1EEEvNS_16Flash_bwd_paramsE,"",@"SHT_CUDA_INFO"
	.sectionflags	@""
	.align	4


	//----- nvinfo : EIATTR_CUDA_API_VERSION
	.align		4
        /*0000*/ 	.byte	0x04, 0x37
        /*0002*/ 	.short	(.L_564 - .L_563)
.L_563:
        /*0004*/ 	.word	0x00000082


	//----- nvinfo : EIATTR_SW2861232_WAR
	.align		4
.L_564:
        /*0008*/ 	.byte	0x01, 0x35
	.zero		2


	//----- nvinfo : EIATTR_PARAM_CBANK
	.align		4
        /*000c*/ 	.byte	0x04, 0x0a
        /*000e*/ 	.short	(.L_566 - .L_565)
	.align		4
.L_565:
        /*0010*/ 	.word	index@(.nv.constant0._ZN5flash44flash_bwd_dq_dk_dv_loop_seqk_parallel_kernelI23Flash_bwd_kernel_traitsILi96ELi64ELi128ELi8ELi2ELi4ELi4ELb0ELb0EN7cutlass10bfloat16_tE19Flash_kernel_traitsILi96ELi64ELi128ELi8ES3_EELb0ELb0ELb0ELb0ELb0ELb1ELb1EEEvNS_16Flash_bwd_paramsE)
        /*0014*/ 	.short	0x0160
        /*0016*/ 	.short	0x0280


	//----- nvinfo : EIATTR_CBANK_PARAM_SIZE
	.align		4
.L_566:
        /*0018*/ 	.byte	0x03, 0x19
        /*001a*/ 	.short	0x0280


	//----- nvinfo : EIATTR_KPARAM_INFO
	.align		4
        /*001c*/ 	.byte	0x04, 0x17
        /*001e*/ 	.short	(.L_568 - .L_567)
.L_567:
        /*0020*/ 	.word	0x00000000
        /*0024*/ 	.short	0x0000
        /*0026*/ 	.short	0x0000
        /*0028*/ 	.byte	0x00, 0xf0, 0x01, 0x0a


	//----- nvinfo : EIATTR_MAXREG_COUNT
	.align		4
.L_568:
        /*002c*/ 	.byte	0x03, 0x1b
        /*002e*/ 	.short	0x00ff


	//----- nvinfo : EIATTR_NUM_BARRIERS
	.align		4
        /*0030*/ 	.byte	0x02, 0x4c
        /*0032*/ 	.byte	0x01
	.zero		1


	//----- nvinfo : EIATTR_ANNOTATIONS
	.align		4
        /*0034*/ 	.byte	0x04, 0x55
        /*0036*/ 	.short	(.L_570 - .L_569)


	//   ....[0]....
.L_569:
        /*0038*/ 	.word	0x00000001
        /*003c*/ 	.byte	0x40, 0x05, 0x00, 0x00, 0x01, 0x00, 0x00, 0x00, 0x20, 0x0a, 0x00, 0x00, 0x01, 0x00, 0x00, 0x00
        /*004c*/ 	.byte	0x30, 0x0d, 0x00, 0x00, 0x01, 0x00, 0x00, 0x00, 0xd0, 0x0d, 0x00, 0x00, 0x01, 0x00, 0x00, 0x00
        /*005c*/ 	.byte	0xe0, 0x0d, 0x00, 0x00, 0x01, 0x00, 0x00, 0x00, 0x80, 0x1a, 0x00, 0x00, 0x01, 0x00, 0x00, 0x00
        /*006c*/ 	.byte	0x90, 0x1a, 0x00, 0x00, 0x01, 0x00, 0x00, 0x00, 0x30, 0x1c, 0x00, 0x00, 0x01, 0x00, 0x00, 0x00
        /*007c*/ 	.byte	0xc0, 0x1e, 0x00, 0x00, 0x01, 0x00, 0x00, 0x00, 0x90, 0x2e, 0x00, 0x00, 0x01, 0x00, 0x00, 0x00
        /*008c*/ 	.byte	0x90, 0x5e, 0x00, 0x00, 0x01, 0x00, 0x00, 0x00, 0xd0, 0x5e, 0x00, 0x00, 0x01, 0x00, 0x00, 0x00
        /*009c*/ 	.byte	0xa0, 0x79, 0x00, 0x00, 0x01, 0x00, 0x00, 0x00, 0xc0, 0x82, 0x00, 0x00


	//----- nvinfo : EIATTR_MERCURY_ISA_VERSION
	.align		4
.L_570:
        /*00a8*/ 	.byte	0x03, 0x5f
        /*00aa*/ 	.short	0x0000


	//----- nvinfo : EIATTR_EXIT_INSTR_OFFSETS
	.align		4
        /*00ac*/ 	.byte	0x04, 0x1c
        /*00ae*/ 	.short	(.L_572 - .L_571)


	//   ....[0]....
.L_571:
        /*00b0*/ 	.word	0x000000a0


	//   ....[1]....
        /*00b4*/ 	.word	0x00008930


	//----- nvinfo : EIATTR_CTAIDZ_USED
	.align		4
.L_572:
        /*00b8*/ 	.byte	0x01, 0x04
	.zero		2


	//----- nvinfo : EIATTR_CRS_STACK_SIZE
	.align		4
        /*00bc*/ 	.byte	0x04, 0x1e
        /*00be*/ 	.short	(.L_574 - .L_573)
.L_573:
        /*00c0*/ 	.word	0x00000000
.L_574:


//--------------------- .nv.info._ZN5flash44flash_bwd_dq_dk_dv_loop_seqk_parallel_kernelI23Flash_bwd_kernel_traitsILi96ELi64ELi128ELi8ELi2ELi4ELi4ELb0ELb0EN7cutlass10bfloat16_tE19Flash_kernel_traitsILi96ELi64ELi128ELi8ES3_EELb1ELb0ELb0ELb0ELb0ELb0ELb0EEEvNS_16Flash_bwd_paramsE --------------------------
	.section	.nv.info._ZN5flash44flash_bwd_dq_dk_dv_loop_seqk_parallel_kernelI23Flash_bwd_kernel_traitsILi96ELi64ELi128ELi8ELi2ELi4ELi4ELb0ELb0EN7cutlass10bfloat16_tE19Flash_kernel_traitsILi96ELi64ELi128ELi8ES3_EELb1ELb0ELb0ELb0ELb0ELb0ELb0EEEvNS_16Flash_bwd_paramsE,"",@"SHT_CUDA_INFO"
	.sectionflags	@""
	.align	4


	//----- nvinfo : EIATTR_CUDA_API_VERSION
	.align		4
        /*0000*/ 	.byte	0x04, 0x37
        /*0002*/ 	.short	(.L_576 - .L_575)
.L_575:
        /*0004*/ 	.word	0x00000082


	//----- nvinfo : EIATTR_SW2861232_WAR
	.align		4
.L_576:
        /*0008*/ 	.byte	0x01, 0x35
	.zero		2


	//----- nvinfo : EIATTR_PARAM_CBANK
	.align		4
        /*000c*/ 	.byte	0x04, 0x0a
        /*000e*/ 	.short	(.L_578 - .L_577)
	.align		4
.L_577:
        /*0010*/ 	.word	index@(.nv.constant0._ZN5flash44flash_bwd_dq_dk_dv_loop_seqk_parallel_kernelI23Flash_bwd_kernel_traitsILi96ELi64ELi128ELi8ELi2ELi4ELi4ELb0ELb0EN7cutlass10bfloat16_tE19Flash_kernel_traitsILi96ELi64ELi128ELi8ES3_EELb1ELb0ELb0ELb0ELb0ELb0ELb0EEEvNS_16Flash_bwd_paramsE)
        /*0014*/ 	.short	0x0160
        /*0016*/ 	.short	0x0280


	//----- nvinfo : EIATTR_CBANK_PARAM_SIZE
	.align		4
.L_578:
        /*0018*/ 	.byte	0x03, 0x19
        /*001a*/ 	.short	0x0280


	//----- nvinfo : EIATTR_KPARAM_INFO
	.align		4
        /*001c*/ 	.byte	0x04, 0x17
        /*001e*/ 	.short	(.L_580 - .L_579)
.L_579:
        /*0020*/ 	.word	0x00000000
        /*0024*/ 	.short	0x0000
        /*0026*/ 	.short	0x0000
        /*0028*/ 	.byte	0x00, 0xf0, 0x01, 0x0a


	//----- nvinfo : EIATTR_MAXREG_COUNT
	.align		4
.L_580:
        /*002c*/ 	.byte	0x03, 0x1b
        /*002e*/ 	.short	0x00ff


	//----- nvinfo : EIATTR_NUM_BARRIERS
	.align		4
        /*0030*/ 	.byte	0x02, 0x4c
        /*0032*/ 	.byte	0x01
	.zero		1


	//----- nvinfo : EIATTR_ANNOTATIONS
	.align		4
        /*0034*/ 	.byte	0x04, 0x55
        /*0036*/ 	.short	(.L_582 - .L_581)


	//   ....[0]....
.L_581:
        /*0038*/ 	.word	0x00000001
        /*003c*/ 	.byte	0x90, 0x0c, 0x00, 0x00, 0x01, 0x00, 0x00, 0x00, 0x10, 0x76, 0x00, 0x00, 0x01, 0x00, 0x00, 0x00
        /*004c*/ 	.byte	0x50, 0x8b, 0x00, 0x00


	//----- nvinfo : EIATTR_MERCURY_ISA_VERSION
	.align		4
.L_582:
        /*0050*/ 	.byte	0x03, 0x5f
        /*0052*/ 	.short	0x0000


	//----- nvinfo : EIATTR_EXIT_INSTR_OFFSETS
	.align		4
        /*0054*/ 	.byte	0x04, 0x1c
        /*0056*/ 	.short	(.L_584 - .L_583)


	//   ....[0]....
.L_583:
        /*0058*/ 	.word	0x00000090


	//   ....[1]....
        /*005c*/ 	.word	0x00009420


	//----- nvinfo : EIATTR_CTAIDZ_USED
	.align		4
.L_584:
        /*0060*/ 	.byte	0x01, 0x04
	.zero		2


	//----- nvinfo : EIATTR_CRS_STACK_SIZE
	.align		4
        /*0064*/ 	.byte	0x04, 0x1e
        /*0066*/ 	.short	(.L_586 - .L_585)
.L_585:
        /*0068*/ 	.word	0x00000000
.L_586:


//--------------------- .nv.info._ZN5flash44flash_bwd_dq_dk_dv_loop_seqk_parallel_kernelI23Flash_bwd_kernel_traitsILi96ELi64ELi128ELi8ELi2ELi4ELi4ELb0ELb0EN7cutlass10bfloat16_tE19Flash_kernel_traitsILi96ELi64ELi128ELi8ES3_EELb0ELb0ELb0ELb0ELb0ELb0ELb1EEEvNS_16Flash_bwd_paramsE --------------------------
	.section	.nv.info._ZN5flash44flash_bwd_dq_dk_dv_loop_seqk_parallel_kernelI23Flash_bwd_kernel_traitsILi96ELi64ELi128ELi8ELi2ELi4ELi4ELb0ELb0EN7cutlass10bfloat16_tE19Flash_kernel_traitsILi96ELi64ELi128ELi8ES3_EELb0ELb0ELb0ELb0ELb0ELb0ELb1EEEvNS_16Flash_bwd_paramsE,"",@"SHT_CUDA_INFO"
	.sectionflags	@""
	.align	4


	//----- nvinfo : EIATTR_CUDA_API_VERSION
	.align		4
        /*0000*/ 	.byte	0x04, 0x37
        /*0002*/ 	.short	(.L_588 - .L_587)
.L_587:
        /*0004*/ 	.word	0x00000082


	//----- nvinfo : EIATTR_SW2861232_WAR
	.align		4
.L_588:
        /*0008*/ 	.byte	0x01, 0x35
	.zero		2


	//----- nvinfo : EIATTR_PARAM_CBANK
	.align		4
        /*000c*/ 	.byte	0x04, 0x0a
        /*000e*/ 	.short	(.L_590 - .L_589)
	.align		4
.L_589:
        /*0010*/ 	.word	index@(.nv.constant0._ZN5flash44flash_bwd_dq_dk_dv_loop_seqk_parallel_kernelI23Flash_bwd_kernel_traitsILi96ELi64ELi128ELi8ELi2ELi4ELi4ELb0ELb0EN7cutlass10bfloat16_tE19Flash_kernel_traitsILi96ELi64ELi128ELi8ES3_EELb0ELb0ELb0ELb0ELb0ELb0ELb1EEEvNS_16Flash_bwd_paramsE)
        /*0014*/ 	.short	0x0160
        /*0016*/ 	.short	0x0280


	//----- nvinfo : EIATTR_CBANK_PARAM_SIZE
	.align		4
.L_590:
        /*0018*/ 	.byte	0x03, 0x19
        /*001a*/ 	.short	0x0280


	//----- nvinfo : EIATTR_KPARAM_INFO
	.align		4
        /*001c*/ 	.byte	0x04, 0x17
        /*001e*/ 	.short	(.L_592 - .L_591)
.L_591:
        /*0020*/ 	.word	0x00000000
        /*0024*/ 	.short	0x0000
        /*0026*/ 	.short	0x0000
        /*0028*/ 	.byte	0x00, 0xf0, 0x01, 0x0a


	//----- nvinfo : EIATTR_MAXREG_COUNT
	.align		4
.L_592:
        /*002c*/ 	.byte	0x03, 0x1b
        /*002e*/ 	.short	0x00ff


	//----- nvinfo : EIATTR_NUM_BARRIERS
	.align		4
        /*0030*/ 	.byte	0x02, 0x4c
        /*0032*/ 	.byte	0x01
	.zero		1


	//----- nvinfo : EIATTR_ANNOTATIONS
	.align		4
        /*0034*/ 	.byte	0x04, 0x55
        /*0036*/ 	.short	(.L_594 - .L_593)


	//   ....[0]....
.L_593:
        /*0038*/ 	.word	0x00000001
        /*003c*/ 	.byte	0x30, 0x07, 0x00, 0x00, 0x01, 0x00, 0x00, 0x00, 0x50, 0x0a, 0x00, 0x00, 0x01, 0x00, 0x00, 0x00
        /*004c*/ 	.byte	0x40, 0x0d, 0x00, 0x00, 0x01, 0x00, 0x00, 0x00, 0xe0, 0x0d, 0x00, 0x00, 0x01, 0x00, 0x00, 0x00
        /*005c*/ 	.byte	0xf0, 0x0d, 0x00, 0x00, 0x01, 0x00, 0x00, 0x00, 0xc0, 0x1e, 0x00, 0x00, 0x01, 0x00, 0x00, 0x00
        /*006c*/ 	.byte	0xa0, 0x25, 0x00, 0x00, 0x01, 0x00, 0x00, 0x00, 0x80, 0x33, 0x00, 0x00, 0x01, 0x00, 0x00, 0x00
        /*007c*/ 	.byte	0x20, 0x38, 0x00, 0x00, 0x01, 0x00, 0x00, 0x00, 0x80, 0x3c, 0x00, 0x00, 0x01, 0x00, 0x00, 0x00
        /*008c*/ 	.byte	0xe0, 0x61, 0x00, 0x00, 0x01, 0x00, 0x00, 0x00, 0x50, 0x6b, 0x00, 0x00, 0x01, 0x00, 0x00, 0x00
        /*009c*/ 	.byte	0x90, 0x6b, 0x00, 0x00


	//----- nvinfo : EIATTR_MERCURY_ISA_VERSION
	.align		4
.L_594:
        /*00a0*/ 	.byte	0x03, 0x5f
        /*00a2*/ 	.short	0x0000


	//----- nvinfo : EIATTR_EXIT_INSTR_OFFSETS
	.align		4
        /*00a4*/ 	.byte	0x04, 0x1c
        /*00a6*/ 	.short	(.L_596 - .L_595)


	//   ....[0]....
.L_595:
        /*00a8*/ 	.word	0x000000a0


	//   ....[1]....
        /*00ac*/ 	.word	0x00009880


	//----- nvinfo : EIATTR_CTAIDZ_USED
	.align		4
.L_596:
        /*00b0*/ 	.byte	0x01, 0x04
	.zero		2


	//----- nvinfo : EIATTR_CRS_STACK_SIZE
	.align		4
        /*00b4*/ 	.byte	0x04, 0x1e
        /*00b6*/ 	.short	(.L_598 - .L_597)
.L_597:
        /*00b8*/ 	.word	0x00000000
.L_598:


//--------------------- .nv.info._ZN5flash44flash_bwd_dq_dk_dv_loop_seqk_parallel_kernelI23Flash_bwd_kernel_traitsILi96ELi64ELi128ELi8ELi2ELi4ELi4ELb0ELb0EN7cutlass10bfloat16_tE19Flash_kernel_traitsILi96ELi64ELi128ELi8ES3_EELb1ELb0ELb1ELb0ELb0ELb0ELb0EEEvNS_16Flash_bwd_paramsE --------------------------
	.section	.nv.info._ZN5flash44flash_bwd_dq_dk_dv_loop_seqk_parallel_kernelI23Flash_bwd_kernel_traitsILi96ELi64ELi128ELi8ELi2ELi4ELi4ELb0ELb0EN7cutlass10bfloat16_tE19Flash_kernel_traitsILi96ELi64ELi128ELi8ES3_EELb1ELb0ELb1ELb0ELb0ELb0ELb0EEEvNS_16Flash_bwd_paramsE,"",@"SHT_CUDA_INFO"
	.sectionflags	@""
	.align	4


	//----- nvinfo : EIATTR_CUDA_API_VERSION
	.align		4
        /*0000*/ 	.byte	0x04, 0x37
        /*0002*/ 	.short	(.L_600 - .L_599)
.L_599:
        /*0004*/ 	.word	0x00000082


	//----- nvinfo : EIATTR_SW2861232_WAR
	.align		4
.L_600:
        /*0008*/ 	.byte	0x01, 0x35
	.zero		2


	//----- nvinfo : EIATTR_PARAM_CBANK
	.align		4
        /*000c*/ 	.byte	0x04, 0x0a
        /*000e*/ 	.short	(.L_602 - .L_601)
	.align		4
.L_601:
        /*0010*/ 	.word	index@(.nv.constant0._ZN5flash44flash_bwd_dq_dk_dv_loop_seqk_parallel_kernelI23Flash_bwd_kernel_traitsILi96ELi64ELi128ELi8ELi2ELi4ELi4ELb0ELb0EN7cutlass10bfloat16_tE19Flash_kernel_traitsILi96ELi64ELi128ELi8ES3_EELb1ELb0ELb1ELb0ELb0ELb0ELb0EEEvNS_16Flash_bwd_paramsE)
        /*0014*/ 	.short	0x0160
        /*0016*/ 	.short	0x0280


	//----- nvinfo : EIATTR_CBANK_PARAM_SIZE
	.align		4
.L_602:
        /*0018*/ 	.byte	0x03, 0x19
        /*001a*/ 	.short	0x0280


	//----- nvinfo : EIATTR_KPARAM_INFO
	.align		4
        /*001c*/ 	.byte	0x04, 0x17
        /*001e*/ 	.short	(.L_604 - .L_603)
.L_603:
        /*0020*/ 	.word	0x00000000
        /*0024*/ 	.short	0x0000
        /*0026*/ 	.short	0x0000
        /*0028*/ 	.byte	0x00, 0xf0, 0x01, 0x0a


	//----- nvinfo : EIATTR_MAXREG_COUNT
	.align		4
.L_604:
        /*002c*/ 	.byte	0x03, 0x1b
        /*002e*/ 	.short	0x00ff


	//----- nvinfo : EIATTR_NUM_BARRIERS
	.align		4
        /*0030*/ 	.byte	0x02, 0x4c
        /*0032*/ 	.byte	0x01
	.zero		1


	//----- nvinfo : EIATTR_MERCURY_ISA_VERSION
	.align		4
        /*0034*/ 	.byte	0x03, 0x5f
        /*0036*/ 	.short	0x0000


	//----- nvinfo : EIATTR_EXIT_INSTR_OFFSETS
	.align		4
        /*0038*/ 	.byte	0x04, 0x1c
        /*003a*/ 	.short	(.L_606 - .L_605)


	//   ....[0]....
.L_605:
        /*003c*/ 	.word	0x00000080


	//   ....[1]....
        /*0040*/ 	.word	0x000097d0


	//----- nvinfo : EIATTR_CTAIDZ_USED
	.align		4
.L_606:
        /*0044*/ 	.byte	0x01, 0x04
	.zero		2


	//----- nvinfo : EIATTR_CRS_STACK_SIZE
	.align		4
        /*0048*/ 	.byte	0x04, 0x1e
        /*004a*/ 	.short	(.L_608 - .L_607)
.L_607:
        /*004c*/ 	.word	0x00000000
.L_608:


//--------------------- .nv.info._ZN5flash44flash_bwd_dq_dk_dv_loop_seqk_parallel_kernelI23Flash_bwd_kernel_traitsILi96ELi64ELi128ELi8ELi2ELi4ELi4ELb0ELb0EN7cutlass10bfloat16_tE19Flash_kernel_traitsILi96ELi64ELi128ELi8ES3_EELb0ELb0ELb1ELb0ELb0ELb0ELb1EEEvNS_16Flash_bwd_paramsE --------------------------
	.section	.nv.info._ZN5flash44flash_bwd_dq_dk_dv_loop_seqk_parallel_kernelI23Flash_bwd_kernel_traitsILi96ELi64ELi128ELi8ELi2ELi4ELi4ELb0ELb0EN7cutlass10bfloat16_tE19Flash_kernel_traitsILi96ELi64ELi128ELi8ES3_EELb0ELb0ELb1ELb0ELb0ELb0ELb1EEEvNS_16Flash_bwd_paramsE,"",@"SHT_CUDA_INFO"
	.sectionflags	@""
	.align	4


	//----- nvinfo : EIATTR_CUDA_API_VERSION
	.align		4
        /*0000*/ 	.byte	0x04, 0x37
        /*0002*/ 	.short	(.L_610 - .L_609)
.L_609:
        /*0004*/ 	.word	0x00000082


	//----- nvinfo : EIATTR_SW2861232_WAR
	.align		4
.L_610:
        /*0008*/ 	.byte	0x01, 0x35
	.zero		2


	//----- nvinfo : EIATTR_PARAM_CBANK
	.align		4
        /*000c*/ 	.byte	0x04, 0x0a
        /*000e*/ 	.short	(.L_612 - .L_611)
	.align		4
.L_611:
        /*0010*/ 	.word	index@(.nv.constant0._ZN5flash44flash_bwd_dq_dk_dv_loop_seqk_parallel_kernelI23Flash_bwd_kernel_traitsILi96ELi64ELi128ELi8ELi2ELi4ELi4ELb0ELb0EN7cutlass10bfloat16_tE19Flash_kernel_traitsILi96ELi64ELi128ELi8ES3_EELb0ELb0ELb1ELb0ELb0ELb0ELb1EEEvNS_16Flash_bwd_paramsE)
        /*0014*/ 	.short	0x0160
        /*0016*/ 	.short	0x0280


	//----- nvinfo : EIATTR_CBANK_PARAM_SIZE
	.align		4
.L_612:
        /*0018*/ 	.byte	0x03, 0x19
        /*001a*/ 	.short	0x0280


	//----- nvinfo : EIATTR_KPARAM_INFO
	.align		4
        /*001c*/ 	.byte	0x04, 0x17
        /*001e*/ 	.short	(.L_614 - .L_613)
.L_613:
        /*0020*/ 	.word	0x00000000
        /*0024*/ 	.short	0x0000
        /*0026*/ 	.short	0x0000
        /*0028*/ 	.byte	0x00, 0xf0, 0x01, 0x0a


	//----- nvinfo : EIATTR_MAXREG_COUNT
	.align		4
.L_614:
        /*002c*/ 	.byte	0x03, 0x1b
        /*002e*/ 	.short	0x00ff


	//----- nvinfo : EIATTR_NUM_BARRIERS
	.align		4
        /*0030*/ 	.byte	0x02, 0x4c
        /*0032*/ 	.byte	0x01
	.zero		1


	//----- nvinfo : EIATTR_ANNOTATIONS
	.align		4
        /*0034*/ 	.byte	0x04, 0x55
        /*0036*/ 	.short	(.L_616 - .L_615)


	//   ....[0]....
.L_615:
        /*0038*/ 	.word	0x00000001
        /*003c*/ 	.byte	0x50, 0x07, 0x00, 0x00, 0x01, 0x00, 0x00, 0x00, 0x40, 0x0a, 0x00, 0x00, 0x01, 0x00, 0x00, 0x00
        /*004c*/ 	.byte	0x90, 0x28, 0x00, 0x00, 0x01, 0x00, 0x00, 0x00, 0x10, 0x4d, 0x00, 0x00, 0x01, 0x00, 0x00, 0x00
        /*005c*/ 	.byte	0xe0, 0x6d, 0x00, 0x00


	//----- nvinfo : EIATTR_MERCURY_ISA_VERSION
	.align		4
.L_616:
        /*0060*/ 	.byte	0x03, 0x5f
        /*0062*/ 	.short	0x0000


	//----- nvinfo : EIATTR_EXIT_INSTR_OFFSETS
	.align		4
        /*0064*/ 	.byte	0x04, 0x1c
        /*0066*/ 	.short	(.L_618 - .L_617)


	//   ....[0]....
.L_617:
        /*0068*/ 	.word	0x000000a0


	//   ....[1]....
        /*006c*/ 	.word	0x00009bc0


	//----- nvinfo : EIATTR_CTAIDZ_USED
	.align		4
.L_618:
        /*0070*/ 	.byte	0x01, 0x04
	.zero		2


	//----- nvinfo : EIATTR_CRS_STACK_SIZE
	.align		4
        /*0074*/ 	.byte	0x04, 0x1e
        /*0076*/ 	.short	(.L_620 - .L_619)
.L_619:
        /*0078*/ 	.word	0x00000000
.L_620:


//--------------------- .nv.info._ZN5flash44flash_bwd_dq_dk_dv_loop_seqk_parallel_kernelI23Flash_bwd_kernel_traitsILi96ELi64ELi128ELi8ELi2ELi4ELi4ELb0ELb0EN7cutlass10bfloat16_tE19Flash_kernel_traitsILi96ELi64ELi128ELi8ES3_EELb1ELb0ELb0ELb0ELb1ELb1ELb0EEEvNS_16Flash_bwd_paramsE --------------------------
	.section	.nv.info._ZN5flash44flash_bwd_dq_dk_dv_loop_seqk_parallel_kernelI23Flash_bwd_kernel_traitsILi96ELi64ELi128ELi8ELi2ELi4ELi4ELb0ELb0EN7cutlass10bfloat16_tE19Flash_kernel_traitsILi96ELi64ELi128ELi8ES3_EELb1ELb0ELb0ELb0ELb1ELb1ELb0EEEvNS_16Flash_bwd_paramsE,"",@"SHT_CUDA_INFO"
	.sectionflags	@""
	.align	4


	//----- nvinfo : EIATTR_CUDA_API_VERSION
	.align		4
        /*0000*/ 	.byte	0x04, 0x37
        /*0002*/ 	.short	(.L_622 - .L_621)
.L_621:
        /*0004*/ 	.word	0x00000082


	//----- nvinfo : EIATTR_SW2861232_WAR
	.align		4
.L_622:
        /*0008*/ 	.byte	0x01, 0x35
	.zero		2


	//----- nvinfo : EIATTR_PARAM_CBANK
	.align		4
        /*000c*/ 	.byte	0x04, 0x0a
        /*000e*/ 	.short	(.L_624 - .L_623)
	.align		4
.L_623:
        /*0010*/ 	.word	index@(.nv.constant0._ZN5flash44flash_bwd_dq_dk_dv_loop_seqk_parallel_kernelI23Flash_bwd_kernel_traitsILi96ELi64ELi128ELi8ELi2ELi4ELi4ELb0ELb0EN7cutlass10bfloat16_tE19Flash_kernel_traitsILi96ELi64ELi128ELi8ES3_EELb1ELb0ELb0ELb0ELb1ELb1ELb0EEEvNS_16Flash_bwd_paramsE)
        /*0014*/ 	.short	0x0160
        /*0016*/ 	.short	0x0280


	//----- nvinfo : EIATTR_CBANK_PARAM_SIZE
	.align		4
.L_624:
        /*0018*/ 	.byte	0x03, 0x19
        /*001a*/ 	.short	0x0280


	//----- nvinfo : EIATTR_KPARAM_INFO
	.align		4
        /*001c*/ 	.byte	0x04, 0x17
        /*001e*/ 	.short	(.L_626 - .L_625)
.L_625:
        /*0020*/ 	.word	0x00000000
        /*0024*/ 	.short	0x0000
        /*0026*/ 	.short	0x0000
        /*0028*/ 	.byte	0x00, 0xf0, 0x01, 0x0a


	//----- nvinfo : EIATTR_MAXREG_COUNT
	.align		4
.L_626:
        /*002c*/ 	.byte	0x03, 0x1b
        /*002e*/ 	.short	0x00ff


	//----- nvinfo : EIATTR_NUM_BARRIERS
	.align		4
        /*0030*/ 	.byte	0x02, 0x4c
        /*0032*/ 	.byte	0x01
	.zero		1


	//----- nvinfo : EIATTR_ANNOTATIONS
	.align		4
        /*0034*/ 	.byte	0x04, 0x55
        /*0036*/ 	.short	(.L_628 - .L_627)


	//   ....[0]....
.L_627:
        /*0038*/ 	.word	0x00000001
        /*003c*/ 	.byte	0x80, 0x04, 0x00, 0x00, 0x01, 0x00, 0x00, 0x00, 0x00, 0x06, 0x00, 0x00, 0x01, 0x00, 0x00, 0x00
        /*004c*/ 	.byte	0x40, 0x11, 0x00, 0x00, 0x01, 0x00, 0x00, 0x00, 0x50, 0x11, 0x00, 0x00


	//----- nvinfo : EIATTR_MERCURY_ISA_VERSION
	.align		4
.L_628:
        /*0058*/ 	.byte	0x03, 0x5f
        /*005a*/ 	.short	0x0000


	//----- nvinfo : EIATTR_EXIT_INSTR_OFFSETS
	.align		4
        /*005c*/ 	.byte	0x04, 0x1c
        /*005e*/ 	.short	(.L_630 - .L_629)


	//   ....[0]....
.L_629:
        /*0060*/ 	.word	0x00000090


	//   ....[1]....
        /*0064*/ 	.word	0x00006de0


	//----- nvinfo : EIATTR_CTAIDZ_USED
	.align		4
.L_630:
        /*0068*/ 	.byte	0x01, 0x04
	.zero		2


//--------------------- .nv.info._ZN5flash44flash_bwd_dq_dk_dv_loop_seqk_parallel_kernelI23Flash_bwd_kernel_traitsILi96ELi64ELi128ELi8ELi2ELi4ELi4ELb0ELb0EN7cutlass10bfloat16_tE19Flash_kernel_traitsILi96ELi64ELi128ELi8ES3_EELb0ELb0ELb0ELb0ELb1ELb1ELb1EEEvNS_16Flash_bwd_paramsE --------------------------
	.section	.nv.info._ZN5flash44flash_bwd_dq_dk_dv_loop_seqk_parallel_kernelI23Flash_bwd_kernel_traitsILi96ELi64ELi128ELi8ELi2ELi4ELi4ELb0ELb0EN7cutlass10bfloat16_tE19Flash_kernel_traitsILi96ELi64ELi128ELi8ES3_EELb0ELb0ELb0ELb0ELb1ELb1ELb1EEEvNS_16Flash_bwd_paramsE,"",@"SHT_CUDA_INFO"
	.sectionflags	@""
	.align	4


	//----- nvinfo : EIATTR_CUDA_API_VERSION
	.align		4
        /*0000*/ 	.byte	0x04, 0x37
        /*0002*/ 	.short	(.L_632 - .L_631)
.L_631:
        /*0004*/ 	.word	0x00000082


	//----- nvinfo : EIATTR_SW2861232_WAR
	.align		4
.L_632:
        /*0008*/ 	.byte	0x01, 0x35
	.zero		2


	//----- nvinfo : EIATTR_PARAM_CBANK
	.align		4
        /*000c*/ 	.byte	0x04, 0x0a
        /*000e*/ 	.short	(.L_634 - .L_633)
	.align		4
.L_633:
        /*0010*/ 	.word	index@(.nv.constant0._ZN5flash44flash_bwd_dq_dk_dv_loop_seqk_parallel_kernelI23Flash_bwd_kernel_traitsILi96ELi64ELi128ELi8ELi2ELi4ELi4ELb0ELb0EN7cutlass10bfloat16_tE19Flash_kernel_traitsILi96ELi64ELi128ELi8ES3_EELb0ELb0ELb0ELb0ELb1ELb1ELb1EEEvNS_16Flash_bwd_paramsE)
        /*0014*/ 	.short	0x0160
        /*0016*/ 	.short	0x0280


	//----- nvinfo : EIATTR_CBANK_PARAM_SIZE
	.align		4
.L_634:
        /*0018*/ 	.byte	0x03, 0x19
        /*001a*/ 	.short	0x0280


	//----- nvinfo : EIATTR_KPARAM_INFO
	.align		4
        /*001c*/ 	.byte	0x04, 0x17
        /*001e*/ 	.short	(.L_636 - .L_635)
.L_635:
        /*0020*/ 	.word	0x00000000
        /*0024*/ 	.short	0x0000
        /*0026*/ 	.short	0x0000
        /*0028*/ 	.byte	0x00, 0xf0, 0x01, 0x0a


	//----- nvinfo : EIATTR_MAXREG_COUNT
	.align		4
.L_636:
        /*002c*/ 	.byte	0x03, 0x1b
        /*002e*/ 	.short	0x00ff


	//----- nvinfo : EIATTR_NUM_BARRIERS
	.align		4
        /*0030*/ 	.byte	0x02, 0x4c
        /*0032*/ 	.byte	0x01
	.zero		1


	//----- nvinfo : EIATTR_ANNOTATIONS
	.align		4
        /*0034*/ 	.byte	0x04, 0x55
        /*0036*/ 	.short	(.L_638 - .L_637)


	//   ....[0]....
.L_637:
        /*0038*/ 	.word	0x00000001
        /*003c*/ 	.byte	0x80, 0x04, 0x00, 0x00, 0x01, 0x00, 0x00, 0x00, 0x80, 0x0b, 0x00, 0x00, 0x01, 0x00, 0x00, 0x00
        /*004c*/ 	.byte	0x40, 0x0c, 0x00, 0x00, 0x01, 0x00, 0x00, 0x00, 0x60, 0x0c, 0x00, 0x00, 0x01, 0x00, 0x00, 0x00
        /*005c*/ 	.byte	0x30, 0x13, 0x00, 0x00, 0x01, 0x00, 0x00, 0x00, 0x50, 0x13, 0x00, 0x00, 0x01, 0x00, 0x00, 0x00
        /*006c*/ 	.byte	0xb0, 0x15, 0x00, 0x00, 0x01, 0x00, 0x00, 0x00, 0xd0, 0x15, 0x00, 0x00, 0x01, 0x00, 0x00, 0x00
        /*007c*/ 	.byte	0x60, 0x4b, 0x00, 0x00, 0x01, 0x00, 0x00, 0x00, 0xa0, 0x4b, 0x00, 0x00, 0x01, 0x00, 0x00, 0x00
        /*008c*/ 	.byte	0xd0, 0x5a, 0x00, 0x00


	//----- nvinfo : EIATTR_MERCURY_ISA_VERSION
	.align		4
.L_638:
        /*0090*/ 	.byte	0x03, 0x5f
        /*0092*/ 	.short	0x0000


	//----- nvinfo : EIATTR_EXIT_INSTR_OFFSETS
	.align		4
        /*0094*/ 	.byte	0x04, 0x1c
        /*0096*/ 	.short	(.L_640 - .L_639)


	//   ....[0]....
.L_639:
        /*0098*/ 	.word	0x000000a0


	//   ....[1]....
        /*009c*/ 	.word	0x000069f0


	//----- nvinfo : EIATTR_CTAIDZ_USED
	.align		4
.L_640:
        /*00a0*/ 	.byte	0x01, 0x04
	.zero		2


//--------------------- .nv.info._ZN5flash44flash_bwd_dq_dk_dv_loop_seqk_parallel_kernelI23Flash_bwd_kernel_traitsILi96ELi64ELi128ELi8ELi2ELi4ELi4ELb0ELb0EN7cutlass10bfloat16_tE19Flash_kernel_traitsILi96ELi64ELi128ELi8ES3_EELb1ELb0ELb0ELb1ELb0ELb0ELb0EEEvNS_16Flash_bwd_paramsE --------------------------
	.section	.nv.info._ZN5flash44flash_bwd_dq_dk_dv_loop_seqk_parallel_kernelI23Flash_bwd_kernel_traitsILi96ELi64ELi128ELi8ELi2ELi4ELi4ELb0ELb0EN7cutlass10bfloat16_tE19Flash_kernel_traitsILi96ELi64ELi128ELi8ES3_EELb1ELb0ELb0ELb1ELb0ELb0ELb0EEEvNS_16Flash_bwd_paramsE,"",@"SHT_CUDA_INFO"
	.sectionflags	@""
	.align	4


	//----- nvinfo : EIATTR_CUDA_API_VERSION
	.align		4
        /*0000*/ 	.byte	0x04, 0x37
        /*0002*/ 	.short	(.L_642 - .L_641)
.L_641:
        /*0004*/ 	.word	0x00000082


	//----- nvinfo : EIATTR_SW2861232_WAR
	.align		4
.L_642:
        /*0008*/ 	.byte	0x01, 0x35
	.zero		2


	//----- nvinfo : EIATTR_PARAM_CBANK
	.align		4
        /*000c*/ 	.byte	0x04, 0x0a
        /*000e*/ 	.short	(.L_644 - .L_643)
	.align		4
.L_643:
        /*0010*/ 	.word	index@(.nv.constant0._ZN5flash44flash_bwd_dq_dk_dv_loop_seqk_parallel_kernelI23Flash_bwd_kernel_traitsILi96ELi64ELi128ELi8ELi2ELi4ELi4ELb0ELb0EN7cutlass10bfloat16_tE19Flash_kernel_traitsILi96ELi64ELi128ELi8ES3_EELb1ELb0ELb0ELb1ELb0ELb0ELb0EEEvNS_16Flash_bwd_paramsE)
        /*0014*/ 	.short	0x0160
        /*0016*/ 	.short	0x0280


	//----- nvinfo : EIATTR_CBANK_PARAM_SIZE
	.align		4
.L_644:
        /*0018*/ 	.byte	0x03, 0x19
        /*001a*/ 	.short	0x0280


	//----- nvinfo : EIATTR_KPARAM_INFO
	.align		4
        /*001c*/ 	.byte	0x04, 0x17
        /*001e*/ 	.short	(.L_646 - .L_645)
.L_645:
        /*0020*/ 	.word	0x00000000
        /*0024*/ 	.short	0x0000
        /*0026*/ 	.short	0x0000
        /*0028*/ 	.byte	0x00, 0xf0, 0x01, 0x0a


	//----- nvinfo : EIATTR_MAXREG_COUNT
	.align		4
.L_646:
        /*002c*/ 	.byte	0x03, 0x1b
        /*002e*/ 	.short	0x00ff


	//----- nvinfo : EIATTR_NUM_BARRIERS
	.align		4
        /*0030*/ 	.byte	0x02, 0x4c
        /*0032*/ 	.byte	0x01
	.zero		1


	//----- nvinfo : EIATTR_ANNOTATIONS
	.align		4
        /*0034*/ 	.byte	0x04, 0x55
        /*0036*/ 	.short	(.L_648 - .L_647)


	//   ....[0]....
.L_647:
        /* <DEDUP_REMOVED lines=16> */


	//----- nvinfo : EIATTR_MERCURY_ISA_VERSION
	.align		4
.L_648:
        /*0128*/ 	.byte	0x03, 0x5f
        /*012a*/ 	.short	0x0000


	//----- nvinfo : EIATTR_EXIT_INSTR_OFFSETS
	.align		4
        /*012c*/ 	.byte	0x04, 0x1c
        /*012e*/ 	.short	(.L_650 - .L_649)


	//   ....[0]....
.L_649:
        /*0130*/ 	.word	0x00000090


	//   ....[1]....
        /*0134*/ 	.word	0x00009f20


	//----- nvinfo : EIATTR_CTAIDZ_USED
	.align		4
.L_650:
        /*0138*/ 	.byte	0x01, 0x04
	.zero		2


	//----- nvinfo : EIATTR_CRS_STACK_SIZE
	.align		4
        /*013c*/ 	.byte	0x04, 0x1e
        /*013e*/ 	.short	(.L_652 - .L_651)
.L_651:
        /*0140*/ 	.word	0x00000000
.L_652:


//--------------------- .nv.info._ZN5flash44flash_bwd_dq_dk_dv_loop_seqk_parallel_kernelI23Flash_bwd_kernel_traitsILi96ELi64ELi128ELi8ELi2ELi4ELi4ELb0ELb0EN7cutlass10bfloat16_tE19Flash_kernel_traitsILi96ELi64ELi128ELi8ES3_EELb0ELb0ELb0ELb1ELb0ELb0ELb1EEEvNS_16Flash_bwd_paramsE --------------------------
	.section	.nv.info._ZN5flash44flash_bwd_dq_dk_dv_loop_seqk_parallel_kernelI23Flash_bwd_kernel_traitsILi96ELi64ELi128ELi8ELi2ELi4ELi4ELb0ELb0EN7cutlass10bfloat16_tE19Flash_kernel_traitsILi96ELi64ELi128ELi8ES3_EELb0ELb0ELb0ELb1ELb0ELb0ELb1EEEvNS_16Flash_bwd_paramsE,"",@"SHT_CUDA_INFO"
	.sectionflags	@""
	.align	4


	//----- nvinfo : EIATTR_CUDA_API_VERSION
	.align		4
        /*0000*/ 	.byte	0x04, 0x37
        /*0002*/ 	.short	(.L_654 - .L_653)
.L_653:
        /*0004*/ 	.word	0x00000082


	//----- nvinfo : EIATTR_SW2861232_WAR
	.align		4
.L_654:
        /*0008*/ 	.byte	0x01, 0x35
	.zero		2


	//----- nvinfo : EIATTR_PARAM_CBANK
	.align		4
        /*000c*/ 	.byte	0x04, 0x0a
        /*000e*/ 	.short	(.L_656 - .L_655)
	.align		4
.L_655:
        /*0010*/ 	.word	index@(.nv.constant0._ZN5flash44flash_bwd_dq_dk_dv_loop_seqk_parallel_kernelI23Flash_bwd_kernel_traitsILi96ELi64ELi128ELi8ELi2ELi4ELi4ELb0ELb0EN7cutlass10bfloat16_tE19Flash_kernel_traitsILi96ELi64ELi128ELi8ES3_EELb0ELb0ELb0ELb1ELb0ELb0ELb1EEEvNS_16Flash_bwd_paramsE)
        /*0014*/ 	.short	0x0160
        /*0016*/ 	.short	0x0280


	//----- nvinfo : EIATTR_CBANK_PARAM_SIZE
	.align		4
.L_656:
        /*0018*/ 	.byte	0x03, 0x19
        /*001a*/ 	.short	0x0280


	//----- nvinfo : EIATTR_KPARAM_INFO
	.align		4
        /*001c*/ 	.byte	0x04, 0x17
        /*001e*/ 	.short	(.L_658 - .L_657)
.L_657:
        /*0020*/ 	.word	0x00000000
        /*0024*/ 	.short	0x0000
        /*0026*/ 	.short	0x0000
        /*0028*/ 	.byte	0x00, 0xf0, 0x01, 0x0a


	//----- nvinfo : EIATTR_MAXREG_COUNT
	.align		4
.L_658:
        /*002c*/ 	.byte	0x03, 0x1b
        /*002e*/ 	.short	0x00ff


	//----- nvinfo : EIATTR_NUM_BARRIERS
	.align		4
        /*0030*/ 	.byte	0x02, 0x4c
        /*0032*/ 	.byte	0x01
	.zero		1


	//----- nvinfo : EIATTR_ANNOTATIONS
	.align		4
        /*0034*/ 	.byte	0x04, 0x55
        /*0036*/ 	.short	(.L_660 - .L_659)


	//   ....[0]....
.L_659:
        /* <DEDUP_REMOVED lines=11> */


	//----- nvinfo : EIATTR_MERCURY_ISA_VERSION
	.align		4
.L_660:
        /*00d8*/ 	.byte	0x03, 0x5f
        /*00da*/ 	.short	0x0000


	//----- nvinfo : EIATTR_EXIT_INSTR_OFFSETS
	.align		4
        /*00dc*/ 	.byte	0x04, 0x1c
        /*00de*/ 	.short	(.L_662 - .L_661)


	//   ....[0]....
.L_661:
        /*00e0*/ 	.word	0x000000a0


	//   ....[1]....
        /*00e4*/ 	.word	0x00009ef0


	//----- nvinfo : EIATTR_CTAIDZ_USED
	.align		4
.L_662:
        /*00e8*/ 	.byte	0x01, 0x04
	.zero		2


	//----- nvinfo : EIATTR_CRS_STACK_SIZE
	.align		4
        /*00ec*/ 	.byte	0x04, 0x1e
        /*00ee*/ 	.short	(.L_664 - .L_663)
.L_663:
        /*00f0*/ 	.word	0x00000000
.L_664:


//--------------------- .nv.info._ZN5flash44flash_bwd_dq_dk_dv_loop_seqk_parallel_kernelI23Flash_bwd_kernel_traitsILi96ELi64ELi128ELi8ELi2ELi4ELi4ELb0ELb0EN7cutlass10bfloat16_tE19Flash_kernel_traitsILi96ELi64ELi128ELi8ES3_EELb1ELb0ELb1ELb0ELb0ELb1ELb0EEEvNS_16Flash_bwd_paramsE --------------------------
	.section	.nv.info._ZN5flash44flash_bwd_dq_dk_dv_loop_seqk_parallel_kernelI23Flash_bwd_kernel_traitsILi96ELi64ELi128ELi8ELi2ELi4ELi4ELb0ELb0EN7cutlass10bfloat16_tE19Flash_kernel_traitsILi96ELi64ELi128ELi8ES3_EELb1ELb0ELb1ELb0ELb0ELb1ELb0EEEvNS_16Flash_bwd_paramsE,"",@"SHT_CUDA_INFO"
	.sectionflags	@""
	.align	4


	//----- nvinfo : EIATTR_CUDA_API_VERSION
	.align		4
        /*0000*/ 	.byte	0x04, 0x37
        /*0002*/ 	.short	(.L_666 - .L_665)
.L_665:
        /*0004*/ 	.word	0x00000082


	//----- nvinfo : EIATTR_SW2861232_WAR
	.align		4
.L_666:
        /*0008*/ 	.byte	0x01, 0x35
	.zero		2


	//----- nvinfo : EIATTR_PARAM_CBANK
	.align		4
        /*000c*/ 	.byte	0x04, 0x0a
        /*000e*/ 	.short	(.L_668 - .L_667)
	.align		4
.L_667:
        /*0010*/ 	.word	index@(.nv.constant0._ZN5flash44flash_bwd_dq_dk_dv_loop_seqk_parallel_kernelI23Flash_bwd_kernel_traitsILi96ELi64ELi128ELi8ELi2ELi4ELi4ELb0ELb0EN7cutlass10bfloat16_tE19Flash_kernel_traitsILi96ELi64ELi128ELi8ES3_EELb1ELb0ELb1ELb0ELb0ELb1ELb0EEEvNS_16Flash_bwd_paramsE)
        /*0014*/ 	.short	0x0160
        /*0016*/ 	.short	0x0280


	//----- nvinfo : EIATTR_CBANK_PARAM_SIZE
	.align		4
.L_668:
        /*0018*/ 	.byte	0x03, 0x19
        /*001a*/ 	.short	0x0280


	//----- nvinfo : EIATTR_KPARAM_INFO
	.align		4
        /*001c*/ 	.byte	0x04, 0x17
        /*001e*/ 	.short	(.L_670 - .L_669)
.L_669:
        /*0020*/ 	.word	0x00000000
        /*0024*/ 	.short	0x0000
        /*0026*/ 	.short	0x0000
        /*0028*/ 	.byte	0x00, 0xf0, 0x01, 0x0a


	//----- nvinfo : EIATTR_MAXREG_COUNT
	.align		4
.L_670:
        /*002c*/ 	.byte	0x03, 0x1b
        /*002e*/ 	.short	0x00ff


	//----- nvinfo : EIATTR_NUM_BARRIERS
	.align		4
        /*0030*/ 	.byte	0x02, 0x4c
        /*0032*/ 	.byte	0x01
	.zero		1


	//----- nvinfo : EIATTR_MERCURY_ISA_VERSION
	.align		4
        /*0034*/ 	.byte	0x03, 0x5f
        /*0036*/ 	.short	0x0000


	//----- nvinfo : EIATTR_EXIT_INSTR_OFFSETS
	.align		4
        /*0038*/ 	.byte	0x04, 0x1c
        /*003a*/ 	.short	(.L_672 - .L_671)


	//   ....[0]....
.L_671:
        /*003c*/ 	.word	0x00000080


	//   ....[1]....
        /*0040*/ 	.word	0x00008a50


	//----- nvinfo : EIATTR_CTAIDZ_USED
	.align		4
.L_672:
        /*0044*/ 	.byte	0x01, 0x04
	.zero		2


	//----- nvinfo : EIATTR_CRS_STACK_SIZE
	.align		4
        /*0048*/ 	.byte	0x04, 0x1e
        /*004a*/ 	.short	(.L_674 - .L_673)
.L_673:
        /*004c*/ 	.word	0x00000000
.L_674:


//--------------------- .nv.info._ZN5flash44flash_bwd_dq_dk_dv_loop_seqk_parallel_kernelI23Flash_bwd_kernel_traitsILi96ELi64ELi128ELi8ELi2ELi4ELi4ELb0ELb0EN7cutlass10bfloat16_tE19Flash_kernel_traitsILi96ELi64ELi128ELi8ES3_EELb0ELb0ELb1ELb0ELb0ELb1ELb1EEEvNS_16Flash_bwd_paramsE --------------------------
	.section	.nv.info._ZN5flash44flash_bwd_dq_dk_dv_loop_seqk_parallel_kernelI23Flash_bwd_kernel_traitsILi96ELi64ELi128ELi8ELi2ELi4ELi4ELb0ELb0EN7cutlass10bfloat16_tE19Flash_kernel_traitsILi96ELi64ELi128ELi8ES3_EELb0ELb0ELb1ELb0ELb0ELb1ELb1EEEvNS_16Flash_bwd_paramsE,"",@"SHT_CUDA_INFO"
	.sectionflags	@""
	.align	4


	//----- nvinfo : EIATTR_CUDA_API_VERSION
	.align		4
        /*0000*/ 	.byte	0x04, 0x37
        /*0002*/ 	.short	(.L_676 - .L_675)
.L_675:
        /*0004*/ 	.word	0x00000082


	//----- nvinfo : EIATTR_SW2861232_WAR
	.align		4
.L_676:
        /*0008*/ 	.byte	0x01, 0x35
	.zero		2


	//----- nvinfo : EIATTR_PARAM_CBANK
	.align		4
        /*000c*/ 	.byte	0x04, 0x0a
        /*000e*/ 	.short	(.L_678 - .L_677)
	.align		4
.L_677:
        /*0010*/ 	.word	index@(.nv.constant0._ZN5flash44flash_bwd_dq_dk_dv_loop_seqk_parallel_kernelI23Flash_bwd_kernel_traitsILi96ELi64ELi128ELi8ELi2ELi4ELi4ELb0ELb0EN7cutlass10bfloat16_tE19Flash_kernel_traitsILi96ELi64ELi128ELi8ES3_EELb0ELb0ELb1ELb0ELb0ELb1ELb1EEEvNS_16Flash_bwd_paramsE)
        /*0014*/ 	.short	0x0160
        /*0016*/ 	.short	0x0280


	//----- nvinfo : EIATTR_CBANK_PARAM_SIZE
	.align		4
.L_678:
        /*0018*/ 	.byte	0x03, 0x19
        /*001a*/ 	.short	0x0280


	//----- nvinfo : EIATTR_KPARAM_INFO
	.align		4
        /*001c*/ 	.byte	0x04, 0x17
        /*001e*/ 	.short	(.L_680 - .L_679)
.L_679:
        /*0020*/ 	.word	0x00000000
        /*0024*/ 	.short	0x0000
        /*0026*/ 	.short	0x0000
        /*0028*/ 	.byte	0x00, 0xf0, 0x01, 0x0a


	//----- nvinfo : EIATTR_MAXREG_COUNT
	.align		4
.L_680:
        /*002c*/ 	.byte	0x03, 0x1b
        /*002e*/ 	.short	0x00ff


	//----- nvinfo : EIATTR_NUM_BARRIERS
	.align		4
        /*0030*/ 	.byte	0x02, 0x4c
        /*0032*/ 	.byte	0x01
	.zero		1


	//----- nvinfo : EIATTR_ANNOTATIONS
	.align		4
        /*0034*/ 	.byte	0x04, 0x55
        /*0036*/ 	.short	(.L_682 - .L_681)


	//   ....[0]....
.L_681:
        /*0038*/ 	.word	0x00000001
        /*003c*/ 	.byte	0x80, 0x05, 0x00, 0x00, 0x01, 0x00, 0x00, 0x00, 0xf0, 0x09, 0x00, 0x00, 0x01, 0x00, 0x00, 0x00
        /*004c*/ 	.byte	0xd0, 0x1a, 0x00, 0x00, 0x01, 0x00, 0x00, 0x00, 0xe0, 0x1a, 0x00, 0x00, 0x01, 0x00, 0x00, 0x00
        /*005c*/ 	.byte	0x20, 0x1e, 0x00, 0x00, 0x01, 0x00, 0x00, 0x00, 0x50, 0x43, 0x00, 0x00, 0x01, 0x00, 0x00, 0x00
        /*006c*/ 	.byte	0xa0, 0x85, 0x00, 0x00


	//----- nvinfo : EIATTR_MERCURY_ISA_VERSION
	.align		4
.L_682:
        /*0070*/ 	.byte	0x03, 0x5f
        /*0072*/ 	.short	0x0000


	//----- nvinfo : EIATTR_EXIT_INSTR_OFFSETS
	.align		4
        /*0074*/ 	.byte	0x04, 0x1c
        /*0076*/ 	.short	(.L_684 - .L_683)


	//   ....[0]....
.L_683:
        /*0078*/ 	.word	0x000000a0


	//   ....[1]....
        /*007c*/ 	.word	0x00008d50


	//----- nvinfo : EIATTR_CTAIDZ_USED
	.align		4
.L_684:
        /*0080*/ 	.byte	0x01, 0x04
	.zero		2


	//----- nvinfo : EIATTR_CRS_STACK_SIZE
	.align		4
        /*0084*/ 	.byte	0x04, 0x1e
        /*0086*/ 	.short	(.L_686 - .L_685)
.L_685:
        /*0088*/ 	.word	0x00000000
.L_686:


//--------------------- .nv.info._ZN5flash44flash_bwd_dq_dk_dv_loop_seqk_parallel_kernelI23Flash_bwd_kernel_traitsILi96ELi64ELi128ELi8ELi2ELi4ELi4ELb0ELb0EN7cutlass10bfloat16_tE19Flash_kernel_traitsILi96ELi64ELi128ELi8ES3_EELb1ELb0ELb1ELb1ELb0ELb0ELb0EEEvNS_16Flash_bwd_paramsE --------------------------
	.section	.nv.info._ZN5flash44flash_bwd_dq_dk_dv_loop_seqk_parallel_kernelI23Flash_bwd_kernel_traitsILi96ELi64ELi128ELi8ELi2ELi4ELi4ELb0ELb0EN7cutlass10bfloat16_tE19Flash_kernel_traitsILi96ELi64ELi128ELi8ES3_EELb1ELb0ELb1ELb1ELb0ELb0ELb0EEEvNS_16Flash_bwd_paramsE,"",@"SHT_CUDA_INFO"
	.sectionflags	@""
	.align	4


	//----- nvinfo : EIATTR_CUDA_API_VERSION
	.align		4
        /*0000*/ 	.byte	0x04, 0x37
        /*0002*/ 	.short	(.L_688 - .L_687)
.L_687:
        /*0004*/ 	.word	0x00000082


	//----- nvinfo : EIATTR_SW2861232_WAR
	.align		4
.L_688:
        /*0008*/ 	.byte	0x01, 0x35
	.zero		2


	//----- nvinfo : EIATTR_PARAM_CBANK
	.align		4
        /*000c*/ 	.byte	0x04, 0x0a
        /*000e*/ 	.short	(.L_690 - .L_689)
	.align		4
.L_689:
        /*0010*/ 	.word	index@(.nv.constant0._ZN5flash44flash_bwd_dq_dk_dv_loop_seqk_parallel_kernelI23Flash_bwd_kernel_traitsILi96ELi64ELi128ELi8ELi2ELi4ELi4ELb0ELb0EN7cutlass10bfloat16_tE19Flash_kernel_traitsILi96ELi64ELi128ELi8ES3_EELb1ELb0ELb1ELb1ELb0ELb0ELb0EEEvNS_16Flash_bwd_paramsE)
        /*0014*/ 	.short	0x0160
        /*0016*/ 	.short	0x0280


	//----- nvinfo : EIATTR_CBANK_PARAM_SIZE
	.align		4
.L_690:
        /*0018*/ 	.byte	0x03, 0x19
        /*001a*/ 	.short	0x0280


	//----- nvinfo : EIATTR_KPARAM_INFO
	.align		4
        /*001c*/ 	.byte	0x04, 0x17
        /*001e*/ 	.short	(.L_692 - .L_691)
.L_691:
        /*0020*/ 	.word	0x00000000
        /*0024*/ 	.short	0x0000
        /*0026*/ 	.short	0x0000
        /*0028*/ 	.byte	0x00, 0xf0, 0x01, 0x0a


	//----- nvinfo : EIATTR_MAXREG_COUNT
	.align		4
.L_692:
        /*002c*/ 	.byte	0x03, 0x1b
        /*002e*/ 	.short	0x00ff


	//----- nvinfo : EIATTR_NUM_BARRIERS
	.align		4
        /*0030*/ 	.byte	0x02, 0x4c
        /*0032*/ 	.byte	0x01
	.zero		1


	//----- nvinfo : EIATTR_MERCURY_ISA_VERSION
	.align		4
        /*0034*/ 	.byte	0x03, 0x5f
        /*0036*/ 	.short	0x0000


	//----- nvinfo : EIATTR_EXIT_INSTR_OFFSETS
	.align		4
        /*0038*/ 	.byte	0x04, 0x1c
        /*003a*/ 	.short	(.L_694 - .L_693)


	//   ....[0]....
.L_693:
        /*003c*/ 	.word	0x00000080


	//   ....[1]....
        /*0040*/ 	.word	0x0000a020


	//----- nvinfo : EIATTR_CTAIDZ_USED
	.align		4
.L_694:
        /*0044*/ 	.byte	0x01, 0x04
	.zero		2


	//----- nvinfo : EIATTR_CRS_STACK_SIZE
	.align		4
        /*0048*/ 	.byte	0x04, 0x1e
        /*004a*/ 	.short	(.L_696 - .L_695)
.L_695:
        /*004c*/ 	.word	0x00000000
.L_696:


//--------------------- .nv.info._ZN5flash44flash_bwd_dq_dk_dv_loop_seqk_parallel_kernelI23Flash_bwd_kernel_traitsILi96ELi64ELi128ELi8ELi2ELi4ELi4ELb0ELb0EN7cutlass10bfloat16_tE19Flash_kernel_traitsILi96ELi64ELi128ELi8ES3_EELb0ELb0ELb1ELb1ELb0ELb0ELb1EEEvNS_16Flash_bwd_paramsE --------------------------
	.section	.nv.info._ZN5flash44flash_bwd_dq_dk_dv_loop_seqk_parallel_kernelI23Flash_bwd_kernel_traitsILi96ELi64ELi128ELi8ELi2ELi4ELi4ELb0ELb0EN7cutlass10bfloat16_tE19Flash_kernel_traitsILi96ELi64ELi128ELi8ES3_EELb0ELb0ELb1ELb1ELb0ELb0ELb1EEEvNS_16Flash_bwd_paramsE,"",@"SHT_CUDA_INFO"
	.sectionflags	@""
	.align	4


	//----- nvinfo : EIATTR_CUDA_API_VERSION
	.align		4
        /*0000*/ 	.byte	0x04, 0x37
        /*0002*/ 	.short	(.L_698 - .L_697)
.L_697:
        /*0004*/ 	.word	0x00000082


	//----- nvinfo : EIATTR_SW2861232_WAR
	.align		4
.L_698:
        /*0008*/ 	.byte	0x01, 0x35
	.zero		2


	//----- nvinfo : EIATTR_PARAM_CBANK
	.align		4
        /*000c*/ 	.byte	0x04, 0x0a
        /*000e*/ 	.short	(.L_700 - .L_699)
	.align		4
.L_699:
        /*0010*/ 	.word	index@(.nv.constant0._ZN5flash44flash_bwd_dq_dk_dv_loop_seqk_parallel_kernelI23Flash_bwd_kernel_traitsILi96ELi64ELi128ELi8ELi2ELi4ELi4ELb0ELb0EN7cutlass10bfloat16_tE19Flash_kernel_traitsILi96ELi64ELi128ELi8ES3_EELb0ELb0ELb1ELb1ELb0ELb0ELb1EEEvNS_16Flash_bwd_paramsE)
        /*0014*/ 	.short	0x0160
        /*0016*/ 	.short	0x0280


	//----- nvinfo : EIATTR_CBANK_PARAM_SIZE
	.align		4
.L_700:
        /*0018*/ 	.byte	0x03, 0x19
        /*001a*/ 	.short	0x0280


	//----- nvinfo : EIATTR_KPARAM_INFO
	.align		4
        /*001c*/ 	.byte	0x04, 0x17
        /*001e*/ 	.short	(.L_702 - .L_701)
.L_701:
        /*0020*/ 	.word	0x00000000
        /*0024*/ 	.short	0x0000
        /*0026*/ 	.short	0x0000
        /*0028*/ 	.byte	0x00, 0xf0, 0x01, 0x0a


	//----- nvinfo : EIATTR_MAXREG_COUNT
	.align		4
.L_702:
        /*002c*/ 	.byte	0x03, 0x1b
        /*002e*/ 	.short	0x00ff


	//----- nvinfo : EIATTR_NUM_BARRIERS
	.align		4
        /*0030*/ 	.byte	0x02, 0x4c
        /*0032*/ 	.byte	0x01
	.zero		1


	//----- nvinfo : EIATTR_ANNOTATIONS
	.align		4
        /*0034*/ 	.byte	0x04, 0x55
        /*0036*/ 	.short	(.L_704 - .L_703)


	//   ....[0]....
.L_703:
        /*0038*/ 	.word	0x00000001
        /*003c*/ 	.byte	0x50, 0x06, 0x00, 0x00, 0x01, 0x00, 0x00, 0x00, 0x90, 0x28, 0x00, 0x00, 0x01, 0x00, 0x00, 0x00
        /*004c*/ 	.byte	0xe0, 0x41, 0x00, 0x00, 0x01, 0x00, 0x00, 0x00, 0xa0, 0x42, 0x00, 0x00, 0x01, 0x00, 0x00, 0x00
        /*005c*/ 	.byte	0x50, 0x74, 0x00, 0x00


	//----- nvinfo : EIATTR_MERCURY_ISA_VERSION
	.align		4
.L_704:
        /*0060*/ 	.byte	0x03, 0x5f
        /*0062*/ 	.short	0x0000


	//----- nvinfo : EIATTR_EXIT_INSTR_OFFSETS
	.align		4
        /*0064*/ 	.byte	0x04, 0x1c
        /*0066*/ 	.short	(.L_706 - .L_705)


	//   ....[0]....
.L_705:
        /*0068*/ 	.word	0x000000a0


	//   ....[1]....
        /*006c*/ 	.word	0x0000a210


	//----- nvinfo : EIATTR_CTAIDZ_USED
	.align		4
.L_706:
        /*0070*/ 	.byte	0x01, 0x04
	.zero		2


	//----- nvinfo : EIATTR_CRS_STACK_SIZE
	.align		4
        /*0074*/ 	.byte	0x04, 0x1e
        /*0076*/ 	.short	(.L_708 - .L_707)
.L_707:
        /*0078*/ 	.word	0x00000000
.L_708:


//--------------------- .nv.info._ZN5flash25flash_bwd_dot_do_o_kernelILb0E23Flash_bwd_kernel_traitsILi96ELi64ELi128ELi8ELi2ELi4ELi4ELb0ELb0EN7cutlass10bfloat16_tE19Flash_kernel_traitsILi96ELi64ELi128ELi8ES3_EEEEvNS_16Flash_bwd_paramsE --------------------------
	.section	.nv.info._ZN5flash25flash_bwd_dot_do_o_kernelILb0E23Flash_bwd_kernel_traitsILi96ELi64ELi128ELi8ELi2ELi4ELi4ELb0ELb0EN7cutlass10bfloat16_tE19Flash_kernel_traitsILi96ELi64ELi128ELi8ES3_EEEEvNS_16Flash_bwd_paramsE,"",@"SHT_CUDA_INFO"
	.sectionflags	@""
	.align	4


	//----- nvinfo : EIATTR_CUDA_API_VERSION
	.align		4
        /*0000*/ 	.byte	0x04, 0x37
        /*0002*/ 	.short	(.L_710 - .L_709)
.L_709:
        /*0004*/ 	.word	0x00000082


	//----- nvinfo : EIATTR_SW2861232_WAR
	.align		4
.L_710:
        /*0008*/ 	.byte	0x01, 0x35
	.zero		2


	//----- nvinfo : EIATTR_PARAM_CBANK
	.align		4
        /*000c*/ 	.byte	0x04, 0x0a
        /*000e*/ 	.short	(.L_712 - .L_711)
	.align		4
.L_711:
        /*0010*/ 	.word	index@(.nv.constant0._ZN5flash25flash_bwd_dot_do_o_kernelILb0E23Flash_bwd_kernel_traitsILi96ELi64ELi128ELi8ELi2ELi4ELi4ELb0ELb0EN7cutlass10bfloat16_tE19Flash_kernel_traitsILi96ELi64ELi128ELi8ES3_EEEEvNS_16Flash_bwd_paramsE)
        /*0014*/ 	.short	0x0160
        /*0016*/ 	.short	0x0280


	//----- nvinfo : EIATTR_CBANK_PARAM_SIZE
	.align		4
.L_712:
        /*0018*/ 	.byte	0x03, 0x19
        /*001a*/ 	.short	0x0280


	//----- nvinfo : EIATTR_KPARAM_INFO
	.align		4
        /*001c*/ 	.byte	0x04, 0x17
        /*001e*/ 	.short	(.L_714 - .L_713)
.L_713:
        /*0020*/ 	.word	0x00000000
        /*0024*/ 	.short	0x0000
        /*0026*/ 	.short	0x0000
        /*0028*/ 	.byte	0x00, 0xf0, 0x01, 0x0a


	//----- nvinfo : EIATTR_MAXREG_COUNT
	.align		4
.L_714:
        /*002c*/ 	.byte	0x03, 0x1b
        /*002e*/ 	.short	0x00ff


	//----- nvinfo : EIATTR_MERCURY_ISA_VERSION
	.align		4
        /*0030*/ 	.byte	0x03, 0x5f
        /*0032*/ 	.short	0x0000


	//----- nvinfo : EIATTR_COOP_GROUP_MASK_REGIDS
	.align		4
        /*0034*/ 	.byte	0x04, 0x29
        /*0036*/ 	.short	(.L_716 - .L_715)


	//   ....[0]....
.L_715:
        /*0038*/ 	.word	0xffffffff


	//   ....[1]....
        /*003c*/ 	.word	0xffffffff


	//----- nvinfo : EIATTR_COOP_GROUP_INSTR_OFFSETS
	.align		4
.L_716:
        /*0040*/ 	.byte	0x04, 0x28
        /*0042*/ 	.short	(.L_718 - .L_717)


	//   ....[0]....
.L_717:
        /*0044*/ 	.word	0x00000cb0


	//   ....[1]....
        /*0048*/ 	.word	0x00000cd0


	//----- nvinfo : EIATTR_EXIT_INSTR_OFFSETS
	.align		4
.L_718:
        /*004c*/ 	.byte	0x04, 0x1c
        /*004e*/ 	.short	(.L_720 - .L_719)


	//   ....[0]....
.L_719:
        /*0050*/ 	.word	0x00000120


	//   ....[1]....
        /*0054*/ 	.word	0x00000ce0


	//   ....[2]....
        /*0058*/ 	.word	0x00000d60


	//----- nvinfo : EIATTR_CTAIDZ_USED
	.align		4
.L_720:
        /*005c*/ 	.byte	0x01, 0x04
	.zero		2


	//----- nvinfo : EIATTR_CRS_STACK_SIZE
	.align		4
        /*0060*/ 	.byte	0x04, 0x1e
        /*0062*/ 	.short	(.L_722 - .L_721)
.L_721:
        /*0064*/ 	.word	0x00000000
.L_722:


//--------------------- .nv.info._ZN5flash25flash_bwd_dot_do_o_kernelILb1E23Flash_bwd_kernel_traitsILi96ELi64ELi128ELi8ELi2ELi4ELi4ELb0ELb0EN7cutlass10bfloat16_tE19Flash_kernel_traitsILi96ELi64ELi128ELi8ES3_EEEEvNS_16Flash_bwd_paramsE --------------------------
	.section	.nv.info._ZN5flash25flash_bwd_dot_do_o_kernelILb1E23Flash_bwd_kernel_traitsILi96ELi64ELi128ELi8ELi2ELi4ELi4ELb0ELb0EN7cutlass10bfloat16_tE19Flash_kernel_traitsILi96ELi64ELi128ELi8ES3_EEEEvNS_16Flash_bwd_paramsE,"",@"SHT_CUDA_INFO"
	.sectionflags	@""
	.align	4


	//----- nvinfo : EIATTR_CUDA_API_VERSION
	.align		4
        /*0000*/ 	.byte	0x04, 0x37
        /*0002*/ 	.short	(.L_724 - .L_723)
.L_723:
        /*0004*/ 	.word	0x00000082


	//----- nvinfo : EIATTR_SW2861232_WAR
	.align		4
.L_724:
        /*0008*/ 	.byte	0x01, 0x35
	.zero		2


	//----- nvinfo : EIATTR_PARAM_CBANK
	.align		4
        /*000c*/ 	.byte	0x04, 0x0a
        /*000e*/ 	.short	(.L_726 - .L_725)
	.align		4
.L_725:
        /*0010*/ 	.word	index@(.nv.constant0._ZN5flash25flash_bwd_dot_do_o_kernelILb1E23Flash_bwd_kernel_traitsILi96ELi64ELi128ELi8ELi2ELi4ELi4ELb0ELb0EN7cutlass10bfloat16_tE19Flash_kernel_traitsILi96ELi64ELi128ELi8ES3_EEEEvNS_16Flash_bwd_paramsE)
        /*0014*/ 	.short	0x0160
        /*0016*/ 	.short	0x0280


	//----- nvinfo : EIATTR_CBANK_PARAM_SIZE
	.align		4
.L_726:
        /*0018*/ 	.byte	0x03, 0x19
        /*001a*/ 	.short	0x0280


	//----- nvinfo : EIATTR_KPARAM_INFO
	.align		4
        /*001c*/ 	.byte	0x04, 0x17
        /*001e*/ 	.short	(.L_728 - .L_727)
.L_727:
        /*0020*/ 	.word	0x00000000
        /*0024*/ 	.short	0x0000
        /*0026*/ 	.short	0x0000
        /*0028*/ 	.byte	0x00, 0xf0, 0x01, 0x0a


	//----- nvinfo : EIATTR_MAXREG_COUNT
	.align		4
.L_728:
        /*002c*/ 	.byte	0x03, 0x1b
        /*002e*/ 	.short	0x00ff


	//----- nvinfo : EIATTR_MERCURY_ISA_VERSION
	.align		4
        /*0030*/ 	.byte	0x03, 0x5f
        /*0032*/ 	.short	0x0000


	//----- nvinfo : EIATTR_COOP_GROUP_MASK_REGIDS
	.align		4
        /*0034*/ 	.byte	0x04, 0x29
        /*0036*/ 	.short	(.L_730 - .L_729)


	//   ....[0]....
.L_729:
        /*0038*/ 	.word	0xffffffff


	//   ....[1]....
        /*003c*/ 	.word	0xffffffff


	//----- nvinfo : EIATTR_COOP_GROUP_INSTR_OFFSETS
	.align		4
.L_730:
        /*0040*/ 	.byte	0x04, 0x28
        /*0042*/ 	.short	(.L_732 - .L_731)


	//   ....[0]....
.L_731:
        /*0044*/ 	.word	0x00000fe0


	//   ....[1]....
        /*0048*/ 	.word	0x00001000


	//----- nvinfo : EIATTR_EXIT_INSTR_OFFSETS
	.align		4
.L_732:
        /*004c*/ 	.byte	0x04, 0x1c
        /*004e*/ 	.short	(.L_734 - .L_733)


	//   ....[0]....
.L_733:
        /*0050*/ 	.word	0x00000120


	//   ....[1]....
        /*0054*/ 	.word	0x000010b0


	//----- nvinfo : EIATTR_CTAIDZ_USED
	.align		4
.L_734:
        /*0058*/ 	.byte	0x01, 0x04
	.zero		2


	//----- nvinfo : EIATTR_CRS_STACK_SIZE
	.align		4
        /*005c*/ 	.byte	0x04, 0x1e
        /*005e*/ 	.short	(.L_736 - .L_735)
.L_735:
        /*0060*/ 	.word	0x00000000
.L_736:


//--------------------- .nv.callgraph             --------------------------
	.section	.nv.callgraph,"",@"SHT_CUDA_CALLGRAPH"
	.align	4
	.sectionentsize	8
	.align		4
        /*0000*/ 	.word	0x00000000
	.align		4
        /*0004*/ 	.word	0xffffffff
	.align		4
        /*0008*/ 	.word	0x00000000
	.align		4
        /*000c*/ 	.word	0xfffffffe
	.align		4
        /*0010*/ 	.word	0x00000000
	.align		4
        /*0014*/ 	.word	0xfffffffd
	.align		4
        /*0018*/ 	.word	0x00000000
	.align		4
        /*001c*/ 	.word	0xfffffffc


//--------------------- .nv.rel.action            --------------------------
	.section	.nv.rel.action,"",@"SHT_CUDA_RELOCINFO"
	.align	8
	.sectionentsize	8
        /*0000*/ 	.byte	0x73, 0x00, 0x00, 0x00, 0x00, 0x00, 0x00, 0x00, 0x00, 0x00, 0x00, 0x11, 0x25, 0x00, 0x05, 0x36


//--------------------- .nv.constant4             --------------------------
	.section	.nv.constant4,"a",@progbits
	.align	8
	.align		8
.nv.constant4:
        /*0000*/ 	.dword	_ZN65_INTERNAL_960262eb_29_flash_bwd_hdim96_bf16_sm80_cu_ea41c527_28264cuda3std3__45__cpo5beginE
	.align		8
        /*0008*/ 	.dword	_ZN65_INTERNAL_960262eb_29_flash_bwd_hdim96_bf16_sm80_cu_ea41c527_28264cuda3std3__45__cpo3endE
	.align		8
        /*0010*/ 	.dword	_ZN65_INTERNAL_960262eb_29_flash_bwd_hdim96_bf16_sm80_cu_ea41c527_28264cuda3std3__45__cpo6cbeginE
	.align		8
        /*0018*/ 	.dword	_ZN65_INTERNAL_960262eb_29_flash_bwd_hdim96_bf16_sm80_cu_ea41c527_28264cuda3std3__45__cpo4cendE
	.align		8
        /*0020*/ 	.dword	_ZN65_INTERNAL_960262eb_29_flash_bwd_hdim96_bf16_sm80_cu_ea41c527_28264cuda3std3__467_GLOBAL__N__960262eb_29_flash_bwd_hdim96_bf16_sm80_cu_ea41c527_28266ignoreE
	.align		8
        /*0028*/ 	.dword	_ZN65_INTERNAL_960262eb_29_flash_bwd_hdim96_bf16_sm80_cu_ea41c527_28264cuda3std3__419piecewise_constructE
	.align		8
        /*0030*/ 	.dword	_ZN65_INTERNAL_960262eb_29_flash_bwd_hdim96_bf16_sm80_cu_ea41c527_28264cuda3std3__48in_placeE
	.align		8
        /*0038*/ 	.dword	_ZN65_INTERNAL_960262eb_29_flash_bwd_hdim96_bf16_sm80_cu_ea41c527_28264cuda3std6ranges3__45__cpo4swapE
	.align		8
        /*0040*/ 	.dword	_ZN65_INTERNAL_960262eb_29_flash_bwd_hdim96_bf16_sm80_cu_ea41c527_28264cuda3std6ranges3__45__cpo9iter_moveE
	.align		8
        /*0048*/ 	.dword	_ZN65_INTERNAL_960262eb_29_flash_bwd_hdim96_bf16_sm80_cu_ea41c527_28264cute7productE
	.align		8
        /*0050*/ 	.dword	_ZN65_INTERNAL_960262eb_29_flash_bwd_hdim96_bf16_sm80_cu_ea41c527_28264cute1_E


//--------------------- .nv.constant0._ZN5flash44flash_bwd_dq_dk_dv_loop_seqk_parallel_kernelI23Flash_bwd_kernel_traitsILi96ELi64ELi128ELi8ELi2ELi4ELi4ELb1ELb0EN7cutlass10bfloat16_tE19Flash_kernel_traitsILi96ELi64ELi128ELi8ES3_EELb0ELb0ELb0ELb0ELb0ELb1ELb0EEEvNS_16Flash_bwd_paramsE --------------------------
	.section	.nv.constant0._ZN5flash44flash_bwd_dq_dk_dv_loop_seqk_parallel_kernelI23Flash_bwd_kernel_traitsILi96ELi64ELi128ELi8ELi2ELi4ELi4ELb1ELb0EN7cutlass10bfloat16_tE19Flash_kernel_traitsILi96ELi64ELi128ELi8ES3_EELb0ELb0ELb0ELb0ELb0ELb1ELb0EEEvNS_16Flash_bwd_paramsE,"a",@progbits
	.sectionflags	@""
	.align	4
.nv.constant0._ZN5flash44flash_bwd_dq_dk_dv_loop_seqk_parallel_kernelI23Flash_bwd_kernel_traitsILi96ELi64ELi128ELi8ELi2ELi4ELi4ELb1ELb0EN7cutlass10bfloat16_tE19Flash_kernel_traitsILi96ELi64ELi128ELi8ES3_EELb0ELb0ELb0ELb0ELb0ELb1ELb0EEEvNS_16Flash_bwd_paramsE:
	.zero		992


//--------------------- .nv.constant0._ZN5flash44flash_bwd_dq_dk_dv_loop_seqk_parallel_kernelI23Flash_bwd_kernel_traitsILi96ELi64ELi128ELi8ELi2ELi4ELi4ELb1ELb0EN7cutlass10bfloat16_tE19Flash_kernel_traitsILi96ELi64ELi128ELi8ES3_EELb0ELb0ELb0ELb0ELb0ELb0ELb0EEEvNS_16Flash_bwd_paramsE --------------------------
	.section	.nv.constant0._ZN5flash44flash_bwd_dq_dk_dv_loop_seqk_parallel_kernelI23Flash_bwd_kernel_traitsILi96ELi64ELi128ELi8ELi2ELi4ELi4ELb1ELb0EN7cutlass10bfloat16_tE19Flash_kernel_traitsILi96ELi64ELi128ELi8ES3_EELb0ELb0ELb0ELb0ELb0ELb0ELb0EEEvNS_16Flash_bwd_paramsE,"a",@progbits
	.sectionflags	@""
	.align	4
.nv.constant0._ZN5flash44flash_bwd_dq_dk_dv_loop_seqk_parallel_kernelI23Flash_bwd_kernel_traitsILi96ELi64ELi128ELi8ELi2ELi4ELi4ELb1ELb0EN7cutlass10bfloat16_tE19Flash_kernel_traitsILi96ELi64ELi128ELi8ES3_EELb0ELb0ELb0ELb0ELb0ELb0ELb0EEEvNS_16Flash_bwd_paramsE:
	.zero		992


//--------------------- .nv.constant0._ZN5flash44flash_bwd_dq_dk_dv_loop_seqk_parallel_kernelI23Flash_bwd_kernel_traitsILi96ELi64ELi128ELi8ELi2ELi4ELi4ELb1ELb0EN7cutlass10bfloat16_tE19Flash_kernel_traitsILi96ELi64ELi128ELi8ES3_EELb0ELb0ELb1ELb0ELb0ELb0ELb0EEEvNS_16Flash_bwd_paramsE --------------------------
	.section	.nv.constant0._ZN5flash44flash_bwd_dq_dk_dv_loop_seqk_parallel_kernelI23Flash_bwd_kernel_traitsILi96ELi64ELi128ELi8ELi2ELi4ELi4ELb1ELb0EN7cutlass10bfloat16_tE19Flash_kernel_traitsILi96ELi64ELi128ELi8ES3_EELb0ELb0ELb1ELb0ELb0ELb0ELb0EEEvNS_16Flash_bwd_paramsE,"a",@progbits
	.sectionflags	@""
	.align	4
.nv.constant0._ZN5flash44flash_bwd_dq_dk_dv_loop_seqk_parallel_kernelI23Flash_bwd_kernel_traitsILi96ELi64ELi128ELi8ELi2ELi4ELi4ELb1ELb0EN7cutlass10bfloat16_tE19Flash_kernel_traitsILi96ELi64ELi128ELi8ES3_EELb0ELb0ELb1ELb0ELb0ELb0ELb0EEEvNS_16Flash_bwd_paramsE:
	.zero		992


//--------------------- .nv.constant0._ZN5flash44flash_bwd_dq_dk_dv_loop_seqk_parallel_kernelI23Flash_bwd_kernel_traitsILi96ELi64ELi128ELi8ELi2ELi4ELi4ELb1ELb0EN7cutlass10bfloat16_tE19Flash_kernel_traitsILi96ELi64ELi128ELi8ES3_EELb0ELb0ELb0ELb0ELb1ELb1ELb0EEEvNS_16Flash_bwd_paramsE --------------------------
	.section	.nv.constant0._ZN5flash44flash_bwd_dq_dk_dv_loop_seqk_parallel_kernelI23Flash_bwd_kernel_traitsILi96ELi64ELi128ELi8ELi2ELi4ELi4ELb1ELb0EN7cutlass10bfloat16_tE19Flash_kernel_traitsILi96ELi64ELi128ELi8ES3_EELb0ELb0ELb0ELb0ELb1ELb1ELb0EEEvNS_16Flash_bwd_paramsE,"a",@progbits
	.sectionflags	@""
	.align	4
.nv.constant0._ZN5flash44flash_bwd_dq_dk_dv_loop_seqk_parallel_kernelI23Flash_bwd_kernel_traitsILi96ELi64ELi128ELi8ELi2ELi4ELi4ELb1ELb0EN7cutlass10bfloat16_tE19Flash_kernel_traitsILi96ELi64ELi128ELi8ES3_EELb0ELb0ELb0ELb0ELb1ELb1ELb0EEEvNS_16Flash_bwd_paramsE:
	.zero		992


//--------------------- .nv.constant0._ZN5flash44flash_bwd_dq_dk_dv_loop_seqk_parallel_kernelI23Flash_bwd_kernel_traitsILi96ELi64ELi128ELi8ELi2ELi4ELi4ELb1ELb0EN7cutlass10bfloat16_tE19Flash_kernel_traitsILi96ELi64ELi128ELi8ES3_EELb0ELb0ELb0ELb1ELb0ELb0ELb0EEEvNS_16Flash_bwd_paramsE --------------------------
	.section	.nv.constant0._ZN5flash44flash_bwd_dq_dk_dv_loop_seqk_parallel_kernelI23Flash_bwd_kernel_traitsILi96ELi64ELi128ELi8ELi2ELi4ELi4ELb1ELb0EN7cutlass10bfloat16_tE19Flash_kernel_traitsILi96ELi64ELi128ELi8ES3_EELb0ELb0ELb0ELb1ELb0ELb0ELb0EEEvNS_16Flash_bwd_paramsE,"a",@progbits
	.sectionflags	@""
	.align	4
.nv.constant0._ZN5flash44flash_bwd_dq_dk_dv_loop_seqk_parallel_kernelI23Flash_bwd_kernel_traitsILi96ELi64ELi128ELi8ELi2ELi4ELi4ELb1ELb0EN7cutlass10bfloat16_tE19Flash_kernel_traitsILi96ELi64ELi128ELi8ES3_EELb0ELb0ELb0ELb1ELb0ELb0ELb0EEEvNS_16Flash_bwd_paramsE:
	.zero		992


//--------------------- .nv.constant0._ZN5flash44flash_bwd_dq_dk_dv_loop_seqk_parallel_kernelI23Flash_bwd_kernel_traitsILi96ELi64ELi128ELi8ELi2ELi4ELi4ELb1ELb0EN7cutlass10bfloat16_tE19Flash_kernel_traitsILi96ELi64ELi128ELi8ES3_EELb0ELb0ELb1ELb0ELb0ELb1ELb0EEEvNS_16Flash_bwd_paramsE --------------------------
	.section	.nv.constant0._ZN5flash44flash_bwd_dq_dk_dv_loop_seqk_parallel_kernelI23Flash_bwd_kernel_traitsILi96ELi64ELi128ELi8ELi2ELi4ELi4ELb1ELb0EN7cutlass10bfloat16_tE19Flash_kernel_traitsILi96ELi64ELi128ELi8ES3_EELb0ELb0ELb1ELb0ELb0ELb1ELb0EEEvNS_16Flash_bwd_paramsE,"a",@progbits
	.sectionflags	@""
	.align	4
.nv.constant0._ZN5flash44flash_bwd_dq_dk_dv_loop_seqk_parallel_kernelI23Flash_bwd_kernel_traitsILi96ELi64ELi128ELi8ELi2ELi4ELi4ELb1ELb0EN7cutlass10bfloat16_tE19Flash_kernel_traitsILi96ELi64ELi128ELi8ES3_EELb0ELb0ELb1ELb0ELb0ELb1ELb0EEEvNS_16Flash_bwd_paramsE:
	.zero		992


//--------------------- .nv.constant0._ZN5flash44flash_bwd_dq_dk_dv_loop_seqk_parallel_kernelI23Flash_bwd_kernel_traitsILi96ELi64ELi128ELi8ELi2ELi4ELi4ELb1ELb0EN7cutlass10bfloat16_tE19Flash_kernel_traitsILi96ELi64ELi128ELi8ES3_EELb0ELb0ELb1ELb1ELb0ELb0ELb0EEEvNS_16Flash_bwd_paramsE --------------------------
	.section	.nv.constant0._ZN5flash44flash_bwd_dq_dk_dv_loop_seqk_parallel_kernelI23Flash_bwd_kernel_traitsILi96ELi64ELi128ELi8ELi2ELi4ELi4ELb1ELb0EN7cutlass10bfloat16_tE19Flash_kernel_traitsILi96ELi64ELi128ELi8ES3_EELb0ELb0ELb1ELb1ELb0ELb0ELb0EEEvNS_16Flash_bwd_paramsE,"a",@progbits
	.sectionflags	@""
	.align	4
.nv.constant0._ZN5flash44flash_bwd_dq_dk_dv_loop_seqk_parallel_kernelI23Flash_bwd_kernel_traitsILi96ELi64ELi128ELi8ELi2ELi4ELi4ELb1ELb0EN7cutlass10bfloat16_tE19Flash_kernel_traitsILi96ELi64ELi128ELi8ES3_EELb0ELb0ELb1ELb1ELb0ELb0ELb0EEEvNS_16Flash_bwd_paramsE:
	.zero		992


//--------------------- .nv.constant0._ZN5flash27flash_bwd_convert_dq_kernelI23Flash_bwd_kernel_traitsILi96ELi64ELi128ELi8ELi2ELi4ELi4ELb1ELb0EN7cutlass10bfloat16_tE19Flash_kernel_traitsILi96ELi64ELi128ELi8ES3_EEEEvNS_16Flash_bwd_paramsEi --------------------------
	.section	.nv.constant0._ZN5flash27flash_bwd_convert_dq_kernelI23Flash_bwd_kernel_traitsILi96ELi64ELi128ELi8ELi2ELi4ELi4ELb1ELb0EN7cutlass10bfloat16_tE19Flash_kernel_traitsILi96ELi64ELi128ELi8ES3_EEEEvNS_16Flash_bwd_paramsEi,"a",@progbits
	.sectionflags	@""
	.align	4
.nv.constant0._ZN5flash27flash_bwd_convert_dq_kernelI23Flash_bwd_kernel_traitsILi96ELi64ELi128ELi8ELi2ELi4ELi4ELb1ELb0EN7cutlass10bfloat16_tE19Flash_kernel_traitsILi96ELi64ELi128ELi8ES3_EEEEvNS_16Flash_bwd_paramsEi:
	.zero		996


//--------------------- .nv.constant0._ZN5flash44flash_bwd_dq_dk_dv_loop_seqk_parallel_kernelI23Flash_bwd_kernel_traitsILi96ELi64ELi128ELi8ELi2ELi4ELi4ELb1ELb0EN7cutlass10bfloat16_tE19Flash_kernel_traitsILi96ELi64ELi128ELi8ES3_EELb1ELb0ELb0ELb0ELb0ELb1ELb0EEEvNS_16Flash_bwd_paramsE --------------------------
	.section	.nv.constant0._ZN5flash44flash_bwd_dq_dk_dv_loop_seqk_parallel_kernelI23Flash_bwd_kernel_traitsILi96ELi64ELi128ELi8ELi2ELi4ELi4ELb1ELb0EN7cutlass10bfloat16_tE19Flash_kernel_traitsILi96ELi64ELi128ELi8ES3_EELb1ELb0ELb0ELb0ELb0ELb1ELb0EEEvNS_16Flash_bwd_paramsE,"a",@progbits
	.sectionflags	@""
	.align	4
.nv.constant0._ZN5flash44flash_bwd_dq_dk_dv_loop_seqk_parallel_kernelI23Flash_bwd_kernel_traitsILi96ELi64ELi128ELi8ELi2ELi4ELi4ELb1ELb0EN7cutlass10bfloat16_tE19Flash_kernel_traitsILi96ELi64ELi128ELi8ES3_EELb1ELb0ELb0ELb0ELb0ELb1ELb0EEEvNS_16Flash_bwd_paramsE:
	.zero		992


//--------------------- .nv.constant0._ZN5flash44flash_bwd_dq_dk_dv_loop_seqk_parallel_kernelI23Flash_bwd_kernel_traitsILi96ELi64ELi128ELi8ELi2ELi4ELi4ELb1ELb0EN7cutlass10bfloat16_tE19Flash_kernel_traitsILi96ELi64ELi128ELi8ES3_EELb0ELb0ELb0ELb0ELb0ELb1ELb1EEEvNS_16Flash_bwd_paramsE --------------------------
	.section	.nv.constant0._ZN5flash44flash_bwd_dq_dk_dv_loop_seqk_parallel_kernelI23Flash_bwd_kernel_traitsILi96ELi64ELi128ELi8ELi2ELi4ELi4ELb1ELb0EN7cutlass10bfloat16_tE19Flash_kernel_traitsILi96ELi64ELi128ELi8ES3_EELb0ELb0ELb0ELb0ELb0ELb1ELb1EEEvNS_16Flash_bwd_paramsE,"a",@progbits
	.sectionflags	@""
	.align	4
.nv.constant0._ZN5flash44flash_bwd_dq_dk_dv_loop_seqk_parallel_kernelI23Flash_bwd_kernel_traitsILi96ELi64ELi128ELi8ELi2ELi4ELi4ELb1ELb0EN7cutlass10bfloat16_tE19Flash_kernel_traitsILi96ELi64ELi128ELi8ES3_EELb0ELb0ELb0ELb0ELb0ELb1ELb1EEEvNS_16Flash_bwd_paramsE:
	.zero		992


//--------------------- .nv.constant0._ZN5flash44flash_bwd_dq_dk_dv_loop_seqk_parallel_kernelI23Flash_bwd_kernel_traitsILi96ELi64ELi128ELi8ELi2ELi4ELi4ELb1ELb0EN7cutlass10bfloat16_tE19Flash_kernel_traitsILi96ELi64ELi128ELi8ES3_EELb1ELb0ELb0ELb0ELb0ELb0ELb0EEEvNS_16Flash_bwd_paramsE --------------------------
	.section	.nv.constant0._ZN5flash44flash_bwd_dq_dk_dv_loop_seqk_parallel_kernelI23Flash_bwd_kernel_traitsILi96ELi64ELi128ELi8ELi2ELi4ELi4ELb1ELb0EN7cutlass10bfloat16_tE19Flash_kernel_traitsILi96ELi64ELi128ELi8ES3_EELb1ELb0ELb0ELb0ELb0ELb0ELb0EEEvNS_16Flash_bwd_paramsE,"a",@progbits
	.sectionflags	@""
	.align	4
.nv.constant0._ZN5flash44flash_bwd_dq_dk_dv_loop_seqk_parallel_kernelI23Flash_bwd_kernel_traitsILi96ELi64ELi128ELi8ELi2ELi4ELi4ELb1ELb0EN7cutlass10bfloat16_tE19Flash_kernel_traitsILi96ELi64ELi128ELi8ES3_EELb1ELb0ELb0ELb0ELb0ELb0ELb0EEEvNS_16Flash_bwd_paramsE:
	.zero		992


//--------------------- .nv.constant0._ZN5flash44flash_bwd_dq_dk_dv_loop_seqk_parallel_kernelI23Flash_bwd_kernel_traitsILi96ELi64ELi128ELi8ELi2ELi4ELi4ELb1ELb0EN7cutlass10bfloat16_tE19Flash_kernel_traitsILi96ELi64ELi128ELi8ES3_EELb0ELb0ELb0ELb0ELb0ELb0ELb1EEEvNS_16Flash_bwd_paramsE --------------------------
	.section	.nv.constant0._ZN5flash44flash_bwd_dq_dk_dv_loop_seqk_parallel_kernelI23Flash_bwd_kernel_traitsILi96ELi64ELi128ELi8ELi2ELi4ELi4ELb1ELb0EN7cutlass10bfloat16_tE19Flash_kernel_traitsILi96ELi64ELi128ELi8ES3_EELb0ELb0ELb0ELb0ELb0ELb0ELb1EEEvNS_16Flash_bwd_paramsE,"a",@progbits
	.sectionflags	@""
	.align	4
.nv.constant0._ZN5flash44flash_bwd_dq_dk_dv_loop_seqk_parallel_kernelI23Flash_bwd_kernel_traitsILi96ELi64ELi128ELi8ELi2ELi4ELi4ELb1ELb0EN7cutlass10bfloat16_tE19Flash_kernel_traitsILi96ELi64ELi128ELi8ES3_EELb0ELb0ELb0ELb0ELb0ELb0ELb1EEEvNS_16Flash_bwd_paramsE:
	.zero		992


//--------------------- .nv.constant0._ZN5flash44flash_bwd_dq_dk_dv_loop_seqk_parallel_kernelI23Flash_bwd_kernel_traitsILi96ELi64ELi128ELi8ELi2ELi4ELi4ELb1ELb0EN7cutlass10bfloat16_tE19Flash_kernel_traitsILi96ELi64ELi128ELi8ES3_EELb1ELb0ELb1ELb0ELb0ELb0ELb0EEEvNS_16Flash_bwd_paramsE --------------------------
	.section	.nv.constant0._ZN5flash44flash_bwd_dq_dk_dv_loop_seqk_parallel_kernelI23Flash_bwd_kernel_traitsILi96ELi64ELi128ELi8ELi2ELi4ELi4ELb1ELb0EN7cutlass10bfloat16_tE19Flash_kernel_traitsILi96ELi64ELi128ELi8ES3_EELb1ELb0ELb1ELb0ELb0ELb0ELb0EEEvNS_16Flash_bwd_paramsE,"a",@progbits
	.sectionflags	@""
	.align	4
.nv.constant0._ZN5flash44flash_bwd_dq_dk_dv_loop_seqk_parallel_kernelI23Flash_bwd_kernel_traitsILi96ELi64ELi128ELi8ELi2ELi4ELi4ELb1ELb0EN7cutlass10bfloat16_tE19Flash_kernel_traitsILi96ELi64ELi128ELi8ES3_EELb1ELb0ELb1ELb0ELb0ELb0ELb0EEEvNS_16Flash_bwd_paramsE:
	.zero		992


//--------------------- .nv.constant0._ZN5flash44flash_bwd_dq_dk_dv_loop_seqk_parallel_kernelI23Flash_bwd_kernel_traitsILi96ELi64ELi128ELi8ELi2ELi4ELi4ELb1ELb0EN7cutlass10bfloat16_tE19Flash_kernel_traitsILi96ELi64ELi128ELi8ES3_EELb0ELb0ELb1ELb0ELb0ELb0ELb1EEEvNS_16Flash_bwd_paramsE --------------------------
	.section	.nv.constant0._ZN5flash44flash_bwd_dq_dk_dv_loop_seqk_parallel_kernelI23Flash_bwd_kernel_traitsILi96ELi64ELi128ELi8ELi2ELi4ELi4ELb1ELb0EN7cutlass10bfloat16_tE19Flash_kernel_traitsILi96ELi64ELi128ELi8ES3_EELb0ELb0ELb1ELb0ELb0ELb0ELb1EEEvNS_16Flash_bwd_paramsE,"a",@progbits
	.sectionflags	@""
	.align	4
.nv.constant0._ZN5flash44flash_bwd_dq_dk_dv_loop_seqk_parallel_kernelI23Flash_bwd_kernel_traitsILi96ELi64ELi128ELi8ELi2ELi4ELi4ELb1ELb0EN7cutlass10bfloat16_tE19Flash_kernel_traitsILi96ELi64ELi128ELi8ES3_EELb0ELb0ELb1ELb0ELb0ELb0ELb1EEEvNS_16Flash_bwd_paramsE:
	.zero		992


//--------------------- .nv.constant0._ZN5flash44flash_bwd_dq_dk_dv_loop_seqk_parallel_kernelI23Flash_bwd_kernel_traitsILi96ELi64ELi128ELi8ELi2ELi4ELi4ELb1ELb0EN7cutlass10bfloat16_tE19Flash_kernel_traitsILi96ELi64ELi128ELi8ES3_EELb1ELb0ELb0ELb0ELb1ELb1ELb0EEEvNS_16Flash_bwd_paramsE --------------------------
	.section	.nv.constant0._ZN5flash44flash_bwd_dq_dk_dv_loop_seqk_parallel_kernelI23Flash_bwd_kernel_traitsILi96ELi64ELi128ELi8ELi2ELi4ELi4ELb1ELb0EN7cutlass10bfloat16_tE19Flash_kernel_traitsILi96ELi64ELi128ELi8ES3_EELb1ELb0ELb0ELb0ELb1ELb1ELb0EEEvNS_16Flash_bwd_paramsE,"a",@progbits
	.sectionflags	@""
	.align	4
.nv.constant0._ZN5flash44flash_bwd_dq_dk_dv_loop_seqk_parallel_kernelI23Flash_bwd_kernel_traitsILi96ELi64ELi128ELi8ELi2ELi4ELi4ELb1ELb0EN7cutlass10bfloat16_tE19Flash_kernel_traitsILi96ELi64ELi128ELi8ES3_EELb1ELb0ELb0ELb0ELb1ELb1ELb0EEEvNS_16Flash_bwd_paramsE:
	.zero		992


//--------------------- .nv.constant0._ZN5flash44flash_bwd_dq_dk_dv_loop_seqk_parallel_kernelI23Flash_bwd_kernel_traitsILi96ELi64ELi128ELi8ELi2ELi4ELi4ELb1ELb0EN7cutlass10bfloat16_tE19Flash_kernel_traitsILi96ELi64ELi128ELi8ES3_EELb0ELb0ELb0ELb0ELb1ELb1ELb1EEEvNS_16Flash_bwd_paramsE --------------------------
	.section	.nv.constant0._ZN5flash44flash_bwd_dq_dk_dv_loop_seqk_parallel_kernelI23Flash_bwd_kernel_traitsILi96ELi64ELi128ELi8ELi2ELi4ELi4ELb1ELb0EN7cutlass10bfloat16_tE19Flash_kernel_traitsILi96ELi64ELi128ELi8ES3_EELb0ELb0ELb0ELb0ELb1ELb1ELb1EEEvNS_16Flash_bwd_paramsE,"a",@progbits
	.sectionflags	@""
	.align	4
.nv.constant0._ZN5flash44flash_bwd_dq_dk_dv_loop_seqk_parallel_kernelI23Flash_bwd_kernel_traitsILi96ELi64ELi128ELi8ELi2ELi4ELi4ELb1ELb0EN7cutlass10bfloat16_tE19Flash_kernel_traitsILi96ELi64ELi128ELi8ES3_EELb0ELb0ELb0ELb0ELb1ELb1ELb1EEEvNS_16Flash_bwd_paramsE:
	.zero		992


//--------------------- .nv.constant0._ZN5flash44flash_bwd_dq_dk_dv_loop_seqk_parallel_kernelI23Flash_bwd_kernel_traitsILi96ELi64ELi128ELi8ELi2ELi4ELi4ELb1ELb0EN7cutlass10bfloat16_tE19Flash_kernel_traitsILi96ELi64ELi128ELi8ES3_EELb1ELb0ELb0ELb1ELb0ELb0ELb0EEEvNS_16Flash_bwd_paramsE --------------------------
	.section	.nv.constant0._ZN5flash44flash_bwd_dq_dk_dv_loop_seqk_parallel_kernelI23Flash_bwd_kernel_traitsILi96ELi64ELi128ELi8ELi2ELi4ELi4ELb1ELb0EN7cutlass10bfloat16_tE19Flash_kernel_traitsILi96ELi64ELi128ELi8ES3_EELb1ELb0ELb0ELb1ELb0ELb0ELb0EEEvNS_16Flash_bwd_paramsE,"a",@progbits
	.sectionflags	@""
	.align	4
.nv.constant0._ZN5flash44flash_bwd_dq_dk_dv_loop_seqk_parallel_kernelI23Flash_bwd_kernel_traitsILi96ELi64ELi128ELi8ELi2ELi4ELi4ELb1ELb0EN7cutlass10bfloat16_tE19Flash_kernel_traitsILi96ELi64ELi128ELi8ES3_EELb1ELb0ELb0ELb1ELb0ELb0ELb0EEEvNS_16Flash_bwd_paramsE:
	.zero		992


//--------------------- .nv.constant0._ZN5flash44flash_bwd_dq_dk_dv_loop_seqk_parallel_kernelI23Flash_bwd_kernel_traitsILi96ELi64ELi128ELi8ELi2ELi4ELi4ELb1ELb0EN7cutlass10bfloat16_tE19Flash_kernel_traitsILi96ELi64ELi128ELi8ES3_EELb0ELb0ELb0ELb1ELb0ELb0ELb1EEEvNS_16Flash_bwd_paramsE --------------------------
	.section	.nv.constant0._ZN5flash44flash_bwd_dq_dk_dv_loop_seqk_parallel_kernelI23Flash_bwd_kernel_traitsILi96ELi64ELi128ELi8ELi2ELi4ELi4ELb1ELb0EN7cutlass10bfloat16_tE19Flash_kernel_traitsILi96ELi64ELi128ELi8ES3_EELb0ELb0ELb0ELb1ELb0ELb0ELb1EEEvNS_16Flash_bwd_paramsE,"a",@progbits
	.sectionflags	@""
	.align	4
.nv.constant0._ZN5flash44flash_bwd_dq_dk_dv_loop_seqk_parallel_kernelI23Flash_bwd_kernel_traitsILi96ELi64ELi128ELi8ELi2ELi4ELi4ELb1ELb0EN7cutlass10bfloat16_tE19Flash_kernel_traitsILi96ELi64ELi128ELi8ES3_EELb0ELb0ELb0ELb1ELb0ELb0ELb1EEEvNS_16Flash_bwd_paramsE:
	.zero		992


//--------------------- .nv.constant0._ZN5flash44flash_bwd_dq_dk_dv_loop_seqk_parallel_kernelI23Flash_bwd_kernel_traitsILi96ELi64ELi128ELi8ELi2ELi4ELi4ELb1ELb0EN7cutlass10bfloat16_tE19Flash_kernel_traitsILi96ELi64ELi128ELi8ES3_EELb1ELb0ELb1ELb0ELb0ELb1ELb0EEEvNS_16Flash_bwd_paramsE --------------------------
	.section	.nv.constant0._ZN5flash44flash_bwd_dq_dk_dv_loop_seqk_parallel_kernelI23Flash_bwd_kernel_traitsILi96ELi64ELi128ELi8ELi2ELi4ELi4ELb1ELb0EN7cutlass10bfloat16_tE19Flash_kernel_traitsILi96ELi64ELi128ELi8ES3_EELb1ELb0ELb1ELb0ELb0ELb1ELb0EEEvNS_16Flash_bwd_paramsE,"a",@progbits
	.sectionflags	@""
	.align	4
.nv.constant0._ZN5flash44flash_bwd_dq_dk_dv_loop_seqk_parallel_kernelI23Flash_bwd_kernel_traitsILi96ELi64ELi128ELi8ELi2ELi4ELi4ELb1ELb0EN7cutlass10bfloat16_tE19Flash_kernel_traitsILi96ELi64ELi128ELi8ES3_EELb1ELb0ELb1ELb0ELb0ELb1ELb0EEEvNS_16Flash_bwd_paramsE:
	.zero		992


//--------------------- .nv.constant0._ZN5flash44flash_bwd_dq_dk_dv_loop_seqk_parallel_kernelI23Flash_bwd_kernel_traitsILi96ELi64ELi128ELi8ELi2ELi4ELi4ELb1ELb0EN7cutlass10bfloat16_tE19Flash_kernel_traitsILi96ELi64ELi128ELi8ES3_EELb0ELb0ELb1ELb0ELb0ELb1ELb1EEEvNS_16Flash_bwd_paramsE --------------------------
	.section	.nv.constant0._ZN5flash44flash_bwd_dq_dk_dv_loop_seqk_parallel_kernelI23Flash_bwd_kernel_traitsILi96ELi64ELi128ELi8ELi2ELi4ELi4ELb1ELb0EN7cutlass10bfloat16_tE19Flash_kernel_traitsILi96ELi64ELi128ELi8ES3_EELb0ELb0ELb1ELb0ELb0ELb1ELb1EEEvNS_16Flash_bwd_paramsE,"a",@progbits
	.sectionflags	@""
	.align	4
.nv.constant0._ZN5flash44flash_bwd_dq_dk_dv_loop_seqk_parallel_kernelI23Flash_bwd_kernel_traitsILi96ELi64ELi128ELi8ELi2ELi4ELi4ELb1ELb0EN7cutlass10bfloat16_tE19Flash_kernel_traitsILi96ELi64ELi128ELi8ES3_EELb0ELb0ELb1ELb0ELb0ELb1ELb1EEEvNS_16Flash_bwd_paramsE:
	.zero		992


//--------------------- .nv.constant0._ZN5flash44flash_bwd_dq_dk_dv_loop_seqk_parallel_kernelI23Flash_bwd_kernel_traitsILi96ELi64ELi128ELi8ELi2ELi4ELi4ELb1ELb0EN7cutlass10bfloat16_tE19Flash_kernel_traitsILi96ELi64ELi128ELi8ES3_EELb1ELb0ELb1ELb1ELb0ELb0ELb0EEEvNS_16Flash_bwd_paramsE --------------------------
	.section	.nv.constant0._ZN5flash44flash_bwd_dq_dk_dv_loop_seqk_parallel_kernelI23Flash_bwd_kernel_traitsILi96ELi64ELi128ELi8ELi2ELi4ELi4ELb1ELb0EN7cutlass10bfloat16_tE19Flash_kernel_traitsILi96ELi64ELi128ELi8ES3_EELb1ELb0ELb1ELb1ELb0ELb0ELb0EEEvNS_16Flash_bwd_paramsE,"a",@progbits
	.sectionflags	@""
	.align	4
.nv.constant0._ZN5flash44flash_bwd_dq_dk_dv_loop_seqk_parallel_kernelI23Flash_bwd_kernel_traitsILi96ELi64ELi128ELi8ELi2ELi4ELi4ELb1ELb0EN7cutlass10bfloat16_tE19Flash_kernel_traitsILi96ELi64ELi128ELi8ES3_EELb1ELb0ELb1ELb1ELb0ELb0ELb0EEEvNS_16Flash_bwd_paramsE:
	.zero		992


//--------------------- .nv.constant0._ZN5flash44flash_bwd_dq_dk_dv_loop_seqk_parallel_kernelI23Flash_bwd_kernel_traitsILi96ELi64ELi128ELi8ELi2ELi4ELi4ELb1ELb0EN7cutlass10bfloat16_tE19Flash_kernel_traitsILi96ELi64ELi128ELi8ES3_EELb0ELb0ELb1ELb1ELb0ELb0ELb1EEEvNS_16Flash_bwd_paramsE --------------------------
	.section	.nv.constant0._ZN5flash44flash_bwd_dq_dk_dv_loop_seqk_parallel_kernelI23Flash_bwd_kernel_traitsILi96ELi64ELi128ELi8ELi2ELi4ELi4ELb1ELb0EN7cutlass10bfloat16_tE19Flash_kernel_traitsILi96ELi64ELi128ELi8ES3_EELb0ELb0ELb1ELb1ELb0ELb0ELb1EEEvNS_16Flash_bwd_paramsE,"a",@progbits
	.sectionflags	@""
	.align	4
.nv.constant0._ZN5flash44flash_bwd_dq_dk_dv_loop_seqk_parallel_kernelI23Flash_bwd_kernel_traitsILi96ELi64ELi128ELi8ELi2ELi4ELi4ELb1ELb0EN7cutlass10bfloat16_tE19Flash_kernel_traitsILi96ELi64ELi128ELi8ES3_EELb0ELb0ELb1ELb1ELb0ELb0ELb1EEEvNS_16Flash_bwd_paramsE:
	.zero		992


//--------------------- .nv.constant0._ZN5flash25flash_bwd_dot_do_o_kernelILb0E23Flash_bwd_kernel_traitsILi96ELi64ELi128ELi8ELi2ELi4ELi4ELb1ELb0EN7cutlass10bfloat16_tE19Flash_kernel_traitsILi96ELi64ELi128ELi8ES3_EEEEvNS_16Flash_bwd_paramsE --------------------------
	.section	.nv.constant0._ZN5flash25flash_bwd_dot_do_o_kernelILb0E23Flash_bwd_kernel_traitsILi96ELi64ELi128ELi8ELi2ELi4ELi4ELb1ELb0EN7cutlass10bfloat16_tE19Flash_kernel_traitsILi96ELi64ELi128ELi8ES3_EEEEvNS_16Flash_bwd_paramsE,"a",@progbits
	.sectionflags	@""
	.align	4
.nv.constant0._ZN5flash25flash_bwd_dot_do_o_kernelILb0E23Flash_bwd_kernel_traitsILi96ELi64ELi128ELi8ELi2ELi4ELi4ELb1ELb0EN7cutlass10bfloat16_tE19Flash_kernel_traitsILi96ELi64ELi128ELi8ES3_EEEEvNS_16Flash_bwd_paramsE:
	.zero		992


//--------------------- .nv.constant0._ZN5flash25flash_bwd_dot_do_o_kernelILb1E23Flash_bwd_kernel_traitsILi96ELi64ELi128ELi8ELi2ELi4ELi4ELb1ELb0EN7cutlass10bfloat16_tE19Flash_kernel_traitsILi96ELi64ELi128ELi8ES3_EEEEvNS_16Flash_bwd_paramsE --------------------------
	.section	.nv.constant0._ZN5flash25flash_bwd_dot_do_o_kernelILb1E23Flash_bwd_kernel_traitsILi96ELi64ELi128ELi8ELi2ELi4ELi4ELb1ELb0EN7cutlass10bfloat16_tE19Flash_kernel_traitsILi96ELi64ELi128ELi8ES3_EEEEvNS_16Flash_bwd_paramsE,"a",@progbits
	.sectionflags	@""
	.align	4
.nv.constant0._ZN5flash25flash_bwd_dot_do_o_kernelILb1E23Flash_bwd_kernel_traitsILi96ELi64ELi128ELi8ELi2ELi4ELi4ELb1ELb0EN7cutlass10bfloat16_tE19Flash_kernel_traitsILi96ELi64ELi128ELi8ES3_EEEEvNS_16Flash_bwd_paramsE:
	.zero		992


//--------------------- .nv.constant0._ZN5flash27flash_bwd_convert_dq_kernelI23Flash_bwd_kernel_traitsILi96ELi64ELi128ELi8ELi2ELi4ELi4ELb0ELb0EN7cutlass10bfloat16_tE19Flash_kernel_traitsILi96ELi64ELi128ELi8ES3_EEEEvNS_16Flash_bwd_paramsEi --------------------------
	.section	.nv.constant0._ZN5flash27flash_bwd_convert_dq_kernelI23Flash_bwd_kernel_traitsILi96ELi64ELi128ELi8ELi2ELi4ELi4ELb0ELb0EN7cutlass10bfloat16_tE19Flash_kernel_traitsILi96ELi64ELi128ELi8ES3_EEEEvNS_16Flash_bwd_paramsEi,"a",@progbits
	.sectionflags	@""
	.align	4
.nv.constant0._ZN5flash27flash_bwd_convert_dq_kernelI23Flash_bwd_kernel_traitsILi96ELi64ELi128ELi8ELi2ELi4ELi4ELb0ELb0EN7cutlass10bfloat16_tE19Flash_kernel_traitsILi96ELi64ELi128ELi8ES3_EEEEvNS_16Flash_bwd_paramsEi:
	.zero		996


//--------------------- .nv.constant0._ZN5flash44flash_bwd_dq_dk_dv_loop_seqk_parallel_kernelI23Flash_bwd_kernel_traitsILi96ELi64ELi128ELi8ELi2ELi4ELi4ELb0ELb0EN7cutlass10bfloat16_tE19Flash_kernel_traitsILi96ELi64ELi128ELi8ES3_EELb1ELb0ELb0ELb0ELb0ELb1ELb0EEEvNS_16Flash_bwd_paramsE --------------------------
	.section	.nv.constant0._ZN5flash44flash_bwd_dq_dk_dv_loop_seqk_parallel_kernelI23Flash_bwd_kernel_traitsILi96ELi64ELi128ELi8ELi2ELi4ELi4ELb0ELb0EN7cutlass10bfloat16_tE19Flash_kernel_traitsILi96ELi64ELi128ELi8ES3_EELb1ELb0ELb0ELb0ELb0ELb1ELb0EEEvNS_16Flash_bwd_paramsE,"a",@progbits
	.sectionflags	@""
	.align	4
.nv.constant0._ZN5flash44flash_bwd_dq_dk_dv_loop_seqk_parallel_kernelI23Flash_bwd_kernel_traitsILi96ELi64ELi128ELi8ELi2ELi4ELi4ELb0ELb0EN7cutlass10bfloat16_tE19Flash_kernel_traitsILi96ELi64ELi128ELi8ES3_EELb1ELb0ELb0ELb0ELb0ELb1ELb0EEEvNS_16Flash_bwd_paramsE:
	.zero		992


//--------------------- .nv.constant0._ZN5flash44flash_bwd_dq_dk_dv_loop_seqk_parallel_kernelI23Flash_bwd_kernel_traitsILi96ELi64ELi128ELi8ELi2ELi4ELi4ELb0ELb0EN7cutlass10bfloat16_tE19Flash_kernel_traitsILi96ELi64ELi128ELi8ES3_EELb0ELb0ELb0ELb0ELb0ELb1ELb1EEEvNS_16Flash_bwd_paramsE --------------------------
	.section	.nv.constant0._ZN5flash44flash_bwd_dq_dk_dv_loop_seqk_parallel_kernelI23Flash_bwd_kernel_traitsILi96ELi64ELi128ELi8ELi2ELi4ELi4ELb0ELb0EN7cutlass10bfloat16_tE19Flash_kernel_traitsILi96ELi64ELi128ELi8ES3_EELb0ELb0ELb0ELb0ELb0ELb1ELb1EEEvNS_16Flash_bwd_paramsE,"a",@progbits
	.sectionflags	@""
	.align	4
.nv.constant0._ZN5flash44flash_bwd_dq_dk_dv_loop_seqk_parallel_kernelI23Flash_bwd_kernel_traitsILi96ELi64ELi128ELi8ELi2ELi4ELi4ELb0ELb0EN7cutlass10bfloat16_tE19Flash_kernel_traitsILi96ELi64ELi128ELi8ES3_EELb0ELb0ELb0ELb0ELb0ELb1ELb1EEEvNS_16Flash_bwd_paramsE:
	.zero		992


//--------------------- .nv.constant0._ZN5flash44flash_bwd_dq_dk_dv_loop_seqk_parallel_kernelI23Flash_bwd_kernel_traitsILi96ELi64ELi128ELi8ELi2ELi4ELi4ELb0ELb0EN7cutlass10bfloat16_tE19Flash_kernel_traitsILi96ELi64ELi128ELi8ES3_EELb1ELb0ELb0ELb0ELb0ELb0ELb0EEEvNS_16Flash_bwd_paramsE --------------------------
	.section	.nv.constant0._ZN5flash44flash_bwd_dq_dk_dv_loop_seqk_parallel_kernelI23Flash_bwd_kernel_traitsILi96ELi64ELi128ELi8ELi2ELi4ELi4ELb0ELb0EN7cutlass10bfloat16_tE19Flash_kernel_traitsILi96ELi64ELi128ELi8ES3_EELb1ELb0ELb0ELb0ELb0ELb0ELb0EEEvNS_16Flash_bwd_paramsE,"a",@progbits
	.sectionflags	@""
	.align	4
.nv.constant0._ZN5flash44flash_bwd_dq_dk_dv_loop_seqk_parallel_kernelI23Flash_bwd_kernel_traitsILi96ELi64ELi128ELi8ELi2ELi4ELi4ELb0ELb0EN7cutlass10bfloat16_tE19Flash_kernel_traitsILi96ELi64ELi128ELi8ES3_EELb1ELb0ELb0ELb0ELb0ELb0ELb0EEEvNS_16Flash_bwd_paramsE:
	.zero		992


//--------------------- .nv.constant0._ZN5flash44flash_bwd_dq_dk_dv_loop_seqk_parallel_kernelI23Flash_bwd_kernel_traitsILi96ELi64ELi128ELi8ELi2ELi4ELi4ELb0ELb0EN7cutlass10bfloat16_tE19Flash_kernel_traitsILi96ELi64ELi128ELi8ES3_EELb0ELb0ELb0ELb0ELb0ELb0ELb1EEEvNS_16Flash_bwd_paramsE --------------------------
	.section	.nv.constant0._ZN5flash44flash_bwd_dq_dk_dv_loop_seqk_parallel_kernelI23Flash_bwd_kernel_traitsILi96ELi64ELi128ELi8ELi2ELi4ELi4ELb0ELb0EN7cutlass10bfloat16_tE19Flash_kernel_traitsILi96ELi64ELi128ELi8ES3_EELb0ELb0ELb0ELb0ELb0ELb0ELb1EEEvNS_16Flash_bwd_paramsE,"a",@progbits
	.sectionflags	@""
	.align	4
.nv.constant0._ZN5flash44flash_bwd_dq_dk_dv_loop_seqk_parallel_kernelI23Flash_bwd_kernel_traitsILi96ELi64ELi128ELi8ELi2ELi4ELi4ELb0ELb0EN7cutlass10bfloat16_tE19Flash_kernel_traitsILi96ELi64ELi128ELi8ES3_EELb0ELb0ELb0ELb0ELb0ELb0ELb1EEEvNS_16Flash_bwd_paramsE:
	.zero		992


//--------------------- .nv.constant0._ZN5flash44flash_bwd_dq_dk_dv_loop_seqk_parallel_kernelI23Flash_bwd_kernel_traitsILi96ELi64ELi128ELi8ELi2ELi4ELi4ELb0ELb0EN7cutlass10bfloat16_tE19Flash_kernel_traitsILi96ELi64ELi128ELi8ES3_EELb1ELb0ELb1ELb0ELb0ELb0ELb0EEEvNS_16Flash_bwd_paramsE --------------------------
	.section	.nv.constant0._ZN5flash44flash_bwd_dq_dk_dv_loop_seqk_parallel_kernelI23Flash_bwd_kernel_traitsILi96ELi64ELi128ELi8ELi2ELi4ELi4ELb0ELb0EN7cutlass10bfloat16_tE19Flash_kernel_traitsILi96ELi64ELi128ELi8ES3_EELb1ELb0ELb1ELb0ELb0ELb0ELb0EEEvNS_16Flash_bwd_paramsE,"a",@progbits
	.sectionflags	@""
	.align	4
.nv.constant0._ZN5flash44flash_bwd_dq_dk_dv_loop_seqk_parallel_kernelI23Flash_bwd_kernel_traitsILi96ELi64ELi128ELi8ELi2ELi4ELi4ELb0ELb0EN7cutlass10bfloat16_tE19Flash_kernel_traitsILi96ELi64ELi128ELi8ES3_EELb1ELb0ELb1ELb0ELb0ELb0ELb0EEEvNS_16Flash_bwd_paramsE:
	.zero		992


//--------------------- .nv.constant0._ZN5flash44flash_bwd_dq_dk_dv_loop_seqk_parallel_kernelI23Flash_bwd_kernel_traitsILi96ELi64ELi128ELi8ELi2ELi4ELi4ELb0ELb0EN7cutlass10bfloat16_tE19Flash_kernel_traitsILi96ELi64ELi128ELi8ES3_EELb0ELb0ELb1ELb0ELb0ELb0ELb1EEEvNS_16Flash_bwd_paramsE --------------------------
	.section	.nv.constant0._ZN5flash44flash_bwd_dq_dk_dv_loop_seqk_parallel_kernelI23Flash_bwd_kernel_traitsILi96ELi64ELi128ELi8ELi2ELi4ELi4ELb0ELb0EN7cutlass10bfloat16_tE19Flash_kernel_traitsILi96ELi64ELi128ELi8ES3_EELb0ELb0ELb1ELb0ELb0ELb0ELb1EEEvNS_16Flash_bwd_paramsE,"a",@progbits
	.sectionflags	@""
	.align	4
.nv.constant0._ZN5flash44flash_bwd_dq_dk_dv_loop_seqk_parallel_kernelI23Flash_bwd_kernel_traitsILi96ELi64ELi128ELi8ELi2ELi4ELi4ELb0ELb0EN7cutlass10bfloat16_tE19Flash_kernel_traitsILi96ELi64ELi128ELi8ES3_EELb0ELb0ELb1ELb0ELb0ELb0ELb1EEEvNS_16Flash_bwd_paramsE:
	.zero		992


//--------------------- .nv.constant0._ZN5flash44flash_bwd_dq_dk_dv_loop_seqk_parallel_kernelI23Flash_bwd_kernel_traitsILi96ELi64ELi128ELi8ELi2ELi4ELi4ELb0ELb0EN7cutlass10bfloat16_tE19Flash_kernel_traitsILi96ELi64ELi128ELi8ES3_EELb1ELb0ELb0ELb0ELb1ELb1ELb0EEEvNS_16Flash_bwd_paramsE --------------------------
	.section	.nv.constant0._ZN5flash44flash_bwd_dq_dk_dv_loop_seqk_parallel_kernelI23Flash_bwd_kernel_traitsILi96ELi64ELi128ELi8ELi2ELi4ELi4ELb0ELb0EN7cutlass10bfloat16_tE19Flash_kernel_traitsILi96ELi64ELi128ELi8ES3_EELb1ELb0ELb0ELb0ELb1ELb1ELb0EEEvNS_16Flash_bwd_paramsE,"a",@progbits
	.sectionflags	@""
	.align	4
.nv.constant0._ZN5flash44flash_bwd_dq_dk_dv_loop_seqk_parallel_kernelI23Flash_bwd_kernel_traitsILi96ELi64ELi128ELi8ELi2ELi4ELi4ELb0ELb0EN7cutlass10bfloat16_tE19Flash_kernel_traitsILi96ELi64ELi128ELi8ES3_EELb1ELb0ELb0ELb0ELb1ELb1ELb0EEEvNS_16Flash_bwd_paramsE:
	.zero		992


//--------------------- .nv.constant0._ZN5flash44flash_bwd_dq_dk_dv_loop_seqk_parallel_kernelI23Flash_bwd_kernel_traitsILi96ELi64ELi128ELi8ELi2ELi4ELi4ELb0ELb0EN7cutlass10bfloat16_tE19Flash_kernel_traitsILi96ELi64ELi128ELi8ES3_EELb0ELb0ELb0ELb0ELb1ELb1ELb1EEEvNS_16Flash_bwd_paramsE --------------------------
	.section	.nv.constant0._ZN5flash44flash_bwd_dq_dk_dv_loop_seqk_parallel_kernelI23Flash_bwd_kernel_traitsILi96ELi64ELi128ELi8ELi2ELi4ELi4ELb0ELb0EN7cutlass10bfloat16_tE19Flash_kernel_traitsILi96ELi64ELi128ELi8ES3_EELb0ELb0ELb0ELb0ELb1ELb1ELb1EEEvNS_16Flash_bwd_paramsE,"a",@progbits
	.sectionflags	@""
	.align	4
.nv.constant0._ZN5flash44flash_bwd_dq_dk_dv_loop_seqk_parallel_kernelI23Flash_bwd_kernel_traitsILi96ELi64ELi128ELi8ELi2ELi4ELi4ELb0ELb0EN7cutlass10bfloat16_tE19Flash_kernel_traitsILi96ELi64ELi128ELi8ES3_EELb0ELb0ELb0ELb0ELb1ELb1ELb1EEEvNS_16Flash_bwd_paramsE:
	.zero		992


//--------------------- .nv.constant0._ZN5flash44flash_bwd_dq_dk_dv_loop_seqk_parallel_kernelI23Flash_bwd_kernel_traitsILi96ELi64ELi128ELi8ELi2ELi4ELi4ELb0ELb0EN7cutlass10bfloat16_tE19Flash_kernel_traitsILi96ELi64ELi128ELi8ES3_EELb1ELb0ELb0ELb1ELb0ELb0ELb0EEEvNS_16Flash_bwd_paramsE --------------------------
	.section	.nv.constant0._ZN5flash44flash_bwd_dq_dk_dv_loop_seqk_parallel_kernelI23Flash_bwd_kernel_traitsILi96ELi64ELi128ELi8ELi2ELi4ELi4ELb0ELb0EN7cutlass10bfloat16_tE19Flash_kernel_traitsILi96ELi64ELi128ELi8ES3_EELb1ELb0ELb0ELb1ELb0ELb0ELb0EEEvNS_16Flash_bwd_paramsE,"a",@progbits
	.sectionflags	@""
	.align	4
.nv.constant0._ZN5flash44flash_bwd_dq_dk_dv_loop_seqk_parallel_kernelI23Flash_bwd_kernel_traitsILi96ELi64ELi128ELi8ELi2ELi4ELi4ELb0ELb0EN7cutlass10bfloat16_tE19Flash_kernel_traitsILi96ELi64ELi128ELi8ES3_EELb1ELb0ELb0ELb1ELb0ELb0ELb0EEEvNS_16Flash_bwd_paramsE:
	.zero		992


//--------------------- .nv.constant0._ZN5flash44flash_bwd_dq_dk_dv_loop_seqk_parallel_kernelI23Flash_bwd_kernel_traitsILi96ELi64ELi128ELi8ELi2ELi4ELi4ELb0ELb0EN7cutlass10bfloat16_tE19Flash_kernel_traitsILi96ELi64ELi128ELi8ES3_EELb0ELb0ELb0ELb1ELb0ELb0ELb1EEEvNS_16Flash_bwd_paramsE --------------------------
	.section	.nv.constant0._ZN5flash44flash_bwd_dq_dk_dv_loop_seqk_parallel_kernelI23Flash_bwd_kernel_traitsILi96ELi64ELi128ELi8ELi2ELi4ELi4ELb0ELb0EN7cutlass10bfloat16_tE19Flash_kernel_traitsILi96ELi64ELi128ELi8ES3_EELb0ELb0ELb0ELb1ELb0ELb0ELb1EEEvNS_16Flash_bwd_paramsE,"a",@progbits
	.sectionflags	@""
	.align	4
.nv.constant0._ZN5flash44flash_bwd_dq_dk_dv_loop_seqk_parallel_kernelI23Flash_bwd_kernel_traitsILi96ELi64ELi128ELi8ELi2ELi4ELi4ELb0ELb0EN7cutlass10bfloat16_tE19Flash_kernel_traitsILi96ELi64ELi128ELi8ES3_EELb0ELb0ELb0ELb1ELb0ELb0ELb1EEEvNS_16Flash_bwd_paramsE:
	.zero		992


//--------------------- .nv.constant0._ZN5flash44flash_bwd_dq_dk_dv_loop_seqk_parallel_kernelI23Flash_bwd_kernel_traitsILi96ELi64ELi128ELi8ELi2ELi4ELi4ELb0ELb0EN7cutlass10bfloat16_tE19Flash_kernel_traitsILi96ELi64ELi128ELi8ES3_EELb1ELb0ELb1ELb0ELb0ELb1ELb0EEEvNS_16Flash_bwd_paramsE --------------------------
	.section	.nv.constant0._ZN5flash44flash_bwd_dq_dk_dv_loop_seqk_parallel_kernelI23Flash_bwd_kernel_traitsILi96ELi64ELi128ELi8ELi2ELi4ELi4ELb0ELb0EN7cutlass10bfloat16_tE19Flash_kernel_traitsILi96ELi64ELi128ELi8ES3_EELb1ELb0ELb1ELb0ELb0ELb1ELb0EEEvNS_16Flash_bwd_paramsE,"a",@progbits
	.sectionflags	@""
	.align	4
.nv.constant0._ZN5flash44flash_bwd_dq_dk_dv_loop_seqk_parallel_kernelI23Flash_bwd_kernel_traitsILi96ELi64ELi128ELi8ELi2ELi4ELi4ELb0ELb0EN7cutlass10bfloat16_tE19Flash_kernel_traitsILi96ELi64ELi128ELi8ES3_EELb1ELb0ELb1ELb0ELb0ELb1ELb0EEEvNS_16Flash_bwd_paramsE:
	.zero		992


//--------------------- .nv.constant0._ZN5flash44flash_bwd_dq_dk_dv_loop_seqk_parallel_kernelI23Flash_bwd_kernel_traitsILi96ELi64ELi128ELi8ELi2ELi4ELi4ELb0ELb0EN7cutlass10bfloat16_tE19Flash_kernel_traitsILi96ELi64ELi128ELi8ES3_EELb0ELb0ELb1ELb0ELb0ELb1ELb1EEEvNS_16Flash_bwd_paramsE --------------------------
	.section	.nv.constant0._ZN5flash44flash_bwd_dq_dk_dv_loop_seqk_parallel_kernelI23Flash_bwd_kernel_traitsILi96ELi64ELi128ELi8ELi2ELi4ELi4ELb0ELb0EN7cutlass10bfloat16_tE19Flash_kernel_traitsILi96ELi64ELi128ELi8ES3_EELb0ELb0ELb1ELb0ELb0ELb1ELb1EEEvNS_16Flash_bwd_paramsE,"a",@progbits
	.sectionflags	@""
	.align	4
.nv.constant0._ZN5flash44flash_bwd_dq_dk_dv_loop_seqk_parallel_kernelI23Flash_bwd_kernel_traitsILi96ELi64ELi128ELi8ELi2ELi4ELi4ELb0ELb0EN7cutlass10bfloat16_tE19Flash_kernel_traitsILi96ELi64ELi128ELi8ES3_EELb0ELb0ELb1ELb0ELb0ELb1ELb1EEEvNS_16Flash_bwd_paramsE:
	.zero		992


//--------------------- .nv.constant0._ZN5flash44flash_bwd_dq_dk_dv_loop_seqk_parallel_kernelI23Flash_bwd_kernel_traitsILi96ELi64ELi128ELi8ELi2ELi4ELi4ELb0ELb0EN7cutlass10bfloat16_tE19Flash_kernel_traitsILi96ELi64ELi128ELi8ES3_EELb1ELb0ELb1ELb1ELb0ELb0ELb0EEEvNS_16Flash_bwd_paramsE --------------------------
	.section	.nv.constant0._ZN5flash44flash_bwd_dq_dk_dv_loop_seqk_parallel_kernelI23Flash_bwd_kernel_traitsILi96ELi64ELi128ELi8ELi2ELi4ELi4ELb0ELb0EN7cutlass10bfloat16_tE19Flash_kernel_traitsILi96ELi64ELi128ELi8ES3_EELb1ELb0ELb1ELb1ELb0ELb0ELb0EEEvNS_16Flash_bwd_paramsE,"a",@progbits
	.sectionflags	@""
	.align	4
.nv.constant0._ZN5flash44flash_bwd_dq_dk_dv_loop_seqk_parallel_kernelI23Flash_bwd_kernel_traitsILi96ELi64ELi128ELi8ELi2ELi4ELi4ELb0ELb0EN7cutlass10bfloat16_tE19Flash_kernel_traitsILi96ELi64ELi128ELi8ES3_EELb1ELb0ELb1ELb1ELb0ELb0ELb0EEEvNS_16Flash_bwd_paramsE:
	.zero		992


//--------------------- .nv.constant0._ZN5flash44flash_bwd_dq_dk_dv_loop_seqk_parallel_kernelI23Flash_bwd_kernel_traitsILi96ELi64ELi128ELi8ELi2ELi4ELi4ELb0ELb0EN7cutlass10bfloat16_tE19Flash_kernel_traitsILi96ELi64ELi128ELi8ES3_EELb0ELb0ELb1ELb1ELb0ELb0ELb1EEEvNS_16Flash_bwd_paramsE --------------------------
	.section	.nv.constant0._ZN5flash44flash_bwd_dq_dk_dv_loop_seqk_parallel_kernelI23Flash_bwd_kernel_traitsILi96ELi64ELi128ELi8ELi2ELi4ELi4ELb0ELb0EN7cutlass10bfloat16_tE19Flash_kernel_traitsILi96ELi64ELi128ELi8ES3_EELb0ELb0ELb1ELb1ELb0ELb0ELb1EEEvNS_16Flash_bwd_paramsE,"a",@progbits
	.sectionflags	@""
	.align	4
.nv.constant0._ZN5flash44flash_bwd_dq_dk_dv_loop_seqk_parallel_kernelI23Flash_bwd_kernel_traitsILi96ELi64ELi128ELi8ELi2ELi4ELi4ELb0ELb0EN7cutlass10bfloat16_tE19Flash_kernel_traitsILi96ELi64ELi128ELi8ES3_EELb0ELb0ELb1ELb1ELb0ELb0ELb1EEEvNS_16Flash_bwd_paramsE:
	.zero		992


//--------------------- .nv.constant0._ZN5flash25flash_bwd_dot_do_o_kernelILb0E23Flash_bwd_kernel_traitsILi96ELi64ELi128ELi8ELi2ELi4ELi4ELb0ELb0EN7cutlass10bfloat16_tE19Flash_kernel_traitsILi96ELi64ELi128ELi8ES3_EEEEvNS_16Flash_bwd_paramsE --------------------------
	.section	.nv.constant0._ZN5flash25flash_bwd_dot_do_o_kernelILb0E23Flash_bwd_kernel_traitsILi96ELi64ELi128ELi8ELi2ELi4ELi4ELb0ELb0EN7cutlass10bfloat16_tE19Flash_kernel_traitsILi96ELi64ELi128ELi8ES3_EEEEvNS_16Flash_bwd_paramsE,"a",@progbits
	.sectionflags	@""
	.align	4
.nv.constant0._ZN5flash25flash_bwd_dot_do_o_kernelILb0E23Flash_bwd_kernel_traitsILi96ELi64ELi128ELi8ELi2ELi4ELi4ELb0ELb0EN7cutlass10bfloat16_tE19Flash_kernel_traitsILi96ELi64ELi128ELi8ES3_EEEEvNS_16Flash_bwd_paramsE:
	.zero		992


//--------------------- .nv.constant0._ZN5flash25flash_bwd_dot_do_o_kernelILb1E23Flash_bwd_kernel_traitsILi96ELi64ELi128ELi8ELi2ELi4ELi4ELb0ELb0EN7cutlass10bfloat16_tE19Flash_kernel_traitsILi96ELi64ELi128ELi8ES3_EEEEvNS_16Flash_bwd_paramsE --------------------------
	.section	.nv.constant0._ZN5flash25flash_bwd_dot_do_o_kernelILb1E23Flash_bwd_kernel_traitsILi96ELi64ELi128ELi8ELi2ELi4ELi4ELb0ELb0EN7cutlass10bfloat16_tE19Flash_kernel_traitsILi96ELi64ELi128ELi8ES3_EEEEvNS_16Flash_bwd_paramsE,"a",@progbits
	.sectionflags	@""
	.align	4
.nv.constant0._ZN5flash25flash_bwd_dot_do_o_kernelILb1E23Flash_bwd_kernel_traitsILi96ELi64ELi128ELi8ELi2ELi4ELi4ELb0ELb0EN7cutlass10bfloat16_tE19Flash_kernel_traitsILi96ELi64ELi128ELi8ES3_EEEEvNS_16Flash_bwd_paramsE:
	.zero		992


//--------------------- .text._ZN5flash44flash_bwd_dq_dk_dv_loop_seqk_parallel_kernelI23Flash_bwd_kernel_traitsILi96ELi64ELi128ELi8ELi2ELi4ELi4ELb1ELb0EN7cutlass10bfloat16_tE19Flash_kernel_traitsILi96ELi64ELi128ELi8ES3_EELb0ELb0ELb0ELb0ELb0ELb1ELb0EEEvNS_16Flash_bwd_paramsE --------------------------
	.section	.text._ZN5flash44flash_bwd_dq_dk_dv_loop_seqk_parallel_kernelI23Flash_bwd_kernel_traitsILi96ELi64ELi128ELi8ELi2ELi4ELi4ELb1ELb0EN7cutlass10bfloat16_tE19Flash_kernel_traitsILi96ELi64ELi128ELi8ES3_EELb0ELb0ELb0ELb0ELb0ELb1ELb0EEEvNS_16Flash_bwd_paramsE,"ax",@progbits
	.sectioninfo	@"SHI_REGISTERS=255"
	.align	128
        .global         _ZN5flash44flash_bwd_dq_dk_dv_loop_seqk_parallel_kernelI23Flash_bwd_kernel_traitsILi96ELi64ELi128ELi8ELi2ELi4ELi4ELb1ELb0EN7cutlass10bfloat16_tE19Flash_kernel_traitsILi96ELi64ELi128ELi8ES3_EELb0ELb0ELb0ELb0ELb0ELb1ELb0EEEvNS_16Flash_bwd_paramsE
        .type           _ZN5flash44flash_bwd_dq_dk_dv_loop_seqk_parallel_kernelI23Flash_bwd_kernel_traitsILi96ELi64ELi128ELi8ELi2ELi4ELi4ELb1ELb0EN7cutlass10bfloat16_tE19Flash_kernel_traitsILi96ELi64ELi128ELi8ES3_EELb0ELb0ELb0ELb0ELb0ELb1ELb0EEEvNS_16Flash_bwd_paramsE,@function
        .size           _ZN5flash44flash_bwd_dq_dk_dv_loop_seqk_parallel_kernelI23Flash_bwd_kernel_traitsILi96ELi64ELi128ELi8ELi2ELi4ELi4ELb1ELb0EN7cutlass10bfloat16_tE19Flash_kernel_traitsILi96ELi64ELi128ELi8ES3_EELb0ELb0ELb0ELb0ELb0ELb1ELb0EEEvNS_16Flash_bwd_paramsE,(.L_x_1274 - _ZN5flash44flash_bwd_dq_dk_dv_loop_seqk_parallel_kernelI23Flash_bwd_kernel_traitsILi96ELi64ELi128ELi8ELi2ELi4ELi4ELb1ELb0EN7cutlass10bfloat16_tE19Flash_kernel_traitsILi96ELi64ELi128ELi8ES3_EELb0ELb0ELb0ELb0ELb0ELb1ELb0EEEvNS_16Flash_bwd_paramsE)
        .other          _ZN5flash44flash_bwd_dq_dk_dv_loop_seqk_parallel_kernelI23Flash_bwd_kernel_traitsILi96ELi64ELi128ELi8ELi2ELi4ELi4ELb1ELb0EN7cutlass10bfloat16_tE19Flash_kernel_traitsILi96ELi64ELi128ELi8ES3_EELb0ELb0ELb0ELb0ELb0ELb1ELb0EEEvNS_16Flash_bwd_paramsE,@"STO_CUDA_ENTRY STV_DEFAULT"
_ZN5flash44flash_bwd_dq_dk_dv_loop_seqk_parallel_kernelI23Flash_bwd_kernel_traitsILi96ELi64ELi128ELi8ELi2ELi4ELi4ELb1ELb0EN7cutlass10bfloat16_tE19Flash_kernel_traitsILi96ELi64ELi128ELi8ES3_EELb0ELb0ELb0ELb0ELb0ELb1ELb0EEEvNS_16Flash_bwd_paramsE:
.text._ZN5flash44flash_bwd_dq_dk_dv_loop_seqk_parallel_kernelI23Flash_bwd_kernel_traitsILi96ELi64ELi128ELi8ELi2ELi4ELi4ELb1ELb0EN7cutlass10bfloat16_tE19Flash_kernel_traitsILi96ELi64ELi128ELi8ES3_EELb0ELb0ELb0ELb0ELb0ELb1ELb0EEEvNS_16Flash_bwd_paramsE:
[----:B------:R-:W-:Y:S02]  /*0000*/  MOV R1, c[0x0][0x28] ;  /* 0x00000a0000017a02 */ /* 0x000fe40000000f00 */
[----:B------:R-:W1:Y:S01]  /*0010*/  S2UR UR18, SR_CTAID.X ;  /* 0x00000000001279c3 */ /* 0x000e620000002500 */
[----:B------:R-:W-:Y:S01]  /*0020*/  ULDC UR4, c[0x0][0x218] ;  /* 0x0000860000047ab9 */ /* 0x000fe20000000800 */
[----:B------:R-:W-:Y:S01]  /*0030*/  IADD3 R1, R1, -0x40, RZ ;  /* 0xffffffc001017810 */ /* 0x000fe20007ffe0ff */
[----:B------:R-:W-:-:S04]  /*0040*/  UIADD3 UR5, UR4, 0x7f, URZ ;  /* 0x0000007f04057890 */ /* 0x000fc8000fffe03f */
[----:B------:R-:W-:-:S04]  /*0050*/  USHF.R.S32.HI UR4, URZ, 0x1f, UR5 ;  /* 0x0000001f3f047899 */ /* 0x000fc80008011405 */
[----:B------:R-:W-:-:S04]  /*0060*/  ULEA.HI UR4, UR4, UR5, URZ, 0x7 ;  /* 0x0000000504047291 */ /* 0x000fc8000f8f383f */
[----:B------:R-:W-:-:S04]  /*0070*/  USHF.R.S32.HI UR4, URZ, 0x7, UR4 ;  /* 0x000000073f047899 */ /* 0x000fc80008011404 */
[----:B-1----:R-:W-:-:S06]  /*0080*/  UISETP.GE.AND UP0, UPT, UR18, UR4, UPT ;  /* 0x000000041200728c */ /* 0x002fcc000bf06270 */
[----:B------:R-:W-:-:S13]  /*0090*/  PLOP3.LUT P0, PT, PT, PT, UP0, 0x80, 0x0 ;  /* 0x000000000000781c */ /* 0x000fda0003f0f008 */
[----:B------:R-:W-:Y:S05]  /*00a0*/  @P0 EXIT ;  /* 0x000000000000094d */ /* 0x000fea0003800000 */
[----:B------:R-:W1:Y:S01]  /*00b0*/  S2R R21, SR_TID.X ;  /* 0x0000000000157919 */ /* 0x000e620000002100 */
[----:B------:R-:W2:Y:S01]  /*00c0*/  S2UR UR31, SR_CTAID.Y ;  /* 0x00000000001f79c3 */ /* 0x000ea20000002600 */
[----:B------:R-:W-:Y:S01]  /*00d0*/  ULDC UR14, c[0x0][0x224] ;  /* 0x00008900000e7ab9 */ /* 0x000fe20000000800 */
[----:B------:R-:W-:Y:S01]  /*00e0*/  IMAD.MOV.U32 R226, RZ, RZ, 0x20 ;  /* 0x00000020ffe27424 */ /* 0x000fe200078e00ff */
[----:B------:R-:W-:Y:S01]  /*00f0*/  USHF.R.S32.HI UR7, URZ, 0x1f, UR14 ;  /* 0x0000001f3f077899 */ /* 0x000fe2000801140e */
[----:B------:R-:W-:Y:S01]  /*0100*/  IMAD.MOV.U32 R228, RZ, RZ, -0x10 ;  /* 0xfffffff0ffe47424 */ /* 0x000fe200078e00ff */
[----:B------:R-:W-:Y:S01]  /*0110*/  ULDC.U8 UR9, c[0x0][0x328] ;  /* 0x0000ca0000097ab9 */ /* 0x000fe20000000000 */
[----:B------:R-:W-:Y:S01]  /*0120*/  IMAD.MOV.U32 R223, RZ, RZ, -0x40 ;  /* 0xffffffc0ffdf7424 */ /* 0x000fe200078e00ff */
[----:B------:R-:W-:Y:S01]  /*0130*/  UISETP.NE.AND UP5, UPT, UR9, URZ, UPT ;  /* 0x0000003f0900728c */ /* 0x000fe2000bfa5270 */
[----:B------:R-:W3:Y:S01]  /*0140*/  S2UR UR38, SR_CTAID.Z ;  /* 0x00000000002679c3 */ /* 0x000ee20000002700 */
[----:B------:R-:W-:-:S02]  /*0150*/  ULDC UR46, c[0x0][0x22c] ;  /* 0x00008b00002e7ab9 */ /* 0x000fc40000000800 */
[----:B------:R-:W-:Y:S02]  /*0160*/  ULDC UR36, c[0x0][0x1c0] ;  /* 0x0000700000247ab9 */ /* 0x000fe40000000800 */
[----:B------:R-:W-:Y:S02]  /*0170*/  ULDC UR12, c[0x0][0x1c0] ;  /* 0x00007000000c7ab9 */ /* 0x000fe40000000800 */
[----:B------:R-:W-:Y:S02]  /*0180*/  UIMAD.WIDE UR36, UR46, UR36, URZ ;  /* 0x000000242e2472a5 */ /* 0x000fe4000f8e023f */
[----:B------:R-:W-:Y:S02]  /*0190*/  UMOV UR8, 0x80 ;  /* 0x0000008000087882 */ /* 0x000fe40000000000 */
[----:B------:R-:W-:Y:S02]  /*01a0*/  ULDC UR6, c[0x0][0x210] ;  /* 0x0000840000067ab9 */ /* 0x000fe40000000800 */
[----:B------:R-:W-:Y:S01]  /*01b0*/  ULDC UR55, c[0x0][0x234] ;  /* 0x00008d0000377ab9 */ /* 0x000fe20000000800 */
[----:B-1----:R-:W-:Y:S01]  /*01c0*/  SHF.R.S32.HI R19, RZ, 0x1f, R21 ;  /* 0x0000001fff137819 */ /* 0x002fe20000011415 */
[----:B--2---:R-:W-:-:S02]  /*01d0*/  UIMAD.WIDE.U32 UR44, UR31, UR14, URZ ;  /* 0x0000000e1f2c72a5 */ /* 0x004fc4000f8e003f */
[----:B------:R-:W-:Y:S01]  /*01e0*/  USHF.L.U32 UR14, UR31, 0x7, URZ ;  /* 0x000000071f0e7899 */ /* 0x000fe2000800063f */
[CC--:B------:R-:W-:Y:S01]  /*01f0*/  LEA.HI R11, R19.reuse, R21.reuse, RZ, 0x4 ;  /* 0x00000015130b7211 */ /* 0x0c0fe200078f20ff */
[----:B------:R-:W-:Y:S01]  /*0200*/  ULDC UR13, c[0x0][0x1c0] ;  /* 0x00007000000d7ab9 */ /* 0x000fe20000000800 */
[-C--:B------:R-:W-:Y:S01]  /*0210*/  LEA.HI R5, R19, R21.reuse, RZ, 0x5 ;  /* 0x0000001513057211 */ /* 0x080fe200078f28ff */
[----:B------:R-:W-:Y:S01]  /*0220*/  ULDC UR11, c[0x0][0x1c0] ;  /* 0x00007000000b7ab9 */ /* 0x000fe20000000800 */
[----:B------:R-:W-:Y:S01]  /*0230*/  SHF.R.S32.HI R4, RZ, 0x4, R11 ;  /* 0x00000004ff047819 */ /* 0x000fe2000001140b */
[----:B---3--:R-:W-:Y:S01]  /*0240*/  UIMAD UR47, UR38, UR46, URZ ;  /* 0x0000002e262f72a4 */ /* 0x008fe2000f8e023f */
[----:B------:R-:W-:Y:S01]  /*0250*/  LOP3.LUT R0, R5, 0xffffffe0, RZ, 0xc0, !PT ;  /* 0xffffffe005007812 */ /* 0x000fe200078ec0ff */
[----:B------:R-:W-:Y:S01]  /*0260*/  UIMAD UR46, UR46, UR12, URZ ;  /* 0x0000000c2e2e72a4 */ /* 0x000fe2000f8e023f */
[----:B------:R-:W-:Y:S01]  /*0270*/  LEA.HI R2, R11, R4, RZ, 0x1 ;  /* 0x000000040b027211 */ /* 0x000fe200078f08ff */
[----:B------:R-:W-:Y:S01]  /*0280*/  UIMAD UR55, UR8, UR6, UR55 ;  /* 0x00000006083772a4 */ /* 0x000fe2000f8e0237 */
[-C--:B------:R-:W-:Y:S01]  /*0290*/  LEA.HI R10, R19, R21.reuse, RZ, 0x2 ;  /* 0x00000015130a7211 */ /* 0x080fe200078f10ff */
[----:B------:R-:W-:Y:S01]  /*02a0*/  IMAD.IADD R0, R21, 0x1, -R0 ;  /* 0x0000000115007824 */ /* 0x000fe200078e0a00 */
[----:B------:R-:W-:Y:S01]  /*02b0*/  LOP3.LUT R2, R2, 0xfffffffe, RZ, 0xc0, !PT ;  /* 0xfffffffe02027812 */ /* 0x000fe200078ec0ff */
[----:B------:R-:W-:Y:S01]  /*02c0*/  UIMAD UR52, UR7, UR31, URZ ;  /* 0x0000001f073472a4 */ /* 0x000fe2000f8e023f */
[----:B------:R-:W-:Y:S01]  /*02d0*/  LEA.HI R17, R19, R21, RZ, 0x3 ;  /* 0x0000001513117211 */ /* 0x000fe200078f18ff */
[----:B------:R-:W-:Y:S01]  /*02e0*/  UIMAD UR6, UR31, UR11, UR38 ;  /* 0x0000000b1f0672a4 */ /* 0x000fe2000f8e0226 */
[----:B------:R-:W-:Y:S01]  /*02f0*/  SHF.R.S32.HI R3, RZ, 0x1f, R0 ;  /* 0x0000001fff037819 */ /* 0x000fe20000011400 */
[----:B------:R-:W-:Y:S01]  /*0300*/  IMAD.IADD R14, R4, 0x1, -R2 ;  /* 0x00000001040e7824 */ /* 0x000fe200078e0a02 */
[----:B------:R-:W-:Y:S01]  /*0310*/  SHF.R.S32.HI R15, RZ, 0x2, R10 ;  /* 0x00000002ff0f7819 */ /* 0x000fe2000001140a */
[----:B------:R-:W-:Y:S01]  /*0320*/  @!UP5 UIMAD UR7, UR31, UR13, UR38 ;  /* 0x0000000d1f07d2a4 */ /* 0x000fe2000f8e0226 */
[----:B------:R-:W-:Y:S01]  /*0330*/  LEA.HI R22, R3, R0, RZ, 0x2 ;  /* 0x0000000003167211 */ /* 0x000fe200078f10ff */
[----:B------:R-:W-:Y:S01]  /*0340*/  USHF.L.U32 UR41, UR46, 0x6, URZ ;  /* 0x000000062e297899 */ /* 0x000fe2000800063f */
[----:B------:R-:W-:Y:S01]  /*0350*/  LOP3.LUT R4, R17, 0xfffffff8, RZ, 0xc0, !PT ;  /* 0xfffffff811047812 */ /* 0x000fe200078ec0ff */
[----:B------:R-:W-:Y:S01]  /*0360*/  ULDC UR49, c[0x0][0x214] ;  /* 0x0000850000317ab9 */ /* 0x000fe20000000800 */
[----:B------:R-:W-:Y:S01]  /*0370*/  SHF.R.S32.HI R0, RZ, 0x5, R5 ;  /* 0x00000005ff007819 */ /* 0x000fe20000011405 */
[----:B------:R-:W-:Y:S01]  /*0380*/  ULDC UR56, c[0x0][0x1c8] ;  /* 0x0000720000387ab9 */ /* 0x000fe20000000800 */
[----:B------:R-:W-:Y:S01]  /*0390*/  SHF.R.S32.HI R8, RZ, 0x3, R17 ;  /* 0x00000003ff087819 */ /* 0x000fe20000011411 */
[----:B------:R-:W-:Y:S01]  /*03a0*/  IMAD.IADD R7, R21, 0x1, -R4 ;  /* 0x0000000115077824 */ /* 0x000fe200078e0a04 */
[----:B------:R-:W-:Y:S01]  /*03b0*/  SHF.R.S32.HI R2, RZ, 0x1f, R5 ;  /* 0x0000001fff027819 */ /* 0x000fe20000011405 */
[----:B------:R-:W-:Y:S01]  /*03c0*/  ULDC.U8 UR10, c[0x0][0x3d0] ;  /* 0x0000f400000a7ab9 */ /* 0x000fe20000000000 */
[----:B------:R-:W-:Y:S01]  /*03d0*/  LOP3.LUT R9, R10, 0xfffffffc, RZ, 0xc0, !PT ;  /* 0xfffffffc0a097812 */ /* 0x000fe200078ec0ff */
[----:B------:R-:W-:Y:S01]  /*03e0*/  IMAD.SHL.U32 R4, R8, 0x40, RZ ;  /* 0x0000004008047824 */ /* 0x000fe200078e00ff */
[----:B------:R-:W-:Y:S01]  /*03f0*/  LEA.HI R6, R10, R15, RZ, 0x1 ;  /* 0x0000000f0a067211 */ /* 0x000fe200078f08ff */
[----:B------:R-:W-:Y:S01]  /*0400*/  ULDC UR50, c[0x0][0x224] ;  /* 0x0000890000327ab9 */ /* 0x000fe20000000800 */
[-C--:B------:R-:W-:Y:S01]  /*0410*/  LEA.HI R3, R5, R0.reuse, RZ, 0x1 ;  /* 0x0000000005037211 */ /* 0x080fe200078f08ff */
[----:B------:R-:W-:Y:S01]  /*0420*/  IMAD.IADD R16, R21, 0x1, -R9 ;  /* 0x0000000115107824 */ /* 0x000fe200078e0a09 */
[----:B------:R-:W-:Y:S01]  /*0430*/  LEA.HI R2, R2, R0, RZ, 0x2 ;  /* 0x0000000002027211 */ /* 0x000fe200078f10ff */
[----:B------:R-:W-:Y:S01]  /*0440*/  @UP5 UIMAD UR54, UR31, UR49, URZ ;  /* 0x000000311f3652a4 */ /* 0x000fe2000f8e023f */
[----:B------:R-:W-:Y:S01]  /*0450*/  LOP3.LUT R6, R6, 0x7fffffe, RZ, 0xc0, !PT ;  /* 0x07fffffe06067812 */ /* 0x000fe200078ec0ff */
[----:B------:R-:W-:Y:S01]  /*0460*/  IMAD.SHL.U32 R8, R16, 0x8, RZ ;  /* 0x0000000810087824 */ /* 0x000fe200078e00ff */
[----:B------:R-:W-:Y:S01]  /*0470*/  LOP3.LUT R5, R3, 0xfffffffe, RZ, 0xc0, !PT ;  /* 0xfffffffe03057812 */ /* 0x000fe200078ec0ff */
[----:B------:R-:W-:Y:S01]  /*0480*/  ULDC.64 UR4, c[0x0][0x118] ;  /* 0x0000460000047ab9 */ /* 0x000fe20000000a00 */
[----:B------:R-:W-:Y:S01]  /*0490*/  LOP3.LUT R3, R2, 0xfffffffc, RZ, 0xc0, !PT ;  /* 0xfffffffc02037812 */ /* 0x000fe200078ec0ff */
[----:B------:R-:W-:Y:S01]  /*04a0*/  ULOP3.LUT UR56, UR38, UR56, URZ, 0x3c, !UPT ;  /* 0x0000003826387292 */ /* 0x000fe2000f8e3c3f */
[----:B------:R-:W-:Y:S01]  /*04b0*/  LOP3.LUT R2, R4, 0xc0, RZ, 0xc0, !PT ;  /* 0x000000c004027812 */ /* 0x000fe200078ec0ff */
[----:B------:R-:W-:Y:S01]  /*04c0*/  IMAD.IADD R4, R15, 0x1, -R6 ;  /* 0x000000010f047824 */ /* 0x000fe200078e0a06 */
[----:B------:R-:W-:Y:S01]  /*04d0*/  LEA.HI R9, R7, R7, RZ, 0x1 ;  /* 0x0000000707097211 */ /* 0x000fe200078f08ff */
[C---:B------:R-:W-:Y:S01]  /*04e0*/  IMAD.IADD R12, R0.reuse, 0x1, -R3 ;  /* 0x00000001000c7824 */ /* 0x040fe200078e0a03 */
[----:B------:R-:W-:Y:S01]  /*04f0*/  LEA.HI R13, R19, R21, RZ, 0x6 ;  /* 0x00000015130d7211 */ /* 0x000fe200078f30ff */
[----:B------:R-:W-:Y:S01]  /*0500*/  IMAD.IADD R227, R0, 0x1, -R5 ;  /* 0x0000000100e37824 */ /* 0x000fe200078e0a05 */
[----:B------:R-:W-:Y:S01]  /*0510*/  LOP3.LUT R3, R2, 0x18, R8, 0xf8, !PT ;  /* 0x0000001802037812 */ /* 0x000fe200078ef808 */
[----:B------:R-:W-:Y:S01]  /*0520*/  IMAD R4, R0, 0x8, R4 ;  /* 0x0000000800047824 */ /* 0x000fe200078e0204 */
[----:B------:R-:W-:Y:S01]  /*0530*/  SHF.R.U32.HI R2, RZ, 0x3, R2 ;  /* 0x00000003ff027819 */ /* 0x000fe20000011602 */
[----:B------:R-:W-:Y:S01]  /*0540*/  USHF.R.S32.HI UR61, URZ, 0x1f, UR38 ;  /* 0x0000001f3f3d7899 */ /* 0x000fe20008011426 */
[----:B------:R-:W-:Y:S01]  /*0550*/  LOP3.LUT R0, R9, 0x3fffffe, RZ, 0xc0, !PT ;  /* 0x03fffffe09007812 */ /* 0x000fe200078ec0ff */
[----:B------:R-:W-:Y:S01]  /*0560*/  UISETP.NE.AND UP6, UPT, UR10, URZ, UPT ;  /* 0x0000003f0a00728c */ /* 0x000fe2000bfc5270 */
[----:B------:R-:W-:Y:S01]  /*0570*/  SHF.R.S32.HI R13, RZ, 0x6, R13 ;  /* 0x00000006ff0d7819 */ /* 0x000fe2000001140d */
[----:B------:R-:W-:Y:S01]  /*0580*/  USHF.R.S32.HI UR60, URZ, 0x1f, UR31 ;  /* 0x0000001f3f3c7899 */ /* 0x000fe2000801141f */
[----:B------:R-:W-:Y:S01]  /*0590*/  LOP3.LUT R3, R3, R2, RZ, 0x3c, !PT ;  /* 0x0000000203037212 */ /* 0x000fe200078e3cff */
[----:B------:R-:W-:Y:S01]  /*05a0*/  IMAD.IADD R2, R7, 0x1, -R0 ;  /* 0x0000000107027824 */ /* 0x000fe200078e0a00 */
[----:B------:R-:W-:Y:S01]  /*05b0*/  USHF.R.S32.HI UR59, URZ, 0x1f, UR38 ;  /* 0x0000001f3f3b7899 */ /* 0x000fe20008011426 */
[----:B------:R-:W-:Y:S01]  /*05c0*/  IMAD R0, R13, 0x4, R14 ;  /* 0x000000040d007824 */ /* 0x000fe200078e020e */
[----:B------:R-:W-:Y:S01]  /*05d0*/  USHF.R.S32.HI UR58, URZ, 0x1f, UR31 ;  /* 0x0000001f3f3a7899 */ /* 0x000fe2000801141f */
[----:B------:R-:W-:Y:S01]  /*05e0*/  IMAD.U32 R3, R4, 0x20, R3 ;  /* 0x0000002004037824 */ /* 0x000fe200078e0003 */
[----:B------:R-:W-:Y:S01]  /*05f0*/  USHF.R.S32.HI UR57, URZ, 0x1f, UR38 ;  /* 0x0000001f3f397899 */ /* 0x000fe20008011426 */
[----:B------:R-:W-:Y:S01]  /*0600*/  IMAD R20, R0, 0x8, R2 ;  /* 0x0000000800147824 */ /* 0x000fe200078e0202 */
[----:B------:R-:W-:Y:S01]  /*0610*/  LOP3.LUT R0, R11, 0xfffffff0, RZ, 0xc0, !PT ;  /* 0xfffffff00b007812 */ /* 0x000fe200078ec0ff */
[----:B------:R-:W-:Y:S01]  /*0620*/  UIMAD.WIDE.U32 UR42, UR36, UR44, URZ ;  /* 0x0000002c242a72a5 */ /* 0x000fe2000f8e003f */
[----:B------:R-:W-:Y:S01]  /*0630*/  SHF.R.S32.HI R2, RZ, 0x1f, R10 ;  /* 0x0000001fff027819 */ /* 0x000fe2000001140a */
[----:B------:R1:W-:Y:S01]  /*0640*/  STL [R1+0x2c], R3 ;  /* 0x00002c0301007387 */ /* 0x0003e20000100800 */
[----:B------:R-:W-:Y:S01]  /*0650*/  UIMAD UR51, UR37, UR44, URZ ;  /* 0x0000002c253372a4 */ /* 0x000fe2000f8e023f */
[----:B------:R-:W-:Y:S01]  /*0660*/  IMAD.IADD R0, R21, 0x1, -R0 ;  /* 0x0000000115007824 */ /* 0x000fe200078e0a00 */
[----:B------:R-:W-:Y:S01]  /*0670*/  LEA.HI R2, R2, R15, RZ, 0x3 ;  /* 0x0000000f02027211 */ /* 0x000fe200078f18ff */
[----:B------:R-:W-:-:S02]  /*0680*/  USHF.R.S32.HI UR53, URZ, 0x1f, UR47 ;  /* 0x0000001f3f357899 */ /* 0x000fc4000801142f */
[----:B------:R-:W-:Y:S01]  /*0690*/  UIMAD UR50, UR6, UR50, URZ ;  /* 0x00000032063272a4 */ /* 0x000fe2000f8e023f */
[----:B------:R-:W-:Y:S01]  /*06a0*/  SHF.R.S32.HI R4, RZ, 0x1f, R0 ;  /* 0x0000001fff047819 */ /* 0x000fe20000011400 */
[----:B------:R-:W-:Y:S01]  /*06b0*/  @!UP5 UIMAD UR49, UR7, UR49, URZ ;  /* 0x000000310731d2a4 */ /* 0x000fe2000f8e023f */
[----:B------:R-:W-:Y:S01]  /*06c0*/  LOP3.LUT R2, R2, 0xfffffff8, RZ, 0xc0, !PT ;  /* 0xfffffff802027812 */ /* 0x000fe200078ec0ff */
[----:B------:R-:W-:Y:S01]  /*06d0*/  USHF.R.S32.HI UR48, URZ, 0x1f, UR41 ;  /* 0x0000001f3f307899 */ /* 0x000fe20008011429 */
[----:B------:R-:W-:Y:S01]  /*06e0*/  LEA.HI R10, R4, R0, RZ, 0x3 ;  /* 0x00000000040a7211 */ /* 0x000fe200078f18ff */
[----:B------:R-:W-:Y:S02]  /*06f0*/  UMOV UR40, 0xffffd000 ;  /* 0xffffd00000287882 */ /* 0x000fe40000000000 */
[----:B------:R-:W-:Y:S01]  /*0700*/  IMAD.IADD R6, R15, 0x1, -R2 ;  /* 0x000000010f067824 */ /* 0x000fe200078e0a02 */
[----:B------:R-:W-:-:S04]  /*0710*/  LOP3.LUT R2, R10, 0xfffffff8, RZ, 0xc0, !PT ;  /* 0xfffffff80a027812 */ /* 0x000fc800078ec0ff */
[----:B------:R-:W-:Y:S01]  /*0720*/  LOP3.LUT R4, R6, 0x1, RZ, 0xc0, !PT ;  /* 0x0000000106047812 */ /* 0x000fe200078ec0ff */
[----:B------:R-:W-:Y:S01]  /*0730*/  IMAD.IADD R15, R0, 0x1, -R2 ;  /* 0x00000001000f7824 */ /* 0x000fe200078e0a02 */
[----:B------:R-:W-:Y:S02]  /*0740*/  SHF.R.S32.HI R2, RZ, 0x1, R9 ;  /* 0x00000001ff027819 */ /* 0x000fe40000011409 */
[----:B------:R-:W-:Y:S02]  /*0750*/  ISETP.NE.U32.AND P5, PT, R4, 0x1, PT ;  /* 0x000000010400780c */ /* 0x000fe40003fa5070 */
[----:B-1----:R-:W-:Y:S02]  /*0760*/  LEA.HI R3, R0, R0, RZ, 0x1 ;  /* 0x0000000000037211 */ /* 0x002fe400078f08ff */
[----:B------:R-:W-:Y:S02]  /*0770*/  LOP3.LUT P6, RZ, R2, 0x2, RZ, 0xc0, !PT ;  /* 0x0000000202ff7812 */ /* 0x000fe400078cc0ff */
[----:B------:R-:W-:-:S02]  /*0780*/  LOP3.LUT R5, R3, 0x7fffffe, RZ, 0xc0, !PT ;  /* 0x07fffffe03057812 */ /* 0x000fc400078ec0ff */
[----:B------:R-:W-:Y:S02]  /*0790*/  SHF.R.S32.HI R4, RZ, 0x1f, R3 ;  /* 0x0000001fff047819 */ /* 0x000fe40000011403 */
[----:B------:R-:W-:Y:S01]  /*07a0*/  LEA.HI R9, R19, R21, RZ, 0x7 ;  /* 0x0000001513097211 */ /* 0x000fe200078f38ff */
[----:B------:R-:W-:Y:S01]  /*07b0*/  IMAD.IADD R18, R0, 0x1, -R5 ;  /* 0x0000000100127824 */ /* 0x000fe200078e0a05 */
[----:B------:R-:W-:Y:S01]  /*07c0*/  LOP3.LUT P4, RZ, R6, 0x2, RZ, 0xc0, !PT ;  /* 0x0000000206ff7812 */ /* 0x000fe2000788c0ff */
[----:B------:R-:W-:Y:S01]  /*07d0*/  IMAD.SHL.U32 R0, R7, 0x40, RZ ;  /* 0x0000004007007824 */ /* 0x000fe200078e00ff */
[----:B------:R-:W-:Y:S01]  /*07e0*/  SHF.R.S32.HI R7, RZ, 0x1, R3 ;  /* 0x00000001ff077819 */ /* 0x000fe20000011403 */
[----:B------:R-:W-:Y:S01]  /*07f0*/  IMAD.SHL.U32 R3, R2, 0x40, RZ ;  /* 0x0000004002037824 */ /* 0x000fe200078e00ff */
[----:B------:R-:W-:Y:S01]  /*0800*/  SEL R217, R226, 0xffffffe0, !P6 ;  /* 0xffffffe0e2d97807 */ /* 0x000fe20007000000 */
[----:B------:R-:W-:Y:S01]  /*0810*/  IMAD.SHL.U32 R21, R21, 0x2, RZ ;  /* 0x0000000215157824 */ /* 0x000fe200078e00ff */
[----:B------:R-:W-:Y:S01]  /*0820*/  LOP3.LUT R5, R0, 0x1c0, RZ, 0xc0, !PT ;  /* 0x000001c000057812 */ /* 0x000fe200078ec0ff */
[----:B------:R-:W-:Y:S01]  /*0830*/  IMAD.SHL.U32 R0, R12, 0x10, RZ ;  /* 0x000000100c007824 */ /* 0x000fe200078e00ff */
[----:B------:R-:W-:-:S02]  /*0840*/  LEA.HI R4, R4, R7, RZ, 0x2 ;  /* 0x0000000704047211 */ /* 0x000fc400078f10ff */
[----:B------:R-:W-:Y:S02]  /*0850*/  SEL R228, R228, 0x10, !P5 ;  /* 0x00000010e4e47807 */ /* 0x000fe40006800000 */
[----:B------:R-:W-:Y:S02]  /*0860*/  LOP3.LUT R2, R5, 0x30, R0, 0xf8, !PT ;  /* 0x0000003005027812 */ /* 0x000fe400078ef800 */
[----:B------:R-:W-:Y:S02]  /*0870*/  LOP3.LUT R0, R3, 0xc0, RZ, 0xc0, !PT ;  /* 0x000000c003007812 */ /* 0x000fe400078ec0ff */
[----:B------:R-:W-:Y:S02]  /*0880*/  LOP3.LUT R3, R4, 0xfffffffc, RZ, 0xc0, !PT ;  /* 0xfffffffc04037812 */ /* 0x000fe400078ec0ff */
[--C-:B------:R-:W-:Y:S02]  /*0890*/  LOP3.LUT R4, R2, 0x8, R17.reuse, 0xf8, !PT ;  /* 0x0000000802047812 */ /* 0x100fe400078ef811 */
[----:B------:R-:W-:Y:S01]  /*08a0*/  LOP3.LUT R2, R0, 0x8, R17, 0xf8, !PT ;  /* 0x0000000800027812 */ /* 0x000fe200078ef811 */
[----:B------:R-:W-:Y:S01]  /*08b0*/  IMAD.IADD R11, R7, 0x1, -R3 ;  /* 0x00000001070b7824 */ /* 0x000fe200078e0a03 */
[----:B------:R-:W-:-:S02]  /*08c0*/  SHF.R.U32.HI R0, RZ, 0x3, R0 ;  /* 0x00000003ff007819 */ /* 0x000fc40000011600 */
[----:B------:R-:W-:Y:S02]  /*08d0*/  LEA.HI R7, R6, R6, RZ, 0x1 ;  /* 0x0000000606077211 */ /* 0x000fe400078f08ff */
[----:B------:R-:W-:Y:S01]  /*08e0*/  LOP3.LUT R218, R2, R0, RZ, 0x3c, !PT ;  /* 0x0000000002da7212 */ /* 0x000fe200078e3cff */
[----:B------:R-:W-:Y:S01]  /*08f0*/  IMAD.SHL.U32 R2, R6, 0x40, RZ ;  /* 0x0000004006027824 */ /* 0x000fe200078e00ff */
[----:B------:R-:W-:Y:S01]  /*0900*/  SHF.R.U32.HI R0, RZ, 0x3, R5 ;  /* 0x00000003ff007819 */ /* 0x000fe20000011605 */
[----:B------:R-:W-:Y:S01]  /*0910*/  IMAD.SHL.U32 R5, R16, 0x2, RZ ;  /* 0x0000000210057824 */ /* 0x000fe200078e00ff */
[----:B------:R-:W-:Y:S01]  /*0920*/  SHF.R.S32.HI R3, RZ, 0x3, R10 ;  /* 0x00000003ff037819 */ /* 0x000fe2000001140a */
[----:B------:R-:W-:Y:S01]  /*0930*/  IMAD.U32 R218, R20, 0x20, R218 ;  /* 0x0000002014da7824 */ /* 0x000fe200078e00da */
[----:B------:R-:W-:Y:S02]  /*0940*/  LOP3.LUT R17, R4, R0, RZ, 0x3c, !PT ;  /* 0x0000000004117212 */ /* 0x000fe400078e3cff */
[----:B------:R-:W-:Y:S01]  /*0950*/  LOP3.LUT R0, R7, 0x3fffffe, RZ, 0xc0, !PT ;  /* 0x03fffffe07007812 */ /* 0x000fe200078ec0ff */
[----:B------:R-:W-:Y:S01]  /*0960*/  IMAD R18, R3, 0x8, R18 ;  /* 0x0000000803127824 */ /* 0x000fe200078e0212 */
[----:B------:R-:W-:Y:S01]  /*0970*/  LOP3.LUT R2, R2, 0x1c0, RZ, 0xc0, !PT ;  /* 0x000001c002027812 */ /* 0x000fe200078ec0ff */
[----:B------:R-:W-:-:S02]  /*0980*/  IMAD R221, R12, 0x2, R3 ;  /* 0x000000020cdd7824 */ /* 0x000fc400078e0203 */
[----:B------:R-:W-:Y:S02]  /*0990*/  IMAD.IADD R8, R6, 0x1, -R0 ;  /* 0x0000000106087824 */ /* 0x000fe400078e0a00 */
[----:B------:R-:W-:Y:S02]  /*09a0*/  IMAD.SHL.U32 R0, R13, 0x20, RZ ;  /* 0x000000200d007824 */ /* 0x000fe400078e00ff */
[----:B------:R-:W-:Y:S02]  /*09b0*/  IMAD.U32 R3, RZ, RZ, UR14 ;  /* 0x0000000eff037e24 */ /* 0x000fe4000f8e00ff */
[----:B------:R-:W-:Y:S01]  /*09c0*/  IMAD R217, R218, 0x2, R217 ;  /* 0x00000002dad97824 */ /* 0x000fe200078e02d9 */
[----:B------:R-:W-:Y:S01]  /*09d0*/  LOP3.LUT R6, R0, 0x6, R21, 0xf8, !PT ;  /* 0x0000000600067812 */ /* 0x000fe200078ef815 */
[----:B------:R-:W-:Y:S01]  /*09e0*/  IMAD.SHL.U32 R218, R218, 0x2, RZ ;  /* 0x00000002dada7824 */ /* 0x000fe200078e00ff */
[----:B------:R-:W-:Y:S01]  /*09f0*/  LOP3.LUT R4, R2, 0x20, R0, 0xf8, !PT ;  /* 0x0000002002047812 */ /* 0x000fe200078ef800 */
[----:B------:R-:W-:Y:S01]  /*0a00*/  IMAD R0, R12, 0x200, R5 ;  /* 0x000002000c007824 */ /* 0x000fe200078e0205 */
[----:B------:R-:W-:Y:S01]  /*0a10*/  SHF.R.U32.HI R2, RZ, 0x3, R2 ;  /* 0x00000003ff027819 */ /* 0x000fe20000011602 */
[----:B------:R1:W-:Y:S02]  /*0a20*/  STL [R1+0x38], R6 ;  /* 0x0000380601007387 */ /* 0x0003e40000100800 */
[----:B------:R-:W-:Y:S01]  /*0a30*/  IMAD R10, R8, 0x20, R0 ;  /* 0x00000020080a7824 */ /* 0x000fe200078e0200 */
[----:B------:R-:W-:-:S04]  /*0a40*/  SHF.R.S32.HI R0, RZ, 0x1, R7 ;  /* 0x00000001ff007819 */ /* 0x000fc80000011407 */
[C---:B------:R-:W-:Y:S01]  /*0a50*/  LOP3.LUT P3, RZ, R0.reuse, 0x2, RZ, 0xc0, !PT ;  /* 0x0000000200ff7812 */ /* 0x040fe2000786c0ff */
[----:B------:R-:W-:-:S03]  /*0a60*/  IMAD.SHL.U32 R0, R0, 0x40, RZ ;  /* 0x0000004000007824 */ /* 0x000fc600078e00ff */
[----:B------:R-:W-:Y:S02]  /*0a70*/  R2P PR, R15, 0x6 ;  /* 0x000000060f007804 */ /* 0x000fe40000000000 */
[----:B------:R-:W-:Y:S02]  /*0a80*/  LOP3.LUT R0, R0, 0xc0, RZ, 0xc0, !PT ;  /* 0x000000c000007812 */ /* 0x000fe400078ec0ff */
[----:B------:R-:W-:Y:S02]  /*0a90*/  LOP3.LUT P0, RZ, R11, 0x2, RZ, 0xc0, !PT ;  /* 0x000000020bff7812 */ /* 0x000fe4000780c0ff */
[C---:B------:R-:W-:Y:S02]  /*0aa0*/  SEL R222, R226.reuse, 0xffffffe0, !P1 ;  /* 0xffffffe0e2de7807 */ /* 0x040fe40004800000 */
[----:B------:R-:W-:Y:S02]  /*0ab0*/  SEL R223, R223, 0x40, P2 ;  /* 0x00000040dfdf7807 */ /* 0x000fe40001000000 */
[----:B------:R-:W-:-:S02]  /*0ac0*/  SEL R226, R226, 0xffffffe0, !P0 ;  /* 0xffffffe0e2e27807 */ /* 0x000fc40004000000 */
[----:B-1----:R-:W-:Y:S01]  /*0ad0*/  LOP3.LUT R6, R4, R2, RZ, 0x3c, !PT ;  /* 0x0000000204067212 */ /* 0x002fe200078e3cff */
[----:B------:R-:W-:Y:S01]  /*0ae0*/  IMAD.SHL.U32 R4, R14, 0x10, RZ ;  /* 0x000000100e047824 */ /* 0x000fe200078e00ff */
[----:B------:R-:W-:-:S05]  /*0af0*/  SHF.R.S32.HI R2, RZ, 0x7, R9 ;  /* 0x00000007ff027819 */ /* 0x000fca0000011409 */
[C---:B------:R-:W-:Y:S02]  /*0b00*/  IMAD R3, R2.reuse, 0x1000, R5 ;  /* 0x0000100002037824 */ /* 0x040fe400078e0205 */
[----:B------:R-:W-:Y:S02]  /*0b10*/  IMAD.SHL.U32 R2, R2, 0x8, RZ ;  /* 0x0000000802027824 */ /* 0x000fe400078e00ff */
[----:B------:R-:W-:Y:S01]  /*0b20*/  IMAD R5, R227, 0x400, R3 ;  /* 0x00000400e3057824 */ /* 0x000fe200078e0203 */
[----:B------:R-:W-:Y:S02]  /*0b30*/  SHF.R.U32.HI R3, RZ, 0x3, R0 ;  /* 0x00000003ff037819 */ /* 0x000fe40000011600 */
[----:B------:R-:W-:Y:S01]  /*0b40*/  LOP3.LUT R2, R2, 0x8, RZ, 0xc0, !PT ;  /* 0x0000000802027812 */ /* 0x000fe200078ec0ff */
[----:B------:R-:W-:Y:S02]  /*0b50*/  IMAD.IADD R231, R6, 0x1, R5 ;  /* 0x0000000106e77824 */ /* 0x000fe400078e0205 */
[----:B------:R-:W-:Y:S01]  /*0b60*/  IMAD.SHL.U32 R5, R14, 0x8, RZ ;  /* 0x000000080e057824 */ /* 0x000fe200078e00ff */
[----:B------:R-:W-:Y:S01]  /*0b70*/  LOP3.LUT R8, R3, R0, R2, 0x1e, !PT ;  /* 0x0000000003087212 */ /* 0x000fe200078e1e02 */
[----:B------:R-:W-:Y:S01]  /*0b80*/  IMAD.SHL.U32 R0, R15, 0x40, RZ ;  /* 0x000000400f007824 */ /* 0x000fe200078e00ff */
[----:B------:R-:W-:Y:S01]  /*0b90*/  LOP3.LUT R7, R2, 0x10, R4, 0xf8, !PT ;  /* 0x0000001002077812 */ /* 0x000fe200078ef804 */
[----:B------:R-:W-:Y:S01]  /*0ba0*/  IMAD.SHL.U32 R2, R11, 0x40, RZ ;  /* 0x000000400b027824 */ /* 0x000fe200078e00ff */
[----:B------:R-:W-:Y:S01]  /*0bb0*/  LOP3.LUT R5, R5, 0x8, RZ, 0xc0, !PT ;  /* 0x0000000805057812 */ /* 0x000fe200078ec0ff */
[----:B------:R-:W-:Y:S01]  /*0bc0*/  IMAD.IADD R8, R8, 0x1, R10 ;  /* 0x0000000108087824 */ /* 0x000fe200078e020a */
[----:B------:R-:W-:Y:S01]  /*0bd0*/  LOP3.LUT R0, R0, 0x1c0, RZ, 0xc0, !PT ;  /* 0x000001c000007812 */ /* 0x000fe200078ec0ff */
[----:B------:R-:W-:Y:S01]  /*0be0*/  IMAD.SHL.U32 R231, R231, 0x2, RZ ;  /* 0x00000002e7e77824 */ /* 0x000fe200078e00ff */
[----:B------:R-:W-:Y:S01]  /*0bf0*/  LOP3.LUT R2, R2, 0xc0, RZ, 0xc0, !PT ;  /* 0x000000c002027812 */ /* 0x000fe200078ec0ff */
[----:B------:R-:W-:Y:S01]  /*0c00*/  IMAD R3, R14, 0x200, R17 ;  /* 0x000002000e037824 */ /* 0x000fe200078e0211 */
[----:B------:R-:W-:Y:S01]  /*0c10*/  SHF.R.U32.HI R6, RZ, 0x3, R0 ;  /* 0x00000003ff067819 */ /* 0x000fe20000011600 */
[----:B------:R-:W-:Y:S01]  /*0c20*/  IMAD.IADD R229, R231, 0x1, R228 ;  /* 0x00000001e7e57824 */ /* 0x000fe200078e02e4 */
[----:B------:R-:W-:-:S02]  /*0c30*/  SHF.R.U32.HI R4, RZ, 0x3, R2 ;  /* 0x00000003ff047819 */ /* 0x000fc40000011602 */
[--C-:B------:R-:W-:Y:S01]  /*0c40*/  LOP3.LUT R6, R6, R0, R5.reuse, 0x1e, !PT ;  /* 0x0000000006067212 */ /* 0x100fe200078e1e05 */
[----:B------:R-:W-:Y:S01]  /*0c50*/  IMAD.SHL.U32 R0, R18, 0x20, RZ ;  /* 0x0000002012007824 */ /* 0x000fe200078e00ff */
[C---:B------:R-:W-:Y:S02]  /*0c60*/  LOP3.LUT R5, R4.reuse, R2, R5, 0x1e, !PT ;  /* 0x0000000204057212 */ /* 0x040fe400078e1e05 */
[----:B------:R-:W-:Y:S01]  /*0c70*/  LOP3.LUT R2, R4, R7, R2, 0x1e, !PT ;  /* 0x0000000704027212 */ /* 0x000fe200078e1e02 */
[----:B------:R-:W-:Y:S01]  /*0c80*/  IMAD.U32 R221, R221, 0x200, R6 ;  /* 0x00000200dddd7824 */ /* 0x000fe200078e0006 */
[----:B------:R-:W-:Y:S02]  /*0c90*/  SHF.R.S32.HI R4, RZ, 0x2, R22 ;  /* 0x00000002ff047819 */ /* 0x000fe40000011416 */
[----:B------:R-:W-:Y:S01]  /*0ca0*/  IADD3 R230, R231, 0x20, RZ ;  /* 0x00000020e7e67810 */ /* 0x000fe20007ffe0ff */
[----:B------:R-:W-:Y:S01]  /*0cb0*/  IMAD.IADD R225, R0, 0x1, R2 ;  /* 0x0000000100e17824 */ /* 0x000fe200078e0202 */
[----:B------:R-:W-:Y:S01]  /*0cc0*/  LEA R221, R221, 0xf000, 0x1 ;  /* 0x0000f000dddd7811 */ /* 0x000fe200078e08ff */
[C---:B------:R-:W-:Y:S01]  /*0cd0*/  IMAD R12, R227.reuse, 0x10, R4 ;  /* 0x00000010e30c7824 */ /* 0x040fe200078e0204 */
[----:B------:R-:W-:Y:S01]  /*0ce0*/  LEA R4, R8, 0x9000, 0x1 ;  /* 0x0000900008047811 */ /* 0x000fe200078e08ff */
[----:B------:R-:W-:Y:S01]  /*0cf0*/  IMAD R227, R227, 0x200, R0 ;  /* 0x00000200e3e37824 */ /* 0x000fe200078e0200 */
[----:B------:R-:W-:Y:S01]  /*0d00*/  @P4 IADD3 R230, R231, -0x20, RZ ;  /* 0xffffffe0e7e64810 */ /* 0x000fe20007ffe0ff */
[C---:B------:R-:W-:Y:S01]  /*0d10*/  IMAD.IADD R222, R221.reuse, 0x1, R222 ;  /* 0x00000001ddde7824 */ /* 0x040fe200078e02de */
[----:B------:R-:W-:Y:S01]  /*0d20*/  IADD3 R0, R12, -0x40, RZ ;  /* 0xffffffc00c007810 */ /* 0x000fe20007ffe0ff */
[----:B------:R-:W-:Y:S01]  /*0d30*/  STL [R1+0x3c], R12 ;  /* 0x00003c0c01007387 */ /* 0x000fe20000100800 */
[----:B------:R-:W-:-:S02]  /*0d40*/  IMAD.IADD R224, R221, 0x1, R223 ;  /* 0x00000001dde07824 */ /* 0x000fc400078e02df */
[----:B------:R-:W-:Y:S01]  /*0d50*/  SHF.R.S32.HI R2, RZ, 0x1f, R0 ;  /* 0x0000001fff027819 */ /* 0x000fe20000011400 */
[----:B------:R-:W-:Y:S02]  /*0d60*/  IMAD.IADD R227, R227, 0x1, R5 ;  /* 0x00000001e3e37824 */ /* 0x000fe400078e0205 */
[----:B------:R-:W-:Y:S01]  /*0d70*/  IMAD.IADD R228, R228, 0x1, R230 ;  /* 0x00000001e4e47824 */ /* 0x000fe200078e02e6 */
[C---:B------:R-:W-:Y:S01]  /*0d80*/  SHF.L.U64.HI R2, R0.reuse, 0x2, R2 ;  /* 0x0000000200027819 */ /* 0x040fe20000010202 */
[----:B------:R-:W-:Y:S02]  /*0d90*/  IMAD.SHL.U32 R0, R0, 0x4, RZ ;  /* 0x0000000400007824 */ /* 0x000fe400078e00ff */
[----:B------:R-:W-:Y:S02]  /*0da0*/  IMAD.IADD R223, R222, 0x1, R223 ;  /* 0x00000001dedf7824 */ /* 0x000fe400078e02df */
[----:B------:R1:W-:Y:S04]  /*0db0*/  STL [R1+0x34], R2 ;  /* 0x0000340201007387 */ /* 0x0003e80000100800 */
[----:B------:R2:W-:Y:S04]  /*0dc0*/  STL [R1+0x30], R0 ;  /* 0x0000300001007387 */ /* 0x0005e80000100800 */
[----:B------:R3:W-:Y:S01]  /*0dd0*/  STL [R1+0x1c], R4 ;  /* 0x00001c0401007387 */ /* 0x0007e20000100800 */
[----:B-1----:R-:W-:Y:S01]  /*0de0*/  IMAD.SHL.U32 R2, R3, 0x2, RZ ;  /* 0x0000000203027824 */ /* 0x002fe200078e00ff */
[----:B--2---:R-:W-:-:S02]  /*0df0*/  IADD3 R0, R4, 0x20, RZ ;  /* 0x0000002004007810 */ /* 0x004fc40007ffe0ff */
[----:B------:R-:W-:-:S05]  /*0e00*/  @P3 IADD3 R0, R4, -0x20, RZ ;  /* 0xffffffe004003810 */ /* 0x000fca0007ffe0ff */
[----:B------:R3:W-:Y:S02]  /*0e10*/  STL [R1+0x20], R0 ;  /* 0x0000200001007387 */ /* 0x0007e40000100800 */
.L_x_28:
[----:B------:R-:W-:Y:S02]  /*0e20*/  ULDC.64 UR6, c[0x0][0x240] ;  /* 0x0000900000067ab9 */ /* 0x000fe40000000a00 */
[----:B------:R-:W-:Y:S02]  /*0e30*/  UISETP.NE.U32.AND UP4, UPT, URZ, UR6, UPT ;  /* 0x000000063f00728c */ /* 0x000fe4000bf85070 */
[----:B------:R-:W-:Y:S02]  /*0e40*/  USHF.L.U32 UR13, UR31, 0x2, URZ ;  /* 0x000000021f0d7899 */ /* 0x000fe4000800063f */
[----:B------:R-:W-:Y:S02]  /*0e50*/  USHF.R.S32.HI UR23, URZ, 0x1f, UR31 ;  /* 0x0000001f3f177899 */ /* 0x000fe4000801141f */
[----:B------:R-:W-:Y:S02]  /*0e60*/  UISETP.NE.AND.EX UP4, UPT, URZ, UR7, UPT, UP4 ;  /* 0x000000073f00728c */ /* 0x000fe4000bf85340 */
[----:B------:R-:W-:-:S02]  /*0e70*/  ULDC.64 UR10, c[0x0][0x250] ;  /* 0x00009400000a7ab9 */ /* 0x000fc40000000a00 */
[----:B------:R-:W-:Y:S02]  /*0e80*/  UISETP.NE.U32.AND UP2, UPT, URZ, UR10, UPT ;  /* 0x0000000a3f00728c */ /* 0x000fe4000bf45070 */
[----:B------:R-:W-:Y:S01]  /*0e90*/  USHF.L.U64.HI UR12, UR31, 0x2, UR23 ;  /* 0x000000021f0c7899 */ /* 0x000fe20008010217 */
[----:B------:R-:W-:Y:S01]  /*0ea0*/  PLOP3.LUT P2, PT, PT, PT, UP4, 0x80, 0x0 ;  /* 0x000000000000781c */ /* 0x000fe20003f4f048 */
[----:B------:R-:W-:Y:S02]  /*0eb0*/  UIADD3 UR6, UP0, UR13, UR6, URZ ;  /* 0x000000060d067290 */ /* 0x000fe4000ff1e03f */
[----:B------:R-:W-:Y:S02]  /*0ec0*/  UISETP.NE.AND.EX UP2, UPT, URZ, UR11, UPT, UP2 ;  /* 0x0000000b3f00728c */ /* 0x000fe4000bf45320 */
[----:B------:R-:W-:Y:S02]  /*0ed0*/  UIADD3.X UR7, UR12, UR7, URZ, UP0, !UPT ;  /* 0x000000070c077290 */ /* 0x000fe400087fe43f */
[----:B-1-3--:R-:W-:Y:S01]  /*0ee0*/  IMAD.U32 R4, RZ, RZ, UR6 ;  /* 0x00000006ff047e24 */ /* 0x00afe2000f8e00ff */
[----:B------:R-:W-:Y:S01]  /*0ef0*/  ULDC.U8 UR14, c[0x0][0x312] ;  /* 0x0000c480000e7ab9 */ /* 0x000fe20000000000 */
[----:B------:R-:W-:Y:S01]  /*0f00*/  PLOP3.LUT P0, PT, PT, PT, UP2, 0x80, 0x0 ;  /* 0x000000000000781c */ /* 0x000fe20003f0f028 */
[----:B------:R-:W-:Y:S01]  /*0f10*/  ULDC.64 UR8, c[0x0][0x248] ;  /* 0x0000920000087ab9 */ /* 0x000fe20000000a00 */
[----:B------:R-:W-:Y:S01]  /*0f20*/  IMAD.U32 R5, RZ, RZ, UR7 ;  /* 0x00000007ff057e24 */ /* 0x000fe2000f8e00ff */
[----:B------:R-:W-:-:S02]  /*0f30*/  UISETP.NE.AND UP3, UPT, UR14, URZ, UPT ;  /* 0x0000003f0e00728c */ /* 0x000fc4000bf65270 */
[----:B------:R-:W-:Y:S02]  /*0f40*/  @UP2 UIADD3 UR6, UP0, UR13, UR10, URZ ;  /* 0x0000000a0d062290 */ /* 0x000fe4000ff1e03f */
[----:B------:R1:W2:Y:S01]  /*0f50*/  @P2 LDG.E R8, [R4.64] ;  /* 0x0000000404082981 */ /* 0x0002a2000c1e1900 */
[----:B------:R-:W-:Y:S02]  /*0f60*/  UISETP.EQ.U32.AND UP1, UPT, URZ, UR8, UPT ;  /* 0x000000083f00728c */ /* 0x000fe4000bf22070 */
[----:B------:R-:W-:Y:S01]  /*0f70*/  @UP2 UIADD3.X UR7, UR12, UR11, URZ, UP0, !UPT ;  /* 0x0000000b0c072290 */ /* 0x000fe200087fe43f */
[----:B------:R1:W3:Y:S01]  /*0f80*/  @P2 LDG.E R3, [R4.64+0x4] ;  /* 0x0000040404032981 */ /* 0x0002e2000c1e1900 */
[----:B------:R-:W-:Y:S01]  /*0f90*/  MOV R6, UR6 ;  /* 0x0000000600067c02 */ /* 0x000fe20008000f00 */
[----:B------:R-:W-:-:S03]  /*0fa0*/  UISETP.EQ.OR.EX UP1, UPT, URZ, UR9, !UP3, UP1 ;  /* 0x000000093f00728c */ /* 0x000fc6000df22710 */
[----:B------:R-:W-:Y:S01]  /*0fb0*/  IMAD.U32 R7, RZ, RZ, UR7 ;  /* 0x00000007ff077e24 */ /* 0x000fe2000f8e00ff */
[----:B------:R-:W-:-:S04]  /*0fc0*/  UIADD3 UR8, UP0, UR13, UR8, URZ ;  /* 0x000000080d087290 */ /* 0x000fc8000ff1e03f */
[----:B------:R-:W4:Y:S01]  /*0fd0*/  @P0 LDG.E R6, [R6.64] ;  /* 0x0000000406060981 */ /* 0x000f22000c1e1900 */
[----:B------:R-:W-:Y:S01]  /*0fe0*/  PLOP3.LUT P1, PT, PT, PT, UP1, 0x80, 0x0 ;  /* 0x000000000000781c */ /* 0x000fe20003f2f018 */
[----:B------:R-:W-:Y:S01]  /*0ff0*/  UIADD3.X UR9, UR12, UR9, URZ, UP0, !UPT ;  /* 0x000000090c097290 */ /* 0x000fe200087fe43f */
[----:B-1----:R-:W-:-:S05]  /*1000*/  IMAD.U32 R4, RZ, RZ, UR8 ;  /* 0x00000008ff047e24 */ /* 0x002fca000f8e00ff */
[----:B------:R-:W-:-:S06]  /*1010*/  MOV R5, UR9 ;  /* 0x0000000900057c02 */ /* 0x000fcc0008000f00 */
[----:B------:R-:W5:Y:S01]  /*1020*/  @!P1 LDG.E R0, [R4.64] ;  /* 0x0000000404009981 */ /* 0x000f62000c1e1900 */
[----:B------:R-:W-:Y:S02]  /*1030*/  UMOV UR17, 0xffffffff ;  /* 0xffffffff00117882 */ /* 0x000fe40000000000 */
[----:B------:R-:W-:Y:S02]  /*1040*/  UMOV UR16, URZ ;  /* 0x0000003f00107c82 */ /* 0x000fe40008000000 */
[----:B------:R-:W-:Y:S02]  /*1050*/  UMOV UR19, 0xffffffff ;  /* 0xffffffff00137882 */ /* 0x000fe40000000000 */
[----:B------:R-:W-:Y:S01]  /*1060*/  ULDC UR8, c[0x0][0x218] ;  /* 0x0000860000087ab9 */ /* 0x000fe20000000800 */
[----:B--2---:R-:W1:Y:S08]  /*1070*/  @P2 R2UR UR17, R8 ;  /* 0x00000000081123c2 */ /* 0x004e7000000e0000 */
[----:B---3--:R-:W1:Y:S08]  /*1080*/  @P2 R2UR UR6, R3 ;  /* 0x00000000030623c2 */ /* 0x008e7000000e0000 */
[----:B----4-:R2:W3:Y:S01]  /*1090*/  @P0 R2UR UR16, R6 ;  /* 0x00000000061003c2 */ /* 0x0104e200000e0000 */
[----:B------:R-:W-:-:S04]  /*10a0*/  ISETP.NE.U32.AND P0, PT, RZ, c[0x0][0x248], PT ;  /* 0x00009200ff007a0c */ /* 0x000fc80003f05070 */
[----:B------:R-:W-:Y:S01]  /*10b0*/  ISETP.NE.AND.EX P0, PT, RZ, c[0x0][0x24c], PT, P0 ;  /* 0x00009300ff007a0c */ /* 0x000fe20003f05300 */
[----:B-1----:R-:W-:Y:S02]  /*10c0*/  @UP4 UIADD3 UR28, UR6, -UR17, URZ ;  /* 0x80000011061c4290 */ /* 0x002fe4000fffe03f */
[----:B-----5:R2:W1:Y:S05]  /*10d0*/  @!P1 R2UR UR19, R0 ;  /* 0x00000000001393c2 */ /* 0x02046a00000e0000 */
[----:B------:R-:W-:-:S05]  /*10e0*/  @!UP4 ULDC UR28, c[0x0][0x214] ;  /* 0x00008500001ccab9 */ /* 0x000fca0000000800 */
[----:B------:R-:W-:Y:S05]  /*10f0*/  @!P0 BRA `(.L_x_0) ;  /* 0x0000007000008947 */ /* 0x000fea0003800000 */
[----:B---3--:R-:W-:-:S13]  /*1100*/  PLOP3.LUT P0, PT, PT, PT, UP3, 0x80, 0x0 ;  /* 0x000000000000781c */ /* 0x008fda0003f0f038 */
[----:B--2---:R-:W2:Y:S04]  /*1110*/  @P0 LDG.E R0, [R4.64+0x4] ;  /* 0x0000040404000981 */ /* 0x004ea8000c1e1900 */
[----:B------:R-:W3:Y:S01]  /*1120*/  @!P0 LDG.E R4, [R4.64] ;  /* 0x0000000404048981 */ /* 0x000ee2000c1e1900 */
[----:B--2---:R-:W2:Y:S02]  /*1130*/  @P0 R2UR UR6, R0 ;  /* 0x00000000000603c2 */ /* 0x004ea400000e0000 */
[----:B-12---:R-:W-:-:S11]  /*1140*/  @UP3 UIADD3 UR8, UR6, -UR19, URZ ;  /* 0x8000001306083290 */ /* 0x006fd6000fffe03f */
[----:B---3--:R1:W2:Y:S01]  /*1150*/  @!P0 R2UR UR8, R4 ;  /* 0x00000000040883c2 */ /* 0x0082a200000e0000 */
[----:B------:R-:W-:-:S07]  /*1160*/  DEPBAR.LE SB1, 0x0, {2} ;  /* 0x000090040000791a */ /* 0x000fce0000000000 */
.L_x_0:
[----:B---3--:R-:W-:Y:S02]  /*1170*/  ULDC.64 UR6, c[0x0][0x258] ;  /* 0x0000960000067ab9 */ /* 0x008fe40000000a00 */
[----:B------:R-:W-:-:S04]  /*1180*/  UISETP.NE.U32.AND UP1, UPT, URZ, UR6, UPT ;  /* 0x000000063f00728c */ /* 0x000fc8000bf25070 */
[----:B------:R-:W-:-:S06]  /*1190*/  UISETP.NE.AND.EX UP1, UPT, URZ, UR7, UPT, UP1 ;  /* 0x000000073f00728c */ /* 0x000fcc000bf25310 */
[----:B------:R-:W-:-:S05]  /*11a0*/  PLOP3.LUT P0, PT, PT, PT, UP1, 0x80, 0x0 ;  /* 0x000000000000781c */ /* 0x000fca0003f0f018 */
[----:B------:R-:W-:-:S04]  /*11b0*/  @UP1 UIADD3 UR6, UP0, UR13, UR6, URZ ;  /* 0x000000060d061290 */ /* 0x000fc8000ff1e03f */
[----:B------:R-:W-:Y:S02]  /*11c0*/  @UP1 UIADD3.X UR7, UR12, UR7, URZ, UP0, !UPT ;  /* 0x000000070c071290 */ /* 0x000fe400087fe43f */
[----:B------:R-:W-:-:S04]  /*11d0*/  IMAD.U32 R4, RZ, RZ, UR6 ;  /* 0x00000006ff047e24 */ /* 0x000fc8000f8e00ff */
[----:B------:R-:W-:Y:S01]  /*11e0*/  IMAD.U32 R5, RZ, RZ, UR7 ;  /* 0x00000007ff057e24 */ /* 0x000fe2000f8e00ff */
[----:B------:R-:W-:-:S04]  /*11f0*/  ULDC.64 UR6, c[0x0][0x268] ;  /* 0x00009a0000067ab9 */ /* 0x000fc80000000a00 */
[----:B--2---:R-:W2:Y:S01]  /*1200*/  @P0 LDG.E R0, [R4.64] ;  /* 0x0000000404000981 */ /* 0x004ea2000c1e1900 */
[----:B------:R-:W-:Y:S02]  /*1210*/  @!UP1 UISETP.NE.U32.AND UP0, UPT, URZ, UR6, UPT ;  /* 0x000000063f00928c */ /* 0x000fe4000bf05070 */
[----:B------:R-:W-:Y:S02]  /*1220*/  ULDC UR10, c[0x0][0x21c] ;  /* 0x00008700000a7ab9 */ /* 0x000fe40000000800 */
[----:B------:R-:W-:Y:S02]  /*1230*/  @!UP1 UISETP.NE.AND.EX UP0, UPT, URZ, UR7, UPT, UP0 ;  /* 0x000000073f00928c */ /* 0x000fe4000bf05300 */
[----:B------:R-:W-:Y:S02]  /*1240*/  USHF.L.U32 UR22, UR18, 0x7, URZ ;  /* 0x0000000712167899 */ /* 0x000fe4000800063f */
[----:B------:R-:W-:Y:S01]  /*1250*/  @!UP1 USEL UR7, URZ, UR10, !UP0 ;  /* 0x0000000a3f079287 */ /* 0x000fe2000c000000 */
[----:B--2---:R-:W2:Y:S02]  /*1260*/  @P0 R2UR UR9, R0 ;  /* 0x00000000000903c2 */ /* 0x004ea400000e0000 */
[----:B--2---:R-:W-:-:S02]  /*1270*/  @UP1 UIADD3 UR6, UR9, -UR16, URZ ;  /* 0x8000001009061290 */ /* 0x004fc4000fffe03f */
[----:B------:R-:W-:-:S04]  /*1280*/  @!UP1 UIADD3 UR6, UR7, UR8, -UR16 ;  /* 0x0000000807069290 */ /* 0x000fc8000fffe810 */
[----:B------:R-:W-:-:S06]  /*1290*/  UISETP.GT.AND UP0, UPT, UR6, UR22, UPT ;  /* 0x000000160600728c */ /* 0x000fcc000bf04270 */
[----:B------:R-:W-:-:S13]  /*12a0*/  PLOP3.LUT P0, PT, PT, PT, UP0, 0x80, 0x0 ;  /* 0x000000000000781c */ /* 0x000fda0003f0f008 */
[----:B------:R-:W-:Y:S05]  /*12b0*/  @!P0 BRA `(.L_x_1) ;  /* 0x00006e7000008947 */ /* 0x000fea0003800000 */
[----:B------:R-:W-:Y:S02]  /*12c0*/  ULDC.64 UR10, c[0x0][0x178] ;  /* 0x00005e00000a7ab9 */ /* 0x000fe40000000a00 */
[----:B------:R-:W-:Y:S02]  /*12d0*/  UIMAD UR7, UR23, UR10, URZ ;  /* 0x0000000a170772a4 */ /* 0x000fe4000f8e023f */
[----:B-1----:R-:W-:Y:S02]  /*12e0*/  UISETP.NE.AND UP0, UPT, UR19, -0x1, UPT ;  /* 0xffffffff1300788c */ /* 0x002fe4000bf05270 */
[----:B------:R-:W-:Y:S02]  /*12f0*/  UIMAD UR13, UR31, UR11, UR7 ;  /* 0x0000000b1f0d72a4 */ /* 0x000fe4000f8e0207 */
[----:B------:R-:W-:Y:S02]  /*1300*/  UIADD3 UR7, UR28, 0x3f, URZ ;  /* 0x0000003f1c077890 */ /* 0x000fe4000fffe03f */
[----:B------:R-:W-:Y:S01]  /*1310*/  ULDC.64 UR14, c[0x0][0x190] ;  /* 0x00006400000e7ab9 */ /* 0x000fe20000000a00 */
[----:B------:R-:W-:Y:S01]  /*1320*/  PLOP3.LUT P0, PT, PT, PT, UP0, 0x80, 0x0 ;  /* 0x000000000000781c */ /* 0x000fe20003f0f008 */
[----:B------:R-:W-:-:S02]  /*1330*/  USHF.R.S32.HI UR12, URZ, 0x1f, UR7 ;  /* 0x0000001f3f0c7899 */ /* 0x000fc40008011407 */
[----:B------:R-:W-:Y:S02]  /*1340*/  UIMAD.WIDE.U32 UR8, UR31, UR10, URZ ;  /* 0x0000000a1f0872a5 */ /* 0x000fe4000f8e003f */
[----:B------:R-:W-:Y:S02]  /*1350*/  UISETP.NE.AND UP1, UPT, UR17, -0x1, UPT ;  /* 0xffffffff1100788c */ /* 0x000fe4000bf25270 */
[----:B------:R-:W-:Y:S02]  /*1360*/  UIMAD.WIDE.U32 UR10, UR17, UR14, URZ ;  /* 0x0000000e110a72a5 */ /* 0x000fe4000f8e003f */
[----:B------:R-:W-:Y:S02]  /*1370*/  ULEA.HI UR32, UR12, UR7, URZ, 0x6 ;  /* 0x000000070c207291 */ /* 0x000fe4000f8f303f */
[----:B------:R-:W-:Y:S02]  /*1380*/  @UP0 UIADD3 UR7, UR16, UR19, URZ ;  /* 0x0000001310070290 */ /* 0x000fe4000fffe03f */
[----:B------:R-:W-:-:S02]  /*1390*/  ULDC.64 UR20, c[0x0][0x198] ;  /* 0x0000660000147ab9 */ /* 0x000fc40000000a00 */
[----:B------:R-:W-:Y:S02]  /*13a0*/  USEL UR39, UR8, UR10, !UP1 ;  /* 0x0000000a08277287 */ /* 0x000fe4000c800000 */
[----:B------:R-:W-:Y:S02]  /*13b0*/  UIADD3 UR34, UR9, UR13, URZ ;  /* 0x0000000d09227290 */ /* 0x000fe4000fffe03f */
[----:B------:R-:W-:Y:S02]  /*13c0*/  ULOP3.LUT UR12, UR32, 0xffffffc0, URZ, 0xc0, !UPT ;  /* 0xffffffc0200c7892 */ /* 0x000fe4000f8ec03f */
[----:B------:R-:W-:Y:S02]  /*13d0*/  @UP0 UIMAD.WIDE.U32 UR8, UR7, UR20, URZ ;  /* 0x00000014070802a5 */ /* 0x000fe4000f8e003f */
[----:B------:R-:W-:Y:S02]  /*13e0*/  UIMAD UR10, UR17, UR15, URZ ;  /* 0x0000000f110a72a4 */ /* 0x000fe4000f8e023f */
[----:B------:R-:W-:-:S02]  /*13f0*/  UIADD3 UR14, UR12, -0x40, URZ ;  /* 0xffffffc00c0e7890 */ /* 0x000fc4000fffe03f */
[----:B------:R-:W-:Y:S02]  /*1400*/  @UP0 UIMAD UR35, UR7, UR21, UR9 ;  /* 0x00000015072302a4 */ /* 0x000fe4000f8e0209 */
[----:B------:R-:W-:Y:S02]  /*1410*/  @UP1 UIADD3 UR34, UR11, UR10, URZ ;  /* 0x0000000a0b221290 */ /* 0x000fe4000fffe03f */
[----:B------:R-:W-:Y:S02]  /*1420*/  USHF.R.S32.HI UR27, URZ, 0x1f, UR14 ;  /* 0x0000001f3f1b7899 */ /* 0x000fe4000801140e */
[----:B------:R-:W-:Y:S01]  /*1430*/  @UP0 UMOV UR33, UR8 ;  /* 0x0000000800210c82 */ /* 0x000fe20008000000 */
[----:B------:R-:W-:Y:S05]  /*1440*/  @P0 BRA `(.L_x_2) ;  /* 0x000000c000000947 */ /* 0x000fea0003800000 */
[----:B------:R-:W-:Y:S02]  /*1450*/  USHF.R.S32.HI UR7, URZ, 0x1f, UR16 ;  /* 0x0000001f3f077899 */ /* 0x000fe40008011410 */
[----:B------:R-:W-:Y:S02]  /*1460*/  ULDC.64 UR10, c[0x0][0x198] ;  /* 0x00006600000a7ab9 */ /* 0x000fe40000000a00 */
[----:B------:R-:W-:-:S02]  /*1470*/  UIMAD UR7, UR7, UR10, URZ ;  /* 0x0000000a070772a4 */ /* 0x000fc4000f8e023f */
[----:B------:R-:W-:Y:S02]  /*1480*/  UIMAD.WIDE.U32 UR8, UR16, UR10, URZ ;  /* 0x0000000a100872a5 */ /* 0x000fe4000f8e003f */
[----:B------:R-:W-:Y:S02]  /*1490*/  UIMAD UR11, UR16, UR11, UR7 ;  /* 0x0000000b100b72a4 */ /* 0x000fe4000f8e0207 */
[----:B------:R-:W-:Y:S02]  /*14a0*/  ULDC.64 UR12, c[0x0][0x180] ;  /* 0x00006000000c7ab9 */ /* 0x000fe40000000a00 */
[----:B------:R-:W-:Y:S02]  /*14b0*/  UIADD3 UR9, UR9, UR11, URZ ;  /* 0x0000000b09097290 */ /* 0x000fe4000fffe03f */
[----:B------:R-:W-:Y:S02]  /*14c0*/  UIMAD UR7, UR23, UR12, URZ ;  /* 0x0000000c170772a4 */ /* 0x000fe4000f8e023f */
[----:B------:R-:W-:-:S02]  /*14d0*/  UIMAD.WIDE.U32 UR8, UR31, UR12, UR8 ;  /* 0x0000000c1f0872a5 */ /* 0x000fc4000f8e0008 */
[----:B------:R-:W-:-:S04]  /*14e0*/  UIMAD UR7, UR31, UR13, UR7 ;  /* 0x0000000d1f0772a4 */ /* 0x000fc8000f8e0207 */
[----:B------:R-:W-:Y:S02]  /*14f0*/  UIADD3 UR35, UR9, UR7, URZ ;  /* 0x0000000709237290 */ /* 0x000fe4000fffe03f */
[----:B------:R-:W-:Y:S02]  /*1500*/  UMOV UR33, UR8 ;  /* 0x0000000800217c82 */ /* 0x000fe40008000000 */
.L_x_2:
[----:B------:R-:W-:Y:S02]  /*1510*/  @UP0 UIADD3 UR7, UR16, UR19, URZ ;  /* 0x0000001310070290 */ /* 0x000fe4000fffe03f */
[----:B------:R-:W-:Y:S02]  /*1520*/  ULDC.64 UR10, c[0x0][0x1a0] ;  /* 0x00006800000a7ab9 */ /* 0x000fe40000000a00 */
[----:B------:R-:W-:-:S04]  /*1530*/  @UP0 UIMAD.WIDE.U32 UR8, UR7, UR10, URZ ;  /* 0x0000000a070802a5 */ /* 0x000fc8000f8e003f */
[----:B------:R-:W-:-:S03]  /*1540*/  @UP0 UIMAD UR30, UR7, UR11, UR9 ;  /* 0x0000000b071e02a4 */ /* 0x000fc6000f8e0209 */
[----:B------:R-:W-:Y:S01]  /*1550*/  @UP0 UMOV UR29, UR8 ;  /* 0x00000008001d0c82 */ /* 0x000fe20008000000 */
[----:B------:R-:W-:Y:S05]  /*1560*/  @P0 BRA `(.L_x_3) ;  /* 0x000000c000000947 */ /* 0x000fea0003800000 */
[----:B------:R-:W-:Y:S02]  /*1570*/  USHF.R.S32.HI UR7, URZ, 0x1f, UR16 ;  /* 0x0000001f3f077899 */ /* 0x000fe40008011410 */
[----:B------:R-:W-:Y:S02]  /*1580*/  ULDC.64 UR10, c[0x0][0x1a0] ;  /* 0x00006800000a7ab9 */ /* 0x000fe40000000a00 */
[----:B------:R-:W-:Y:S02]  /*1590*/  UIMAD UR7, UR7, UR10, URZ ;  /* 0x0000000a070772a4 */ /* 0x000fe4000f8e023f */
[----:B------:R-:W-:Y:S02]  /*15a0*/  UIMAD.WIDE.U32 UR8, UR16, UR10, URZ ;  /* 0x0000000a100872a5 */ /* 0x000fe4000f8e003f */
[----:B------:R-:W-:-:S04]  /*15b0*/  UIMAD UR11, UR16, UR11, UR7 ;  /* 0x0000000b100b72a4 */ /* 0x000fc8000f8e0207 */
[----:B------:R-:W-:-:S03]  /*15c0*/  UIADD3 UR9, UR9, UR11, URZ ;  /* 0x0000000b09097290 */ /* 0x000fc6000fffe03f */
[----:B------:R-:W-:Y:S02]  /*15d0*/  ULDC.64 UR10, c[0x0][0x188] ;  /* 0x00006200000a7ab9 */ /* 0x000fe40000000a00 */
[----:B------:R-:W-:Y:S02]  /*15e0*/  UIMAD UR7, UR23, UR10, URZ ;  /* 0x0000000a170772a4 */ /* 0x000fe4000f8e023f */
[----:B------:R-:W-:Y:S02]  /*15f0*/  UIMAD.WIDE.U32 UR8, UR31, UR10, UR8 ;  /* 0x0000000a1f0872a5 */ /* 0x000fe4000f8e0008 */
[----:B------:R-:W-:-:S04]  /*1600*/  UIMAD UR7, UR31, UR11, UR7 ;  /* 0x0000000b1f0772a4 */ /* 0x000fc8000f8e0207 */
[----:B------:R-:W-:Y:S02]  /*1610*/  UIADD3 UR30, UR9, UR7, URZ ;  /* 0x00000007091e7290 */ /* 0x000fe4000fffe03f */
[----:B------:R-:W-:Y:S02]  /*1620*/  UMOV UR29, UR8 ;  /* 0x00000008001d7c82 */ /* 0x000fe40008000000 */
.L_x_3:
[----:B------:R-:W-:Y:S01]  /*1630*/  IABS R6, c[0x0][0x1c8] ;  /* 0x0000720000067a13 */ /* 0x000fe20000000000 */
[----:B------:R-:W-:Y:S01]  /*1640*/  ULDC.64 UR10, c[0x0][0x370] ;  /* 0x0000dc00000a7ab9 */ /* 0x000fe20000000a00 */
[----:B------:R-:W-:Y:S01]  /*1650*/  IABS R3, UR38 ;  /* 0x0000002600037c13 */ /* 0x000fe20008000000 */
[----:B------:R-:W-:Y:S01]  /*1660*/  @UP1 UIMAD.WIDE.U32 UR8, UR17, UR10, URZ ;  /* 0x0000000a110812a5 */ /* 0x000fe2000f8e003f */
[----:B------:R-:W1:Y:S01]  /*1670*/  I2F.RP R4, R6 ;  /* 0x0000000600047306 */ /* 0x000e620000209400 */
[----:B------:R-:W-:Y:S01]  /*1680*/  ULDC UR12, c[0x0][0x224] ;  /* 0x00008900000c7ab9 */ /* 0x000fe20000000800 */
[----:B------:R-:W-:Y:S01]  /*1690*/  ISETP.NE.AND P1, PT, RZ, c[0x0][0x1c8], PT ;  /* 0x00007200ff007a0c */ /* 0x000fe20003f25270 */
[----:B------:R-:W-:Y:S02]  /*16a0*/  @UP1 UIMAD UR25, UR17, UR11, UR9 ;  /* 0x0000000b111912a4 */ /* 0x000fe4000f8e0209 */
[----:B------:R-:W-:-:S02]  /*16b0*/  USHF.L.U32 UR13, UR31, 0x7, URZ ;  /* 0x000000071f0d7899 */ /* 0x000fc4000800063f */
[----:B------:R-:W-:Y:S02]  /*16c0*/  @UP1 UMOV UR24, UR8 ;  /* 0x0000000800181c82 */ /* 0x000fe40008000000 */
[----:B------:R-:W-:Y:S02]  /*16d0*/  ULDC.64 UR8, c[0x0][0x368] ;  /* 0x0000da0000087ab9 */ /* 0x000fe40000000a00 */
[----:B------:R-:W-:Y:S02]  /*16e0*/  @!UP1 UIMAD UR7, UR23, UR8, URZ ;  /* 0x00000008170792a4 */ /* 0x000fe4000f8e023f */
[----:B------:R-:W-:Y:S02]  /*16f0*/  ULDC.64 UR10, c[0x0][0x3d8] ;  /* 0x0000f600000a7ab9 */ /* 0x000fe40000000a00 */
[----:B------:R-:W-:Y:S01]  /*1700*/  @!UP1 UIMAD UR7, UR31, UR9, UR7 ;  /* 0x000000091f0792a4 */ /* 0x000fe2000f8e0207 */
[----:B-1----:R-:W1:Y:S01]  /*1710*/  MUFU.RCP R4, R4 ;  /* 0x0000000400047308 */ /* 0x002e620000001000 */
[----:B------:R-:W-:-:S02]  /*1720*/  @!UP1 UIMAD.WIDE.U32 UR8, UR31, UR8, URZ ;  /* 0x000000081f0892a5 */ /* 0x000fc4000f8e003f */
[----:B------:R-:W-:Y:S02]  /*1730*/  USHF.R.S32.HI UR20, URZ, 0x1f, UR22 ;  /* 0x0000001f3f147899 */ /* 0x000fe40008011416 */
[----:B------:R-:W-:Y:S02]  /*1740*/  @!UP1 UIADD3 UR25, UR9, UR7, URZ ;  /* 0x0000000709199290 */ /* 0x000fe4000fffe03f */
[----:B------:R-:W-:Y:S01]  /*1750*/  UIMAD UR7, UR23, UR12, UR52 ;  /* 0x0000000c170772a4 */ /* 0x000fe2000f8e0234 */
[----:B------:R-:W2:Y:S01]  /*1760*/  S2UR UR12, SR_CTAID.X ;  /* 0x00000000000c79c3 */ /* 0x000ea20000002500 */
[----:B------:R-:W-:Y:S02]  /*1770*/  @!UP1 UMOV UR24, UR8 ;  /* 0x0000000800189c82 */ /* 0x000fe40008000000 */
[----:B------:R-:W-:Y:S02]  /*1780*/  UIADD3 UR7, UR45, UR7, URZ ;  /* 0x000000072d077290 */ /* 0x000fe4000fffe03f */
[----:B------:R-:W-:-:S02]  /*1790*/  UIMAD.WIDE.U32 UR8, UR36, UR17, URZ ;  /* 0x00000011240872a5 */ /* 0x000fc4000f8e003f */
[----:B------:R-:W-:Y:S01]  /*17a0*/  UIMAD UR7, UR36, UR7, UR51 ;  /* 0x00000007240772a4 */ /* 0x000fe2000f8e0233 */
[----:B-1----:R-:W-:Y:S01]  /*17b0*/  IADD3 R4, R4, 0xffffffe, RZ ;  /* 0x0ffffffe04047810 */ /* 0x002fe20007ffe0ff */
[----:B------:R-:W-:Y:S02]  /*17c0*/  USEL UR15, UR42, UR8, !UP1 ;  /* 0x000000082a0f7287 */ /* 0x000fe4000c800000 */
[----:B------:R-:W-:Y:S01]  /*17d0*/  UIADD3 UR21, UR43, UR7, URZ ;  /* 0x000000072b157290 */ /* 0x000fe2000fffe03f */
[----:B------:R-:W1:Y:S01]  /*17e0*/  F2I.FTZ.U32.TRUNC.NTZ R5, R4 ;  /* 0x0000000400057305 */ /* 0x000e62000021f000 */
[----:B------:R-:W-:-:S04]  /*17f0*/  UIMAD UR7, UR37, UR17, URZ ;  /* 0x00000011250772a4 */ /* 0x000fc8000f8e023f */
[----:B------:R-:W-:Y:S02]  /*1800*/  @UP1 UIADD3 UR21, UR9, UR7, URZ ;  /* 0x0000000709151290 */ /* 0x000fe4000fffe03f */
[----:B------:R-:W-:-:S04]  /*1810*/  USHF.L.U64.HI UR7, UR31, 0x7, UR23 ;  /* 0x000000071f077899 */ /* 0x000fc80008010217 */
[----:B------:R-:W-:Y:S02]  /*1820*/  USEL UR7, UR7, URZ, UP4 ;  /* 0x0000003f07077287 */ /* 0x000fe4000a000000 */
[----:B--2---:R-:W-:Y:S01]  /*1830*/  UIMAD.WIDE.U32 UR8, UR12, UR10, URZ ;  /* 0x0000000a0c0872a5 */ /* 0x004fe2000f8e003f */
[----:B-1----:R-:W-:-:S03]  /*1840*/  IMAD.MOV R0, RZ, RZ, -R5 ;  /* 0x000000ffff007224 */ /* 0x002fc600078e0a05 */
[----:B------:R-:W-:Y:S01]  /*1850*/  UIMAD UR11, UR12, UR11, UR9 ;  /* 0x0000000b0c0b72a4 */ /* 0x000fe2000f8e0209 */
[----:B------:R-:W-:Y:S01]  /*1860*/  IMAD.MOV.U32 R4, RZ, RZ, RZ ;  /* 0x000000ffff047224 */ /* 0x000fe200078e00ff */
[----:B------:R-:W-:Y:S01]  /*1870*/  USEL UR12, UR8, URZ, UP6 ;  /* 0x0000003f080c7287 */ /* 0x000fe2000b000000 */
[----:B------:R-:W-:Y:S01]  /*1880*/  IMAD R0, R0, R6, RZ ;  /* 0x0000000600007224 */ /* 0x000fe200078e02ff */
[----:B------:R-:W-:Y:S02]  /*1890*/  USEL UR8, UR13, URZ, UP4 ;  /* 0x0000003f0d087287 */ /* 0x000fe4000a000000 */
[----:B------:R-:W-:Y:S01]  /*18a0*/  USEL UR26, UR11, URZ, UP6 ;  /* 0x0000003f0b1a7287 */ /* 0x000fe2000b000000 */
[----:B------:R-:W-:Y:S01]  /*18b0*/  IMAD.HI.U32 R0, R5, R0, R4 ;  /* 0x0000000005007227 */ /* 0x000fe200078e0004 */
[----:B------:R-:W-:Y:S02]  /*18c0*/  UIADD3 UR8, UP0, UR14, UR8, URZ ;  /* 0x000000080e087290 */ /* 0x000fe4000ff1e03f */
[----:B------:R-:W-:-:S02]  /*18d0*/  ULDC UR13, c[0x0][0x234] ;  /* 0x00008d00000d7ab9 */ /* 0x000fc40000000800 */
[----:B------:R-:W-:Y:S01]  /*18e0*/  UIADD3.X UR9, UR27, UR7, URZ, UP0, !UPT ;  /* 0x000000071b097290 */ /* 0x000fe200087fe43f */
[----:B------:R-:W-:Y:S01]  /*18f0*/  IMAD.HI.U32 R0, R0, R3, RZ ;  /* 0x0000000300007227 */ /* 0x000fe200078e00ff */
[----:B------:R-:W-:-:S03]  /*1900*/  UIMAD UR7, UR37, UR8, URZ ;  /* 0x00000008250772a4 */ /* 0x000fc6000f8e023f */
[----:B------:R-:W-:Y:S01]  /*1910*/  IMAD.MOV R4, RZ, RZ, -R0 ;  /* 0x000000ffff047224 */ /* 0x000fe200078e0a00 */
[----:B------:R-:W-:Y:S02]  /*1920*/  UIMAD UR10, UR36, UR9, UR7 ;  /* 0x00000009240a72a4 */ /* 0x000fe4000f8e0207 */
[----:B------:R-:W-:Y:S01]  /*1930*/  @UP5 USEL UR7, UR54, UR17, !UP1 ;  /* 0x0000001136075287 */ /* 0x000fe2000c800000 */
[C---:B------:R-:W-:Y:S01]  /*1940*/  IMAD R3, R6.reuse, R4, R3 ;  /* 0x0000000406037224 */ /* 0x040fe200078e0203 */
[----:B------:R-:W-:Y:S02]  /*1950*/  UIMAD.WIDE.U32 UR8, UR36, UR8, URZ ;  /* 0x00000008240872a5 */ /* 0x000fe4000f8e003f */
[----:B------:R-:W-:Y:S02]  /*1960*/  @UP5 UIMAD UR13, UR38, UR13, UR7 ;  /* 0x0000000d260d52a4 */ /* 0x000fe4000f8e0207 */
[----:B------:R-:W-:Y:S01]  /*1970*/  ISETP.GT.U32.AND P0, PT, R6, R3, PT ;  /* 0x000000030600720c */ /* 0x000fe20003f04070 */
[----:B------:R-:W-:-:S04]  /*1980*/  UIADD3 UR23, UR9, UR10, URZ ;  /* 0x0000000a09177290 */ /* 0x000fc8000fffe03f */
[----:B------:R-:W-:-:S08]  /*1990*/  @!UP5 UMOV UR13, UR49 ;  /* 0x00000031000ddc82 */ /* 0x000fd00008000000 */
[----:B------:R-:W-:Y:S01]  /*19a0*/  @!P0 IMAD.IADD R3, R3, 0x1, -R6 ;  /* 0x0000000103038824 */ /* 0x000fe200078e0a06 */
[----:B------:R-:W-:Y:S02]  /*19b0*/  @!P0 IADD3 R0, R0, 0x1, RZ ;  /* 0x0000000100008810 */ /* 0x000fe40007ffe0ff */
[----:B------:R-:W-:Y:S02]  /*19c0*/  ISETP.LE.AND P0, PT, RZ, UR56, PT ;  /* 0x00000038ff007c0c */ /* 0x000fe4000bf03270 */
[----:B------:R-:W-:-:S13]  /*19d0*/  ISETP.GE.U32.AND P2, PT, R3, R6, PT ;  /* 0x000000060300720c */ /* 0x000fda0003f46070 */
[----:B------:R-:W-:-:S05]  /*19e0*/  @P2 IADD3 R0, R0, 0x1, RZ ;  /* 0x0000000100002810 */ /* 0x000fca0007ffe0ff */
[----:B------:R-:W-:Y:S01]  /*19f0*/  @!P0 IMAD.MOV R0, RZ, RZ, -R0 ;  /* 0x000000ffff008224 */ /* 0x000fe200078e0a00 */
[----:B------:R-:W-:Y:S02]  /*1a00*/  PLOP3.LUT P0, PT, PT, PT, UP5, 0x80, 0x0 ;  /* 0x000000000000781c */ /* 0x000fe40003f0f058 */
[----:B------:R-:W-:-:S04]  /*1a10*/  @!P1 LOP3.LUT R0, RZ, c[0x0][0x1c8], RZ, 0x33, !PT ;  /* 0x00007200ff009a12 */ /* 0x000fc800078e33ff */
[----:B------:R-:W-:-:S07]  /*1a20*/  SHF.R.S32.HI R12, RZ, 0x1f, R0 ;  /* 0x0000001fff0c7819 */ /* 0x000fce0000011400 */
[----:B------:R-:W-:Y:S05]  /*1a30*/  @!P0 BRA `(.L_x_4) ;  /* 0x0000005000008947 */ /* 0x000fea0003800000 */
[----:B------:R-:W-:Y:S02]  /*1a40*/  ULDC UR7, c[0x0][0x224] ;  /* 0x0000890000077ab9 */ /* 0x000fe40000000800 */
[----:B------:R-:W-:-:S04]  /*1a50*/  @!UP1 UIMAD UR17, UR31, UR7, URZ ;  /* 0x000000071f1192a4 */ /* 0x000fc8000f8e023f */
[----:B------:R-:W-:-:S04]  /*1a60*/  ULEA UR7, UR31, UR17, 0x7 ;  /* 0x000000111f077291 */ /* 0x000fc8000f8e383f */
[----:B------:R-:W-:Y:S01]  /*1a70*/  UIMAD UR11, UR55, UR38, UR7 ;  /* 0x00000026370b72a4 */ /* 0x000fe2000f8e0207 */
[----:B------:R-:W-:Y:S05]  /*1a80*/  BRA `(.L_x_5) ;  /* 0x0000001000007947 */ /* 0x000fea0003800000 */
.L_x_4:
[----:B------:R-:W-:Y:S02]  /*1a90*/  UMOV UR11, UR50 ;  /* 0x00000032000b7c82 */ /* 0x000fe40008000000 */
.L_x_5:
[----:B------:R-:W1:Y:S01]  /*1aa0*/  S2R R10, SR_TID.X ;  /* 0x00000000000a7919 */ /* 0x000e620000002100 */
[----:B------:R-:W-:Y:S01]  /*1ab0*/  UIADD3 UR8, UP3, UP2, UR8, UR41, UR47 ;  /* 0x0000002908087290 */ /* 0x000fe2000fa7e02f */
[----:B------:R-:W-:Y:S01]  /*1ac0*/  BSSY B1, `(.L_x_1) ;  /* 0x0000666000017945 */ /* 0x000fe20003800000 */
[----:B------:R-:W-:Y:S01]  /*1ad0*/  UISETP.GE.AND UP4, UPT, UR28, 0x1, UPT ;  /* 0x000000011c00788c */ /* 0x000fe2000bf86270 */
[----:B------:R-:W2:Y:S01]  /*1ae0*/  S2R R22, SR_TID.X ;  /* 0x0000000000167919 */ /* 0x000ea20000002100 */
[----:B------:R-:W-:Y:S02]  /*1af0*/  UIADD3 UR15, UP1, UP0, UR12, UR8, UR15 ;  /* 0x000000080c0f7290 */ /* 0x000fe4000f83e00f */
[----:B------:R-:W-:Y:S01]  /*1b00*/  UMOV UR17, 0x4 ;  /* 0x0000000400117882 */ /* 0x000fe20000000000 */
[----:B------:R-:W3:Y:S01]  /*1b10*/  S2R R23, SR_TID.X ;  /* 0x0000000000177919 */ /* 0x000ee20000002100 */
[----:B------:R-:W-:-:S02]  /*1b20*/  ULDC.64 UR8, c[0x0][0x1a8] ;  /* 0x00006a0000087ab9 */ /* 0x000fc40000000a00 */
[----:B------:R-:W-:-:S04]  /*1b30*/  UIMAD UR7, UR61, UR8, URZ ;  /* 0x000000083d0772a4 */ /* 0x000fc8000f8e023f */
[----:B------:R-:W-:-:S03]  /*1b40*/  UIMAD UR12, UR38, UR9, UR7 ;  /* 0x00000009260c72a4 */ /* 0x000fc6000f8e0207 */
[----:B------:R-:W-:Y:S02]  /*1b50*/  ULDC.64 UR8, c[0x0][0x378] ;  /* 0x0000de0000087ab9 */ /* 0x000fe40000000a00 */
[----:B------:R-:W-:Y:S01]  /*1b60*/  UIMAD UR7, UR61, UR8, URZ ;  /* 0x000000083d0772a4 */ /* 0x000fe2000f8e023f */
[----:B-1----:R-:W-:-:S03]  /*1b70*/  SHF.R.S32.HI R11, RZ, 0x1f, R10 ;  /* 0x0000001fff0b7819 */ /* 0x002fc6000001140a */
[----:B------:R-:W-:Y:S01]  /*1b80*/  UIMAD UR10, UR38, UR9, UR7 ;  /* 0x00000009260a72a4 */ /* 0x000fe2000f8e0207 */
[----:B------:R-:W-:Y:S02]  /*1b90*/  LEA.HI R4, R11, R10, RZ, 0x2 ;  /* 0x0000000a0b047211 */ /* 0x000fe400078f10ff */
[----:B------:R-:W-:Y:S01]  /*1ba0*/  ULDC.64 UR8, c[0x0][0x370] ;  /* 0x0000dc0000087ab9 */ /* 0x000fe20000000a00 */
[----:B--2---:R-:W-:Y:S01]  /*1bb0*/  SHF.R.S32.HI R22, RZ, 0x1f, R22 ;  /* 0x0000001fff167819 */ /* 0x004fe20000011416 */
[----:B------:R-:W-:Y:S01]  /*1bc0*/  UIMAD UR7, UR27, UR8, URZ ;  /* 0x000000081b0772a4 */ /* 0x000fe2000f8e023f */
[----:B------:R-:W-:Y:S01]  /*1bd0*/  LOP3.LUT R4, R4, 0xfffffffc, RZ, 0xc0, !PT ;  /* 0xfffffffc04047812 */ /* 0x000fe200078ec0ff */
[----:B------:R-:W-:Y:S01]  /*1be0*/  UIADD3 UR8, UR14, UR13, URZ ;  /* 0x0000000d0e087290 */ /* 0x000fe2000fffe03f */
[----:B---3--:R-:W-:Y:S01]  /*1bf0*/  LEA.HI R22, R22, R23, RZ, 0x2 ;  /* 0x0000001716167211 */ /* 0x008fe200078f10ff */
[----:B------:R-:W-:Y:S02]  /*1c00*/  UIMAD UR7, UR14, UR9, UR7 ;  /* 0x000000090e0772a4 */ /* 0x000fe4000f8e0207 */
[----:B------:R-:W-:Y:S01]  /*1c10*/  IMAD.IADD R4, R10, 0x1, -R4 ;  /* 0x000000010a047824 */ /* 0x000fe200078e0a04 */
[----:B------:R-:W-:Y:S01]  /*1c20*/  SHF.R.S32.HI R22, RZ, 0x2, R22 ;  /* 0x00000002ff167819 */ /* 0x000fe20000011416 */
[----:B------:R-:W-:-:S02]  /*1c30*/  UIADD3 UR9, UR14, UR11, URZ ;  /* 0x0000000b0e097290 */ /* 0x000fc4000fffe03f */
[----:B------:R-:W-:Y:S01]  /*1c40*/  IMAD.SHL.U32 R4, R4, 0x8, RZ ;  /* 0x0000000804047824 */ /* 0x000fe200078e00ff */
[----:B------:R-:W-:Y:S01]  /*1c50*/  SHF.R.S32.HI R14, RZ, 0x1f, R22 ;  /* 0x0000001fff0e7819 */ /* 0x000fe20000011416 */
[----:B------:R-:W-:Y:S01]  /*1c60*/  ULEA.HI.SX32 UR11, UR32, 0xffffffff, 0x1a ;  /* 0xffffffff200b7891 */ /* 0x000fe2000f8fd23f */
[----:B------:R-:W-:Y:S02]  /*1c70*/  IADD3 R3, P0, R22, UR14, RZ ;  /* 0x0000000e16037c10 */ /* 0x000fe4000ff1e0ff */
[--C-:B------:R-:W-:Y:S02]  /*1c80*/  SHF.R.S32.HI R5, RZ, 0x1f, R4.reuse ;  /* 0x0000001fff057819 */ /* 0x100fe40000011404 */
[----:B------:R-:W-:Y:S02]  /*1c90*/  IADD3.X R7, R14, UR27, RZ, P0, !PT ;  /* 0x0000001b0e077c10 */ /* 0x000fe400087fe4ff */
[----:B------:R-:W-:Y:S01]  /*1ca0*/  IADD3 R6, P0, R4, UR24, RZ ;  /* 0x0000001804067c10 */ /* 0x000fe2000ff1e0ff */
[----:B------:R-:W-:-:S04]  /*1cb0*/  IMAD.WIDE.U32 R8, R3, c[0x0][0x190], R4 ;  /* 0x0000640003087a25 */ /* 0x000fc800078e0004 */
[----:B------:R-:W-:Y:S01]  /*1cc0*/  IMAD R7, R7, c[0x0][0x190], RZ ;  /* 0x0000640007077a24 */ /* 0x000fe200078e02ff */
[----:B------:R-:W-:-:S03]  /*1cd0*/  IADD3 R8, P1, R8, UR39, RZ ;  /* 0x0000002708087c10 */ /* 0x000fc6000ff3e0ff */
[----:B------:R-:W-:Y:S01]  /*1ce0*/  IMAD R3, R3, c[0x0][0x194], R7 ;  /* 0x0000650003037a24 */ /* 0x000fe200078e0207 */
[----:B------:R-:W-:Y:S01]  /*1cf0*/  IADD3.X R7, R5, UR25, RZ, P0, !PT ;  /* 0x0000001905077c10 */ /* 0x000fe200087fe4ff */
[----:B------:R-:W-:-:S03]  /*1d00*/  ULDC.64 UR24, c[0x0][0x200] ;  /* 0x0000800000187ab9 */ /* 0x000fc60000000a00 */
[----:B------:R-:W-:Y:S01]  /*1d10*/  IADD3.X R9, R9, UR34, R3, P1, !PT ;  /* 0x0000002209097c10 */ /* 0x000fe20008ffe403 */
[----:B------:R-:W-:-:S04]  /*1d20*/  IMAD.U32 R3, RZ, RZ, UR14 ;  /* 0x0000000eff037e24 */ /* 0x000fc8000f8e00ff */
[----:B------:R-:W-:-:S04]  /*1d30*/  IMAD.WIDE.U32 R6, R3, c[0x0][0x370], R6 ;  /* 0x0000dc0003067a25 */ /* 0x000fc800078e0006 */
[----:B------:R-:W-:Y:S01]  /*1d40*/  IMAD.U32 R3, RZ, RZ, UR38 ;  /* 0x00000026ff037e24 */ /* 0x000fe2000f8e00ff */
[----:B------:R-:W-:Y:S01]  /*1d50*/  IADD3 R7, R7, UR7, RZ ;  /* 0x0000000707077c10 */ /* 0x000fe2000fffe0ff */
[----:B------:R-:W-:-:S04]  /*1d60*/  UIADD3.X UR7, UR23, UR48, UR53, UP3, UP2 ;  /* 0x0000003017077290 */ /* 0x000fc80009fe4435 */
[----:B------:R-:W-:Y:S01]  /*1d70*/  IMAD.WIDE.U32 R6, R3, c[0x0][0x378], R6 ;  /* 0x0000de0003067a25 */ /* 0x000fe200078e0006 */
[----:B------:R-:W-:Y:S01]  /*1d80*/  LEA.HI R3, R11, R10, RZ, 0x5 ;  /* 0x0000000a0b037211 */ /* 0x000fe200078f28ff */
[----:B------:R-:W-:-:S03]  /*1d90*/  UIADD3.X UR7, UR26, UR7, UR21, UP1, UP0 ;  /* 0x000000071a077290 */ /* 0x000fc60008fe0415 */
[----:B------:R-:W-:Y:S02]  /*1da0*/  LOP3.LUT R11, R3, 0xffffffe0, RZ, 0xc0, !PT ;  /* 0xffffffe0030b7812 */ /* 0x000fe400078ec0ff */
[----:B------:R-:W-:-:S03]  /*1db0*/  IADD3 R7, R7, UR10, RZ ;  /* 0x0000000a07077c10 */ /* 0x000fc6000fffe0ff */
[----:B------:R-:W-:Y:S01]  /*1dc0*/  IMAD.IADD R11, R10, 0x1, -R11 ;  /* 0x000000010a0b7824 */ /* 0x000fe200078e0a0b */
[----:B------:R-:W-:Y:S01]  /*1dd0*/  SHF.R.S32.HI R10, RZ, 0x5, R3 ;  /* 0x00000005ff0a7819 */ /* 0x000fe20000011403 */
[----:B------:R-:W-:Y:S02]  /*1de0*/  IMAD.U32 R3, RZ, RZ, UR38 ;  /* 0x00000026ff037e24 */ /* 0x000fe4000f8e00ff */
[----:B------:R-:W-:-:S04]  /*1df0*/  IMAD.WIDE.U32 R6, R22, c[0x0][0x370], R6 ;  /* 0x0000dc0016067a25 */ /* 0x000fc800078e0006 */
[----:B------:R-:W-:Y:S01]  /*1e00*/  IMAD.WIDE.U32 R8, R3, c[0x0][0x1a8], R8 ;  /* 0x00006a0003087a25 */ /* 0x000fe200078e0008 */
[----:B------:R-:W-:-:S03]  /*1e10*/  LEA R234, P3, R6, c[0x0][0x330], 0x1 ;  /* 0x0000cc0006ea7a11 */ /* 0x000fc600078608ff */
[----:B------:R-:W-:Y:S01]  /*1e20*/  IMAD R10, R10, UR46, R11 ;  /* 0x0000002e0a0a7c24 */ /* 0x000fe2000f8e020b */
[----:B------:R-:W-:Y:S01]  /*1e30*/  IADD3 R11, R9, UR12, RZ ;  /* 0x0000000c090b7c10 */ /* 0x000fe2000fffe0ff */
[----:B------:R-:W-:Y:S01]  /*1e40*/  IMAD R3, R14, c[0x0][0x370], RZ ;  /* 0x0000dc000e037a24 */ /* 0x000fe200078e02ff */
[----:B------:R-:W-:Y:S01]  /*1e50*/  LEA R236, P0, R8, c[0x0][0x160], 0x1 ;  /* 0x0000580008ec7a11 */ /* 0x000fe200078008ff */
[----:B------:R-:W-:Y:S02]  /*1e60*/  UIMAD.WIDE UR12, UR8, UR17, UR24 ;  /* 0x00000011080c72a5 */ /* 0x000fe4000f8e0218 */
[----:B------:R-:W-:Y:S01]  /*1e70*/  IMAD R9, R22, c[0x0][0x374], R3 ;  /* 0x0000dd0016097a24 */ /* 0x000fe200078e0203 */
[----:B------:R-:W-:Y:S01]  /*1e80*/  LEA.HI.X R237, R8, c[0x0][0x164], R11, 0x1, P0 ;  /* 0x0000590008ed7a11 */ /* 0x000fe200000f0c0b */
[----:B------:R-:W-:Y:S01]  /*1e90*/  ULDC.64 UR24, c[0x0][0x3c8] ;  /* 0x0000f20000187ab9 */ /* 0x000fe20000000a00 */
[----:B------:R-:W-:Y:S01]  /*1ea0*/  PLOP3.LUT P0, PT, PT, PT, UP4, 0x80, 0x0 ;  /* 0x000000000000781c */ /* 0x000fe20003f0f048 */
[----:B------:R-:W-:Y:S01]  /*1eb0*/  IMAD.IADD R7, R7, 0x1, R9 ;  /* 0x0000000107077824 */ /* 0x000fe200078e0209 */
[----:B------:R-:W-:Y:S01]  /*1ec0*/  IADD3 R3, P2, R10, UR15, RZ ;  /* 0x0000000f0a037c10 */ /* 0x000fe2000ff5e0ff */
[----:B------:R-:W-:-:S03]  /*1ed0*/  UIMAD.WIDE UR14, UR9, UR17, UR24 ;  /* 0x00000011090e72a5 */ /* 0x000fc6000f8e0218 */
[C---:B------:R-:W-:Y:S02]  /*1ee0*/  LEA R233, P1, R3.reuse, c[0x0][0x350], 0x2 ;  /* 0x0000d40003e97a11 */ /* 0x040fe400078210ff */
[----:B------:R-:W-:Y:S02]  /*1ef0*/  LEA.HI.X.SX32 R10, R10, UR7, 0x1, P2 ;  /* 0x000000070a0a7c11 */ /* 0x000fe400090f0eff */
[----:B------:R-:W-:Y:S02]  /*1f00*/  LEA.HI.X R235, R6, c[0x0][0x334], R7, 0x1, P3 ;  /* 0x0000cd0006eb7a11 */ /* 0x000fe400018f0c07 */
[----:B------:R-:W-:Y:S01]  /*1f10*/  LEA.HI.X R232, R3, c[0x0][0x354], R10, 0x2, P1 ;  /* 0x0000d50003e87a11 */ /* 0x000fe200008f140a */
[----:B------:R-:W-:Y:S05]  /*1f20*/  @!P0 BRA `(.L_x_6) ;  /* 0x000059a000008947 */ /* 0x000fea0003800000 */
[----:B------:R-:W2:Y:S01]  /*1f30*/  LDL R20, [R1+0x3c] ;  /* 0x00003c0001147983 */ /* 0x000ea20000100800 */
[----:B------:R-:W-:-:S03]  /*1f40*/  ULDC.64 UR8, c[0x0][0x1a0] ;  /* 0x0000680000087ab9 */ /* 0x000fc60000000a00 */
[----:B------:R-:W3:Y:S01]  /*1f50*/  LDL R21, [R1+0x2c] ;  /* 0x00002c0001157983 */ /* 0x000ee20000100800 */
[----:B------:R-:W-:-:S04]  /*1f60*/  UIMAD UR7, UR20, UR8, URZ ;  /* 0x00000008140772a4 */ /* 0x000fc8000f8e023f */
[----:B------:R-:W-:-:S03]  /*1f70*/  UIMAD UR10, UR22, UR9, UR7 ;  /* 0x00000009160a72a4 */ /* 0x000fc6000f8e0207 */
[----:B------:R-:W-:Y:S02]  /*1f80*/  ULDC.64 UR8, c[0x0][0x198] ;  /* 0x0000660000087ab9 */ /* 0x000fe40000000a00 */
[----:B------:R-:W-:Y:S01]  /*1f90*/  UIMAD UR7, UR20, UR8, URZ ;  /* 0x00000008140772a4 */ /* 0x000fe2000f8e023f */
[----:B------:R-:W-:-:S03]  /*1fa0*/  IMAD.U32 R3, RZ, RZ, UR22 ;  /* 0x00000016ff037e24 */ /* 0x000fc6000f8e00ff */
[----:B------:R-:W-:Y:S02]  /*1fb0*/  UIMAD UR7, UR22, UR9, UR7 ;  /* 0x00000009160772a4 */ /* 0x000fe4000f8e0207 */
[----:B------:R-:W-:Y:S01]  /*1fc0*/  UIMAD UR9, UR18, -0x80, UR6 ;  /* 0xffffff80120978a4 */ /* 0x000fe2000f8e0206 */
[----:B------:R-:W-:Y:S01]  /*1fd0*/  IADD3 R9, R22, 0x40, RZ ;  /* 0x0000004016097810 */ /* 0x000fe20007ffe0ff */
[----:B------:R-:W-:-:S04]  /*1fe0*/  IMAD.WIDE.U32 R6, R3, c[0x0][0x1a0], R4 ;  /* 0x0000680003067a25 */ /* 0x000fc800078e0004 */
[----:B------:R-:W-:Y:S01]  /*1ff0*/  IMAD.WIDE.U32 R4, R3, c[0x0][0x198], R4 ;  /* 0x0000660003047a25 */ /* 0x000fe200078e0004 */
[----:B------:R-:W-:Y:S02]  /*2000*/  ISETP.GE.AND P1, PT, R9, UR9, PT ;  /* 0x0000000909007c0c */ /* 0x000fe4000bf26270 */
[----:B------:R-:W-:Y:S01]  /*2010*/  IADD3 R6, P2, R6, UR29, RZ ;  /* 0x0000001d06067c10 */ /* 0x000fe2000ff5e0ff */
[----:B------:R-:W-:Y:S01]  /*2020*/  IMAD.U32 R8, RZ, RZ, UR10 ;  /* 0x0000000aff087e24 */ /* 0x000fe2000f8e00ff */
[----:B------:R-:W-:Y:S01]  /*2030*/  IADD3 R4, P0, R4, UR33, RZ ;  /* 0x0000002104047c10 */ /* 0x000fe2000ff1e0ff */
[----:B------:R-:W-:-:S03]  /*2040*/  IMAD.U32 R3, RZ, RZ, UR7 ;  /* 0x00000007ff037e24 */ /* 0x000fc6000f8e00ff */
[----:B------:R-:W-:Y:S01]  /*2050*/  IADD3.X R7, R7, UR30, R8, P2, !PT ;  /* 0x0000001e07077c10 */ /* 0x000fe200097fe408 */
[C---:B------:R-:W-:Y:S01]  /*2060*/  IMAD R8, R12.reuse, c[0x0][0x1b0], RZ ;  /* 0x00006c000c087a24 */ /* 0x040fe200078e02ff */
[----:B------:R-:W-:Y:S01]  /*2070*/  IADD3.X R5, R5, UR35, R3, P0, !PT ;  /* 0x0000002305057c10 */ /* 0x000fe200087fe403 */
[----:B------:R-:W-:Y:S02]  /*2080*/  IMAD R3, R12, c[0x0][0x1b8], RZ ;  /* 0x00006e000c037a24 */ /* 0x000fe400078e02ff */
[----:B------:R-:W-:-:S04]  /*2090*/  IMAD.WIDE.U32 R6, R0, c[0x0][0x1b8], R6 ;  /* 0x00006e0000067a25 */ /* 0x000fc800078e0006 */
[C---:B------:R-:W-:Y:S02]  /*20a0*/  IMAD R3, R0.reuse, c[0x0][0x1bc], R3 ;  /* 0x00006f0000037a24 */ /* 0x040fe400078e0203 */
[C---:B------:R-:W-:Y:S02]  /*20b0*/  IMAD R8, R0.reuse, c[0x0][0x1b4], R8 ;  /* 0x00006d0000087a24 */ /* 0x040fe400078e0208 */
[----:B------:R-:W-:Y:S01]  /*20c0*/  IMAD.WIDE.U32 R4, R0, c[0x0][0x1b0], R4 ;  /* 0x00006c0000047a25 */ /* 0x000fe200078e0004 */
[----:B------:R-:W-:-:S03]  /*20d0*/  @!P1 IADD3 R0, P0, R22, 0x40, RZ ;  /* 0x0000004016009810 */ /* 0x000fc60007f1e0ff */
[----:B------:R-:W-:Y:S01]  /*20e0*/  IMAD.IADD R7, R7, 0x1, R3 ;  /* 0x0000000107077824 */ /* 0x000fe200078e0203 */
[----:B------:R-:W-:Y:S02]  /*20f0*/  @!P1 IADD3.X R3, RZ, R14, RZ, P0, !PT ;  /* 0x0000000eff039210 */ /* 0x000fe400007fe4ff */
[----:B------:R-:W-:Y:S02]  /*2100*/  PLOP3.LUT P0, PT, PT, PT, UP6, 0x80, 0x0 ;  /* 0x000000000000781c */ /* 0x000fe40003f0f068 */
[C---:B------:R-:W-:Y:S01]  /*2110*/  ISETP.GE.AND P2, PT, R22.reuse, UR9, PT ;  /* 0x0000000916007c0c */ /* 0x040fe2000bf46270 */
[----:B------:R-:W-:Y:S01]  /*2120*/  UMOV UR7, UR11 ;  /* 0x0000000b00077c82 */ /* 0x000fe20008000000 */
[----:B------:R-:W-:Y:S01]  /*2130*/  @!P1 IADD3 R12, P3, R22, 0x40, RZ ;  /* 0x00000040160c9810 */ /* 0x000fe20007f7e0ff */
[----:B------:R-:W-:-:S03]  /*2140*/  UIMAD UR8, UR7, -0x40, UR28 ;  /* 0xffffffc0070878a4 */ /* 0x000fc6000f8e021c */
[----:B------:R-:W-:Y:S01]  /*2150*/  @!P1 IADD3.X R10, RZ, R14, RZ, P3, !PT ;  /* 0x0000000eff0a9210 */ /* 0x000fe20001ffe4ff */
[----:B------:R-:W-:Y:S02]  /*2160*/  IMAD.IADD R5, R5, 0x1, R8 ;  /* 0x0000000105057824 */ /* 0x000fe400078e0208 */
[----:B------:R-:W-:Y:S02]  /*2170*/  @!P1 IMAD.MOV.U32 R8, RZ, RZ, R6 ;  /* 0x000000ffff089224 */ /* 0x000fe400078e0006 */
[----:B------:R-:W-:Y:S02]  /*2180*/  @!P1 IMAD R10, R10, c[0x0][0x1a0], RZ ;  /* 0x000068000a0a9a24 */ /* 0x000fe400078e02ff */
[----:B------:R-:W-:Y:S02]  /*2190*/  @!P2 IMAD R11, R14, c[0x0][0x1a0], RZ ;  /* 0x000068000e0baa24 */ /* 0x000fe400078e02ff */
[----:B------:R-:W-:Y:S02]  /*21a0*/  @!P1 IMAD R10, R12, c[0x0][0x1a4], R10 ;  /* 0x000069000c0a9a24 */ /* 0x000fe400078e020a */
[----:B------:R-:W-:-:S02]  /*21b0*/  @!P1 IMAD.MOV.U32 R16, RZ, RZ, R4 ;  /* 0x000000ffff109224 */ /* 0x000fc400078e0004 */
[----:B------:R-:W-:Y:S02]  /*21c0*/  @!P1 IMAD.MOV.U32 R17, RZ, RZ, R5 ;  /* 0x000000ffff119224 */ /* 0x000fe400078e0005 */
[----:B------:R-:W-:Y:S01]  /*21d0*/  @!P1 IMAD R3, R3, c[0x0][0x198], RZ ;  /* 0x0000660003039a24 */ /* 0x000fe200078e02ff */
[----:B------:R-:W-:Y:S01]  /*21e0*/  ULEA.HI UR9, UR7, UR7, URZ, 0x1 ;  /* 0x0000000707097291 */ /* 0x000fe2000f8f083f */
[----:B------:R-:W-:Y:S02]  /*21f0*/  @!P2 IMAD R11, R22, c[0x0][0x1a4], R11 ;  /* 0x00006900160baa24 */ /* 0x000fe400078e020b */
[C---:B------:R-:W-:Y:S02]  /*2200*/  @!P1 IMAD R19, R0.reuse, c[0x0][0x19c], R3 ;  /* 0x0000670000139a24 */ /* 0x040fe400078e0203 */
[----:B------:R-:W-:Y:S01]  /*2210*/  @!P1 IMAD.WIDE.U32 R16, R0, c[0x0][0x198], R16 ;  /* 0x0000660000109a25 */ /* 0x000fe200078e0010 */
[----:B------:R-:W-:-:S04]  /*2220*/  ULOP3.LUT UR9, UR9, 0xfffffffe, URZ, 0xc0, !UPT ;  /* 0xfffffffe09097892 */ /* 0x000fc8000f8ec03f */
[----:B------:R-:W-:-:S04]  /*2230*/  UIADD3 UR9, UR7, -UR9, URZ ;  /* 0x8000000907097290 */ /* 0x000fc8000fffe03f */
[----:B------:R-:W-:Y:S01]  /*2240*/  UISETP.NE.AND UP0, UPT, UR9, 0x1, UPT ;  /* 0x000000010900788c */ /* 0x000fe2000bf05270 */
[----:B------:R-:W-:Y:S05]  /*2250*/  @P0 BAR.SYNC.DEFER_BLOCKING 0x0 ;  /* 0x0000000000000b1d */ /* 0x000fea0000010000 */
[----:B------:R-:W-:Y:S01]  /*2260*/  PLOP3.LUT P0, PT, PT, PT, UP0, 0x80, 0x0 ;  /* 0x000000000000781c */ /* 0x000fe20003f0f008 */
[----:B------:R-:W-:Y:S01]  /*2270*/  UMOV UR9, UR12 ;  /* 0x0000000c00097c82 */ /* 0x000fe20008000000 */
[----:B--2---:R-:W-:-:S04]  /*2280*/  IADD3 R9, R20, 0x8, RZ ;  /* 0x0000000814097810 */ /* 0x004fc80007ffe0ff */
[----:B------:R-:W-:Y:S01]  /*2290*/  ISETP.GE.AND P6, PT, R9, UR8, PT ;  /* 0x0000000809007c0c */ /* 0x000fe2000bfc6270 */
[--C-:B------:R-:W-:Y:S02]  /*22a0*/  @!P1 IMAD.MOV.U32 R9, RZ, RZ, R7.reuse ;  /* 0x000000ffff099224 */ /* 0x100fe400078e0007 */
[----:B------:R-:W-:-:S04]  /*22b0*/  @!P2 IMAD.WIDE.U32 R6, R22, c[0x0][0x1a0], R6 ;  /* 0x000068001606aa25 */ /* 0x000fc800078e0006 */
[----:B------:R-:W-:-:S04]  /*22c0*/  @!P1 IMAD.WIDE.U32 R12, R12, c[0x0][0x1a0], R8 ;  /* 0x000068000c0c9a25 */ /* 0x000fc800078e0008 */
[----:B------:R-:W-:Y:S01]  /*22d0*/  @!P2 IMAD R8, R14, c[0x0][0x198], RZ ;  /* 0x000066000e08aa24 */ /* 0x000fe200078e02ff */
[----:B------:R-:W-:Y:S01]  /*22e0*/  IADD3 R9, R20, 0x20, RZ ;  /* 0x0000002014097810 */ /* 0x000fe20007ffe0ff */
[----:B------:R-:W-:Y:S01]  /*22f0*/  @!P2 IMAD.IADD R0, R7, 0x1, R11 ;  /* 0x000000010700a824 */ /* 0x000fe200078e020b */
[----:B------:R-:W-:Y:S01]  /*2300*/  @!P1 IADD3 R3, R13, R10, RZ ;  /* 0x0000000a0d039210 */ /* 0x000fe20007ffe0ff */
[----:B------:R-:W-:Y:S01]  /*2310*/  @!P2 IMAD R18, R22, c[0x0][0x19c], R8 ;  /* 0x000067001612aa24 */ /* 0x000fe200078e0208 */
[----:B------:R-:W-:Y:S02]  /*2320*/  @!P2 LEA R10, P4, R6, c[0x0][0x170], 0x1 ;  /* 0x00005c00060aaa11 */ /* 0x000fe400078808ff */
[----:B------:R-:W-:Y:S01]  /*2330*/  @!P1 LEA R8, P3, R12, c[0x0][0x170], 0x1 ;  /* 0x00005c000c089a11 */ /* 0x000fe200078608ff */
[----:B------:R-:W-:Y:S01]  /*2340*/  @!P2 IMAD.WIDE.U32 R14, R22, c[0x0][0x198], R4 ;  /* 0x00006600160eaa25 */ /* 0x000fe200078e0004 */
[----:B------:R-:W-:Y:S02]  /*2350*/  ISETP.GE.AND P5, PT, R9, UR8, PT ;  /* 0x0000000809007c0c */ /* 0x000fe4000bfa6270 */
[----:B------:R-:W-:Y:S01]  /*2360*/  @!P2 LEA.HI.X R11, R6, c[0x0][0x174], R0, 0x1, P4 ;  /* 0x00005d00060baa11 */ /* 0x000fe200020f0c00 */
[----:B------:R-:W-:Y:S01]  /*2370*/  @!P1 IMAD.IADD R5, R17, 0x1, R19 ;  /* 0x0000000111059824 */ /* 0x000fe200078e0213 */
[----:B------:R-:W-:Y:S01]  /*2380*/  @!P1 LEA.HI.X R9, R12, c[0x0][0x174], R3, 0x1, P3 ;  /* 0x00005d000c099a11 */ /* 0x000fe200018f0c03 */
[----:B---3--:R-:W-:Y:S01]  /*2390*/  IMAD.SHL.U32 R0, R21, 0x2, RZ ;  /* 0x0000000215007824 */ /* 0x008fe200078e00ff */
[----:B------:R-:W-:Y:S01]  /*23a0*/  @!P1 LEA R4, P3, R16, c[0x0][0x168], 0x1 ;  /* 0x00005a0010049a11 */ /* 0x000fe200078608ff */
[----:B------:R-:W-:Y:S01]  /*23b0*/  @!P2 IMAD.IADD R3, R15, 0x1, R18 ;  /* 0x000000010f03a824 */ /* 0x000fe200078e0212 */
[----:B------:R-:W-:-:S02]  /*23c0*/  @!P2 LEA R6, P4, R14, c[0x0][0x168], 0x1 ;  /* 0x00005a000e06aa11 */ /* 0x000fc400078808ff */
[----:B------:R-:W-:Y:S01]  /*23d0*/  @!P1 LEA.HI.X R5, R16, c[0x0][0x16c], R5, 0x1, P3 ;  /* 0x00005b0010059a11 */ /* 0x000fe200018f0c05 */
[----:B------:R-:W-:Y:S01]  /*23e0*/  @P2 STS [R0+0xf000], RZ ;  /* 0x00f000ff00002388 */ /* 0x000fe20000000800 */
[----:B------:R-:W-:-:S03]  /*23f0*/  ISETP.GE.AND P3, PT, R22, UR8, PT ;  /* 0x0000000816007c0c */ /* 0x000fc6000bf66270 */
[----:B------:R-:W-:Y:S01]  /*2400*/  @P2 STS [R0+0xf004], RZ ;  /* 0x00f004ff00002388 */ /* 0x000fe20000000800 */
[----:B------:R-:W-:-:S03]  /*2410*/  @!P2 LEA.HI.X R7, R14, c[0x0][0x16c], R3, 0x1, P4 ;  /* 0x00005b000e07aa11 */ /* 0x000fc600020f0c03 */
[----:B------:R-:W-:Y:S04]  /*2420*/  @P2 STS.64 [R0+0xf008], RZ ;  /* 0x00f008ff00002388 */ /* 0x000fe80000000a00 */
[----:B------:R-:W-:Y:S04]  /*2430*/  @P2 STS.128 [R0+0x11000], RZ ;  /* 0x011000ff00002388 */ /* 0x000fe80000000c00 */
[----:B------:R-:W-:Y:S01]  /*2440*/  @P2 STS.128 [R0+0x13000], RZ ;  /* 0x013000ff00002388 */ /* 0x000fe20000000c00 */
[----:B------:R-:W-:-:S03]  /*2450*/  IADD3 R3, R21, 0x1800, RZ ;  /* 0x0000180015037810 */ /* 0x000fc60007ffe0ff */
[----:B------:R-:W-:Y:S01]  /*2460*/  @!PT LDS RZ, [RZ] ;  /* 0x00000000fffff984 */ /* 0x000fe20000000800 */
[----:B------:R-:W-:Y:S01]  /*2470*/  @!PT LDS RZ, [RZ] ;  /* 0x00000000fffff984 */ /* 0x000fe20000000800 */
[----:B------:R-:W-:Y:S01]  /*2480*/  @!PT LDS RZ, [RZ] ;  /* 0x00000000fffff984 */ /* 0x000fe20000000800 */
[----:B------:R1:W-:Y:S04]  /*2490*/  @!P2 LDGSTS.E.BYPASS.LTC128B.128 [R0+0xf000], [R10.64] ;  /* 0x0f0000000a00afae */ /* 0x0003e8000b901d44 */
[----:B------:R1:W-:Y:S04]  /*24a0*/  @!P2 LDGSTS.E.BYPASS.LTC128B.128 [R0+0x11000], [R10.64+0x40] ;  /* 0x110000400a00afae */ /* 0x0003e8000b901d44 */
[----:B------:R1:W-:Y:S04]  /*24b0*/  @!P2 LDGSTS.E.BYPASS.LTC128B.128 [R0+0x13000], [R10.64+0x80] ;  /* 0x130000800a00afae */ /* 0x0003e8000b901d44 */
[----:B------:R-:W-:Y:S04]  /*24c0*/  @P1 STS.128 [R0+0x10000], RZ ;  /* 0x010000ff00001388 */ /* 0x000fe80000000c00 */
[----:B------:R-:W-:Y:S04]  /*24d0*/  @P1 STS.128 [R0+0x12000], RZ ;  /* 0x012000ff00001388 */ /* 0x000fe80000000c00 */
[----:B------:R-:W-:Y:S04]  /*24e0*/  @P1 STS.128 [R0+0x14000], RZ ;  /* 0x014000ff00001388 */ /* 0x000fe80000000c00 */
[----:B------:R-:W-:Y:S01]  /*24f0*/  @!PT LDS RZ, [RZ] ;  /* 0x00000000fffff984 */ /* 0x000fe20000000800 */
[----:B------:R-:W-:Y:S01]  /*2500*/  @!PT LDS RZ, [RZ] ;  /* 0x00000000fffff984 */ /* 0x000fe20000000800 */
[----:B------:R-:W-:Y:S01]  /*2510*/  @!PT LDS RZ, [RZ] ;  /* 0x00000000fffff984 */ /* 0x000fe20000000800 */
[----:B------:R2:W-:Y:S04]  /*2520*/  @!P1 LDGSTS.E.BYPASS.LTC128B.128 [R0+0x10000], [R8.64] ;  /* 0x1000000008009fae */ /* 0x0005e8000b901d44 */
[----:B------:R2:W-:Y:S04]  /*2530*/  @!P1 LDGSTS.E.BYPASS.LTC128B.128 [R0+0x12000], [R8.64+0x40] ;  /* 0x1200004008009fae */ /* 0x0005e8000b901d44 */
[----:B------:R2:W-:Y:S04]  /*2540*/  @!P1 LDGSTS.E.BYPASS.LTC128B.128 [R0+0x14000], [R8.64+0x80] ;  /* 0x1400008008009fae */ /* 0x0005e8000b901d44 */
[----:B------:R-:W0:Y:S04]  /*2550*/  LDGDEPBAR ;  /* 0x00000000000079af */ /* 0x000e280000000000 */
[----:B------:R-:W-:Y:S04]  /*2560*/  @P3 STS [R0+0x6000], RZ ;  /* 0x006000ff00003388 */ /* 0x000fe80000000800 */
[----:B------:R-:W-:Y:S04]  /*2570*/  @P3 STS [R0+0x6004], RZ ;  /* 0x006004ff00003388 */ /* 0x000fe80000000800 */
[----:B------:R-:W-:Y:S04]  /*2580*/  @P3 STS.64 [R0+0x6008], RZ ;  /* 0x006008ff00003388 */ /* 0x000fe80000000a00 */
[----:B------:R-:W-:Y:S01]  /*2590*/  @P3 STS.128 [R0+0x7000], RZ ;  /* 0x007000ff00003388 */ /* 0x000fe20000000c00 */
[----:B--2---:R-:W-:-:S03]  /*25a0*/  SEL R8, R3, R21, !P0 ;  /* 0x0000001503087207 */ /* 0x004fc60004000000 */
[----:B------:R-:W-:Y:S01]  /*25b0*/  @P3 STS.128 [R0+0x8000], RZ ;  /* 0x008000ff00003388 */ /* 0x000fe20000000c00 */
[----:B------:R-:W-:-:S03]  /*25c0*/  SHF.L.U32 R238, R8, 0x1, RZ ;  /* 0x0000000108ee7819 */ /* 0x000fc600000006ff */
[----:B------:R-:W-:Y:S01]  /*25d0*/  @!PT LDS RZ, [RZ] ;  /* 0x00000000fffff984 */ /* 0x000fe20000000800 */
[----:B------:R-:W-:Y:S01]  /*25e0*/  @!PT LDS RZ, [RZ] ;  /* 0x00000000fffff984 */ /* 0x000fe20000000800 */
[----:B------:R-:W-:Y:S01]  /*25f0*/  @!PT LDS RZ, [RZ] ;  /* 0x00000000fffff984 */ /* 0x000fe20000000800 */
[----:B------:R2:W-:Y:S04]  /*2600*/  @!P3 LDGSTS.E.BYPASS.LTC128B.128 [R0+0x6000], [R234.64] ;  /* 0x06000000ea00bfae */ /* 0x0005e8000b901d44 */
[----:B------:R2:W-:Y:S04]  /*2610*/  @!P3 LDGSTS.E.BYPASS.LTC128B.128 [R0+0x7000], [R234.64+0x40] ;  /* 0x07000040ea00bfae */ /* 0x0005e8000b901d44 */
[----:B------:R2:W-:Y:S04]  /*2620*/  @!P3 LDGSTS.E.BYPASS.LTC128B.128 [R0+0x8000], [R234.64+0x80] ;  /* 0x08000080ea00bfae */ /* 0x0005e8000b901d44 */
[----:B------:R-:W-:Y:S04]  /*2630*/  @P3 STS [R238], RZ ;  /* 0x000000ffee003388 */ /* 0x000fe80000000800 */
[----:B------:R-:W-:Y:S04]  /*2640*/  @P3 STS [R238+0x4], RZ ;  /* 0x000004ffee003388 */ /* 0x000fe80000000800 */
        /* <DEDUP_REMOVED lines=9> */
[----:B------:R-:W-:Y:S01]  /*26e0*/  @P3 STS [R238+0x200c], RZ ;  /* 0x00200cffee003388 */ /* 0x000fe20000000800 */
[----:B------:R-:W-:-:S03]  /*26f0*/  IADD3 R3, R20, 0x28, RZ ;  /* 0x0000002814037810 */ /* 0x000fc60007ffe0ff */
[----:B------:R-:W-:Y:S01]  /*2700*/  @!PT LDS RZ, [RZ] ;  /* 0x00000000fffff984 */ /* 0x000fe20000000800 */
[----:B------:R-:W-:Y:S01]  /*2710*/  @!PT LDS RZ, [RZ] ;  /* 0x00000000fffff984 */ /* 0x000fe20000000800 */
[----:B------:R-:W-:Y:S01]  /*2720*/  @!PT LDS RZ, [RZ] ;  /* 0x00000000fffff984 */ /* 0x000fe20000000800 */
[----:B------:R3:W-:Y:S04]  /*2730*/  @!P3 LDGSTS.E.BYPASS.LTC128B.128 [R238], [R236.64] ;  /* 0x00000000eceebfae */ /* 0x0007e8000b901d44 */
[----:B------:R3:W-:Y:S04]  /*2740*/  @!P3 LDGSTS.E.BYPASS.LTC128B.128 [R238+0x1000], [R236.64+0x40] ;  /* 0x01000040eceebfae */ /* 0x0007e8000b901d44 */
[----:B------:R3:W-:Y:S04]  /*2750*/  @!P3 LDGSTS.E.BYPASS.LTC128B.128 [R238+0x2000], [R236.64+0x80] ;  /* 0x02000080eceebfae */ /* 0x0007e8000b901d44 */
[----:B------:R-:W-:Y:S04]  /*2760*/  @P2 STS [R0+0x9000], RZ ;  /* 0x009000ff00002388 */ /* 0x000fe80000000800 */
[----:B------:R-:W-:Y:S04]  /*2770*/  @P2 STS [R0+0x9004], RZ ;  /* 0x009004ff00002388 */ /* 0x000fe80000000800 */
[----:B------:R-:W-:Y:S04]  /*2780*/  @P2 STS.64 [R0+0x9008], RZ ;  /* 0x009008ff00002388 */ /* 0x000fe80000000a00 */
[----:B------:R-:W-:Y:S04]  /*2790*/  @P2 STS.128 [R0+0xb000], RZ ;  /* 0x00b000ff00002388 */ /* 0x000fe80000000c00 */
[----:B------:R-:W-:Y:S04]  /*27a0*/  @P2 STS.128 [R0+0xd000], RZ ;  /* 0x00d000ff00002388 */ /* 0x000fe80000000c00 */
[----:B------:R-:W-:Y:S01]  /*27b0*/  @!PT LDS RZ, [RZ] ;  /* 0x00000000fffff984 */ /* 0x000fe20000000800 */
[----:B------:R-:W-:Y:S01]  /*27c0*/  @!PT LDS RZ, [RZ] ;  /* 0x00000000fffff984 */ /* 0x000fe20000000800 */
[----:B------:R-:W-:Y:S01]  /*27d0*/  @!PT LDS RZ, [RZ] ;  /* 0x00000000fffff984 */ /* 0x000fe20000000800 */
[----:B------:R4:W-:Y:S04]  /*27e0*/  @!P2 LDGSTS.E.BYPASS.LTC128B.128 [R0+0x9000], [R6.64] ;  /* 0x090000000600afae */ /* 0x0009e8000b901d44 */
[----:B------:R4:W-:Y:S04]  /*27f0*/  @!P2 LDGSTS.E.BYPASS.LTC128B.128 [R0+0xb000], [R6.64+0x40] ;  /* 0x0b0000400600afae */ /* 0x0009e8000b901d44 */
[----:B------:R4:W-:Y:S01]  /*2800*/  @!P2 LDGSTS.E.BYPASS.LTC128B.128 [R0+0xd000], [R6.64+0x80] ;  /* 0x0d0000800600afae */ /* 0x0009e2000b901d44 */
[----:B------:R-:W-:-:S03]  /*2810*/  ISETP.GE.AND P2, PT, R3, UR8, PT ;  /* 0x0000000803007c0c */ /* 0x000fc6000bf46270 */
[----:B------:R-:W-:Y:S04]  /*2820*/  @P1 STS.128 [R0+0xa000], RZ ;  /* 0x00a000ff00001388 */ /* 0x000fe80000000c00 */
[----:B------:R-:W-:Y:S04]  /*2830*/  @P1 STS.128 [R0+0xc000], RZ ;  /* 0x00c000ff00001388 */ /* 0x000fe80000000c00 */
[----:B------:R2:W-:Y:S04]  /*2840*/  @P1 STS.128 [R0+0xe000], RZ ;  /* 0x00e000ff00001388 */ /* 0x0005e80000000c00 */
[----:B------:R-:W-:Y:S01]  /*2850*/  @!PT LDS RZ, [RZ] ;  /* 0x00000000fffff984 */ /* 0x000fe20000000800 */
[----:B------:R-:W-:Y:S01]  /*2860*/  @!PT LDS RZ, [RZ] ;  /* 0x00000000fffff984 */ /* 0x000fe20000000800 */
[----:B------:R-:W-:Y:S01]  /*2870*/  @!PT LDS RZ, [RZ] ;  /* 0x00000000fffff984 */ /* 0x000fe20000000800 */
[----:B------:R2:W-:Y:S04]  /*2880*/  @!P1 LDGSTS.E.BYPASS.LTC128B.128 [R0+0xa000], [R4.64] ;  /* 0x0a00000004009fae */ /* 0x0005e8000b901d44 */
[----:B------:R2:W-:Y:S01]  /*2890*/  @!P1 LDGSTS.E.BYPASS.LTC128B.128 [R0+0xc000], [R4.64+0x40] ;  /* 0x0c00004004009fae */ /* 0x0005e2000b901d44 */
[----:B------:R-:W-:-:S03]  /*28a0*/  SHF.R.S32.HI R8, RZ, 0x1f, R20 ;  /* 0x0000001fff087819 */ /* 0x000fc60000011414 */
[----:B------:R2:W-:Y:S01]  /*28b0*/  @!P1 LDGSTS.E.BYPASS.LTC128B.128 [R0+0xe000], [R4.64+0x80] ;  /* 0x0e00008004009fae */ /* 0x0005e2000b901d44 */
[C---:B----4-:R-:W-:Y:S01]  /*28c0*/  IMAD.SHL.U32 R6, R20.reuse, 0x4, RZ ;  /* 0x0000000414067824 */ /* 0x050fe200078e00ff */
[----:B------:R-:W-:Y:S01]  /*28d0*/  ISETP.GE.AND P4, PT, R20, UR8, PT ;  /* 0x0000000814007c0c */ /* 0x000fe2000bf86270 */
[----:B------:R-:W-:Y:S01]  /*28e0*/  UMOV UR8, UR13 ;  /* 0x0000000d00087c82 */ /* 0x000fe20008000000 */
[----:B------:R-:W-:Y:S01]  /*28f0*/  IMAD.MOV.U32 R9, RZ, RZ, 0x7f800000 ;  /* 0x7f800000ff097424 */ /* 0x000fe200078e00ff */
[----:B------:R-:W0:Y:S01]  /*2900*/  LDGDEPBAR ;  /* 0x00000000000079af */ /* 0x000e220000000000 */
[----:B-1----:R-:W-:Y:S02]  /*2910*/  IMAD.MOV.U32 R11, RZ, RZ, 0x7f800000 ;  /* 0x7f800000ff0b7424 */ /* 0x002fe400078e00ff */
[----:B------:R-:W-:Y:S01]  /*2920*/  IMAD.MOV.U32 R10, RZ, RZ, 0x7f800000 ;  /* 0x7f800000ff0a7424 */ /* 0x000fe200078e00ff */
[----:B--2---:R-:W-:Y:S02]  /*2930*/  IADD3 R4, P3, R6, UR9, RZ ;  /* 0x0000000906047c10 */ /* 0x004fe4000ff7e0ff */
[----:B------:R-:W-:-:S02]  /*2940*/  SHF.R.S32.HI R0, RZ, 0x1f, R3 ;  /* 0x0000001fff007819 */ /* 0x000fc40000011403 */
[----:B------:R-:W-:Y:S01]  /*2950*/  @!P2 LEA R6, P1, R3, UR9, 0x2 ;  /* 0x000000090306ac11 */ /* 0x000fe2000f8210ff */
[----:B------:R-:W-:-:S04]  /*2960*/  DEPBAR.LE SB0, 0x1 ;  /* 0x000080400000791a */ /* 0x000fc80000000000 */
[----:B------:R-:W-:Y:S02]  /*2970*/  @!P2 LEA.HI.X R7, R3, UR8, R0, 0x2, P1 ;  /* 0x000000080307ac11 */ /* 0x000fe400088f1400 */
[----:B------:R-:W-:-:S03]  /*2980*/  SHF.L.U64.HI R5, R20, 0x2, R8 ;  /* 0x0000000214057819 */ /* 0x000fc60000010208 */
[----:B------:R1:W2:Y:S01]  /*2990*/  @!P2 LDG.E R9, [R6.64] ;  /* 0x000000040609a981 */ /* 0x0002a2000c1e1900 */
[----:B------:R-:W-:-:S05]  /*29a0*/  IADD3.X R5, R5, UR8, RZ, P3, !PT ;  /* 0x0000000805057c10 */ /* 0x000fca0009ffe4ff */
[----:B------:R4:W3:Y:S04]  /*29b0*/  @!P4 LDG.E R11, [R4.64] ;  /* 0x00000004040bc981 */ /* 0x0008e8000c1e1900 */
[----:B------:R4:W3:Y:S01]  /*29c0*/  @!P6 LDG.E R10, [R4.64+0x20] ;  /* 0x00002004040ae981 */ /* 0x0008e2000c1e1900 */
[----:B------:R-:W-:Y:S02]  /*29d0*/  IADD3 R3, R227, 0x1800, RZ ;  /* 0x00001800e3037810 */ /* 0x000fe40007ffe0ff */
[----:B------:R-:W-:Y:S02]  /*29e0*/  IADD3 R0, R225, 0x1800, RZ ;  /* 0x00001800e1007810 */ /* 0x000fe40007ffe0ff */
[----:B------:R-:W-:Y:S02]  /*29f0*/  SEL R3, R3, R227, !P0 ;  /* 0x000000e303037207 */ /* 0x000fe40004000000 */
[----:B------:R-:W-:-:S02]  /*2a00*/  SEL R0, R0, R225, !P0 ;  /* 0x000000e100007207 */ /* 0x000fc40004000000 */
[----:B------:R-:W-:Y:S01]  /*2a10*/  MOV R252, 0x7f800000 ;  /* 0x7f80000000fc7802 */ /* 0x000fe20000000f00 */
[----:B------:R-:W-:Y:S02]  /*2a20*/  IMAD.SHL.U32 R216, R3, 0x2, RZ ;  /* 0x0000000203d87824 */ /* 0x000fe400078e00ff */
[----:B------:R-:W-:Y:S01]  /*2a30*/  IMAD.SHL.U32 R3, R0, 0x2, RZ ;  /* 0x0000000200037824 */ /* 0x000fe200078e00ff */
[----:B------:R-:W-:Y:S02]  /*2a40*/  MOV R0, c[0x0][0x22c] ;  /* 0x00008b0000007a02 */ /* 0x000fe40000000f00 */
[----:B------:R4:W5:Y:S04]  /*2a50*/  @!P5 LDG.E R252, [R4.64+0x80] ;  /* 0x0000800404fcd981 */ /* 0x000968000c1e1900 */
[----:B------:R-:W-:Y:S01]  /*2a60*/  BAR.SYNC.DEFER_BLOCKING 0x0 ;  /* 0x0000000000007b1d */ /* 0x000fe20000010000 */
[----:B------:R-:W-:Y:S01]  /*2a70*/  IMAD R0, R0, c[0x0][0x1c0], RZ ;  /* 0x0000700000007a24 */ /* 0x000fe200078e02ff */
[----:B-1----:R-:W-:-:S03]  /*2a80*/  SHF.L.U64.HI R6, R20, 0x2, R8 ;  /* 0x0000000214067819 */ /* 0x002fc60000010208 */
[----:B----4-:R-:W-:Y:S01]  /*2a90*/  IMAD.SHL.U32 R4, R0, 0x8, RZ ;  /* 0x0000000800047824 */ /* 0x010fe200078e00ff */
[----:B------:R-:W1:Y:S04]  /*2aa0*/  LDSM.16.M88.4 R168, [R218+0xf000] ;  /* 0x00f00000daa8783b */ /* 0x000e680000000200 */
[----:B------:R-:W4:Y:S04]  /*2ab0*/  LDSM.16.M88.4 R172, [R218+0xf400] ;  /* 0x00f40000daac783b */ /* 0x000f280000000200 */
[----:B------:R-:W1:Y:S04]  /*2ac0*/  LDSM.16.M88.4 R176, [R217+0xf000] ;  /* 0x00f00000d9b0783b */ /* 0x000e680000000200 */
        /* <DEDUP_REMOVED lines=8> */
[----:B------:R-:W1:Y:S01]  /*2b50*/  LDSM.16.M88.4 R212, [R217+0x13400] ;  /* 0x01340000d9d4783b */ /* 0x000e620000000200 */
[----:B------:R-:W-:Y:S01]  /*2b60*/  UIADD3 UR10, UR22, 0x80, URZ ;  /* 0x00000080160a7890 */ /* 0x000fe2000fffe03f */
[----:B------:R-:W-:Y:S01]  /*2b70*/  IMAD.SHL.U32 R219, R227, 0x2, RZ ;  /* 0x00000002e3db7824 */ /* 0x000fe200078e00ff */
[----:B------:R-:W-:Y:S01]  /*2b80*/  CS2R R126, SRZ ;  /* 0x00000000007e7805 */ /* 0x000fe2000001ff00 */
        /* <DEDUP_REMOVED lines=47> */
[----:B------:R-:W-:Y:S01]  /*2e80*/  IMAD.IADD R220, R219, 0x1, R226 ;  /* 0x00000001dbdc7824 */ /* 0x000fe200078e02e2 */
[----:B------:R-:W-:-:S02]  /*2e90*/  UISETP.GE.AND UP0, UPT, UR10, UR6, UPT ;  /* 0x000000060a00728c */ /* 0x000fc4000bf06270 */
[----:B------:R-:W-:Y:S02]  /*2ea0*/  UMOV UR11, UR14 ;  /* 0x0000000e000b7c82 */ /* 0x000fe40008000000 */
[----:B------:R-:W-:Y:S01]  /*2eb0*/  UMOV UR10, UR15 ;  /* 0x0000000f000a7c82 */ /* 0x000fe20008000000 */
[----:B--2---:R2:W-:Y:S04]  /*2ec0*/  STL [R1], R9 ;  /* 0x0000000901007387 */ /* 0x0045e80000100800 */
[----:B---3--:R-:W-:Y:S04]  /*2ed0*/  STL [R1+0x4], R11 ;  /* 0x0000040b01007387 */ /* 0x008fe80000100800 */
[----:B------:R-:W-:Y:S04]  /*2ee0*/  STL [R1+0x8], R10 ;  /* 0x0000080a01007387 */ /* 0x000fe80000100800 */
[----:B------:R3:W-:Y:S01]  /*2ef0*/  STL [R1+0x24], R6 ;  /* 0x0000240601007387 */ /* 0x0007e20000100800 */
[----:B--2---:R-:W-:-:S05]  /*2f00*/  IMAD.SHL.U32 R9, R0, 0x10, RZ ;  /* 0x0000001000097824 */ /* 0x004fca00078e00ff */
[C---:B------:R-:W-:Y:S02]  /*2f10*/  IADD3 R5, R9.reuse, 0x20, RZ ;  /* 0x0000002009057810 */ /* 0x040fe40007ffe0ff */
[----:B------:R-:W-:Y:S02]  /*2f20*/  IADD3 R0, R9, 0x40, RZ ;  /* 0x0000004009007810 */ /* 0x000fe40007ffe0ff */
[----:B------:R-:W-:Y:S01]  /*2f30*/  IADD3 R5, R4, R5, RZ ;  /* 0x0000000504057210 */ /* 0x000fe20007ffe0ff */
[----:B---3--:R-:W-:Y:S02]  /*2f40*/  IMAD.SHL.U32 R6, R20, 0x4, RZ ;  /* 0x0000000414067824 */ /* 0x008fe400078e00ff */
[----:B------:R-:W-:-:S03]  /*2f50*/  IMAD.IADD R0, R4, 0x1, R0 ;  /* 0x0000000104007824 */ /* 0x000fc600078e0200 */
[----:B------:R2:W-:Y:S02]  /*2f60*/  STL [R1+0x28], R6 ;  /* 0x0000280601007387 */ /* 0x0005e40000100800 */
[C---:B--2---:R-:W-:Y:S01]  /*2f70*/  IADD3 R6, R4.reuse, R5, RZ ;  /* 0x0000000504067210 */ /* 0x044fe20007ffe0ff */
[----:B------:R-:W-:-:S04]  /*2f80*/  IMAD.IADD R5, R4, 0x1, R0 ;  /* 0x0000000104057824 */ /* 0x000fc800078e0200 */
[C---:B------:R-:W-:Y:S01]  /*2f90*/  IMAD.IADD R6, R4.reuse, 0x1, R6 ;  /* 0x0000000104067824 */ /* 0x040fe200078e0206 */
[----:B------:R-:W-:-:S03]  /*2fa0*/  IADD3 R5, R4, R5, RZ ;  /* 0x0000000504057210 */ /* 0x000fc60007ffe0ff */
[C---:B------:R-:W-:Y:S02]  /*2fb0*/  IMAD.IADD R6, R4.reuse, 0x1, R6 ;  /* 0x0000000104067824 */ /* 0x040fe400078e0206 */
[----:B------:R-:W-:-:S03]  /*2fc0*/  IMAD.IADD R5, R4, 0x1, R5 ;  /* 0x0000000104057824 */ /* 0x000fc600078e0205 */
[----:B------:R2:W-:Y:S01]  /*2fd0*/  STL [R1+0x10], R6 ;  /* 0x0000100601007387 */ /* 0x0005e20000100800 */
[----:B------:R-:W-:-:S03]  /*2fe0*/  IMAD.IADD R0, R4, 0x1, R5 ;  /* 0x0000000104007824 */ /* 0x000fc600078e0205 */
[----:B------:R3:W-:Y:S01]  /*2ff0*/  STL [R1+0xc], R5 ;  /* 0x00000c0501007387 */ /* 0x0007e20000100800 */
[----:B--2---:R-:W-:-:S05]  /*3000*/  IADD3 R6, R4, R6, RZ ;  /* 0x0000000604067210 */ /* 0x004fca0007ffe0ff */
[----:B------:R3:W-:Y:S04]  /*3010*/  STL [R1+0x18], R6 ;  /* 0x0000180601007387 */ /* 0x0007e80000100800 */
[----:B-1--4-:R3:W-:Y:S02]  /*3020*/  STL [R1+0x14], R0 ;  /* 0x0000140001007387 */ /* 0x0127e40000100800 */
.L_x_9:
[----:B------:R-:W0:Y:S01]  /*3030*/  LDGDEPBAR ;  /* 0x00000000000079af */ /* 0x000e220000000000 */
[----:B---3--:R-:W-:Y:S01]  /*3040*/  IMAD.IADD R0, R226, 0x1, R216 ;  /* 0x00000001e2007824 */ /* 0x008fe200078e02d8 */
[----:B------:R-:W-:Y:S01]  /*3050*/  PLOP3.LUT P0, PT, PT, PT, UP0, 0x80, 0x0 ;  /* 0x000000000000781c */ /* 0x000fe20003f0f008 */
[----:B------:R-:W-:Y:S01]  /*3060*/  UISETP.GE.AND UP3, UPT, UR7, 0x1, UPT ;  /* 0x000000010700788c */ /* 0x000fe2000bf66270 */
[----:B------:R-:W-:Y:S02]  /*3070*/  PLOP3.LUT P5, PT, PT, PT, UP0, 0x80, 0x0 ;  /* 0x000000000000781c */ /* 0x000fe40003faf008 */
[----:B------:R-:W-:Y:S02]  /*3080*/  PLOP3.LUT P1, PT, PT, PT, UP0, 0x80, 0x0 ;  /* 0x000000000000781c */ /* 0x000fe40003f2f008 */
[----:B------:R-:W2:Y:S01]  /*3090*/  LDL R241, [R1+0x38] ;  /* 0x0000380001f17983 */ /* 0x000ea20000100800 */
[----:B------:R-:W-:Y:S02]  /*30a0*/  PLOP3.LUT P4, PT, PT, PT, UP0, 0x80, 0x0 ;  /* 0x000000000000781c */ /* 0x000fe40003f8f008 */
[----:B------:R-:W-:Y:S01]  /*30b0*/  PLOP3.LUT P3, PT, PT, PT, UP0, 0x80, 0x0 ;  /* 0x000000000000781c */ /* 0x000fe20003f6f008 */
[----:B------:R-:W3:Y:S01]  /*30c0*/  LDL R240, [R1+0x4] ;  /* 0x0000040001f07983 */ /* 0x000ee20000100800 */
[----:B------:R-:W-:Y:S03]  /*30d0*/  PLOP3.LUT P6, PT, PT, PT, UP0, 0x80, 0x0 ;  /* 0x000000000000781c */ /* 0x000fe60003fcf008 */
[----:B------:R-:W4:Y:S01]  /*30e0*/  LDL R239, [R1+0x8] ;  /* 0x0000080001ef7983 */ /* 0x000f220000100800 */
[----:B------:R-:W-:Y:S04]  /*30f0*/  DEPBAR.LE SB0, 0x0 ;  /* 0x000080000000791a */ /* 0x000fe80000000000 */
[----:B------:R-:W-:Y:S08]  /*3100*/  BAR.SYNC.DEFER_BLOCKING 0x0 ;  /* 0x0000000000007b1d */ /* 0x000ff00000010000 */
[----:B------:R-:W-:Y:S08]  /*3110*/  LDSM.16.M88.4 R32, [R216] ;  /* 0x00000000d820783b */ /* 0x000ff00000000200 */
[----:B------:R-:W1:Y:S08]  /*3120*/  LDSM.16.M88.4 R16, [R218+0x9000] ;  /* 0x00900000da10783b */ /* 0x000e700000000200 */
[----:B------:R-:W1:Y:S08]  /*3130*/  LDSM.16.M88.4 R28, [R216+0x800] ;  /* 0x00080000d81c783b */ /* 0x000e700000000200 */
[----:B------:R-:W1:Y:S08]  /*3140*/  LDSM.16.M88.4 R132, [R218+0x9400] ;  /* 0x00940000da84783b */ /* 0x000e700000000200 */
[----:B------:R-:W-:Y:S08]  /*3150*/  LDSM.16.M88.4 R136, [R0] ;  /* 0x000000000088783b */ /* 0x000ff00000000200 */
[----:B------:R-:W1:Y:S02]  /*3160*/  LDSM.16.M88.4 R140, [R217+0x9000] ;  /* 0x00900000d98c783b */ /* 0x000e640000000200 */
[-C--:B-1----:R-:W-:Y:S06]  /*3170*/  HMMA.16816.F32.BF16 R4, R32, R16.reuse, RZ ;  /* 0x000000102004723c */ /* 0x082fec00000418ff */
[----:B------:R-:W1:Y:S02]  /*3180*/  LDSM.16.M88.4 R144, [R0+0x800] ;  /* 0x000800000090783b */ /* 0x000e640000000200 */
[C---:B------:R-:W-:Y:S06]  /*3190*/  HMMA.16816.F32.BF16 R8, R28.reuse, R16, RZ ;  /* 0x000000101c08723c */ /* 0x040fec00000418ff */
[----:B-----5:R-:W1:Y:S02]  /*31a0*/  LDSM.16.M88.4 R148, [R217+0x9400] ;  /* 0x00940000d994783b */ /* 0x020e640000000200 */
[-C--:B------:R-:W-:Y:S06]  /*31b0*/  HMMA.16816.F32.BF16 R12, R28, R18.reuse, RZ ;  /* 0x000000121c0c723c */ /* 0x080fec00000418ff */
[----:B------:R-:W-:Y:S02]  /*31c0*/  LDSM.16.M88.4 R152, [R216+0x1000] ;  /* 0x00100000d898783b */ /* 0x000fe40000000200 */
[C---:B------:R-:W-:Y:S06]  /*31d0*/  HMMA.16816.F32.BF16 R16, R32.reuse, R18, RZ ;  /* 0x000000122010723c */ /* 0x040fec00000418ff */
[----:B------:R-:W1:Y:S02]  /*31e0*/  LDSM.16.M88.4 R156, [R218+0xb000] ;  /* 0x00b00000da9c783b */ /* 0x000e640000000200 */
[-C--:B------:R-:W-:Y:S06]  /*31f0*/  HMMA.16816.F32.BF16 R20, R32, R132.reuse, RZ ;  /* 0x000000842014723c */ /* 0x080fec00000418ff */
[----:B------:R-:W1:Y:S02]  /*3200*/  LDSM.16.M88.4 R160, [R216+0x1800] ;  /* 0x00180000d8a0783b */ /* 0x000e640000000200 */
[C---:B------:R-:W-:Y:S06]  /*3210*/  HMMA.16816.F32.BF16 R24, R28.reuse, R132, RZ ;  /* 0x000000841c18723c */ /* 0x040fec00000418ff */
[----:B------:R-:W-:Y:S02]  /*3220*/  LDSM.16.M88.4 R164, [R0+0x1800] ;  /* 0x0018000000a4783b */ /* 0x000fe40000000200 */
[-C--:B------:R-:W-:Y:S08]  /*3230*/  HMMA.16816.F32.BF16 R28, R28, R134.reuse, RZ ;  /* 0x000000861c1c723c */ /* 0x080ff000000418ff */
[----:B------:R-:W-:Y:S01]  /*3240*/  HMMA.16816.F32.BF16 R32, R32, R134, RZ ;  /* 0x000000862020723c */ /* 0x000fe200000418ff */
[----:B------:R-:W1:Y:S07]  /*3250*/  LDSM.16.M88.4 R132, [R218+0xb400] ;  /* 0x00b40000da84783b */ /* 0x000e6e0000000200 */
[-C--:B------:R-:W-:Y:S08]  /*3260*/  HMMA.16816.F32.BF16 R4, R136, R140.reuse, R4 ;  /* 0x0000008c8804723c */ /* 0x080ff00000041804 */
[C---:B-1----:R-:W-:Y:S08]  /*3270*/  HMMA.16816.F32.BF16 R8, R144.reuse, R140, R8 ;  /* 0x0000008c9008723c */ /* 0x042ff00000041808 */
[-C--:B------:R-:W-:Y:S08]  /*3280*/  HMMA.16816.F32.BF16 R12, R144, R142.reuse, R12 ;  /* 0x0000008e900c723c */ /* 0x080ff0000004180c */
[C---:B------:R-:W-:Y:S01]  /*3290*/  HMMA.16816.F32.BF16 R16, R136.reuse, R142, R16 ;  /* 0x0000008e8810723c */ /* 0x040fe20000041810 */
[----:B------:R-:W-:Y:S07]  /*32a0*/  LDSM.16.M88.4 R140, [R0+0x1000] ;  /* 0x00100000008c783b */ /* 0x000fee0000000200 */
[-C--:B------:R-:W-:Y:S08]  /*32b0*/  HMMA.16816.F32.BF16 R20, R136, R148.reuse, R20 ;  /* 0x000000948814723c */ /* 0x080ff00000041814 */
[C---:B------:R-:W-:Y:S08]  /*32c0*/  HMMA.16816.F32.BF16 R24, R144.reuse, R148, R24 ;  /* 0x000000949018723c */ /* 0x040ff00000041818 */
[-C--:B------:R-:W-:Y:S01]  /*32d0*/  HMMA.16816.F32.BF16 R28, R144, R150.reuse, R28 ;  /* 0x00000096901c723c */ /* 0x080fe2000004181c */
[----:B------:R-:W1:Y:S07]  /*32e0*/  LDSM.16.M88.4 R144, [R217+0xb000] ;  /* 0x00b00000d990783b */ /* 0x000e6e0000000200 */
[----:B------:R-:W-:Y:S01]  /*32f0*/  HMMA.16816.F32.BF16 R32, R136, R150, R32 ;  /* 0x000000968820723c */ /* 0x000fe20000041820 */
[----:B------:R-:W1:Y:S07]  /*3300*/  LDSM.16.M88.4 R136, [R217+0xb400] ;  /* 0x00b40000d988783b */ /* 0x000e6e0000000200 */
[-C--:B------:R-:W-:Y:S01]  /*3310*/  HMMA.16816.F32.BF16 R4, R152, R156.reuse, R4 ;  /* 0x0000009c9804723c */ /* 0x080fe20000041804 */
[----:B------:R-:W-:Y:S07]  /*3320*/  LDSM.16.M88.4 R148, [R218+0xd000] ;  /* 0x00d00000da94783b */ /* 0x000fee0000000200 */
[C---:B------:R-:W-:Y:S08]  /*3330*/  HMMA.16816.F32.BF16 R8, R160.reuse, R156, R8 ;  /* 0x0000009ca008723c */ /* 0x040ff00000041808 */
[-C--:B------:R-:W-:Y:S08]  /*3340*/  HMMA.16816.F32.BF16 R12, R160, R158.reuse, R12 ;  /* 0x0000009ea00c723c */ /* 0x080ff0000004180c */
[C---:B------:R-:W-:Y:S01]  /*3350*/  HMMA.16816.F32.BF16 R16, R152.reuse, R158, R16 ;  /* 0x0000009e9810723c */ /* 0x040fe20000041810 */
[----:B------:R-:W-:Y:S07]  /*3360*/  LDSM.16.M88.4 R156, [R0+0x2000] ;  /* 0x00200000009c783b */ /* 0x000fee0000000200 */
[-C--:B------:R-:W-:Y:S08]  /*3370*/  HMMA.16816.F32.BF16 R20, R152, R132.reuse, R20 ;  /* 0x000000849814723c */ /* 0x080ff00000041814 */
[C---:B------:R-:W-:Y:S08]  /*3380*/  HMMA.16816.F32.BF16 R24, R160.reuse, R132, R24 ;  /* 0x00000084a018723c */ /* 0x040ff00000041818 */
[-C--:B------:R-:W-:Y:S01]  /*3390*/  HMMA.16816.F32.BF16 R28, R160, R134.reuse, R28 ;  /* 0x00000086a01c723c */ /* 0x080fe2000004181c */
[----:B------:R-:W-:Y:S07]  /*33a0*/  LDSM.16.M88.4 R160, [R217+0xd000] ;  /* 0x00d00000d9a0783b */ /* 0x000fee0000000200 */
[----:B------:R-:W-:Y:S01]  /*33b0*/  HMMA.16816.F32.BF16 R32, R152, R134, R32 ;  /* 0x000000869820723c */ /* 0x000fe20000041820 */
[----:B------:R-:W2:Y:S07]  /*33c0*/  LDSM.16.M88.4 R132, [R216+0x2000] ;  /* 0x00200000d884783b */ /* 0x000eae0000000200 */
[-C--:B-1----:R-:W-:Y:S01]  /*33d0*/  HMMA.16816.F32.BF16 R4, R140, R144.reuse, R4 ;  /* 0x000000908c04723c */ /* 0x082fe20000041804 */
[----:B------:R-:W1:Y:S07]  /*33e0*/  LDSM.16.M88.4 R152, [R216+0x2800] ;  /* 0x00280000d898783b */ /* 0x000e6e0000000200 */
[C---:B------:R-:W-:Y:S08]  /*33f0*/  HMMA.16816.F32.BF16 R8, R164.reuse, R144, R8 ;  /* 0x00000090a408723c */ /* 0x040ff00000041808 */
[-C--:B------:R-:W-:Y:S03]  /*3400*/  HMMA.16816.F32.BF16 R12, R164, R146.reuse, R12 ;  /* 0x00000092a40c723c */ /* 0x080fe6000004180c */
[----:B---3--:R-:W-:Y:S05]  /*3410*/  FSETP.NEU.FTZ.AND P2, PT, R240, -INF , PT ;  /* 0xff800000f000780b */ /* 0x008fea0003f5d000 */
[C---:B------:R-:W-:Y:S01]  /*3420*/  HMMA.16816.F32.BF16 R16, R140.reuse, R146, R16 ;  /* 0x000000928c10723c */ /* 0x040fe20000041810 */
[----:B------:R-:W3:Y:S07]  /*3430*/  LDSM.16.M88.4 R144, [R218+0xd400] ;  /* 0x00d40000da90783b */ /* 0x000eee0000000200 */
[-C--:B------:R-:W-:Y:S08]  /*3440*/  HMMA.16816.F32.BF16 R20, R140, R136.reuse, R20 ;  /* 0x000000888c14723c */ /* 0x080ff00000041814 */
[C---:B------:R-:W-:Y:S07]  /*3450*/  HMMA.16816.F32.BF16 R24, R164.reuse, R136, R24 ;  /* 0x00000088a418723c */ /* 0x040fee0000041818 */
[----:B----4-:R-:W-:Y:S01]  /*3460*/  FMUL.FTZ R137, R239, 1.4426950216293334961 ;  /* 0x3fb8aa3bef897820 */ /* 0x010fe20000410000 */
[-C--:B------:R-:W-:Y:S04]  /*3470*/  HMMA.16816.F32.BF16 R28, R164, R138.reuse, R28 ;  /* 0x0000008aa41c723c */ /* 0x080fe8000004181c */
[----:B-----5:R-:W-:Y:S04]  /*3480*/  FMUL.FTZ R136, R252, 1.4426950216293334961 ;  /* 0x3fb8aa3bfc887820 */ /* 0x020fe80000410000 */
[----:B------:R-:W-:Y:S01]  /*3490*/  HMMA.16816.F32.BF16 R32, R140, R138, R32 ;  /* 0x0000008a8c20723c */ /* 0x000fe20000041820 */
[----:B------:R-:W4:Y:S04]  /*34a0*/  LDL R140, [R1] ;  /* 0x00000000018c7983 */ /* 0x000f280000100800 */
[----:B------:R-:W4:Y:S02]  /*34b0*/  LDL R141, [R1+0x28] ;  /* 0x00002800018d7983 */ /* 0x000f240000100800 */
[----:B------:R-:W-:Y:S01]  /*34c0*/  IMAD.U32 R138, RZ, RZ, UR18 ;  /* 0x00000012ff8a7e24 */ /* 0x000fe2000f8e00ff */
[-C--:B--2---:R-:W-:Y:S05]  /*34d0*/  HMMA.16816.F32.BF16 R4, R132, R148.reuse, R4 ;  /* 0x000000948404723c */ /* 0x084fea0000041804 */
[----:B------:R-:W-:Y:S01]  /*34e0*/  @P0 IMAD R138, R138, 0x80, R241 ;  /* 0x000000808a8a0824 */ /* 0x000fe200078e02f1 */
[----:B------:R-:W-:Y:S01]  /*34f0*/  PLOP3.LUT P0, PT, PT, PT, UP0, 0x80, 0x0 ;  /* 0x000000000000781c */ /* 0x000fe20003f0f008 */
[----:B------:R-:W-:Y:S01]  /*3500*/  FMUL.FTZ R139, R240, 1.4426950216293334961 ;  /* 0x3fb8aa3bf08b7820 */ /* 0x000fe20000410000 */
[C---:B-1----:R-:W-:Y:S04]  /*3510*/  HMMA.16816.F32.BF16 R8, R152.reuse, R148, R8 ;  /* 0x000000949808723c */ /* 0x042fe80000041808 */
[----:B------:R-:W-:Y:S02]  /*3520*/  @P5 ISETP.GE.AND P5, PT, R138, UR6, PT ;  /* 0x000000068a005c0c */ /* 0x000fe4000bfa6270 */
[----:B------:R-:W-:Y:S02]  /*3530*/  FSEL R139, R139, RZ, P2 ;  /* 0x000000ff8b8b7208 */ /* 0x000fe40001000000 */
[-C--:B------:R-:W-:Y:S03]  /*3540*/  HMMA.16816.F32.BF16 R12, R152, R150.reuse, R12 ;  /* 0x00000096980c723c */ /* 0x080fe6000004180c */
[----:B------:R-:W-:Y:S04]  /*3550*/  FSETP.NEU.FTZ.AND P2, PT, R239, -INF , PT ;  /* 0xff800000ef00780b */ /* 0x000fe80003f5d000 */
[----:B------:R-:W-:Y:S01]  /*3560*/  FSEL R137, R137, RZ, P2 ;  /* 0x000000ff89897208 */ /* 0x000fe20001000000 */
[C---:B------:R-:W-:Y:S04]  /*3570*/  HMMA.16816.F32.BF16 R16, R132.reuse, R150, R16 ;  /* 0x000000968410723c */ /* 0x040fe80000041810 */
[----:B------:R-:W-:Y:S04]  /*3580*/  FSETP.NEU.FTZ.AND P2, PT, R252, -INF , PT ;  /* 0xff800000fc00780b */ /* 0x000fe80003f5d000 */
[-C--:B---3--:R-:W-:Y:S04]  /*3590*/  HMMA.16816.F32.BF16 R20, R132, R144.reuse, R20 ;  /* 0x000000908414723c */ /* 0x088fe80000041814 */
[----:B------:R-:W-:Y:S04]  /*35a0*/  FSEL R136, R136, RZ, P2 ;  /* 0x000000ff88887208 */ /* 0x000fe80001000000 */
[C---:B------:R-:W-:Y:S08]  /*35b0*/  HMMA.16816.F32.BF16 R24, R152.reuse, R144, R24 ;  /* 0x000000909818723c */ /* 0x040ff00000041818 */
[-C--:B------:R-:W-:Y:S08]  /*35c0*/  HMMA.16816.F32.BF16 R28, R152, R146.reuse, R28 ;  /* 0x00000092981c723c */ /* 0x080ff0000004181c */
[----:B------:R-:W-:Y:S01]  /*35d0*/  HMMA.16816.F32.BF16 R32, R132, R146, R32 ;  /* 0x000000928420723c */ /* 0x000fe20000041820 */
[----:B------:R1:W2:Y:S07]  /*35e0*/  LDSM.16.M88.4 R132, [R0+0x2800] ;  /* 0x002800000084783b */ /* 0x0002ae0000000200 */
[-C--:B------:R-:W-:Y:S05]  /*35f0*/  HMMA.16816.F32.BF16 R4, R156, R160.reuse, R4 ;  /* 0x000000a09c04723c */ /* 0x080fea0000041804 */
[----:B-1----:R-:W-:Y:S02]  /*3600*/  @P1 IADD3 R0, R138, 0x1, RZ ;  /* 0x000000018a001810 */ /* 0x002fe40007ffe0ff */
[----:B------:R-:W-:Y:S02]  /*3610*/  PLOP3.LUT P1, PT, PT, PT, UP0, 0x80, 0x0 ;  /* 0x000000000000781c */ /* 0x000fe40003f2f008 */
[----:B------:R-:W-:Y:S11]  /*3620*/  @P4 ISETP.GE.AND P4, PT, R0, UR6, PT ;  /* 0x0000000600004c0c */ /* 0x000ff6000bf86270 */
[----:B------:R-:W-:Y:S04]  /*3630*/  @!UPT UIADD3 URZ, URZ, URZ, URZ ;  /* 0x0000003f3f3ff290 */ /* 0x000fe8000fffe03f */
[----:B------:R-:W-:Y:S02]  /*3640*/  @P0 FSEL R4, R4, -INF , !P5 ;  /* 0xff80000004040808 */ /* 0x000fe40006800000 */
[----:B------:R-:W-:Y:S03]  /*3650*/  PLOP3.LUT P0, PT, PT, PT, UP0, 0x80, 0x0 ;  /* 0x000000000000781c */ /* 0x000fe60003f0f008 */
[--C-:B------:R-:W-:Y:S01]  /*3660*/  FFMA.FTZ R4, R4, c[0x0][0x23c], -R139.reuse ;  /* 0x00008f0004047a23 */ /* 0x100fe2000001088b */
[C---:B--2---:R-:W-:Y:S03]  /*3670*/  HMMA.16816.F32.BF16 R8, R132.reuse, R160, R8 ;  /* 0x000000a08408723c */ /* 0x044fe60000041808 */
[----:B------:R1:W-:Y:S01]  /*3680*/  MUFU.EX2 R241, R4 ;  /* 0x0000000400f17308 */ /* 0x0003e20000000800 */
[----:B------:R-:W-:Y:S02]  /*3690*/  @P1 FSEL R5, R5, -INF , !P4 ;  /* 0xff80000005051808 */ /* 0x000fe40006000000 */
[----:B------:R-:W-:Y:S02]  /*36a0*/  PLOP3.LUT P1, PT, PT, PT, UP0, 0x80, 0x0 ;  /* 0x000000000000781c */ /* 0x000fe40003f2f008 */
[-C--:B------:R-:W-:Y:S04]  /*36b0*/  HMMA.16816.F32.BF16 R12, R132, R162.reuse, R12 ;  /* 0x000000a2840c723c */ /* 0x080fe8000004180c */
[----:B------:R-:W-:Y:S01]  /*36c0*/  @P0 FSEL R6, R6, -INF , !P5 ;  /* 0xff80000006060808 */ /* 0x000fe20006800000 */
[----:B------:R-:W-:Y:S01]  /*36d0*/  FFMA.FTZ R5, R5, c[0x0][0x23c], -R139 ;  /* 0x00008f0005057a23 */ /* 0x000fe2000001088b */
[----:B------:R-:W-:Y:S02]  /*36e0*/  PLOP3.LUT P0, PT, PT, PT, UP0, 0x80, 0x0 ;  /* 0x000000000000781c */ /* 0x000fe40003f0f008 */
[C---:B------:R-:W-:Y:S01]  /*36f0*/  HMMA.16816.F32.BF16 R16, R156.reuse, R162, R16 ;  /* 0x000000a29c10723c */ /* 0x040fe20000041810 */
[----:B------:R-:W-:Y:S03]  /*3700*/  MUFU.EX2 R165, R5 ;  /* 0x0000000500a57308 */ /* 0x000fe60000000800 */
[----:B------:R-:W-:Y:S01]  /*3710*/  @P1 FSEL R7, R7, -INF , !P4 ;  /* 0xff80000007071808 */ /* 0x000fe20006000000 */
[--C-:B------:R-:W-:Y:S01]  /*3720*/  FFMA.FTZ R6, R6, c[0x0][0x23c], -R137.reuse ;  /* 0x00008f0006067a23 */ /* 0x100fe20000010889 */
[----:B------:R-:W-:Y:S03]  /*3730*/  PLOP3.LUT P1, PT, PT, PT, UP0, 0x80, 0x0 ;  /* 0x000000000000781c */ /* 0x000fe60003f2f008 */
[----:B------:R-:W-:Y:S02]  /*3740*/  FFMA.FTZ R7, R7, c[0x0][0x23c], -R137 ;  /* 0x00008f0007077a23 */ /* 0x000fe40000010889 */
[----:B------:R-:W-:Y:S01]  /*3750*/  MUFU.EX2 R146, R6 ;  /* 0x0000000600927308 */ /* 0x000fe20000000800 */
[----:B------:R-:W-:Y:S02]  /*3760*/  @P0 FSEL R8, R8, -INF , !P5 ;  /* 0xff80000008080808 */ /* 0x000fe40006800000 */
[----:B------:R-:W-:Y:S02]  /*3770*/  PLOP3.LUT P0, PT, PT, PT, UP0, 0x80, 0x0 ;  /* 0x000000000000781c */ /* 0x000fe40003f0f008 */
[----:B-1----:R-:W-:Y:S01]  /*3780*/  @P3 IADD3 R4, R138, 0x8, RZ ;  /* 0x000000088a043810 */ /* 0x002fe20007ffe0ff */
[--C-:B------:R-:W-:Y:S01]  /*3790*/  FFMA.FTZ R8, R8, c[0x0][0x23c], -R136.reuse ;  /* 0x00008f0008087a23 */ /* 0x100fe20000010888 */
[----:B------:R-:W-:Y:S02]  /*37a0*/  PLOP3.LUT P3, PT, PT, PT, UP0, 0x80, 0x0 ;  /* 0x000000000000781c */ /* 0x000fe40003f6f008 */
[----:B------:R-:W-:Y:S01]  /*37b0*/  @P6 ISETP.GE.AND P6, PT, R4, UR6, PT ;  /* 0x0000000604006c0c */ /* 0x000fe2000bfc6270 */
[----:B------:R-:W-:Y:S01]  /*37c0*/  MUFU.EX2 R245, R7 ;  /* 0x0000000700f57308 */ /* 0x000fe20000000800 */
[----:B------:R-:W-:Y:S02]  /*37d0*/  @P1 FSEL R9, R9, -INF , !P4 ;  /* 0xff80000009091808 */ /* 0x000fe40006000000 */
[----:B------:R-:W-:Y:S03]  /*37e0*/  PLOP3.LUT P1, PT, PT, PT, UP0, 0x80, 0x0 ;  /* 0x000000000000781c */ /* 0x000fe60003f2f008 */
[----:B------:R-:W-:Y:S01]  /*37f0*/  @P0 FSEL R10, R10, -INF , !P5 ;  /* 0xff8000000a0a0808 */ /* 0x000fe20006800000 */
[--C-:B------:R-:W-:Y:S01]  /*3800*/  FFMA.FTZ R9, R9, c[0x0][0x23c], -R136.reuse ;  /* 0x00008f0009097a23 */ /* 0x100fe20000010888 */
[----:B------:R-:W-:Y:S02]  /*3810*/  PLOP3.LUT P0, PT, PT, PT, UP0, 0x80, 0x0 ;  /* 0x000000000000781c */ /* 0x000fe40003f0f008 */
[----:B------:R1:W-:Y:S01]  /*3820*/  MUFU.EX2 R249, R8 ;  /* 0x0000000800f97308 */ /* 0x0003e20000000800 */
[----:B------:R-:W-:Y:S05]  /*3830*/  PLOP3.LUT P5, PT, PT, PT, UP0, 0x80, 0x0 ;  /* 0x000000000000781c */ /* 0x000fea0003faf008 */
[----:B------:R-:W-:Y:S02]  /*3840*/  @P1 FSEL R11, R11, -INF , !P4 ;  /* 0xff8000000b0b1808 */ /* 0x000fe40006000000 */
[----:B------:R-:W-:Y:S02]  /*3850*/  PLOP3.LUT P1, PT, PT, PT, UP0, 0x80, 0x0 ;  /* 0x000000000000781c */ /* 0x000fe40003f2f008 */
[----:B------:R-:W-:Y:S01]  /*3860*/  PLOP3.LUT P4, PT, PT, PT, UP0, 0x80, 0x0 ;  /* 0x000000000000781c */ /* 0x000fe20003f8f008 */
[----:B------:R-:W-:Y:S01]  /*3870*/  MUFU.EX2 R248, R9 ;  /* 0x0000000900f87308 */ /* 0x000fe20000000800 */
[----:B------:R-:W-:Y:S02]  /*3880*/  @P0 FSEL R12, R12, -INF , !P6 ;  /* 0xff8000000c0c0808 */ /* 0x000fe40007000000 */
[----:B------:R-:W-:Y:S03]  /*3890*/  PLOP3.LUT P0, PT, PT, PT, UP0, 0x80, 0x0 ;  /* 0x000000000000781c */ /* 0x000fe60003f0f008 */
[----:B------:R-:W-:Y:S04]  /*38a0*/  FFMA.FTZ R12, R12, c[0x0][0x23c], -R136 ;  /* 0x00008f000c0c7a23 */ /* 0x000fe80000010888 */
[----:B------:R-:W-:Y:S02]  /*38b0*/  MUFU.EX2 R244, R12 ;  /* 0x0000000c00f47308 */ /* 0x000fe40000000800 */
[----:B-1----:R-:W-:Y:S02]  /*38c0*/  @P4 IADD3 R8, R138, 0x10, RZ ;  /* 0x000000108a084810 */ /* 0x002fe40007ffe0ff */
[----:B------:R-:W-:Y:S02]  /*38d0*/  PLOP3.LUT P4, PT, PT, PT, UP0, 0x80, 0x0 ;  /* 0x000000000000781c */ /* 0x000fe40003f8f008 */
[----:B------:R-:W-:Y:S02]  /*38e0*/  @P0 FSEL R14, R14, -INF , !P6 ;  /* 0xff8000000e0e0808 */ /* 0x000fe40007000000 */
[----:B------:R-:W-:Y:S02]  /*38f0*/  PLOP3.LUT P0, PT, PT, PT, UP0, 0x80, 0x0 ;  /* 0x000000000000781c */ /* 0x000fe40003f0f008 */
[----:B------:R-:W-:Y:S11]  /*3900*/  @P5 ISETP.GE.AND P5, PT, R8, UR6, PT ;  /* 0x0000000608005c0c */ /* 0x000ff6000bfa6270 */
[----:B------:R-:W-:Y:S02]  /*3910*/  @P0 FSEL R16, R16, -INF , !P6 ;  /* 0xff80000010100808 */ /* 0x000fe40007000000 */
[----:B------:R-:W-:Y:S03]  /*3920*/  PLOP3.LUT P0, PT, PT, PT, UP0, 0x80, 0x0 ;  /* 0x000000000000781c */ /* 0x000fe60003f0f008 */
[----:B------:R-:W-:Y:S04]  /*3930*/  FFMA.FTZ R16, R16, c[0x0][0x23c], -R139 ;  /* 0x00008f0010107a23 */ /* 0x000fe8000001088b */
[----:B------:R-:W-:Y:S06]  /*3940*/  MUFU.EX2 R164, R16 ;  /* 0x0000001000a47308 */ /* 0x000fec0000000800 */
[----:B------:R-:W-:Y:S02]  /*3950*/  @P0 FSEL R18, R18, -INF , !P6 ;  /* 0xff80000012120808 */ /* 0x000fe40007000000 */
[----:B------:R-:W-:Y:S02]  /*3960*/  PLOP3.LUT P6, PT, PT, PT, UP0, 0x80, 0x0 ;  /* 0x000000000000781c */ /* 0x000fe40003fcf008 */
[----:B------:R-:W-:Y:S01]  /*3970*/  PLOP3.LUT P0, PT, PT, PT, UP0, 0x80, 0x0 ;  /* 0x000000000000781c */ /* 0x000fe20003f0f008 */
[----:B------:R-:W-:Y:S04]  /*3980*/  FFMA.FTZ R18, R18, c[0x0][0x23c], -R137 ;  /* 0x00008f0012127a23 */ /* 0x000fe80000010889 */
[----:B------:R-:W-:Y:S01]  /*3990*/  MUFU.EX2 R167, R18 ;  /* 0x0000001200a77308 */ /* 0x000fe20000000800 */
[C---:B----4-:R-:W-:Y:S01]  /*39a0*/  FMUL.FTZ R0, R140.reuse, 1.4426950216293334961 ;  /* 0x3fb8aa3b8c007820 */ /* 0x050fe20000410000 */
[----:B------:R-:W-:Y:S02]  /*39b0*/  FSETP.NEU.FTZ.AND P2, PT, R140, -INF , PT ;  /* 0xff8000008c00780b */ /* 0x000fe40003f5d000 */
[----:B------:R-:W2:Y:S02]  /*39c0*/  LDL R140, [R1+0x24] ;  /* 0x00002400018c7983 */ /* 0x000ea40000100800 */
[----:B------:R-:W-:Y:S02]  /*39d0*/  FSEL R0, R0, RZ, P2 ;  /* 0x000000ff00007208 */ /* 0x000fe40001000000 */
[----:B------:R-:W-:Y:S03]  /*39e0*/  PLOP3.LUT P2, PT, PT, PT, UP0, 0x80, 0x0 ;  /* 0x000000000000781c */ /* 0x000fe60003f4f008 */
[--C-:B------:R-:W-:Y:S02]  /*39f0*/  FFMA.FTZ R10, R10, c[0x0][0x23c], -R0.reuse ;  /* 0x00008f000a0a7a23 */ /* 0x100fe40000010800 */
[--C-:B------:R-:W-:Y:S02]  /*3a00*/  FFMA.FTZ R11, R11, c[0x0][0x23c], -R0.reuse ;  /* 0x00008f000b0b7a23 */ /* 0x100fe40000010800 */
[----:B------:R-:W-:Y:S01]  /*3a10*/  FFMA.FTZ R14, R14, c[0x0][0x23c], -R0 ;  /* 0x00008f000e0e7a23 */ /* 0x000fe20000010800 */
[----:B------:R-:W-:Y:S05]  /*3a20*/  MUFU.EX2 R251, R10 ;  /* 0x0000000a00fb7308 */ /* 0x000fea0000000800 */
[----:B------:R-:W-:Y:S02]  /*3a30*/  @P2 IADD3 R4, R138, 0x9, RZ ;  /* 0x000000098a042810 */ /* 0x000fe40007ffe0ff */
[----:B------:R-:W-:Y:S02]  /*3a40*/  PLOP3.LUT P2, PT, PT, PT, UP0, 0x80, 0x0 ;  /* 0x000000000000781c */ /* 0x000fe40003f4f008 */
[----:B------:R-:W-:Y:S01]  /*3a50*/  @P3 ISETP.GE.AND P3, PT, R4, UR6, PT ;  /* 0x0000000604003c0c */ /* 0x000fe2000bf66270 */
[----:B------:R-:W1:Y:S01]  /*3a60*/  MUFU.EX2 R250, R11 ;  /* 0x0000000b00fa7308 */ /* 0x000e620000000800 */
[----:B------:R-:W3:Y:S09]  /*3a70*/  LDSM.16.M88.4 R4, [R217+0xd400] ;  /* 0x00d40000d904783b */ /* 0x000ef20000000200 */
[----:B------:R-:W-:Y:S01]  /*3a80*/  @P2 IADD3 R8, R138, 0x11, RZ ;  /* 0x000000118a082810 */ /* 0x000fe20007ffe0ff */
[----:B------:R-:W-:Y:S01]  /*3a90*/  MUFU.EX2 R247, R14 ;  /* 0x0000000e00f77308 */ /* 0x000fe20000000800 */
[----:B------:R-:W-:Y:S02]  /*3aa0*/  @P1 FSEL R13, R13, -INF , !P3 ;  /* 0xff8000000d0d1808 */ /* 0x000fe40005800000 */
[----:B------:R-:W-:Y:S02]  /*3ab0*/  PLOP3.LUT P1, PT, PT, PT, UP0, 0x80, 0x0 ;  /* 0x000000000000781c */ /* 0x000fe40003f2f008 */
[----:B------:R-:W-:Y:S01]  /*3ac0*/  @P6 ISETP.GE.AND P6, PT, R8, UR6, PT ;  /* 0x0000000608006c0c */ /* 0x000fe2000bfc6270 */
[----:B------:R-:W-:Y:S01]  /*3ad0*/  FFMA.FTZ R13, R13, c[0x0][0x23c], -R136 ;  /* 0x00008f000d0d7a23 */ /* 0x000fe20000010888 */
[----:B------:R-:W-:Y:S03]  /*3ae0*/  PLOP3.LUT P2, PT, PT, PT, UP0, 0x80, 0x0 ;  /* 0x000000000000781c */ /* 0x000fe60003f4f008 */
[----:B------:R-:W-:Y:S06]  /*3af0*/  MUFU.EX2 R243, R13 ;  /* 0x0000000d00f37308 */ /* 0x000fec0000000800 */
[----:B------:R-:W-:Y:S02]  /*3b00*/  @P1 FSEL R15, R15, -INF , !P3 ;  /* 0xff8000000f0f1808 */ /* 0x000fe40005800000 */
[----:B------:R-:W-:Y:S03]  /*3b10*/  PLOP3.LUT P1, PT, PT, PT, UP0, 0x80, 0x0 ;  /* 0x000000000000781c */ /* 0x000fe60003f2f008 */
[----:B------:R-:W-:Y:S04]  /*3b20*/  FFMA.FTZ R15, R15, c[0x0][0x23c], -R0 ;  /* 0x00008f000f0f7a23 */ /* 0x000fe80000010800 */
[----:B------:R-:W-:Y:S01]  /*3b30*/  MUFU.EX2 R246, R15 ;  /* 0x0000000f00f67308 */ /* 0x000fe20000000800 */
[-C--:B---3--:R-:W-:Y:S05]  /*3b40*/  HMMA.16816.F32.BF16 R20, R156, R4.reuse, R20 ;  /* 0x000000049c14723c */ /* 0x088fea0000041814 */
[----:B------:R-:W-:Y:S02]  /*3b50*/  @P1 FSEL R17, R17, -INF , !P3 ;  /* 0xff80000011111808 */ /* 0x000fe40005800000 */
[----:B------:R-:W-:Y:S01]  /*3b60*/  PLOP3.LUT P1, PT, PT, PT, UP0, 0x80, 0x0 ;  /* 0x000000000000781c */ /* 0x000fe20003f2f008 */
[C---:B------:R-:W-:Y:S04]  /*3b70*/  HMMA.16816.F32.BF16 R24, R132.reuse, R4, R24 ;  /* 0x000000048418723c */ /* 0x040fe80000041818 */
[----:B------:R-:W-:Y:S03]  /*3b80*/  FFMA.FTZ R17, R17, c[0x0][0x23c], -R139 ;  /* 0x00008f0011117a23 */ /* 0x000fe6000001088b */
[----:B-1----:R-:W-:Y:S01]  /*3b90*/  F2FP.BF16.PACK_AB R5, R250, R251 ;  /* 0x000000fbfa05723e */ /* 0x002fe200000010ff */
[-C--:B------:R-:W-:Y:S01]  /*3ba0*/  HMMA.16816.F32.BF16 R28, R132, R6.reuse, R28 ;  /* 0x00000006841c723c */ /* 0x080fe2000004181c */
[----:B------:R-:W1:Y:S03]  /*3bb0*/  MUFU.EX2 R162, R17 ;  /* 0x0000001100a27308 */ /* 0x000e660000000800 */
[----:B------:R-:W-:Y:S02]  /*3bc0*/  @P1 FSEL R19, R19, -INF , !P3 ;  /* 0xff80000013131808 */ /* 0x000fe40005800000 */
[----:B------:R-:W-:Y:S02]  /*3bd0*/  PLOP3.LUT P1, PT, PT, PT, UP0, 0x80, 0x0 ;  /* 0x000000000000781c */ /* 0x000fe40003f2f008 */
[----:B------:R-:W-:Y:S01]  /*3be0*/  HMMA.16816.F32.BF16 R32, R156, R6, R32 ;  /* 0x000000069c20723c */ /* 0x000fe20000041820 */
[----:B------:R-:W-:Y:S03]  /*3bf0*/  PLOP3.LUT P3, PT, PT, PT, UP0, 0x80, 0x0 ;  /* 0x000000000000781c */ /* 0x000fe60003f6f008 */
[----:B------:R-:W-:Y:S01]  /*3c00*/  @P0 FSEL R20, R20, -INF , !P5 ;  /* 0xff80000014140808 */ /* 0x000fe20006800000 */
[----:B------:R-:W-:Y:S01]  /*3c10*/  FFMA.FTZ R19, R19, c[0x0][0x23c], -R137 ;  /* 0x00008f0013137a23 */ /* 0x000fe20000010889 */
[----:B------:R-:W-:Y:S02]  /*3c20*/  PLOP3.LUT P0, PT, PT, PT, UP0, 0x80, 0x0 ;  /* 0x000000000000781c */ /* 0x000fe40003f0f008 */
[----:B------:R-:W-:Y:S01]  /*3c30*/  @P2 FSEL R24, R24, -INF , !P5 ;  /* 0xff80000018182808 */ /* 0x000fe20006800000 */
[----:B------:R-:W-:Y:S01]  /*3c40*/  MUFU.EX2 R166, R19 ;  /* 0x0000001300a67308 */ /* 0x000fe20000000800 */
[----:B------:R-:W-:Y:S02]  /*3c50*/  PLOP3.LUT P2, PT, PT, PT, UP0, 0x80, 0x0 ;  /* 0x000000000000781c */ /* 0x000fe40003f4f008 */
[----:B------:R-:W-:Y:S01]  /*3c60*/  @P1 FSEL R21, R21, -INF , !P6 ;  /* 0xff80000015151808 */ /* 0x000fe20007000000 */
[--C-:B------:R-:W-:Y:S01]  /*3c70*/  FFMA.FTZ R20, R20, c[0x0][0x23c], -R139.reuse ;  /* 0x00008f0014147a23 */ /* 0x100fe2000001088b */
[----:B------:R-:W-:Y:S01]  /*3c80*/  PLOP3.LUT P1, PT, PT, PT, UP0, 0x80, 0x0 ;  /* 0x000000000000781c */ /* 0x000fe20003f2f008 */
[--C-:B------:R-:W-:Y:S01]  /*3c90*/  FFMA.FTZ R24, R24, c[0x0][0x23c], -R136.reuse ;  /* 0x00008f0018187a23 */ /* 0x100fe20000010888 */
[C---:B------:R-:W-:Y:S01]  /*3ca0*/  @P3 IADD3 R4, R138.reuse, 0x18, RZ ;  /* 0x000000188a043810 */ /* 0x040fe20007ffe0ff */
[----:B------:R-:W-:Y:S01]  /*3cb0*/  FFMA.FTZ R21, R21, c[0x0][0x23c], -R139 ;  /* 0x00008f0015157a23 */ /* 0x000fe2000001088b */
[----:B------:R-:W-:Y:S01]  /*3cc0*/  @P4 IADD3 R138, R138, 0x19, RZ ;  /* 0x000000198a8a4810 */ /* 0x000fe20007ffe0ff */
[----:B------:R-:W-:Y:S01]  /*3cd0*/  MUFU.EX2 R143, R20 ;  /* 0x00000014008f7308 */ /* 0x000fe20000000800 */
[----:B------:R-:W-:Y:S02]  /*3ce0*/  @P0 FSEL R22, R22, -INF , !P5 ;  /* 0xff80000016160808 */ /* 0x000fe40006800000 */
[----:B------:R-:W-:Y:S02]  /*3cf0*/  PLOP3.LUT P0, PT, PT, PT, UP0, 0x80, 0x0 ;  /* 0x000000000000781c */ /* 0x000fe40003f0f008 */
[----:B------:R-:W-:Y:S01]  /*3d00*/  @P2 ISETP.GE.AND P3, PT, R4, UR6, PT ;  /* 0x0000000604002c0c */ /* 0x000fe2000bf66270 */
[--C-:B------:R-:W-:Y:S01]  /*3d10*/  FFMA.FTZ R22, R22, c[0x0][0x23c], -R137.reuse ;  /* 0x00008f0016167a23 */ /* 0x100fe20000010889 */
[----:B------:R-:W-:Y:S02]  /*3d20*/  PLOP3.LUT P2, PT, PT, PT, UP0, 0x80, 0x0 ;  /* 0x000000000000781c */ /* 0x000fe40003f4f008 */
[----:B------:R-:W-:Y:S01]  /*3d30*/  @P1 FSEL R23, R23, -INF , !P6 ;  /* 0xff80000017171808 */ /* 0x000fe20007000000 */
[----:B------:R-:W-:Y:S01]  /*3d40*/  MUFU.EX2 R154, R21 ;  /* 0x00000015009a7308 */ /* 0x000fe20000000800 */
[----:B------:R-:W-:Y:S02]  /*3d50*/  PLOP3.LUT P1, PT, PT, PT, UP0, 0x80, 0x0 ;  /* 0x000000000000781c */ /* 0x000fe40003f2f008 */
[----:B------:R-:W-:Y:S01]  /*3d60*/  F2FP.BF16.PACK_AB R4, R165, R241 ;  /* 0x000000f1a504723e */ /* 0x000fe200000010ff */
[----:B------:R-:W-:Y:S01]  /*3d70*/  FFMA.FTZ R23, R23, c[0x0][0x23c], -R137 ;  /* 0x00008f0017177a23 */ /* 0x000fe20000010889 */
[----:B------:R-:W-:Y:S02]  /*3d80*/  F2FP.BF16.PACK_AB R7, R245, R146 ;  /* 0x00000092f507723e */ /* 0x000fe400000010ff */
[----:B------:R-:W-:Y:S01]  /*3d90*/  @P0 FSEL R25, R25, -INF , !P6 ;  /* 0xff80000019190808 */ /* 0x000fe20007000000 */
[----:B------:R1:W-:Y:S01]  /*3da0*/  STS [R231+0x13000], R4 ;  /* 0x01300004e7007388 */ /* 0x0003e20000000800 */
[----:B------:R-:W-:Y:S01]  /*3db0*/  PLOP3.LUT P0, PT, PT, PT, UP0, 0x80, 0x0 ;  /* 0x000000000000781c */ /* 0x000fe20003f0f008 */
[----:B------:R-:W-:Y:S01]  /*3dc0*/  MUFU.EX2 R161, R22 ;  /* 0x0000001600a17308 */ /* 0x000fe20000000800 */
[----:B------:R-:W-:Y:S01]  /*3dd0*/  @P2 FSEL R28, R28, -INF , !P3 ;  /* 0xff8000001c1c2808 */ /* 0x000fe20005800000 */
[----:B------:R3:W-:Y:S01]  /*3de0*/  STS [R231+0x13400], R7 ;  /* 0x01340007e7007388 */ /* 0x0007e20000000800 */
[----:B------:R-:W-:Y:S01]  /*3df0*/  PLOP3.LUT P2, PT, PT, PT, UP0, 0x80, 0x0 ;  /* 0x000000000000781c */ /* 0x000fe20003f4f008 */
[--C-:B------:R-:W-:Y:S01]  /*3e00*/  FFMA.FTZ R25, R25, c[0x0][0x23c], -R136.reuse ;  /* 0x00008f0019197a23 */ /* 0x100fe20000010888 */
[----:B------:R-:W-:Y:S01]  /*3e10*/  @P1 FSEL R26, R26, -INF , !P5 ;  /* 0xff8000001a1a1808 */ /* 0x000fe20006800000 */
[----:B------:R-:W-:Y:S01]  /*3e20*/  FFMA.FTZ R28, R28, c[0x0][0x23c], -R136 ;  /* 0x00008f001c1c7a23 */ /* 0x000fe20000010888 */
[----:B------:R-:W-:Y:S02]  /*3e30*/  PLOP3.LUT P1, PT, PT, PT, UP0, 0x80, 0x0 ;  /* 0x000000000000781c */ /* 0x000fe40003f2f008 */
[----:B------:R-:W-:Y:S01]  /*3e40*/  F2FP.BF16.PACK_AB R6, R248, R249 ;  /* 0x000000f9f806723e */ /* 0x000fe200000010ff */
[--C-:B------:R-:W-:Y:S01]  /*3e50*/  FFMA.FTZ R26, R26, c[0x0][0x23c], -R0.reuse ;  /* 0x00008f001a1a7a23 */ /* 0x100fe20000010800 */
[----:B------:R-:W4:Y:S01]  /*3e60*/  MUFU.EX2 R160, R23 ;  /* 0x0000001700a07308 */ /* 0x000f220000000800 */
[----:B------:R-:W-:Y:S02]  /*3e70*/  @P0 FSEL R27, R27, -INF , !P6 ;  /* 0xff8000001b1b0808 */ /* 0x000fe40007000000 */
[----:B------:R-:W-:Y:S02]  /*3e80*/  PLOP3.LUT P0, PT, PT, PT, UP0, 0x80, 0x0 ;  /* 0x000000000000781c */ /* 0x000fe40003f0f008 */
[----:B------:R-:W-:Y:S01]  /*3e90*/  @P2 FSEL R30, R30, -INF , !P3 ;  /* 0xff8000001e1e2808 */ /* 0x000fe20005800000 */
[--C-:B------:R-:W-:Y:S01]  /*3ea0*/  FFMA.FTZ R27, R27, c[0x0][0x23c], -R0.reuse ;  /* 0x00008f001b1b7a23 */ /* 0x100fe20000010800 */
[----:B------:R-:W-:Y:S02]  /*3eb0*/  PLOP3.LUT P2, PT, PT, PT, UP0, 0x80, 0x0 ;  /* 0x000000000000781c */ /* 0x000fe40003f4f008 */
[----:B------:R-:W-:Y:S01]  /*3ec0*/  @P1 ISETP.GE.AND P1, PT, R138, UR6, PT ;  /* 0x000000068a001c0c */ /* 0x000fe2000bf26270 */
[----:B------:R-:W-:Y:S01]  /*3ed0*/  FFMA.FTZ R30, R30, c[0x0][0x23c], -R0 ;  /* 0x00008f001e1e7a23 */ /* 0x000fe20000010800 */
[----:B------:R-:W-:Y:S01]  /*3ee0*/  MUFU.EX2 R240, R24 ;  /* 0x0000001800f07308 */ /* 0x000fe20000000800 */
[----:B-1----:R-:W-:Y:S02]  /*3ef0*/  F2FP.BF16.PACK_AB R4, R162, R164 ;  /* 0x000000a4a204723e */ /* 0x002fe400000010ff */
[----:B---3--:R-:W-:Y:S03]  /*3f00*/  F2FP.BF16.PACK_AB R7, R243, R244 ;  /* 0x000000f4f307723e */ /* 0x008fe600000010ff */
[----:B------:R4:W-:Y:S04]  /*3f10*/  STS [R229+0x13000], R4 ;  /* 0x01300004e5007388 */ /* 0x0009e80000000800 */
[----:B------:R-:W-:Y:S01]  /*3f20*/  MUFU.EX2 R163, R25 ;  /* 0x0000001900a37308 */ /* 0x000fe20000000800 */
[----:B------:R-:W-:Y:S02]  /*3f30*/  @P0 FSEL R29, R29, -INF , !P1 ;  /* 0xff8000001d1d0808 */ /* 0x000fe40004800000 */
[----:B------:R-:W-:Y:S02]  /*3f40*/  PLOP3.LUT P0, PT, PT, PT, UP0, 0x80, 0x0 ;  /* 0x000000000000781c */ /* 0x000fe40003f0f008 */
[----:B------:R-:W-:Y:S01]  /*3f50*/  @P2 FSEL R33, R33, -INF , !P1 ;  /* 0xff80000021212808 */ /* 0x000fe20004800000 */
[----:B------:R-:W-:Y:S01]  /*3f60*/  FFMA.FTZ R136, R29, c[0x0][0x23c], -R136 ;  /* 0x00008f001d887a23 */ /* 0x000fe20000010888 */
[----:B------:R-:W-:Y:S03]  /*3f70*/  PLOP3.LUT P2, PT, PT, PT, UP0, 0x80, 0x0 ;  /* 0x000000000000781c */ /* 0x000fe60003f4f008 */
[----:B------:R-:W-:Y:S06]  /*3f80*/  MUFU.EX2 R242, R26 ;  /* 0x0000001a00f27308 */ /* 0x000fec0000000800 */
[----:B------:R-:W-:Y:S02]  /*3f90*/  @P0 FSEL R32, R32, -INF , !P3 ;  /* 0xff80000020200808 */ /* 0x000fe40005800000 */
[----:B------:R-:W-:Y:S02]  /*3fa0*/  PLOP3.LUT P0, PT, PT, PT, UP0, 0x80, 0x0 ;  /* 0x000000000000781c */ /* 0x000fe40003f0f008 */
[----:B------:R-:W-:Y:S01]  /*3fb0*/  @P2 FSEL R35, R35, -INF , !P1 ;  /* 0xff80000023232808 */ /* 0x000fe20004800000 */
[--C-:B------:R-:W-:Y:S01]  /*3fc0*/  FFMA.FTZ R32, R32, c[0x0][0x23c], -R139.reuse ;  /* 0x00008f0020207a23 */ /* 0x100fe2000001088b */
[----:B----4-:R-:W-:Y:S01]  /*3fd0*/  F2FP.BF16.PACK_AB R4, R160, R161 ;  /* 0x000000a1a004723e */ /* 0x010fe200000010ff */
[----:B------:R-:W-:Y:S01]  /*3fe0*/  FFMA.FTZ R139, R33, c[0x0][0x23c], -R139 ;  /* 0x00008f00218b7a23 */ /* 0x000fe2000001088b */
[----:B------:R-:W-:Y:S07]  /*3ff0*/  MUFU.EX2 R239, R27 ;  /* 0x0000001b00ef7308 */ /* 0x000fee0000000800 */
[----:B------:R-:W-:Y:S02]  /*4000*/  @P0 FSEL R34, R34, -INF , !P3 ;  /* 0xff80000022220808 */ /* 0x000fe40005800000 */
[----:B------:R-:W-:Y:S01]  /*4010*/  PLOP3.LUT P0, PT, PT, PT, UP0, 0x80, 0x0 ;  /* 0x000000000000781c */ /* 0x000fe20003f0f008 */
[----:B------:R-:W-:Y:S02]  /*4020*/  MUFU.EX2 R147, R32 ;  /* 0x0000002000937308 */ /* 0x000fe40000000800 */
[--C-:B------:R-:W-:Y:S02]  /*4030*/  FFMA.FTZ R34, R34, c[0x0][0x23c], -R137.reuse ;  /* 0x00008f0022227a23 */ /* 0x100fe40000010889 */
[----:B------:R-:W-:Y:S06]  /*4040*/  FFMA.FTZ R137, R35, c[0x0][0x23c], -R137 ;  /* 0x00008f0023897a23 */ /* 0x000fec0000010889 */
[----:B------:R-:W1:Y:S02]  /*4050*/  MUFU.EX2 R148, R139 ;  /* 0x0000008b00947308 */ /* 0x000e640000000800 */
[----:B------:R-:W-:Y:S02]  /*4060*/  @P0 FSEL R31, R31, -INF , !P1 ;  /* 0xff8000001f1f0808 */ /* 0x000fe40004800000 */
[----:B------:R-:W-:Y:S03]  /*4070*/  IADD3 R144, P0, R141, UR11, RZ ;  /* 0x0000000b8d907c10 */ /* 0x000fe6000ff1e0ff */
[----:B------:R-:W-:Y:S03]  /*4080*/  FFMA.FTZ R0, R31, c[0x0][0x23c], -R0 ;  /* 0x00008f001f007a23 */ /* 0x000fe60000010800 */
[----:B------:R-:W-:Y:S10]  /*4090*/  MUFU.EX2 R150, R34 ;  /* 0x0000002200967308 */ /* 0x000ff40000000800 */
[----:B------:R3:W-:Y:S10]  /*40a0*/  MUFU.EX2 R151, R0 ;  /* 0x0000000000977308 */ /* 0x0007f40000000800 */
[----:B------:R-:W4:Y:S10]  /*40b0*/  MUFU.EX2 R149, R137 ;  /* 0x0000008900957308 */ /* 0x000f340000000800 */
[----:B------:R-:W-:Y:S01]  /*40c0*/  MUFU.EX2 R153, R28 ;  /* 0x0000001c00997308 */ /* 0x000fe20000000800 */
[----:B---3--:R-:W-:Y:S05]  /*40d0*/  F2FP.BF16.PACK_AB R0, R166, R167 ;  /* 0x000000a7a600723e */ /* 0x008fea00000010ff */
[----:B------:R1:W-:Y:S04]  /*40e0*/  STS [R229+0x13400], R0 ;  /* 0x01340000e5007388 */ /* 0x0003e80000000800 */
[----:B------:R-:W3:Y:S01]  /*40f0*/  MUFU.EX2 R152, R136 ;  /* 0x0000008800987308 */ /* 0x000ee20000000800 */
[----:B------:R3:W-:Y:S04]  /*4100*/  STS [R231+0x14000], R6 ;  /* 0x01400006e7007388 */ /* 0x0007e80000000800 */
[----:B------:R4:W-:Y:S05]  /*4110*/  STS [R231+0x14400], R5 ;  /* 0x01440005e7007388 */ /* 0x0009ea0000000800 */
[----:B------:R-:W2:Y:S01]  /*4120*/  MUFU.EX2 R155, R30 ;  /* 0x0000001e009b7308 */ /* 0x000ea20000000800 */
[----:B------:R4:W-:Y:S01]  /*4130*/  STS [R229+0x14000], R7 ;  /* 0x01400007e5007388 */ /* 0x0009e20000000800 */
[----:B-1----:R-:W-:Y:S02]  /*4140*/  F2FP.BF16.PACK_AB R0, R148, R147 ;  /* 0x000000939400723e */ /* 0x002fe400000010ff */
[----:B---3--:R-:W-:Y:S02]  /*4150*/  F2FP.BF16.PACK_AB R6, R246, R247 ;  /* 0x000000f7f606723e */ /* 0x008fe400000010ff */
[----:B----4-:R-:W-:Y:S03]  /*4160*/  F2FP.BF16.PACK_AB R5, R154, R143 ;  /* 0x0000008f9a05723e */ /* 0x010fe600000010ff */
[----:B------:R1:W-:Y:S01]  /*4170*/  STS [R229+0x14400], R6 ;  /* 0x01440006e5007388 */ /* 0x0003e20000000800 */
[----:B------:R-:W-:Y:S03]  /*4180*/  F2FP.BF16.PACK_AB R7, R163, R240 ;  /* 0x000000f0a307723e */ /* 0x000fe600000010ff */
[----:B------:R3:W-:Y:S04]  /*4190*/  STS [R230+0x13000], R5 ;  /* 0x01300005e6007388 */ /* 0x0007e80000000800 */
[----:B------:R4:W-:Y:S04]  /*41a0*/  STS [R230+0x13400], R4 ;  /* 0x01340004e6007388 */ /* 0x0009e80000000800 */
[----:B------:R4:W-:Y:S01]  /*41b0*/  STS [R228+0x13000], R0 ;  /* 0x01300000e4007388 */ /* 0x0009e20000000800 */
[----:B--2---:R-:W-:Y:S02]  /*41c0*/  IADD3.X R145, R140, UR10, RZ, P0, !PT ;  /* 0x0000000a8c917c10 */ /* 0x004fe400087fe4ff */
[----:B------:R-:W-:Y:S03]  /*41d0*/  PLOP3.LUT P0, PT, PT, PT, UP3, 0x80, 0x0 ;  /* 0x000000000000781c */ /* 0x000fe60003f0f038 */
[----:B------:R-:W2:Y:S04]  /*41e0*/  LDG.E R142, [R144.64] ;  /* 0x00000004908e7981 */ /* 0x000ea8000c1e1900 */
[----:B------:R-:W2:Y:S01]  /*41f0*/  LDG.E R141, [R144.64+0x20] ;  /* 0x00002004908d7981 */ /* 0x000ea2000c1e1900 */
[----:B-1----:R-:W-:Y:S03]  /*4200*/  F2FP.BF16.PACK_AB R6, R239, R242 ;  /* 0x000000f2ef06723e */ /* 0x002fe600000010ff */
[----:B------:R1:W2:Y:S01]  /*4210*/  LDG.E R140, [R144.64+0x80] ;  /* 0x00008004908c7981 */ /* 0x0002a2000c1e1900 */
[----:B---3--:R-:W-:Y:S02]  /*4220*/  F2FP.BF16.PACK_AB R5, R149, R150 ;  /* 0x000000969505723e */ /* 0x008fe400000010ff */
[----:B----4-:R-:W-:Y:S03]  /*4230*/  F2FP.BF16.PACK_AB R4, R152, R153 ;  /* 0x000000999804723e */ /* 0x010fe600000010ff */
[----:B------:R-:W-:Y:S01]  /*4240*/  STS [R228+0x13400], R5 ;  /* 0x01340005e4007388 */ /* 0x000fe20000000800 */
[----:B------:R-:W-:Y:S03]  /*4250*/  F2FP.BF16.PACK_AB R0, R151, R155 ;  /* 0x0000009b9700723e */ /* 0x000fe600000010ff */
[----:B------:R-:W-:Y:S04]  /*4260*/  STS [R230+0x14000], R7 ;  /* 0x01400007e6007388 */ /* 0x000fe80000000800 */
[----:B------:R-:W-:Y:S04]  /*4270*/  STS [R230+0x14400], R6 ;  /* 0x01440006e6007388 */ /* 0x000fe80000000800 */
[----:B------:R3:W-:Y:S04]  /*4280*/  STS [R228+0x14400], R0 ;  /* 0x01440000e4007388 */ /* 0x0007e80000000800 */
[----:B------:R-:W-:Y:S04]  /*4290*/  STS [R228+0x14000], R4 ;  /* 0x01400004e4007388 */ /* 0x000fe80000000800 */
[----:B------:R-:W4:Y:S08]  /*42a0*/  LDSM.16.M88.4 R32, [R219+0x6000] ;  /* 0x00600000db20783b */ /* 0x000f300000000200 */
[----:B------:R-:W1:Y:S08]  /*42b0*/  LDSM.16.M88.4 R28, [R219+0x6800] ;  /* 0x00680000db1c783b */ /* 0x000e700000000200 */
[----:B------:R-:W1:Y:S08]  /*42c0*/  LDSM.16.M88.4 R132, [R220+0x6000] ;  /* 0x00600000dc84783b */ /* 0x000e700000000200 */
[----:B---3--:R3:W2:Y:S04]  /*42d0*/  LDG.E R0, [R144.64+0xa0] ;  /* 0x0000a00490007981 */ /* 0x0086a8000c1e1900 */
[----:B------:R-:W3:Y:S01]  /*42e0*/  LDSM.16.M88.4 R136, [R220+0x6800] ;  /* 0x00680000dc88783b */ /* 0x000ee20000000200 */
[-C--:B----4-:R-:W-:Y:S08]  /*42f0*/  HMMA.16816.F32.BF16 R4, R32, R168.reuse, RZ ;  /* 0x000000a82004723c */ /* 0x090ff000000418ff */
[C---:B-1----:R-:W-:Y:S08]  /*4300*/  HMMA.16816.F32.BF16 R8, R28.reuse, R168, RZ ;  /* 0x000000a81c08723c */ /* 0x042ff000000418ff */
[-C--:B------:R-:W-:Y:S08]  /*4310*/  HMMA.16816.F32.BF16 R12, R28, R170.reuse, RZ ;  /* 0x000000aa1c0c723c */ /* 0x080ff000000418ff */
[C---:B------:R-:W-:Y:S08]  /*4320*/  HMMA.16816.F32.BF16 R16, R32.reuse, R170, RZ ;  /* 0x000000aa2010723c */ /* 0x040ff000000418ff */
[-C--:B------:R-:W-:Y:S08]  /*4330*/  HMMA.16816.F32.BF16 R20, R32, R172.reuse, RZ ;  /* 0x000000ac2014723c */ /* 0x080ff000000418ff */
[C---:B------:R-:W-:Y:S08]  /*4340*/  HMMA.16816.F32.BF16 R24, R28.reuse, R172, RZ ;  /* 0x000000ac1c18723c */ /* 0x040ff000000418ff */
[-C--:B------:R-:W-:Y:S08]  /*4350*/  HMMA.16816.F32.BF16 R28, R28, R174.reuse, RZ ;  /* 0x000000ae1c1c723c */ /* 0x080ff000000418ff */
[----:B------:R-:W-:Y:S08]  /*4360*/  HMMA.16816.F32.BF16 R32, R32, R174, RZ ;  /* 0x000000ae2020723c */ /* 0x000ff000000418ff */
[-C--:B------:R-:W-:Y:S08]  /*4370*/  HMMA.16816.F32.BF16 R4, R132, R176.reuse, R4 ;  /* 0x000000b08404723c */ /* 0x080ff00000041804 */
[C---:B---3--:R-:W-:Y:S08]  /*4380*/  HMMA.16816.F32.BF16 R8, R136.reuse, R176, R8 ;  /* 0x000000b08808723c */ /* 0x048ff00000041808 */
[-C--:B------:R-:W-:Y:S08]  /*4390*/  HMMA.16816.F32.BF16 R12, R136, R178.reuse, R12 ;  /* 0x000000b2880c723c */ /* 0x080ff0000004180c */
[C---:B------:R-:W-:Y:S08]  /*43a0*/  HMMA.16816.F32.BF16 R16, R132.reuse, R178, R16 ;  /* 0x000000b28410723c */ /* 0x040ff00000041810 */
[-C--:B------:R-:W-:Y:S08]  /*43b0*/  HMMA.16816.F32.BF16 R20, R132, R180.reuse, R20 ;  /* 0x000000b48414723c */ /* 0x080ff00000041814 */
[C---:B------:R-:W-:Y:S08]  /*43c0*/  HMMA.16816.F32.BF16 R24, R136.reuse, R180, R24 ;  /* 0x000000b48818723c */ /* 0x040ff00000041818 */
[-C--:B------:R-:W-:Y:S01]  /*43d0*/  HMMA.16816.F32.BF16 R28, R136, R182.reuse, R28 ;  /* 0x000000b6881c723c */ /* 0x080fe2000004181c */
[----:B------:R-:W1:Y:S07]  /*43e0*/  LDSM.16.M88.4 R136, [R219+0x7000] ;  /* 0x00700000db88783b */ /* 0x000e6e0000000200 */
[----:B------:R-:W-:Y:S01]  /*43f0*/  HMMA.16816.F32.BF16 R32, R132, R182, R32 ;  /* 0x000000b68420723c */ /* 0x000fe20000041820 */
[----:B------:R-:W3:Y:S07]  /*4400*/  LDSM.16.M88.4 R132, [R219+0x7800] ;  /* 0x00780000db84783b */ /* 0x000eee0000000200 */
[-C--:B-1----:R-:W-:Y:S08]  /*4410*/  HMMA.16816.F32.BF16 R4, R136, R184.reuse, R4 ;  /* 0x000000b88804723c */ /* 0x082ff00000041804 */
        /* <DEDUP_REMOVED lines=32> */
[C---:B--2---:R-:W-:Y:S01]  /*4620*/  FADD.FTZ R5, -R142.reuse, R5 ;  /* 0x000000058e057221 */ /* 0x044fe20000010100 */
[C---:B------:R-:W-:Y:S04]  /*4630*/  HMMA.16816.F32.BF16 R16, R132.reuse, R210, R16 ;  /* 0x000000d28410723c */ /* 0x040fe80000041810 */
[C---:B------:R-:W-:Y:S02]  /*4640*/  FADD.FTZ R6, -R141.reuse, R6 ;  /* 0x000000068d067221 */ /* 0x040fe40000010100 */
[----:B------:R-:W-:Y:S02]  /*4650*/  FADD.FTZ R7, -R141, R7 ;  /* 0x000000078d077221 */ /* 0x000fe40000010100 */
[----:B------:R-:W-:Y:S01]  /*4660*/  FADD.FTZ R4, -R142, R4 ;  /* 0x000000048e047221 */ /* 0x000fe20000010100 */
[-C--:B------:R-:W-:Y:S03]  /*4670*/  HMMA.16816.F32.BF16 R20, R132, R212.reuse, R20 ;  /* 0x000000d48414723c */ /* 0x080fe60000041814 */
[----:B------:R-:W-:Y:S02]  /*4680*/  FMUL.FTZ R144, R165, R5 ;  /* 0x00000005a5907220 */ /* 0x000fe40000410000 */
[----:B------:R-:W-:Y:S02]  /*4690*/  FMUL.FTZ R146, R146, R6 ;  /* 0x0000000692927220 */ /* 0x000fe40000410000 */
[C---:B------:R-:W-:Y:S01]  /*46a0*/  FADD.FTZ R8, -R140.reuse, R8 ;  /* 0x000000088c087221 */ /* 0x040fe20000010100 */
[C---:B------:R-:W-:Y:S04]  /*46b0*/  HMMA.16816.F32.BF16 R24, R136.reuse, R212, R24 ;  /* 0x000000d48818723c */ /* 0x040fe80000041818 */
[C---:B------:R-:W-:Y:S02]  /*46c0*/  FADD.FTZ R12, -R140.reuse, R12 ;  /* 0x0000000c8c0c7221 */ /* 0x040fe40000010100 */
[----:B------:R-:W-:Y:S02]  /*46d0*/  FADD.FTZ R13, -R140, R13 ;  /* 0x0000000d8c0d7221 */ /* 0x000fe40000010100 */
[C---:B------:R-:W-:Y:S01]  /*46e0*/  FADD.FTZ R17, -R142.reuse, R17 ;  /* 0x000000118e117221 */ /* 0x040fe20000010100 */
[-C--:B------:R-:W-:Y:S03]  /*46f0*/  HMMA.16816.F32.BF16 R28, R136, R214.reuse, R28 ;  /* 0x000000d6881c723c */ /* 0x080fe6000004181c */
[C---:B------:R-:W-:Y:S02]  /*4700*/  FADD.FTZ R18, -R141.reuse, R18 ;  /* 0x000000128d127221 */ /* 0x040fe40000010100 */
[C---:B------:R-:W-:Y:S02]  /*4710*/  FADD.FTZ R19, -R141.reuse, R19 ;  /* 0x000000138d137221 */ /* 0x040fe40000010100 */
[C---:B------:R-:W-:Y:S01]  /*4720*/  FADD.FTZ R20, -R142.reuse, R20 ;  /* 0x000000148e147221 */ /* 0x040fe20000010100 */
[----:B------:R-:W-:Y:S04]  /*4730*/  HMMA.16816.F32.BF16 R32, R132, R214, R32 ;  /* 0x000000d68420723c */ /* 0x000fe80000041820 */
[----:B------:R-:W-:Y:S02]  /*4740*/  FADD.FTZ R23, -R141, R23 ;  /* 0x000000178d177221 */ /* 0x000fe40000010100 */
[C---:B------:R-:W-:Y:S02]  /*4750*/  FADD.FTZ R16, -R142.reuse, R16 ;  /* 0x000000108e107221 */ /* 0x040fe40000010100 */
[----:B------:R-:W-:Y:S04]  /*4760*/  FADD.FTZ R21, -R142, R21 ;  /* 0x000000158e157221 */ /* 0x000fe80000010100 */
[----:B------:R-:W-:Y:S02]  /*4770*/  FMUL.FTZ R135, R162, R17 ;  /* 0x00000011a2877220 */ /* 0x000fe40000410000 */
[----:B------:R-:W-:Y:S02]  /*4780*/  FMUL.FTZ R143, R143, R20 ;  /* 0x000000148f8f7220 */ /* 0x000fe40000410000 */
[----:B------:R-:W-:Y:S02]  /*4790*/  FMUL.FTZ R132, R167, R18 ;  /* 0x00000012a7847220 */ /* 0x000fe40000410000 */
[----:B------:R-:W-:Y:S02]  /*47a0*/  FADD.FTZ R22, -R141, R22 ;  /* 0x000000168d167221 */ /* 0x000fe40000010100 */
[C---:B------:R-:W-:Y:S02]  /*47b0*/  FADD.FTZ R24, -R140.reuse, R24 ;  /* 0x000000188c187221 */ /* 0x040fe40000010100 */
[----:B------:R-:W-:Y:S02]  /*47c0*/  FADD.FTZ R28, -R140, R28 ;  /* 0x0000001c8c1c7221 */ /* 0x000fe40000010100 */
[C---:B------:R-:W-:Y:S02]  /*47d0*/  FADD.FTZ R32, -R142.reuse, R32 ;  /* 0x000000208e207221 */ /* 0x040fe40000010100 */
[----:B------:R-:W-:Y:S02]  /*47e0*/  FADD.FTZ R33, -R142, R33 ;  /* 0x000000218e217221 */ /* 0x000fe40000010100 */
[----:B------:R-:W-:Y:S02]  /*47f0*/  FMUL.FTZ R138, R147, R32 ;  /* 0x00000020938a7220 */ /* 0x000fe40000410000 */
[----:B------:R-:W-:Y:S02]  /*4800*/  FMUL.FTZ R136, R148, R33 ;  /* 0x0000002194887220 */ /* 0x000fe40000410000 */
[----:B------:R-:W-:Y:S02]  /*4810*/  FMUL.FTZ R32, R245, R7 ;  /* 0x00000007f5207220 */ /* 0x000fe40000410000 */
[----:B------:R-:W-:Y:S02]  /*4820*/  FMUL.FTZ R33, R166, R19 ;  /* 0x00000013a6217220 */ /* 0x000fe40000410000 */
[C---:B------:R-:W-:Y:S02]  /*4830*/  FADD.FTZ R134, -R141.reuse, R34 ;  /* 0x000000228d867221 */ /* 0x040fe40000010100 */
[----:B------:R-:W-:Y:S02]  /*4840*/  FADD.FTZ R133, -R141, R35 ;  /* 0x000000238d857221 */ /* 0x000fe40000010100 */
[----:B------:R-:W-:Y:S02]  /*4850*/  FMUL.FTZ R34, R160, R23 ;  /* 0x00000017a0227220 */ /* 0x000fe40000410000 */
[C---:B------:R-:W-:Y:S02]  /*4860*/  FADD.FTZ R7, -R140.reuse, R9 ;  /* 0x000000098c077221 */ /* 0x040fe40000010100 */
[C---:B------:R-:W-:Y:S02]  /*4870*/  FADD.FTZ R23, -R140.reuse, R25 ;  /* 0x000000198c177221 */ /* 0x040fe40000010100 */
[----:B------:R-:W-:Y:S02]  /*4880*/  FADD.FTZ R25, -R140, R29 ;  /* 0x0000001d8c197221 */ /* 0x000fe40000010100 */
[C---:B------:R-:W-:Y:S02]  /*4890*/  FADD.FTZ R6, -R0.reuse, R10 ;  /* 0x0000000a00067221 */ /* 0x040fe40000010100 */
[C---:B------:R-:W-:Y:S02]  /*48a0*/  FADD.FTZ R11, -R0.reuse, R11 ;  /* 0x0000000b000b7221 */ /* 0x040fe40000010100 */
[C---:B------:R-:W-:Y:S02]  /*48b0*/  FADD.FTZ R5, -R0.reuse, R14 ;  /* 0x0000000e00057221 */ /* 0x040fe40000010100 */
[C---:B------:R-:W-:Y:S02]  /*48c0*/  FADD.FTZ R9, -R0.reuse, R15 ;  /* 0x0000000f00097221 */ /* 0x040fe40000010100 */
[C---:B------:R-:W-:Y:S02]  /*48d0*/  FADD.FTZ R18, -R0.reuse, R26 ;  /* 0x0000001a00127221 */ /* 0x040fe40000010100 */
[C---:B------:R-:W-:Y:S02]  /*48e0*/  FADD.FTZ R17, -R0.reuse, R27 ;  /* 0x0000001b00117221 */ /* 0x040fe40000010100 */
[C---:B------:R-:W-:Y:S02]  /*48f0*/  FADD.FTZ R20, -R0.reuse, R30 ;  /* 0x0000001e00147221 */ /* 0x040fe40000010100 */
[----:B------:R-:W-:Y:S02]  /*4900*/  FADD.FTZ R19, -R0, R31 ;  /* 0x0000001f00137221 */ /* 0x000fe40000010100 */
[----:B------:R-:W-:Y:S02]  /*4910*/  FMUL.FTZ R145, R241, R4 ;  /* 0x00000004f1917220 */ /* 0x000fe40000410000 */
        /* <DEDUP_REMOVED lines=21> */
[----:B------:R-:W-:Y:S02]  /*4a70*/  IMAD.MOV.U32 R148, RZ, RZ, R233 ;  /* 0x000000ffff947224 */ /* 0x000fe400078e00e9 */
[----:B------:R-:W-:Y:S01]  /*4a80*/  IMAD.MOV.U32 R149, RZ, RZ, R232 ;  /* 0x000000ffff957224 */ /* 0x000fe200078e00e8 */
[----:B------:R-:W-:-:S05]  /*4a90*/  @!P0 BRA `(.L_x_7) ;  /* 0x0000012000008947 */ /* 0x000fca0003800000 */
[----:B------:R-:W-:Y:S01]  /*4aa0*/  IMAD.MOV.U32 R0, RZ, RZ, c[0x0][0x190] ;  /* 0x00006400ff007624 */ /* 0x000fe200078e00ff */
[----:B------:R-:W-:Y:S03]  /*4ab0*/  ULOP3.LUT UR12, UR7, 0x1, URZ, 0xc0, !UPT ;  /* 0x00000001070c7892 */ /* 0x000fe6000f8ec03f */
[----:B------:R-:W-:Y:S01]  /*4ac0*/  IMAD.U32 R0, R0, -0x40, RZ ;  /* 0xffffffc000007824 */ /* 0x000fe200078e00ff */
[----:B------:R-:W-:Y:S04]  /*4ad0*/  UISETP.NE.U32.AND UP1, UPT, UR12, 0x1, UPT ;  /* 0x000000010c00788c */ /* 0x000fe8000bf25070 */
[C---:B------:R-:W-:Y:S01]  /*4ae0*/  LEA R4, P1, R0.reuse, R236, 0x1 ;  /* 0x000000ec00047211 */ /* 0x040fe200078208ff */
[----:B------:R-:W-:Y:S03]  /*4af0*/  USEL UR12, UR40, 0x3000, !UP1 ;  /* 0x00003000280c7887 */ /* 0x000fe6000c800000 */
[----:B------:R-:W-:Y:S01]  /*4b00*/  LEA.HI.X.SX32 R0, R0, R237, 0x1, P1 ;  /* 0x000000ed00007211 */ /* 0x000fe200008f0eff */
[----:B------:R-:W-:Y:S02]  /*4b10*/  IMAD.MOV.U32 R236, RZ, RZ, R4 ;  /* 0x000000ffffec7224 */ /* 0x000fe400078e0004 */
[----:B------:R-:W-:Y:S02]  /*4b20*/  IADD3 R238, R238, UR12, RZ ;  /* 0x0000000ceeee7c10 */ /* 0x000fe4000fffe0ff */
[----:B------:R-:W-:Y:S01]  /*4b30*/  IMAD.MOV.U32 R237, RZ, RZ, R0 ;  /* 0x000000ffffed7224 */ /* 0x000fe200078e0000 */
[----:B------:R-:W-:Y:S04]  /*4b40*/  IADD3 R216, R216, UR12, RZ ;  /* 0x0000000cd8d87c10 */ /* 0x000fe8000fffe0ff */
[----:B------:R-:W-:Y:S01]  /*4b50*/  @!PT LDS RZ, [RZ] ;  /* 0x00000000fffff984 */ /* 0x000fe20000000800 */
[----:B------:R-:W-:Y:S01]  /*4b60*/  @!PT LDS RZ, [RZ] ;  /* 0x00000000fffff984 */ /* 0x000fe20000000800 */
[----:B------:R-:W-:Y:S01]  /*4b70*/  @!PT LDS RZ, [RZ] ;  /* 0x00000000fffff984 */ /* 0x000fe20000000800 */
[----:B------:R1:W-:Y:S04]  /*4b80*/  LDGSTS.E.BYPASS.LTC128B.128 [R238], [R236.64] ;  /* 0x00000000ecee7fae */ /* 0x0003e8000b901d44 */
[----:B------:R1:W-:Y:S04]  /*4b90*/  LDGSTS.E.BYPASS.LTC128B.128 [R238+0x1000], [R236.64+0x40] ;  /* 0x01000040ecee7fae */ /* 0x0003e8000b901d44 */
[----:B------:R1:W-:Y:S04]  /*4ba0*/  LDGSTS.E.BYPASS.LTC128B.128 [R238+0x2000], [R236.64+0x80] ;  /* 0x02000080ecee7fae */ /* 0x0003e8000b901d44 */
[----:B------:R-:W0:Y:S02]  /*4bb0*/  LDGDEPBAR ;  /* 0x00000000000079af */ /* 0x000e240000000000 */
.L_x_7:
[----:B------:R-:W-:Y:S01]  /*4bc0*/  F2FP.BF16.PACK_AB R16, R144, R145 ;  /* 0x000000919010723e */ /* 0x000fe200000010ff */
[----:B------:R-:W-:Y:S01]  /*4bd0*/  IMAD.SHL.U32 R144, R225, 0x2, RZ ;  /* 0x00000002e1907824 */ /* 0x000fe200078e00ff */
[----:B------:R-:W-:Y:S01]  /*4be0*/  F2FP.BF16.PACK_AB R15, R32, R146 ;  /* 0x00000092200f723e */ /* 0x000fe200000010ff */
[----:B------:R2:W5:Y:S01]  /*4bf0*/  LDL R150, [R1+0x2c] ;  /* 0x00002c0001967983 */ /* 0x0005620000100800 */
[----:B------:R-:W-:Y:S02]  /*4c00*/  F2FP.BF16.PACK_AB R12, R135, R137 ;  /* 0x00000089870c723e */ /* 0x000fe400000010ff */
[----:B------:R-:W-:Y:S01]  /*4c10*/  F2FP.BF16.PACK_AB R11, R33, R132 ;  /* 0x00000084210b723e */ /* 0x000fe200000010ff */
[----:B------:R-:W-:Y:S01]  /*4c20*/  STS [R231+0xf000], R16 ;  /* 0x00f00010e7007388 */ /* 0x000fe20000000800 */
        /* <DEDUP_REMOVED lines=17> */
[----:B------:R-:W-:Y:S04]  /*4d40*/  STS [R229+0x10000], R10 ;  /* 0x0100000ae5007388 */ /* 0x000fe80000000800 */
        /* <DEDUP_REMOVED lines=9> */
[----:B------:R-:W-:Y:S06]  /*4de0*/  BAR.SYNC.DEFER_BLOCKING 0x0 ;  /* 0x0000000000007b1d */ /* 0x000fec0000010000 */
[----:B------:R-:W-:Y:S04]  /*4df0*/  LDSM.16.MT88.4 R4, [R2+0x13000] ;  /* 0x013000000204783b */ /* 0x000fe80000004200 */
[----:B------:R-:W3:Y:S04]  /*4e00*/  LDSM.16.MT88.4 R8, [R144+0x6000] ;  /* 0x006000009008783b */ /* 0x000ee80000004200 */
[----:B------:R-:W4:Y:S04]  /*4e10*/  LDSM.16.MT88.4 R12, [R2+0x15000] ;  /* 0x01500000020c783b */ /* 0x000f280000004200 */
[----:B------:R-:W1:Y:S04]  /*4e20*/  LDSM.16.MT88.4 R16, [R144+0x7000] ;  /* 0x007000009010783b */ /* 0x000e680000004200 */
[----:B------:R-:W1:Y:S04]  /*4e30*/  LDSM.16.MT88.4 R20, [R144+0x8000] ;  /* 0x008000009014783b */ /* 0x000e680000004200 */
[----:B------:R-:W-:Y:S04]  /*4e40*/  LDSM.16.MT88.4 R24, [R2+0x13800] ;  /* 0x013800000218783b */ /* 0x000fe80000004200 */
[----:B------:R-:W1:Y:S04]  /*4e50*/  LDSM.16.MT88.4 R28, [R144+0x6400] ;  /* 0x00640000901c783b */ /* 0x000e680000004200 */
[----:B------:R-:W1:Y:S04]  /*4e60*/  LDSM.16.MT88.4 R32, [R2+0x15800] ;  /* 0x015800000220783b */ /* 0x000e680000004200 */
[----:B------:R-:W1:Y:S04]  /*4e70*/  LDSM.16.MT88.4 R132, [R144+0x7400] ;  /* 0x007400009084783b */ /* 0x000e680000004200 */
[----:B------:R-:W-:Y:S01]  /*4e80*/  LDSM.16.MT88.4 R136, [R2+0x16800] ;  /* 0x016800000288783b */ /* 0x000fe20000004200 */
[-C--:B---3--:R-:W-:Y:S08]  /*4e90*/  HMMA.16816.F32.BF16 R36, R4, R8.reuse, R36 ;  /* 0x000000080424723c */ /* 0x088ff00000041824 */
[C---:B----4-:R-:W-:Y:S08]  /*4ea0*/  HMMA.16816.F32.BF16 R40, R12.reuse, R8, R40 ;  /* 0x000000080c28723c */ /* 0x050ff00000041828 */
[-C--:B------:R-:W-:Y:S08]  /*4eb0*/  HMMA.16816.F32.BF16 R44, R12, R10.reuse, R44 ;  /* 0x0000000a0c2c723c */ /* 0x080ff0000004182c */
[C---:B------:R-:W-:Y:S01]  /*4ec0*/  HMMA.16816.F32.BF16 R48, R4.reuse, R10, R48 ;  /* 0x0000000a0430723c */ /* 0x040fe20000041830 */
[----:B------:R-:W3:Y:S07]  /*4ed0*/  LDSM.16.MT88.4 R8, [R144+0x8400] ;  /* 0x008400009008783b */ /* 0x000eee0000004200 */
[-C--:B-1----:R-:W-:Y:S08]  /*4ee0*/  HMMA.16816.F32.BF16 R52, R4, R16.reuse, R52 ;  /* 0x000000100434723c */ /* 0x082ff00000041834 */
[C---:B------:R-:W-:Y:S08]  /*4ef0*/  HMMA.16816.F32.BF16 R56, R12.reuse, R16, R56 ;  /* 0x000000100c38723c */ /* 0x040ff00000041838 */
[-C--:B------:R-:W-:Y:S08]  /*4f00*/  HMMA.16816.F32.BF16 R60, R12, R18.reuse, R60 ;  /* 0x000000120c3c723c */ /* 0x080ff0000004183c */
[C---:B------:R-:W-:Y:S01]  /*4f10*/  HMMA.16816.F32.BF16 R64, R4.reuse, R18, R64 ;  /* 0x000000120440723c */ /* 0x040fe20000041840 */
[----:B------:R-:W-:Y:S07]  /*4f20*/  LDSM.16.MT88.4 R16, [R2+0x16000] ;  /* 0x016000000210783b */ /* 0x000fee0000004200 */
[-C--:B------:R-:W-:Y:S08]  /*4f30*/  HMMA.16816.F32.BF16 R68, R4, R20.reuse, R68 ;  /* 0x000000140444723c */ /* 0x080ff00000041844 */
[C---:B------:R-:W-:Y:S08]  /*4f40*/  HMMA.16816.F32.BF16 R72, R12.reuse, R20, R72 ;  /* 0x000000140c48723c */ /* 0x040ff00000041848 */
[-C--:B------:R-:W-:Y:S01]  /*4f50*/  HMMA.16816.F32.BF16 R76, R12, R22.reuse, R76 ;  /* 0x000000160c4c723c */ /* 0x080fe2000004184c */
[----:B------:R-:W-:Y:S07]  /*4f60*/  LDSM.16.MT88.4 R12, [R144+0x6800] ;  /* 0x00680000900c783b */ /* 0x000fee0000004200 */
[----:B------:R-:W-:Y:S01]  /*4f70*/  HMMA.16816.F32.BF16 R80, R4, R22, R80 ;  /* 0x000000160450723c */ /* 0x000fe20000041850 */
[----:B------:R-:W1:Y:S04]  /*4f80*/  LDSM.16.MT88.4 R4, [R2+0x14000] ;  /* 0x014000000204783b */ /* 0x000e680000004200 */
[----:B------:R-:W4:Y:S03]  /*4f90*/  LDSM.16.MT88.4 R20, [R144+0x7800] ;  /* 0x007800009014783b */ /* 0x000f260000004200 */
[-C--:B------:R-:W-:Y:S08]  /*4fa0*/  HMMA.16816.F32.BF16 R36, R24, R28.reuse, R36 ;  /* 0x0000001c1824723c */ /* 0x080ff00000041824 */
[C---:B------:R-:W-:Y:S08]  /*4fb0*/  HMMA.16816.F32.BF16 R40, R32.reuse, R28, R40 ;  /* 0x0000001c2028723c */ /* 0x040ff00000041828 */
[-C--:B------:R-:W-:Y:S08]  /*4fc0*/  HMMA.16816.F32.BF16 R44, R32, R30.reuse, R44 ;  /* 0x0000001e202c723c */ /* 0x080ff0000004182c */
[C---:B------:R-:W-:Y:S01]  /*4fd0*/  HMMA.16816.F32.BF16 R48, R24.reuse, R30, R48 ;  /* 0x0000001e1830723c */ /* 0x040fe20000041830 */
[----:B------:R-:W1:Y:S07]  /*4fe0*/  LDSM.16.MT88.4 R28, [R144+0x8800] ;  /* 0x00880000901c783b */ /* 0x000e6e0000004200 */
[-C--:B------:R-:W-:Y:S08]  /*4ff0*/  HMMA.16816.F32.BF16 R52, R24, R132.reuse, R52 ;  /* 0x000000841834723c */ /* 0x080ff00000041834 */
[C---:B------:R-:W-:Y:S08]  /*5000*/  HMMA.16816.F32.BF16 R56, R32.reuse, R132, R56 ;  /* 0x000000842038723c */ /* 0x040ff00000041838 */
[-C--:B------:R-:W-:Y:S08]  /*5010*/  HMMA.16816.F32.BF16 R60, R32, R134.reuse, R60 ;  /* 0x00000086203c723c */ /* 0x080ff0000004183c */
[C---:B------:R-:W-:Y:S01]  /*5020*/  HMMA.16816.F32.BF16 R64, R24.reuse, R134, R64 ;  /* 0x000000861840723c */ /* 0x040fe20000041840 */
[----:B------:R-:W-:Y:S07]  /*5030*/  LDSM.16.MT88.4 R132, [R144+0x6c00] ;  /* 0x006c00009084783b */ /* 0x000fee0000004200 */
[-C--:B---3--:R-:W-:Y:S08]  /*5040*/  HMMA.16816.F32.BF16 R68, R24, R8.reuse, R68 ;  /* 0x000000081844723c */ /* 0x088ff00000041844 */
[C---:B------:R-:W-:Y:S08]  /*5050*/  HMMA.16816.F32.BF16 R72, R32.reuse, R8, R72 ;  /* 0x000000082048723c */ /* 0x040ff00000041848 */
[-C--:B------:R-:W-:Y:S01]  /*5060*/  HMMA.16816.F32.BF16 R76, R32, R10.reuse, R76 ;  /* 0x0000000a204c723c */ /* 0x080fe2000004184c */
[----:B------:R-:W3:Y:S07]  /*5070*/  LDSM.16.MT88.4 R32, [R2+0x14800] ;  /* 0x014800000220783b */ /* 0x000eee0000004200 */
[----:B------:R-:W-:Y:S01]  /*5080*/  HMMA.16816.F32.BF16 R80, R24, R10, R80 ;  /* 0x0000000a1850723c */ /* 0x000fe20000041850 */
[----:B------:R-:W2:Y:S04]  /*5090*/  LDSM.16.MT88.4 R8, [R144+0x7c00] ;  /* 0x007c00009008783b */ /* 0x000ea80000004200 */
[----:B------:R-:W2:Y:S03]  /*50a0*/  LDSM.16.MT88.4 R24, [R144+0x8c00] ;  /* 0x008c00009018783b */ /* 0x000ea60000004200 */
[-C--:B-1----:R-:W-:Y:S01]  /*50b0*/  HMMA.16816.F32.BF16 R36, R4, R12.reuse, R36 ;  /* 0x0000000c0424723c */ /* 0x082fe20000041824 */
[----:B------:R-:W-:Y:S07]  /*50c0*/  BAR.SYNC.DEFER_BLOCKING 0x0 ;  /* 0x0000000000007b1d */ /* 0x000fee0000010000 */
[C---:B------:R-:W-:Y:S08]  /*50d0*/  HMMA.16816.F32.BF16 R40, R16.reuse, R12, R40 ;  /* 0x0000000c1028723c */ /* 0x040ff00000041828 */
[-C--:B------:R-:W-:Y:S08]  /*50e0*/  HMMA.16816.F32.BF16 R44, R16, R14.reuse, R44 ;  /* 0x0000000e102c723c */ /* 0x080ff0000004182c */
[C---:B------:R-:W-:Y:S08]  /*50f0*/  HMMA.16816.F32.BF16 R48, R4.reuse, R14, R48 ;  /* 0x0000000e0430723c */ /* 0x040ff00000041830 */
[-C--:B----4-:R-:W-:Y:S08]  /*5100*/  HMMA.16816.F32.BF16 R52, R4, R20.reuse, R52 ;  /* 0x000000140434723c */ /* 0x090ff00000041834 */
[C---:B------:R-:W-:Y:S08]  /*5110*/  HMMA.16816.F32.BF16 R56, R16.reuse, R20, R56 ;  /* 0x000000141038723c */ /* 0x040ff00000041838 */
[-C--:B------:R-:W-:Y:S08]  /*5120*/  HMMA.16816.F32.BF16 R60, R16, R22.reuse, R60 ;  /* 0x00000016103c723c */ /* 0x080ff0000004183c */
[C---:B------:R-:W-:Y:S08]  /*5130*/  HMMA.16816.F32.BF16 R64, R4.reuse, R22, R64 ;  /* 0x000000160440723c */ /* 0x040ff00000041840 */
[-C--:B------:R-:W-:Y:S08]  /*5140*/  HMMA.16816.F32.BF16 R68, R4, R28.reuse, R68 ;  /* 0x0000001c0444723c */ /* 0x080ff00000041844 */
[C---:B------:R-:W-:Y:S08]  /*5150*/  HMMA.16816.F32.BF16 R72, R16.reuse, R28, R72 ;  /* 0x0000001c1048723c */ /* 0x040ff00000041848 */
[-C--:B------:R-:W-:Y:S08]  /*5160*/  HMMA.16816.F32.BF16 R76, R16, R30.reuse, R76 ;  /* 0x0000001e104c723c */ /* 0x080ff0000004184c */
[----:B------:R-:W-:Y:S08]  /*5170*/  HMMA.16816.F32.BF16 R80, R4, R30, R80 ;  /* 0x0000001e0450723c */ /* 0x000ff00000041850 */
[-C--:B---3--:R-:W-:Y:S08]  /*5180*/  HMMA.16816.F32.BF16 R36, R32, R132.reuse, R36 ;  /* 0x000000842024723c */ /* 0x088ff00000041824 */
[C---:B------:R-:W-:Y:S08]  /*5190*/  HMMA.16816.F32.BF16 R40, R136.reuse, R132, R40 ;  /* 0x000000848828723c */ /* 0x040ff00000041828 */
[-C--:B------:R-:W-:Y:S08]  /*51a0*/  HMMA.16816.F32.BF16 R44, R136, R134.reuse, R44 ;  /* 0x00000086882c723c */ /* 0x080ff0000004182c */
[C---:B------:R-:W-:Y:S08]  /*51b0*/  HMMA.16816.F32.BF16 R48, R32.reuse, R134, R48 ;  /* 0x000000862030723c */ /* 0x040ff00000041830 */
[-C--:B--2---:R-:W-:Y:S08]  /*51c0*/  HMMA.16816.F32.BF16 R52, R32, R8.reuse, R52 ;  /* 0x000000082034723c */ /* 0x084ff00000041834 */
[C---:B------:R-:W-:Y:S08]  /*51d0*/  HMMA.16816.F32.BF16 R56, R136.reuse, R8, R56 ;  /* 0x000000088838723c */ /* 0x040ff00000041838 */
[-C--:B------:R-:W-:Y:S08]  /*51e0*/  HMMA.16816.F32.BF16 R60, R136, R10.reuse, R60 ;  /* 0x0000000a883c723c */ /* 0x080ff0000004183c */
[C---:B------:R-:W-:Y:S08]  /*51f0*/  HMMA.16816.F32.BF16 R64, R32.reuse, R10, R64 ;  /* 0x0000000a2040723c */ /* 0x040ff00000041840 */
[-C--:B------:R-:W-:Y:S08]  /*5200*/  HMMA.16816.F32.BF16 R68, R32, R24.reuse, R68 ;  /* 0x000000182044723c */ /* 0x080ff00000041844 */
[C---:B------:R-:W-:Y:S08]  /*5210*/  HMMA.16816.F32.BF16 R72, R136.reuse, R24, R72 ;  /* 0x000000188848723c */ /* 0x040ff00000041848 */
[-C--:B------:R-:W-:Y:S08]  /*5220*/  HMMA.16816.F32.BF16 R76, R136, R26.reuse, R76 ;  /* 0x0000001a884c723c */ /* 0x080ff0000004184c */
[----:B------:R-:W-:Y:S01]  /*5230*/  HMMA.16816.F32.BF16 R80, R32, R26, R80 ;  /* 0x0000001a2050723c */ /* 0x000fe20000041850 */
[----:B------:R-:W-:-:S07]  /*5240*/  @!P0 BRA `(.L_x_8) ;  /* 0x000000e000008947 */ /* 0x000fce0003800000 */
[----:B------:R-:W-:Y:S02]  /*5250*/  IMAD.MOV.U32 R4, RZ, RZ, c[0x0][0x370] ;  /* 0x0000dc00ff047624 */ /* 0x000fe400078e00ff */
[----:B-----5:R-:W-:Y:S03]  /*5260*/  IMAD.SHL.U32 R0, R150, 0x2, RZ ;  /* 0x0000000296007824 */ /* 0x020fe600078e00ff */
[----:B------:R-:W-:Y:S04]  /*5270*/  LEA R4, -R4, RZ, 0x6 ;  /* 0x000000ff04047211 */ /* 0x000fe800078e31ff */
[C---:B------:R-:W-:Y:S04]  /*5280*/  LEA R5, P1, R4.reuse, R234, 0x1 ;  /* 0x000000ea04057211 */ /* 0x040fe800078208ff */
[----:B------:R-:W-:Y:S02]  /*5290*/  LEA.HI.X.SX32 R4, R4, R235, 0x1, P1 ;  /* 0x000000eb04047211 */ /* 0x000fe400008f0eff */
[----:B------:R-:W-:Y:S03]  /*52a0*/  MOV R234, R5 ;  /* 0x0000000500ea7202 */ /* 0x000fe60000000f00 */
[----:B------:R-:W-:Y:S05]  /*52b0*/  IMAD.MOV.U32 R235, RZ, RZ, R4 ;  /* 0x000000ffffeb7224 */ /* 0x000fea00078e0004 */
[----:B------:R-:W-:Y:S01]  /*52c0*/  @!PT LDS RZ, [RZ] ;  /* 0x00000000fffff984 */ /* 0x000fe20000000800 */
[----:B------:R-:W-:Y:S01]  /*52d0*/  @!PT LDS RZ, [RZ] ;  /* 0x00000000fffff984 */ /* 0x000fe20000000800 */
[----:B------:R-:W-:Y:S01]  /*52e0*/  @!PT LDS RZ, [RZ] ;  /* 0x00000000fffff984 */ /* 0x000fe20000000800 */
[----:B------:R1:W-:Y:S04]  /*52f0*/  LDGSTS.E.BYPASS.LTC128B.128 [R0+0x6000], [R234.64] ;  /* 0x06000000ea007fae */ /* 0x0003e8000b901d44 */
[----:B------:R1:W-:Y:S04]  /*5300*/  LDGSTS.E.BYPASS.LTC128B.128 [R0+0x7000], [R234.64+0x40] ;  /* 0x07000040ea007fae */ /* 0x0003e8000b901d44 */
[----:B------:R1:W-:Y:S04]  /*5310*/  LDGSTS.E.BYPASS.LTC128B.128 [R0+0x8000], [R234.64+0x80] ;  /* 0x08000080ea007fae */ /* 0x0003e8000b901d44 */
[----:B------:R-:W0:Y:S02]  /*5320*/  LDGDEPBAR ;  /* 0x00000000000079af */ /* 0x000e240000000000 */
.L_x_8:
[----:B------:R-:W-:Y:S01]  /*5330*/  LDSM.16.M88.4 R24, [R221] ;  /* 0x00000000dd18783b */ /* 0x000fe20000000200 */
[----:B------:R-:W-:Y:S01]  /*5340*/  IMAD.MOV.U32 R151, RZ, RZ, c[0x0][0x22c] ;  /* 0x00008b00ff977624 */ /* 0x000fe200078e00ff */
[----:B------:R-:W-:Y:S02]  /*5350*/  ULOP3.LUT UR12, UR7, 0x1, URZ, 0xc0, !UPT ;  /* 0x00000001070c7892 */ /* 0x000fe4000f8ec03f */
[----:B------:R-:W2:Y:S01]  /*5360*/  LDSM.16.MT88.4 R8, [R144+0x9000] ;  /* 0x009000009008783b */ /* 0x000ea20000004200 */
[----:B------:R-:W-:Y:S01]  /*5370*/  IMAD R151, R151, c[0x0][0x1c0], RZ ;  /* 0x0000700097977a24 */ /* 0x000fe200078e02ff */
[----:B------:R-:W-:Y:S02]  /*5380*/  UISETP.NE.U32.AND UP1, UPT, UR12, 0x1, UPT ;  /* 0x000000010c00788c */ /* 0x000fe4000bf25070 */
[----:B------:R-:W3:Y:S01]  /*5390*/  LDSM.16.MT88.4 R16, [R144+0xb000] ;  /* 0x00b000009010783b */ /* 0x000ee20000004200 */
[----:B------:R-:W-:Y:S01]  /*53a0*/  IMAD.U32 R151, R151, -0x40, RZ ;  /* 0xffffffc097977824 */ /* 0x000fe200078e00ff */
[----:B------:R-:W-:Y:S02]  /*53b0*/  UIADD3 UR12, UR7, -0x1, URZ ;  /* 0xffffffff070c7890 */ /* 0x000fe4000fffe03f */
[----:B------:R-:W3:Y:S02]  /*53c0*/  LDSM.16.MT88.4 R28, [R144+0xd000] ;  /* 0x00d00000901c783b */ /* 0x000ee40000004200 */
[C---:B------:R-:W-:Y:S02]  /*53d0*/  LEA R233, P1, R151.reuse, R148, 0x2 ;  /* 0x0000009497e97211 */ /* 0x040fe400078210ff */
[----:B------:R-:W4:Y:S02]  /*53e0*/  LDL R155, [R1+0x30] ;  /* 0x00003000019b7983 */ /* 0x000f240000100800 */
[----:B------:R-:W-:Y:S01]  /*53f0*/  LEA.HI.X.SX32 R232, R151, R149, 0x2, P1 ;  /* 0x0000009597e87211 */ /* 0x000fe200008f16ff */
[----:B------:R-:W-:Y:S01]  /*5400*/  IMAD.MOV.U32 R151, RZ, RZ, c[0x0][0x22c] ;  /* 0x00008b00ff977624 */ /* 0x000fe200078e00ff */
[----:B------:R-:W-:Y:S03]  /*5410*/  LDSM.16.M88.4 R32, [R222] ;  /* 0x00000000de20783b */ /* 0x000fe60000000200 */
[----:B------:R-:W-:Y:S01]  /*5420*/  IMAD R151, R151, c[0x0][0x1c0], RZ ;  /* 0x0000700097977a24 */ /* 0x000fe200078e02ff */
[----:B------:R-:W4:Y:S03]  /*5430*/  LDL R154, [R1+0x34] ;  /* 0x00003400019a7983 */ /* 0x000f260000100800 */
[----:B------:R-:W-:Y:S01]  /*5440*/  IMAD.SHL.U32 R151, R151, 0x8, RZ ;  /* 0x0000000897977824 */ /* 0x000fe200078e00ff */
[----:B------:R-:W1:Y:S04]  /*5450*/  LDSM.16.MT88.4 R132, [R144+0x9400] ;  /* 0x009400009084783b */ /* 0x000e680000004200 */
[----:B------:R1:W4:Y:S04]  /*5460*/  LDL R152, [R1+0x8] ;  /* 0x0000080001987983 */ /* 0x0003280000100800 */
[----:B------:R-:W1:Y:S04]  /*5470*/  LDSM.16.MT88.4 R136, [R144+0xb400] ;  /* 0x00b400009088783b */ /* 0x000e680000004200 */
[----:B-1----:R1:W4:Y:S01]  /*5480*/  LDL R0, [R1] ;  /* 0x0000000001007983 */ /* 0x0023220000100800 */
[C---:B--2---:R-:W-:Y:S03]  /*5490*/  HMMA.16816.F32.BF16 R4, R24.reuse, R8, RZ ;  /* 0x000000081804723c */ /* 0x044fe600000418ff */
[----:B------:R-:W2:Y:S04]  /*54a0*/  LDSM.16.MT88.4 R140, [R144+0xd400] ;  /* 0x00d40000908c783b */ /* 0x000ea80000004200 */
[----:B------:R1:W4:Y:S01]  /*54b0*/  LDL R153, [R1+0x4] ;  /* 0x0000040001997983 */ /* 0x0003220000100800 */
[C---:B------:R-:W-:Y:S08]  /*54c0*/  HMMA.16816.F32.BF16 R8, R24.reuse, R10, RZ ;  /* 0x0000000a1808723c */ /* 0x040ff000000418ff */
[C---:B---3--:R-:W-:Y:S08]  /*54d0*/  HMMA.16816.F32.BF16 R12, R24.reuse, R16, RZ ;  /* 0x00000010180c723c */ /* 0x048ff000000418ff */
[C---:B------:R-:W-:Y:S08]  /*54e0*/  HMMA.16816.F32.BF16 R16, R24.reuse, R18, RZ ;  /* 0x000000121810723c */ /* 0x040ff000000418ff */
[C---:B------:R-:W-:Y:S08]  /*54f0*/  HMMA.16816.F32.BF16 R20, R24.reuse, R28, RZ ;  /* 0x0000001c1814723c */ /* 0x040ff000000418ff */
[----:B------:R-:W-:Y:S01]  /*5500*/  HMMA.16816.F32.BF16 R24, R24, R30, RZ ;  /* 0x0000001e1818723c */ /* 0x000fe200000418ff */
[----:B------:R-:W-:Y:S07]  /*5510*/  LDSM.16.M88.4 R28, [R224] ;  /* 0x00000000e01c783b */ /* 0x000fee0000000200 */
[C---:B------:R-:W-:Y:S08]  /*5520*/  HMMA.16816.F32.BF16 R4, R32.reuse, R132, R4 ;  /* 0x000000842004723c */ /* 0x040ff00000041804 */
[C---:B------:R-:W-:Y:S01]  /*5530*/  HMMA.16816.F32.BF16 R8, R32.reuse, R134, R8 ;  /* 0x000000862008723c */ /* 0x040fe20000041808 */
[----:B------:R-:W3:Y:S07]  /*5540*/  LDSM.16.MT88.4 R132, [R144+0x9800] ;  /* 0x009800009084783b */ /* 0x000eee0000004200 */
[C---:B------:R-:W-:Y:S08]  /*5550*/  HMMA.16816.F32.BF16 R12, R32.reuse, R136, R12 ;  /* 0x00000088200c723c */ /* 0x040ff0000004180c */
[C---:B------:R-:W-:Y:S01]  /*5560*/  HMMA.16816.F32.BF16 R16, R32.reuse, R138, R16 ;  /* 0x0000008a2010723c */ /* 0x040fe20000041810 */
[----:B------:R-:W1:Y:S07]  /*5570*/  LDSM.16.MT88.4 R136, [R144+0xb800] ;  /* 0x00b800009088783b */ /* 0x000e6e0000004200 */
[C---:B--2---:R-:W-:Y:S08]  /*5580*/  HMMA.16816.F32.BF16 R20, R32.reuse, R140, R20 ;  /* 0x0000008c2014723c */ /* 0x044ff00000041814 */
[----:B------:R-:W-:Y:S01]  /*5590*/  HMMA.16816.F32.BF16 R24, R32, R142, R24 ;  /* 0x0000008e2018723c */ /* 0x000fe20000041818 */
[----:B------:R-:W2:Y:S04]  /*55a0*/  LDSM.16.MT88.4 R32, [R144+0xd800] ;  /* 0x00d800009020783b */ /* 0x000ea80000004200 */
[----:B------:R-:W-:Y:S03]  /*55b0*/  LDSM.16.MT88.4 R140, [R144+0x9c00] ;  /* 0x009c0000908c783b */ /* 0x000fe60000004200 */
[C---:B---3--:R-:W-:Y:S08]  /*55c0*/  HMMA.16816.F32.BF16 R4, R28.reuse, R132, R4 ;  /* 0x000000841c04723c */ /* 0x048ff00000041804 */
[C---:B------:R-:W-:Y:S01]  /*55d0*/  HMMA.16816.F32.BF16 R8, R28.reuse, R134, R8 ;  /* 0x000000861c08723c */ /* 0x040fe20000041808 */
[----:B------:R-:W3:Y:S07]  /*55e0*/  LDSM.16.M88.4 R132, [R223] ;  /* 0x00000000df84783b */ /* 0x000eee0000000200 */
[C---:B-1----:R-:W-:Y:S08]  /*55f0*/  HMMA.16816.F32.BF16 R12, R28.reuse, R136, R12 ;  /* 0x000000881c0c723c */ /* 0x042ff0000004180c */
[C---:B------:R-:W-:Y:S01]  /*5600*/  HMMA.16816.F32.BF16 R16, R28.reuse, R138, R16 ;  /* 0x0000008a1c10723c */ /* 0x040fe20000041810 */
[----:B------:R-:W1:Y:S07]  /*5610*/  LDSM.16.MT88.4 R136, [R144+0xbc00] ;  /* 0x00bc00009088783b */ /* 0x000e6e0000004200 */
[C---:B--2---:R-:W-:Y:S08]  /*5620*/  HMMA.16816.F32.BF16 R20, R28.reuse, R32, R20 ;  /* 0x000000201c14723c */ /* 0x044ff00000041814 */
[----:B------:R-:W-:Y:S01]  /*5630*/  HMMA.16816.F32.BF16 R24, R28, R34, R24 ;  /* 0x000000221c18723c */ /* 0x000fe20000041818 */
[----:B------:R-:W2:Y:S04]  /*5640*/  LDSM.16.MT88.4 R28, [R144+0xdc00] ;  /* 0x00dc0000901c783b */ /* 0x000ea80000004200 */
[----:B------:R-:W-:Y:S03]  /*5650*/  LDSM.16.M88.4 R32, [R221+0x2000] ;  /* 0x00200000dd20783b */ /* 0x000fe60000000200 */
[C---:B---3--:R-:W-:Y:S08]  /*5660*/  HMMA.16816.F32.BF16 R4, R132.reuse, R140, R4 ;  /* 0x0000008c8404723c */ /* 0x048ff00000041804 */
[C---:B------:R-:W-:Y:S01]  /*5670*/  HMMA.16816.F32.BF16 R8, R132.reuse, R142, R8 ;  /* 0x0000008e8408723c */ /* 0x040fe20000041808 */
[----:B------:R-:W3:Y:S07]  /*5680*/  LDSM.16.MT88.4 R140, [R144+0xa000] ;  /* 0x00a00000908c783b */ /* 0x000eee0000004200 */
        /* <DEDUP_REMOVED lines=32> */
[----:B------:R-:W1:Y:S04]  /*5890*/  LDSM.16.MT88.4 R136, [R144+0xcc00] ;  /* 0x00cc00009088783b */ /* 0x000e680000004200 */
[----:B------:R-:W1:Y:S03]  /*58a0*/  LDSM.16.MT88.4 R144, [R144+0xec00] ;  /* 0x00ec00009090783b */ /* 0x000e660000004200 */
[C---:B--2---:R-:W-:Y:S07]  /*58b0*/  HMMA.16816.F32.BF16 R20, R32.reuse, R28, R20 ;  /* 0x0000001c2014723c */ /* 0x044fee0000041814 */
[----:B------:R-:W-:Y:S01]  /*58c0*/  IMAD.MOV.U32 R28, RZ, RZ, R233 ;  /* 0x000000ffff1c7224 */ /* 0x000fe200078e00e9 */
[----:B------:R-:W-:Y:S04]  /*58d0*/  HMMA.16816.F32.BF16 R24, R32, R30, R24 ;  /* 0x0000001e2018723c */ /* 0x000fe80000041818 */
[----:B------:R-:W-:Y:S03]  /*58e0*/  IMAD.MOV.U32 R29, RZ, RZ, R232 ;  /* 0x000000ffff1d7224 */ /* 0x000fe600078e00e8 */
[----:B----4-:R-:W-:Y:S01]  /*58f0*/  @P0 IADD3 R30, P2, R155, UR9, RZ ;  /* 0x000000099b1e0c10 */ /* 0x010fe2000ff5e0ff */
[----:B------:R-:W-:Y:S01]  /*5900*/  IMAD.MOV.U32 R155, RZ, RZ, c[0x0][0x22c] ;  /* 0x00008b00ff9b7624 */ /* 0x000fe200078e00ff */
[C---:B---3--:R-:W-:Y:S01]  /*5910*/  HMMA.16816.F32.BF16 R4, R132.reuse, R140, R4 ;  /* 0x0000008c8404723c */ /* 0x048fe20000041804 */
[----:B------:R-:W-:Y:S04]  /*5920*/  @UP3 UIADD3 UR9, UP2, UR9, -0x100, URZ ;  /* 0xffffff0009093890 */ /* 0x000fe8000ff5e03f */
[----:B------:R-:W-:Y:S01]  /*5930*/  @P0 IADD3.X R31, R154, UR8, RZ, P2, !PT ;  /* 0x000000089a1f0c10 */ /* 0x000fe200097fe4ff */
[----:B------:R-:W-:Y:S01]  /*5940*/  IMAD R155, R155, c[0x0][0x1c0], RZ ;  /* 0x000070009b9b7a24 */ /* 0x000fe200078e02ff */
[CC--:B------:R-:W-:Y:S01]  /*5950*/  LEA R32, P1, R151.reuse, R28.reuse, 0x2 ;  /* 0x0000001c97207211 */ /* 0x0c0fe200078210ff */
[C---:B------:R-:W-:Y:S01]  /*5960*/  HMMA.16816.F32.BF16 R8, R132.reuse, R142, R8 ;  /* 0x0000008e8408723c */ /* 0x040fe20000041808 */
[----:B------:R-:W-:Y:S01]  /*5970*/  IMAD.MOV.U32 R141, RZ, RZ, c[0x0][0x22c] ;  /* 0x00008b00ff8d7624 */ /* 0x000fe200078e00ff */
[----:B------:R2:W3:Y:S01]  /*5980*/  @P0 LDG.E R152, [R30.64+0x20] ;  /* 0x000020041e980981 */ /* 0x0004e2000c1e1900 */
[----:B------:R-:W-:Y:S01]  /*5990*/  @UP3 UIADD3.X UR8, UR8, -0x1, URZ, UP2, !UPT ;  /* 0xffffffff08083890 */ /* 0x000fe200097fe43f */
[-C--:B------:R-:W-:Y:S01]  /*59a0*/  LEA.HI.X.SX32 R33, R151, R29.reuse, 0x2, P1 ;  /* 0x0000001d97217211 */ /* 0x080fe200008f16ff */
[----:B------:R-:W-:Y:S01]  /*59b0*/  IMAD R141, R141, c[0x0][0x1c0], RZ ;  /* 0x000070008d8d7a24 */ /* 0x000fe200078e02ff */
[----:B------:R2:W4:Y:S01]  /*59c0*/  @P0 LDG.E R0, [R30.64+0xa0] ;  /* 0x0000a0041e000981 */ /* 0x000522000c1e1900 */
[----:B------:R-:W-:Y:S01]  /*59d0*/  IMAD.SHL.U32 R155, R155, 0x10, RZ ;  /* 0x000000109b9b7824 */ /* 0x000fe200078e00ff */
[C---:B-1----:R-:W-:Y:S01]  /*59e0*/  HMMA.16816.F32.BF16 R12, R132.reuse, R136, R12 ;  /* 0x00000088840c723c */ /* 0x042fe2000004180c */
[----:B------:R-:W-:Y:S01]  /*59f0*/  IMAD.MOV.U32 R142, RZ, RZ, c[0x0][0x22c] ;  /* 0x00008b00ff8e7624 */ /* 0x000fe200078e00ff */
[----:B------:R2:W4:Y:S02]  /*5a00*/  @P0 LDG.E R153, [R30.64] ;  /* 0x000000041e990981 */ /* 0x000524000c1e1900 */
[----:B------:R-:W-:Y:S02]  /*5a10*/  IMAD R141, R141, 0x28, RZ ;  /* 0x000000288d8d7824 */ /* 0x000fe400078e02ff */
[----:B------:R2:W5:Y:S01]  /*5a20*/  @P0 LDG.E R252, [R30.64+0x80] ;  /* 0x000080041efc0981 */ /* 0x000562000c1e1900 */
[----:B------:R-:W-:Y:S01]  /*5a30*/  IMAD R142, R142, c[0x0][0x1c0], RZ ;  /* 0x000070008e8e7a24 */ /* 0x000fe200078e02ff */
[C---:B------:R-:W-:Y:S01]  /*5a40*/  HMMA.16816.F32.BF16 R16, R132.reuse, R138, R16 ;  /* 0x0000008a8410723c */ /* 0x040fe20000041810 */
[----:B------:R-:W-:Y:S01]  /*5a50*/  IMAD.MOV.U32 R140, RZ, RZ, c[0x0][0x22c] ;  /* 0x00008b00ff8c7624 */ /* 0x000fe200078e00ff */
[----:B------:R-:W-:Y:S02]  /*5a60*/  RED.E.ADD.F32.FTZ.RN.STRONG.GPU [R28.64], R4 ;  /* 0x000000041c00798e */ /* 0x000fe4000c10e784 */
[----:B------:R-:W-:Y:S02]  /*5a70*/  IMAD.SHL.U32 R142, R142, 0x20, RZ ;  /* 0x000000208e8e7824 */ /* 0x000fe400078e00ff */
[----:B------:R-:W-:Y:S01]  /*5a80*/  RED.E.ADD.F32.FTZ.RN.STRONG.GPU [R32.64], R5 ;  /* 0x000000052000798e */ /* 0x000fe2000c10e784 */
[----:B------:R-:W-:Y:S01]  /*5a90*/  IMAD R140, R140, c[0x0][0x1c0], RZ ;  /* 0x000070008c8c7a24 */ /* 0x000fe200078e02ff */
[C---:B------:R-:W-:Y:S01]  /*5aa0*/  HMMA.16816.F32.BF16 R20, R132.reuse, R144, R20 ;  /* 0x000000908414723c */ /* 0x040fe20000041814 */
[----:B------:R-:W-:Y:S03]  /*5ab0*/  IMAD.MOV.U32 R154, RZ, RZ, c[0x0][0x22c] ;  /* 0x00008b00ff9a7624 */ /* 0x000fe600078e00ff */
[----:B------:R-:W-:Y:S02]  /*5ac0*/  IMAD R140, R140, 0x38, RZ ;  /* 0x000000388c8c7824 */ /* 0x000fe400078e02ff */
[----:B------:R-:W-:Y:S02]  /*5ad0*/  IMAD R154, R154, c[0x0][0x1c0], RZ ;  /* 0x000070009a9a7a24 */ /* 0x000fe400078e02ff */
[----:B------:R-:W-:Y:S04]  /*5ae0*/  HMMA.16816.F32.BF16 R24, R132, R146, R24 ;  /* 0x000000928418723c */ /* 0x000fe80000041818 */
[----:B------:R-:W-:Y:S01]  /*5af0*/  IMAD.SHL.U32 R154, R154, 0x10, RZ ;  /* 0x000000109a9a7824 */ /* 0x000fe200078e00ff */
[CC--:B--2---:R-:W-:Y:S04]  /*5b00*/  LEA R30, P2, R141.reuse, R28.reuse, 0x2 ;  /* 0x0000001c8d1e7211 */ /* 0x0c4fe800078410ff */
[-C--:B------:R-:W-:Y:S03]  /*5b10*/  LEA.HI.X.SX32 R31, R141, R29.reuse, 0x2, P2 ;  /* 0x0000001d8d1f7211 */ /* 0x080fe600010f16ff */
[----:B------:R-:W-:Y:S01]  /*5b20*/  IADD3 R141, R154, 0x20, RZ ;  /* 0x000000209a8d7810 */ /* 0x000fe20007ffe0ff */
[----:B---3--:R1:W-:Y:S04]  /*5b30*/  @P0 STL [R1+0x8], R152 ;  /* 0x0000089801000387 */ /* 0x0083e80000100800 */
[----:B------:R-:W2:Y:S04]  /*5b40*/  LDL R139, [R1+0x10] ;  /* 0x00001000018b7983 */ /* 0x000ea80000100800 */
[----:B------:R-:W3:Y:S04]  /*5b50*/  LDL R138, [R1+0x18] ;  /* 0x00001800018a7983 */ /* 0x000ee80000100800 */
[----:B----4-:R4:W-:Y:S04]  /*5b60*/  @P0 STL [R1], R0 ;  /* 0x0000000001000387 */ /* 0x0109e80000100800 */
[----:B------:R4:W-:Y:S01]  /*5b70*/  @P0 STL [R1+0x4], R153 ;  /* 0x0000049901000387 */ /* 0x0009e20000100800 */
[----:B-1----:R-:W-:Y:S04]  /*5b80*/  IMAD.MOV.U32 R152, RZ, RZ, c[0x0][0x22c] ;  /* 0x00008b00ff987624 */ /* 0x002fe800078e00ff */
[----:B------:R-:W-:Y:S04]  /*5b90*/  IMAD R152, R152, c[0x0][0x1c0], RZ ;  /* 0x0000700098987a24 */ /* 0x000fe800078e02ff */
[----:B------:R-:W-:Y:S02]  /*5ba0*/  IMAD.SHL.U32 R152, R152, 0x10, RZ ;  /* 0x0000001098987824 */ /* 0x000fe400078e00ff */
[----:B----4-:R-:W-:Y:S03]  /*5bb0*/  IMAD.MOV.U32 R0, RZ, RZ, c[0x0][0x22c] ;  /* 0x00008b00ff007624 */ /* 0x010fe600078e00ff */
[CC--:B------:R-:W-:Y:S02]  /*5bc0*/  LEA R136, P0, R152.reuse, R28.reuse, 0x2 ;  /* 0x0000001c98887211 */ /* 0x0c0fe400078010ff */
[----:B------:R-:W-:Y:S01]  /*5bd0*/  IADD3 R134, R152, 0x40, RZ ;  /* 0x0000004098867810 */ /* 0x000fe20007ffe0ff */
[----:B------:R-:W-:Y:S01]  /*5be0*/  IMAD R0, R0, c[0x0][0x1c0], RZ ;  /* 0x0000700000007a24 */ /* 0x000fe200078e02ff */
[-C--:B------:R-:W-:Y:S01]  /*5bf0*/  LEA.HI.X.SX32 R137, R152, R29.reuse, 0x2, P0 ;  /* 0x0000001d98897211 */ /* 0x080fe200000f16ff */
[----:B------:R-:W-:Y:S01]  /*5c00*/  IMAD.MOV.U32 R153, RZ, RZ, c[0x0][0x22c] ;  /* 0x00008b00ff997624 */ /* 0x000fe200078e00ff */
[-C--:B------:R-:W-:Y:S01]  /*5c10*/  LEA R34, P0, R142, R28.reuse, 0x2 ;  /* 0x0000001c8e227211 */ /* 0x080fe200078010ff */
[----:B------:R-:W-:Y:S02]  /*5c20*/  IMAD R0, R0, 0x18, RZ ;  /* 0x0000001800007824 */ /* 0x000fe400078e02ff */
[----:B------:R1:W-:Y:S01]  /*5c30*/  RED.E.ADD.F32.FTZ.RN.STRONG.GPU [R136.64], R6 ;  /* 0x000000068800798e */ /* 0x0003e2000c10e784 */
[-C--:B------:R-:W-:Y:S01]  /*5c40*/  LEA.HI.X.SX32 R35, R142, R29.reuse, 0x2, P0 ;  /* 0x0000001d8e237211 */ /* 0x080fe200000f16ff */
[----:B------:R-:W-:Y:S01]  /*5c50*/  IMAD R153, R153, c[0x0][0x1c0], RZ ;  /* 0x0000700099997a24 */ /* 0x000fe200078e02ff */
[-C--:B------:R-:W-:Y:S02]  /*5c60*/  LEA R132, P1, R0, R28.reuse, 0x2 ;  /* 0x0000001c00847211 */ /* 0x080fe400078210ff */
[----:B------:R-:W-:Y:S01]  /*5c70*/  IADD3 R142, R154, 0x20, RZ ;  /* 0x000000209a8e7810 */ /* 0x000fe20007ffe0ff */
[----:B------:R-:W-:Y:S01]  /*5c80*/  IMAD.SHL.U32 R153, R153, 0x8, RZ ;  /* 0x0000000899997824 */ /* 0x000fe200078e00ff */
[-C--:B------:R-:W-:Y:S01]  /*5c90*/  LEA.HI.X.SX32 R133, R0, R29.reuse, 0x2, P1 ;  /* 0x0000001d00857211 */ /* 0x080fe200008f16ff */
[----:B------:R-:W-:Y:S02]  /*5ca0*/  IMAD.MOV.U32 R0, RZ, RZ, c[0x0][0x22c] ;  /* 0x00008b00ff007624 */ /* 0x000fe400078e00ff */
[C---:B------:R-:W-:Y:S02]  /*5cb0*/  IMAD.IADD R142, R153.reuse, 0x1, R142 ;  /* 0x00000001998e7824 */ /* 0x040fe400078e028e */
[----:B------:R4:W-:Y:S01]  /*5cc0*/  RED.E.ADD.F32.FTZ.RN.STRONG.GPU [R132.64], R7 ;  /* 0x000000078400798e */ /* 0x0009e2000c10e784 */
[----:B------:R-:W-:Y:S02]  /*5cd0*/  IMAD R0, R0, c[0x0][0x1c0], RZ ;  /* 0x0000700000007a24 */ /* 0x000fe400078e02ff */
[C---:B------:R-:W-:Y:S01]  /*5ce0*/  IMAD.IADD R141, R153.reuse, 0x1, R141 ;  /* 0x00000001998d7824 */ /* 0x040fe200078e028d */
[----:B------:R4:W-:Y:S01]  /*5cf0*/  RED.E.ADD.F32.FTZ.RN.STRONG.GPU [R34.64], R8 ;  /* 0x000000082200798e */ /* 0x0009e2000c10e784 */
[----:B------:R-:W-:Y:S02]  /*5d00*/  IMAD R0, R0, 0x30, RZ ;  /* 0x0000003000007824 */ /* 0x000fe400078e02ff */
[----:B------:R-:W-:Y:S01]  /*5d10*/  IMAD.IADD R141, R153, 0x1, R141 ;  /* 0x00000001998d7824 */ /* 0x000fe200078e028d */
[----:B------:R4:W-:Y:S02]  /*5d20*/  RED.E.ADD.F32.FTZ.RN.STRONG.GPU [R30.64], R9 ;  /* 0x000000091e00798e */ /* 0x0009e4000c10e784 */
[CC--:B------:R-:W-:Y:S04]  /*5d30*/  LEA R4, P1, R0.reuse, R28.reuse, 0x2 ;  /* 0x0000001c00047211 */ /* 0x0c0fe800078210ff */
[-C--:B------:R-:W-:Y:S02]  /*5d40*/  LEA.HI.X.SX32 R5, R0, R29.reuse, 0x2, P1 ;  /* 0x0000001d00057211 */ /* 0x080fe400008f16ff */
[----:B------:R-:W3:Y:S01]  /*5d50*/  LDL R0, [R1+0x14] ;  /* 0x0000140001007983 */ /* 0x000ee20000100800 */
[CC--:B-1----:R-:W-:Y:S03]  /*5d60*/  LEA R6, P0, R140.reuse, R28.reuse, 0x2 ;  /* 0x0000001c8c067211 */ /* 0x0c2fe600078010ff */
[----:B------:R1:W-:Y:S04]  /*5d70*/  RED.E.ADD.F32.FTZ.RN.STRONG.GPU [R4.64], R10 ;  /* 0x0000000a0400798e */ /* 0x0003e8000c10e784 */
[----:B----4-:R-:W4:Y:S01]  /*5d80*/  LDL R132, [R1+0xc] ;  /* 0x00000c0001847983 */ /* 0x010f220000100800 */
[-C--:B------:R-:W-:Y:S02]  /*5d90*/  LEA.HI.X.SX32 R7, R140, R29.reuse, 0x2, P0 ;  /* 0x0000001d8c077211 */ /* 0x080fe400000f16ff */
[----:B------:R-:W-:Y:S02]  /*5da0*/  IADD3 R140, R155, 0x20, RZ ;  /* 0x000000209b8c7810 */ /* 0x000fe40007ffe0ff */
[C---:B------:R-:W-:Y:S01]  /*5db0*/  IADD3 R35, R152.reuse, 0x40, RZ ;  /* 0x0000004098237810 */ /* 0x040fe20007ffe0ff */
[----:B------:R1:W-:Y:S01]  /*5dc0*/  RED.E.ADD.F32.FTZ.RN.STRONG.GPU [R6.64], R11 ;  /* 0x0000000b0600798e */ /* 0x0003e2000c10e784 */
[----:B------:R-:W-:Y:S02]  /*5dd0*/  IADD3 R34, R152, 0x40, RZ ;  /* 0x0000004098227810 */ /* 0x000fe40007ffe0ff */
[-C--:B------:R-:W-:Y:S01]  /*5de0*/  LEA R30, P1, R142, R28.reuse, 0x2 ;  /* 0x0000001c8e1e7211 */ /* 0x080fe200078210ff */
[----:B------:R1:W-:Y:S01]  /*5df0*/  RED.E.ADD.F32.FTZ.RN.STRONG.GPU [R28.64+0x80], R12 ;  /* 0x0000800c1c00798e */ /* 0x0003e2000c10e784 */
[----:B------:R-:W-:Y:S01]  /*5e00*/  IADD3 R133, R152, 0x40, RZ ;  /* 0x0000004098857810 */ /* 0x000fe20007ffe0ff */
[C---:B------:R-:W-:Y:S01]  /*5e10*/  IMAD.IADD R35, R151.reuse, 0x1, R35 ;  /* 0x0000000197237824 */ /* 0x040fe200078e0223 */
[-C--:B------:R-:W-:Y:S01]  /*5e20*/  LEA.HI.X.SX32 R31, R142, R29.reuse, 0x2, P1 ;  /* 0x0000001d8e1f7211 */ /* 0x080fe200008f16ff */
[----:B------:R1:W-:Y:S01]  /*5e30*/  RED.E.ADD.F32.FTZ.RN.STRONG.GPU [R32.64+0x80], R13 ;  /* 0x0000800d2000798e */ /* 0x0003e2000c10e784 */
[C---:B------:R-:W-:Y:S02]  /*5e40*/  IMAD.IADD R34, R151.reuse, 0x1, R34 ;  /* 0x0000000197227824 */ /* 0x040fe400078e0222 */
[C---:B------:R-:W-:Y:S02]  /*5e50*/  IMAD.IADD R133, R151.reuse, 0x1, R133 ;  /* 0x0000000197857824 */ /* 0x040fe400078e0285 */
[C---:B------:R-:W-:Y:S01]  /*5e60*/  IMAD.IADD R34, R151.reuse, 0x1, R34 ;  /* 0x0000000197227824 */ /* 0x040fe200078e0222 */
[CC--:B-1----:R-:W-:Y:S01]  /*5e70*/  LEA R4, P0, R140.reuse, R28.reuse, 0x2 ;  /* 0x0000001c8c047211 */ /* 0x0c2fe200078010ff */
[C---:B------:R-:W-:Y:S03]  /*5e80*/  IMAD.IADD R133, R151.reuse, 0x1, R133 ;  /* 0x0000000197857824 */ /* 0x040fe600078e0285 */
[-C--:B------:R-:W-:Y:S01]  /*5e90*/  LEA.HI.X.SX32 R5, R140, R29.reuse, 0x2, P0 ;  /* 0x0000001d8c057211 */ /* 0x080fe200000f16ff */
[----:B------:R-:W-:Y:S01]  /*5ea0*/  IMAD.IADD R133, R151, 0x1, R133 ;  /* 0x0000000197857824 */ /* 0x000fe200078e0285 */
[----:B------:R-:W-:Y:S02]  /*5eb0*/  IADD3 R140, R154, 0x20, RZ ;  /* 0x000000209a8c7810 */ /* 0x000fe40007ffe0ff */
[-C--:B------:R-:W-:Y:S01]  /*5ec0*/  LEA R10, P0, R141, R28.reuse, 0x2 ;  /* 0x0000001c8d0a7211 */ /* 0x080fe200078010ff */
[----:B------:R1:W-:Y:S02]  /*5ed0*/  RED.E.ADD.F32.FTZ.RN.STRONG.GPU [R4.64], R14 ;  /* 0x0000000e0400798e */ /* 0x0003e4000c10e784 */
[----:B------:R-:W-:Y:S01]  /*5ee0*/  IMAD.IADD R140, R153, 0x1, R140 ;  /* 0x00000001998c7824 */ /* 0x000fe200078e028c */
[-C--:B------:R-:W-:Y:S01]  /*5ef0*/  LEA.HI.X.SX32 R11, R141, R29.reuse, 0x2, P0 ;  /* 0x0000001d8d0b7211 */ /* 0x080fe200000f16ff */
[----:B------:R1:W-:Y:S02]  /*5f00*/  RED.E.ADD.F32.FTZ.RN.STRONG.GPU [R30.64], R15 ;  /* 0x0000000f1e00798e */ /* 0x0003e4000c10e784 */
[----:B------:R-:W-:Y:S01]  /*5f10*/  IMAD.IADD R140, R153, 0x1, R140 ;  /* 0x00000001998c7824 */ /* 0x000fe200078e028c */
[-C--:B------:R-:W-:Y:S01]  /*5f20*/  LEA R12, P4, R35, R28.reuse, 0x2 ;  /* 0x0000001c230c7211 */ /* 0x080fe200078810ff */
[----:B------:R1:W-:Y:S02]  /*5f30*/  RED.E.ADD.F32.FTZ.RN.STRONG.GPU [R10.64], R16 ;  /* 0x000000100a00798e */ /* 0x0003e4000c10e784 */
[----:B------:R-:W-:Y:S01]  /*5f40*/  IMAD.IADD R140, R153, 0x1, R140 ;  /* 0x00000001998c7824 */ /* 0x000fe200078e028c */
[-C--:B------:R-:W-:Y:S04]  /*5f50*/  LEA.HI.X.SX32 R13, R35, R29.reuse, 0x2, P4 ;  /* 0x0000001d230d7211 */ /* 0x080fe800020f16ff */
[CC--:B------:R-:W-:Y:S04]  /*5f60*/  LEA R8, P2, R140.reuse, R28.reuse, 0x2 ;  /* 0x0000001c8c087211 */ /* 0x0c0fe800078410ff */
[-C--:B------:R-:W-:Y:S02]  /*5f70*/  LEA.HI.X.SX32 R9, R140, R29.reuse, 0x2, P2 ;  /* 0x0000001d8c097211 */ /* 0x080fe400010f16ff */
[----:B------:R-:W-:Y:S04]  /*5f80*/  LDSM.16.MT88.4 R140, [R3+0x1c00] ;  /* 0x001c0000038c783b */ /* 0x000fe80000004200 */
[----:B------:R1:W-:Y:S02]  /*5f90*/  RED.E.ADD.F32.FTZ.RN.STRONG.GPU [R8.64], R17 ;  /* 0x000000110800798e */ /* 0x0003e4000c10e784 */
[CC--:B-1----:R-:W-:Y:S04]  /*5fa0*/  LEA R14, P5, R134.reuse, R28.reuse, 0x2 ;  /* 0x0000001c860e7211 */ /* 0x0c2fe800078a10ff */
[-C--:B------:R-:W-:Y:S02]  /*5fb0*/  LEA.HI.X.SX32 R15, R134, R29.reuse, 0x2, P5 ;  /* 0x0000001d860f7211 */ /* 0x080fe400028f16ff */
[CC--:B------:R-:W-:Y:S04]  /*5fc0*/  LEA R10, P3, R34.reuse, R28.reuse, 0x2 ;  /* 0x0000001c220a7211 */ /* 0x0c0fe800078610ff */
[-C--:B------:R-:W-:Y:S02]  /*5fd0*/  LEA.HI.X.SX32 R11, R34, R29.reuse, 0x2, P3 ;  /* 0x0000001d220b7211 */ /* 0x080fe400018f16ff */
[CC--:B------:R-:W-:Y:S04]  /*5fe0*/  LEA R8, P2, R133.reuse, R28.reuse, 0x2 ;  /* 0x0000001c85087211 */ /* 0x0c0fe800078410ff */
[-C--:B------:R-:W-:Y:S02]  /*5ff0*/  LEA.HI.X.SX32 R9, R133, R29.reuse, 0x2, P2 ;  /* 0x0000001d85097211 */ /* 0x080fe400010f16ff */
[CC--:B--2---:R-:W-:Y:S02]  /*6000*/  LEA R6, P1, R139.reuse, R28.reuse, 0x2 ;  /* 0x0000001c8b067211 */ /* 0x0c4fe400078210ff */
[CC--:B---3--:R-:W-:Y:S02]  /*6010*/  LEA R4, P0, R138.reuse, R28.reuse, 0x2 ;  /* 0x0000001c8a047211 */ /* 0x0c8fe400078010ff */
[-C--:B------:R-:W-:Y:S02]  /*6020*/  LEA.HI.X.SX32 R7, R139, R29.reuse, 0x2, P1 ;  /* 0x0000001d8b077211 */ /* 0x080fe400008f16ff */
[-C--:B------:R-:W-:Y:S02]  /*6030*/  LEA.HI.X.SX32 R5, R138, R29.reuse, 0x2, P0 ;  /* 0x0000001d8a057211 */ /* 0x080fe400000f16ff */
[----:B------:R-:W-:Y:S04]  /*6040*/  LDSM.16.MT88.4 R136, [R2+0x12800] ;  /* 0x012800000288783b */ /* 0x000fe80000004200 */
[----:B------:R-:W-:Y:S04]  /*6050*/  RED.E.ADD.F32.FTZ.RN.STRONG.GPU [R6.64], R18 ;  /* 0x000000120600798e */ /* 0x000fe8000c10e784 */
[----:B------:R1:W-:Y:S04]  /*6060*/  RED.E.ADD.F32.FTZ.RN.STRONG.GPU [R4.64], R19 ;  /* 0x000000130400798e */ /* 0x0003e8000c10e784 */
[----:B------:R-:W-:Y:S04]  /*6070*/  RED.E.ADD.F32.FTZ.RN.STRONG.GPU [R28.64+0x100], R20 ;  /* 0x000100141c00798e */ /* 0x000fe8000c10e784 */
[----:B------:R-:W-:Y:S04]  /*6080*/  RED.E.ADD.F32.FTZ.RN.STRONG.GPU [R32.64+0x100], R21 ;  /* 0x000100152000798e */ /* 0x000fe8000c10e784 */
[----:B------:R-:W-:Y:S04]  /*6090*/  RED.E.ADD.F32.FTZ.RN.STRONG.GPU [R14.64], R22 ;  /* 0x000000160e00798e */ /* 0x000fe8000c10e784 */
[----:B------:R-:W-:Y:S04]  /*60a0*/  RED.E.ADD.F32.FTZ.RN.STRONG.GPU [R12.64], R23 ;  /* 0x000000170c00798e */ /* 0x000fe8000c10e784 */
[----:B------:R-:W-:Y:S04]  /*60b0*/  RED.E.ADD.F32.FTZ.RN.STRONG.GPU [R10.64], R24 ;  /* 0x000000180a00798e */ /* 0x000fe8000c10e784 */
[----:B------:R-:W-:Y:S04]  /*60c0*/  RED.E.ADD.F32.FTZ.RN.STRONG.GPU [R8.64], R25 ;  /* 0x000000190800798e */ /* 0x000fe8000c10e784 */
[----:B------:R-:W-:Y:S04]  /*60d0*/  LDSM.16.MT88.4 R8, [R3] ;  /* 0x000000000308783b */ /* 0x000fe80000004200 */
[----:B------:R-:W-:Y:S04]  /*60e0*/  LDSM.16.MT88.4 R12, [R2+0x11000] ;  /* 0x01100000020c783b */ /* 0x000fe80000004200 */
[----:B------:R-:W-:Y:S04]  /*60f0*/  LDSM.16.MT88.4 R16, [R3+0x1000] ;  /* 0x001000000310783b */ /* 0x000fe80000004200 */
[----:B------:R-:W-:Y:S04]  /*6100*/  LDSM.16.MT88.4 R32, [R2+0xf800] ;  /* 0x00f800000220783b */ /* 0x000fe80000004200 */
[----:B------:R-:W-:Y:S01]  /*6110*/  LDSM.16.MT88.4 R20, [R3+0x400] ;  /* 0x000400000314783b */ /* 0x000fe20000004200 */
[CC--:B-1----:R-:W-:Y:S04]  /*6120*/  LEA R4, P0, R0.reuse, R28.reuse, 0x2 ;  /* 0x0000001c00047211 */ /* 0x0c2fe800078010ff */
[-C--:B------:R-:W-:Y:S02]  /*6130*/  LEA.HI.X.SX32 R5, R0, R29.reuse, 0x2, P0 ;  /* 0x0000001d00057211 */ /* 0x080fe400000f16ff */
[----:B------:R-:W-:Y:S01]  /*6140*/  PLOP3.LUT P0, PT, PT, PT, UP1, 0x80, 0x0 ;  /* 0x000000000000781c */ /* 0x000fe20003f0f018 */
[----:B------:R-:W-:Y:S01]  /*6150*/  @UP3 UIADD3 UR11, UP1, UR11, -0x100, URZ ;  /* 0xffffff000b0b3890 */ /* 0x000fe2000ff3e03f */
[C---:B------:R-:W-:Y:S02]  /*6160*/  IADD3 R0, R3.reuse, -0x3000, RZ ;  /* 0xffffd00003007810 */ /* 0x040fe40007ffe0ff */
[C---:B----4-:R-:W-:Y:S01]  /*6170*/  LEA R6, P1, R132.reuse, R28, 0x2 ;  /* 0x0000001c84067211 */ /* 0x050fe200078210ff */
[----:B------:R-:W-:Y:S03]  /*6180*/  @UP3 UIADD3.X UR10, UR10, -0x1, URZ, UP1, !UPT ;  /* 0xffffffff0a0a3890 */ /* 0x000fe60008ffe43f */
[----:B------:R-:W-:Y:S02]  /*6190*/  LEA.HI.X.SX32 R7, R132, R29, 0x2, P1 ;  /* 0x0000001d84077211 */ /* 0x000fe400008f16ff */
[----:B------:R-:W-:Y:S01]  /*61a0*/  LDSM.16.MT88.4 R28, [R3+0x2000] ;  /* 0x00200000031c783b */ /* 0x000fe20000004200 */
[----:B------:R-:W-:Y:S01]  /*61b0*/  ISETP.LT.AND P1, PT, RZ, UR7, PT ;  /* 0x00000007ff007c0c */ /* 0x000fe2000bf21270 */
[----:B------:R-:W-:Y:S01]  /*61c0*/  UMOV UR7, UR12 ;  /* 0x0000000c00077c82 */ /* 0x000fe20008000000 */
[----:B------:R-:W-:Y:S01]  /*61d0*/  @P0 IADD3 R0, R3, 0x3000, RZ ;  /* 0x0000300003000810 */ /* 0x000fe20007ffe0ff */
[----:B------:R-:W-:Y:S04]  /*61e0*/  RED.E.ADD.F32.FTZ.RN.STRONG.GPU [R6.64], R26 ;  /* 0x0000001a0600798e */ /* 0x000fe8000c10e784 */
[----:B------:R-:W-:Y:S04]  /*61f0*/  RED.E.ADD.F32.FTZ.RN.STRONG.GPU [R4.64], R27 ;  /* 0x0000001b0400798e */ /* 0x000fe8000c10e784 */
[----:B------:R-:W1:Y:S04]  /*6200*/  LDSM.16.MT88.4 R4, [R2+0xf000] ;  /* 0x00f000000204783b */ /* 0x000e680000004200 */
[----:B------:R-:W2:Y:S04]  /*6210*/  LDSM.16.MT88.4 R132, [R2+0x11800] ;  /* 0x011800000284783b */ /* 0x000ea80000004200 */
[----:B------:R-:W3:Y:S01]  /*6220*/  LDSM.16.MT88.4 R24, [R3+0x1400] ;  /* 0x001400000318783b */ /* 0x000ee20000004200 */
[-C--:B-1----:R-:W-:Y:S08]  /*6230*/  HMMA.16816.F32.BF16 R84, R4, R8.reuse, R84 ;  /* 0x000000080454723c */ /* 0x082ff00000041854 */
        /* <DEDUP_REMOVED lines=14> */
[----:B------:R-:W4:Y:S04]  /*6320*/  LDSM.16.MT88.4 R4, [R2+0x10000] ;  /* 0x010000000204783b */ /* 0x000f280000004200 */
[----:B------:R-:W1:Y:S03]  /*6330*/  LDSM.16.MT88.4 R28, [R3+0x1800] ;  /* 0x00180000031c783b */ /* 0x000e660000004200 */
[-C--:B------:R-:W-:Y:S08]  /*6340*/  HMMA.16816.F32.BF16 R84, R32, R20.reuse, R84 ;  /* 0x000000142054723c */ /* 0x080ff00000041854 */
[C---:B--2---:R-:W-:Y:S08]  /*6350*/  HMMA.16816.F32.BF16 R88, R132.reuse, R20, R88 ;  /* 0x000000148458723c */ /* 0x044ff00000041858 */
[-C--:B------:R-:W-:Y:S08]  /*6360*/  HMMA.16816.F32.BF16 R92, R132, R22.reuse, R92 ;  /* 0x00000016845c723c */ /* 0x080ff0000004185c */
[C---:B------:R-:W-:Y:S01]  /*6370*/  HMMA.16816.F32.BF16 R96, R32.reuse, R22, R96 ;  /* 0x000000162060723c */ /* 0x040fe20000041860 */
[----:B------:R-:W2:Y:S07]  /*6380*/  LDSM.16.MT88.4 R20, [R3+0x2800] ;  /* 0x002800000314783b */ /* 0x000eae0000004200 */
[-C--:B---3--:R-:W-:Y:S08]  /*6390*/  HMMA.16816.F32.BF16 R100, R32, R24.reuse, R100 ;  /* 0x000000182064723c */ /* 0x088ff00000041864 */
[C---:B------:R-:W-:Y:S08]  /*63a0*/  HMMA.16816.F32.BF16 R104, R132.reuse, R24, R104 ;  /* 0x000000188468723c */ /* 0x040ff00000041868 */
[-C--:B------:R-:W-:Y:S08]  /*63b0*/  HMMA.16816.F32.BF16 R108, R132, R26.reuse, R108 ;  /* 0x0000001a846c723c */ /* 0x080ff0000004186c */
[C---:B------:R-:W-:Y:S01]  /*63c0*/  HMMA.16816.F32.BF16 R112, R32.reuse, R26, R112 ;  /* 0x0000001a2070723c */ /* 0x040fe20000041870 */
[----:B------:R-:W-:Y:S07]  /*63d0*/  LDSM.16.MT88.4 R24, [R2+0x10800] ;  /* 0x010800000218783b */ /* 0x000fee0000004200 */
[-C--:B-1----:R-:W-:Y:S08]  /*63e0*/  HMMA.16816.F32.BF16 R116, R32, R8.reuse, R116 ;  /* 0x000000082074723c */ /* 0x082ff00000041874 */
[C---:B------:R-:W-:Y:S08]  /*63f0*/  HMMA.16816.F32.BF16 R120, R132.reuse, R8, R120 ;  /* 0x000000088478723c */ /* 0x040ff00000041878 */
[-C--:B------:R-:W-:Y:S01]  /*6400*/  HMMA.16816.F32.BF16 R124, R132, R10.reuse, R124 ;  /* 0x0000000a847c723c */ /* 0x080fe2000004187c */
[----:B------:R-:W1:Y:S07]  /*6410*/  LDSM.16.MT88.4 R132, [R3+0xc00] ;  /* 0x000c00000384783b */ /* 0x000e6e0000004200 */
[----:B------:R-:W-:Y:S01]  /*6420*/  HMMA.16816.F32.BF16 R128, R32, R10, R128 ;  /* 0x0000000a2080723c */ /* 0x000fe20000041880 */
[----:B------:R3:W1:Y:S07]  /*6430*/  LDSM.16.MT88.4 R8, [R3+0x2c00] ;  /* 0x002c00000308783b */ /* 0x00066e0000004200 */
[-C--:B----4-:R-:W-:Y:S08]  /*6440*/  HMMA.16816.F32.BF16 R84, R4, R12.reuse, R84 ;  /* 0x0000000c0454723c */ /* 0x090ff00000041854 */
[C---:B------:R-:W-:Y:S08]  /*6450*/  HMMA.16816.F32.BF16 R88, R16.reuse, R12, R88 ;  /* 0x0000000c1058723c */ /* 0x040ff00000041858 */
[-C--:B------:R-:W-:Y:S04]  /*6460*/  HMMA.16816.F32.BF16 R92, R16, R14.reuse, R92 ;  /* 0x0000000e105c723c */ /* 0x080fe8000004185c */
[----:B---3--:R-:W-:Y:S04]  /*6470*/  IMAD.MOV.U32 R3, RZ, RZ, R0 ;  /* 0x000000ffff037224 */ /* 0x008fe800078e0000 */
[C---:B------:R-:W-:Y:S08]  /*6480*/  HMMA.16816.F32.BF16 R96, R4.reuse, R14, R96 ;  /* 0x0000000e0460723c */ /* 0x040ff00000041860 */
[-C--:B------:R-:W-:Y:S08]  /*6490*/  HMMA.16816.F32.BF16 R100, R4, R28.reuse, R100 ;  /* 0x0000001c0464723c */ /* 0x080ff00000041864 */
[C---:B------:R-:W-:Y:S08]  /*64a0*/  HMMA.16816.F32.BF16 R104, R16.reuse, R28, R104 ;  /* 0x0000001c1068723c */ /* 0x040ff00000041868 */
[-C--:B------:R-:W-:Y:S08]  /*64b0*/  HMMA.16816.F32.BF16 R108, R16, R30.reuse, R108 ;  /* 0x0000001e106c723c */ /* 0x080ff0000004186c */
[C---:B------:R-:W-:Y:S08]  /*64c0*/  HMMA.16816.F32.BF16 R112, R4.reuse, R30, R112 ;  /* 0x0000001e0470723c */ /* 0x040ff00000041870 */
[-C--:B--2---:R-:W-:Y:S08]  /*64d0*/  HMMA.16816.F32.BF16 R116, R4, R20.reuse, R116 ;  /* 0x000000140474723c */ /* 0x084ff00000041874 */
[C---:B------:R-:W-:Y:S08]  /*64e0*/  HMMA.16816.F32.BF16 R120, R16.reuse, R20, R120 ;  /* 0x000000141078723c */ /* 0x040ff00000041878 */
[-C--:B------:R-:W-:Y:S08]  /*64f0*/  HMMA.16816.F32.BF16 R124, R16, R22.reuse, R124 ;  /* 0x00000016107c723c */ /* 0x080ff0000004187c */
[----:B------:R-:W-:Y:S08]  /*6500*/  HMMA.16816.F32.BF16 R128, R4, R22, R128 ;  /* 0x000000160480723c */ /* 0x000ff00000041880 */
[-C--:B-1----:R-:W-:Y:S08]  /*6510*/  HMMA.16816.F32.BF16 R84, R24, R132.reuse, R84 ;  /* 0x000000841854723c */ /* 0x082ff00000041854 */
[C---:B------:R-:W-:Y:S08]  /*6520*/  HMMA.16816.F32.BF16 R88, R136.reuse, R132, R88 ;  /* 0x000000848858723c */ /* 0x040ff00000041858 */
[-C--:B------:R-:W-:Y:S08]  /*6530*/  HMMA.16816.F32.BF16 R92, R136, R134.reuse, R92 ;  /* 0x00000086885c723c */ /* 0x080ff0000004185c */
        /* <DEDUP_REMOVED lines=8> */
[----:B------:R-:W-:Y:S01]  /*65c0*/  HMMA.16816.F32.BF16 R128, R24, R10, R128 ;  /* 0x0000000a1880723c */ /* 0x000fe20000041880 */
[----:B------:R-:W-:-:S07]  /*65d0*/  @P1 BRA `(.L_x_9) ;  /* 0xffffca5000001947 */ /* 0x000fce000383ffff */
[----:B------:R-:W2:Y:S04]  /*65e0*/  LDL R145, [R1+0x1c] ;  /* 0x00001c0001917983 */ /* 0x000ea80000100800 */
[----:B------:R-:W3:Y:S01]  /*65f0*/  LDL R144, [R1+0x20] ;  /* 0x0000200001907983 */ /* 0x000ee20000100800 */
[----:B------:R-:W-:Y:S01]  /*6600*/  FMUL.FTZ R84, R84, c[0x0][0x2e0] ;  /* 0x0000b80054547a20 */ /* 0x000fe20000410000 */
[----:B------:R-:W-:Y:S01]  /*6610*/  F2FP.BF16.PACK_AB R36, R37, R36 ;  /* 0x000000242524723e */ /* 0x000fe200000010ff */
[----:B------:R-:W-:Y:S01]  /*6620*/  FMUL.FTZ R25, R85, c[0x0][0x2e0] ;  /* 0x0000b80055197a20 */ /* 0x000fe20000410000 */
[----:B------:R-:W-:Y:S01]  /*6630*/  F2FP.BF16.PACK_AB R38, R39, R38 ;  /* 0x000000262726723e */ /* 0x000fe200000010ff */
[----:B------:R-:W-:Y:S01]  /*6640*/  FMUL.FTZ R86, R86, c[0x0][0x2e0] ;  /* 0x0000b80056567a20 */ /* 0x000fe20000410000 */
[----:B------:R-:W-:Y:S01]  /*6650*/  F2FP.BF16.PACK_AB R48, R49, R48 ;  /* 0x000000303130723e */ /* 0x000fe200000010ff */
[----:B------:R-:W-:Y:S01]  /*6660*/  FMUL.FTZ R24, R87, c[0x0][0x2e0] ;  /* 0x0000b80057187a20 */ /* 0x000fe20000410000 */
[----:B------:R-:W-:Y:S01]  /*6670*/  F2FP.BF16.PACK_AB R25, R25, R84 ;  /* 0x000000541919723e */ /* 0x000fe200000010ff */
[----:B------:R-:W-:Y:S01]  /*6680*/  BAR.SYNC.DEFER_BLOCKING 0x0 ;  /* 0x0000000000007b1d */ /* 0x000fe20000010000 */
        /* <DEDUP_REMOVED lines=85> */
[----:B------:R-:W-:Y:S01]  /*6be0*/  UISETP.NE.AND UP0, UPT, UR19, -0x1, UPT ;  /* 0xffffffff1300788c */ /* 0x000fe2000bf05270 */
[----:B------:R-:W-:Y:S01]  /*6bf0*/  FMUL.FTZ R0, R127, c[0x0][0x2e0] ;  /* 0x0000b8007f007a20 */ /* 0x000fe20000410000 */
[----:B------:R-:W-:Y:S01]  /*6c00*/  F2FP.BF16.PACK_AB R3, R3, R124 ;  /* 0x0000007c0303723e */ /* 0x000fe200000010ff */
[----:B------:R-:W-:-:S03]  /*6c10*/  ULDC.64 UR10, c[0x0][0x3a0] ;  /* 0x0000e800000a7ab9 */ /* 0x000fc60000000a00 */
[----:B------:R-:W-:Y:S02]  /*6c20*/  F2FP.BF16.PACK_AB R0, R0, R126 ;  /* 0x0000007e0000723e */ /* 0x000fe400000010ff */
[----:B------:R-:W-:-:S03]  /*6c30*/  PLOP3.LUT P0, PT, PT, PT, UP0, 0x80, 0x0 ;  /* 0x000000000000781c */ /* 0x000fc60003f0f008 */
[----:B------:R-:W-:-:S04]  /*6c40*/  @UP0 UIADD3 UR7, UR16, UR19, URZ ;  /* 0x0000001310070290 */ /* 0x000fc8000fffe03f */
[----:B------:R-:W-:-:S04]  /*6c50*/  @UP0 UIMAD.WIDE.U32 UR8, UR7, UR10, URZ ;  /* 0x0000000a070802a5 */ /* 0x000fc8000f8e003f */
[----:B------:R-:W-:-:S03]  /*6c60*/  @UP0 UIMAD UR15, UR7, UR11, UR9 ;  /* 0x0000000b070f02a4 */ /* 0x000fc6000f8e0209 */
[----:B------:R-:W-:Y:S01]  /*6c70*/  @UP0 UMOV UR14, UR8 ;  /* 0x00000008000e0c82 */ /* 0x000fe20008000000 */
[----:B--2---:R1:W-:Y:S04]  /*6c80*/  STS [R145], R25 ;  /* 0x0000001991007388 */ /* 0x0043e80000000800 */
[----:B------:R1:W-:Y:S04]  /*6c90*/  STS [R145+0x200], R24 ;  /* 0x0002001891007388 */ /* 0x0003e80000000800 */
[----:B---3--:R1:W-:Y:S04]  /*6ca0*/  STS [R144], R21 ;  /* 0x0000001590007388 */ /* 0x0083e80000000800 */
[----:B------:R1:W-:Y:S04]  /*6cb0*/  STS [R144+0x200], R20 ;  /* 0x0002001490007388 */ /* 0x0003e80000000800 */
        /* <DEDUP_REMOVED lines=43> */
[----:B------:R1:W-:Y:S01]  /*6f70*/  STS [R144+0xb200], R78 ;  /* 0x00b2004e90007388 */ /* 0x0003e20000000800 */
[----:B------:R-:W-:Y:S05]  /*6f80*/  @P0 BRA `(.L_x_10) ;  /* 0x000000c000000947 */ /* 0x000fea0003800000 */
[----:B------:R-:W-:Y:S02]  /*6f90*/  USHF.R.S32.HI UR7, URZ, 0x1f, UR16 ;  /* 0x0000001f3f077899 */ /* 0x000fe40008011410 */
[----:B------:R-:W-:-:S02]  /*6fa0*/  ULDC.64 UR10, c[0x0][0x3a0] ;  /* 0x0000e800000a7ab9 */ /* 0x000fc40000000a00 */
[----:B------:R-:W-:Y:S02]  /*6fb0*/  UIMAD UR7, UR7, UR10, URZ ;  /* 0x0000000a070772a4 */ /* 0x000fe4000f8e023f */
[----:B------:R-:W-:Y:S02]  /*6fc0*/  UIMAD.WIDE.U32 UR8, UR16, UR10, URZ ;  /* 0x0000000a100872a5 */ /* 0x000fe4000f8e003f */
[----:B------:R-:W-:Y:S02]  /*6fd0*/  UIMAD UR11, UR16, UR11, UR7 ;  /* 0x0000000b100b72a4 */ /* 0x000fe4000f8e0207 */
[----:B------:R-:W-:Y:S02]  /*6fe0*/  ULDC.64 UR12, c[0x0][0x388] ;  /* 0x0000e200000c7ab9 */ /* 0x000fe40000000a00 */
[----:B------:R-:W-:Y:S02]  /*6ff0*/  UIADD3 UR9, UR9, UR11, URZ ;  /* 0x0000000b09097290 */ /* 0x000fe4000fffe03f */
[----:B------:R-:W-:-:S02]  /*7000*/  UIMAD UR7, UR60, UR12, URZ ;  /* 0x0000000c3c0772a4 */ /* 0x000fc4000f8e023f */
[----:B------:R-:W-:Y:S02]  /*7010*/  UIMAD.WIDE.U32 UR8, UR31, UR12, UR8 ;  /* 0x0000000c1f0872a5 */ /* 0x000fe4000f8e0008 */
[----:B------:R-:W-:-:S04]  /*7020*/  UIMAD UR7, UR31, UR13, UR7 ;  /* 0x0000000d1f0772a4 */ /* 0x000fc8000f8e0207 */
[----:B------:R-:W-:Y:S02]  /*7030*/  UIADD3 UR15, UR9, UR7, URZ ;  /* 0x00000007090f7290 */ /* 0x000fe4000fffe03f */
[----:B------:R-:W-:Y:S02]  /*7040*/  UMOV UR14, UR8 ;  /* 0x00000008000e7c82 */ /* 0x000fe40008000000 */
.L_x_10:
        /* <DEDUP_REMOVED lines=10> */
[----:B------:R-:W-:Y:S02]  /*70f0*/  UIMAD UR11, UR16, UR11, UR7 ;  /* 0x0000000b100b72a4 */ /* 0x000fe4000f8e0207 */
[----:B------:R-:W-:-:S02]  /*7100*/  ULDC.64 UR12, c[0x0][0x390] ;  /* 0x0000e400000c7ab9 */ /* 0x000fc40000000a00 */
[----:B------:R-:W-:Y:S02]  /*7110*/  UIADD3 UR9, UR9, UR11, URZ ;  /* 0x0000000b09097290 */ /* 0x000fe4000fffe03f */
[----:B------:R-:W-:Y:S02]  /*7120*/  UIMAD UR7, UR60, UR12, URZ ;  /* 0x0000000c3c0772a4 */ /* 0x000fe4000f8e023f */
[----:B------:R-:W-:Y:S02]  /*7130*/  UIMAD.WIDE.U32 UR8, UR31, UR12, UR8 ;  /* 0x0000000c1f0872a5 */ /* 0x000fe4000f8e0008 */
[----:B------:R-:W-:-:S04]  /*7140*/  UIMAD UR7, UR31, UR13, UR7 ;  /* 0x0000000d1f0772a4 */ /* 0x000fc8000f8e0207 */
[----:B------:R-:W-:Y:S02]  /*7150*/  UIADD3 UR12, UR9, UR7, URZ ;  /* 0x00000007090c7290 */ /* 0x000fe4000fffe03f */
[----:B------:R-:W-:Y:S02]  /*7160*/  UMOV UR11, UR8 ;  /* 0x00000008000b7c82 */ /* 0x000fe40008000000 */
.L_x_11:
[----:B-1----:R-:W1:Y:S01]  /*7170*/  S2R R4, SR_TID.X ;  /* 0x0000000000047919 */ /* 0x002e620000002100 */
[----:B-----5:R-:W-:Y:S01]  /*7180*/  IMAD.SHL.U32 R0, R150, 0x2, RZ ;  /* 0x0000000296007824 */ /* 0x020fe200078e00ff */
[----:B------:R-:W-:Y:S01]  /*7190*/  USHF.L.U32 UR7, UR18, 0x7, URZ ;  /* 0x0000000712077899 */ /* 0x000fe2000800063f */
[----:B------:R-:W-:Y:S01]  /*71a0*/  IMAD.U32 R10, RZ, RZ, UR38 ;  /* 0x00000026ff0a7e24 */ /* 0x000fe2000f8e00ff */
[----:B------:R-:W-:Y:S01]  /*71b0*/  BAR.SYNC.DEFER_BLOCKING 0x0 ;  /* 0x0000000000007b1d */ /* 0x000fe20000010000 */
[----:B------:R-:W-:Y:S02]  /*71c0*/  UIMAD UR6, UR18, -0x80, UR6 ;  /* 0xffffff80120678a4 */ /* 0x000fe4000f8e0206 */
[----:B------:R-:W-:Y:S01]  /*71d0*/  USHF.R.S32.HI UR10, URZ, 0x1f, UR7 ;  /* 0x0000001f3f0a7899 */ /* 0x000fe20008011407 */
[----:B------:R-:W-:-:S02]  /*71e0*/  IMAD.U32 R25, RZ, RZ, UR7 ;  /* 0x00000007ff197e24 */ /* 0x000fc4000f8e00ff */
[----:B------:R-:W2:Y:S01]  /*71f0*/  S2R R27, SR_TID.X ;  /* 0x00000000001b7919 */ /* 0x000ea20000002100 */
[----:B------:R-:W-:Y:S01]  /*7200*/  ULDC.64 UR8, c[0x0][0x3a0] ;  /* 0x0000e80000087ab9 */ /* 0x000fe20000000a00 */
[----:B------:R-:W-:Y:S01]  /*7210*/  BSSY B0, `(.L_x_12) ;  /* 0x0000030000007945 */ /* 0x000fe20003800000 */
[----:B------:R-:W-:Y:S01]  /*7220*/  UIMAD UR8, UR10, UR8, URZ ;  /* 0x000000080a0872a4 */ /* 0x000fe2000f8e023f */
[----:B------:R-:W3:Y:S03]  /*7230*/  S2R R64, SR_TID.X ;  /* 0x0000000000407919 */ /* 0x000ee60000002100 */
[----:B------:R-:W-:Y:S01]  /*7240*/  UIMAD UR8, UR7, UR9, UR8 ;  /* 0x00000009070872a4 */ /* 0x000fe2000f8e0208 */
[----:B-1----:R-:W-:-:S04]  /*7250*/  SHF.R.S32.HI R3, RZ, 0x1f, R4 ;  /* 0x0000001fff037819 */ /* 0x002fc80000011404 */
[----:B------:R-:W-:Y:S01]  /*7260*/  LEA.HI R3, R3, R4, RZ, 0x2 ;  /* 0x0000000403037211 */ /* 0x000fe200078f10ff */
[----:B------:R1:W4:Y:S03]  /*7270*/  LDS.128 R36, [R0+0xa000] ;  /* 0x00a0000000247984 */ /* 0x0003260000000c00 */
[----:B------:R-:W-:Y:S01]  /*7280*/  LOP3.LUT R3, R3, 0xfffffffc, RZ, 0xc0, !PT ;  /* 0xfffffffc03037812 */ /* 0x000fe200078ec0ff */
[----:B------:R1:W1:Y:S01]  /*7290*/  LDS.128 R32, [R0+0xc000] ;  /* 0x00c0000000207984 */ /* 0x0002620000000c00 */
[----:B--2---:R-:W-:-:S03]  /*72a0*/  SHF.R.S32.HI R27, RZ, 0x1f, R27 ;  /* 0x0000001fff1b7819 */ /* 0x004fc6000001141b */
[----:B------:R-:W-:Y:S01]  /*72b0*/  IMAD.IADD R3, R4, 0x1, -R3 ;  /* 0x0000000104037824 */ /* 0x000fe200078e0a03 */
[----:B------:R2:W1:Y:S01]  /*72c0*/  LDS.128 R28, [R0+0xe000] ;  /* 0x00e00000001c7984 */ /* 0x0004620000000c00 */
[----:B---3--:R-:W-:Y:S02]  /*72d0*/  LEA.HI R27, R27, R64, RZ, 0x2 ;  /* 0x000000401b1b7211 */ /* 0x008fe400078f10ff */
[----:B------:R-:W-:Y:S01]  /*72e0*/  IMAD.SHL.U32 R6, R3, 0x8, RZ ;  /* 0x0000000803067824 */ /* 0x000fe200078e00ff */
[----:B------:R2:W3:Y:S01]  /*72f0*/  LDS.128 R48, [R0+0xf000] ;  /* 0x00f0000000307984 */ /* 0x0004e20000000c00 */
[----:B------:R-:W-:Y:S01]  /*7300*/  SHF.R.S32.HI R27, RZ, 0x2, R27 ;  /* 0x00000002ff1b7819 */ /* 0x000fe2000001141b */
[----:B------:R-:W-:Y:S01]  /*7310*/  IMAD.U32 R3, RZ, RZ, UR8 ;  /* 0x00000008ff037e24 */ /* 0x000fe2000f8e00ff */
[----:B------:R-:W-:Y:S01]  /*7320*/  ULDC.64 UR8, c[0x0][0x3b8] ;  /* 0x0000ee0000087ab9 */ /* 0x000fe20000000a00 */
[----:B------:R2:W1:Y:S01]  /*7330*/  LDS.128 R60, [R0+0x10000] ;  /* 0x01000000003c7984 */ /* 0x0004620000000c00 */
[--C-:B------:R-:W-:Y:S01]  /*7340*/  SHF.R.S32.HI R7, RZ, 0x1f, R6.reuse ;  /* 0x0000001fff077819 */ /* 0x100fe20000011406 */
[----:B------:R-:W-:Y:S01]  /*7350*/  UIMAD UR8, UR59, UR8, URZ ;  /* 0x000000083b0872a4 */ /* 0x000fe2000f8e023f */
[----:B------:R-:W-:Y:S01]  /*7360*/  ISETP.GE.AND P2, PT, R27, UR6, PT ;  /* 0x000000061b007c0c */ /* 0x000fe2000bf46270 */
[----:B------:R2:W1:Y:S01]  /*7370*/  LDS.128 R44, [R0+0x11000] ;  /* 0x01100000002c7984 */ /* 0x0004620000000c00 */
[----:B------:R-:W-:Y:S01]  /*7380*/  SHF.R.S32.HI R26, RZ, 0x1f, R27 ;  /* 0x0000001fff1a7819 */ /* 0x000fe2000001141b */
[----:B------:R-:W-:Y:S01]  /*7390*/  IMAD.WIDE.U32 R4, R25, c[0x0][0x3a0], R6 ;  /* 0x0000e80019047a25 */ /* 0x000fe200078e0006 */
[----:B------:R-:W-:Y:S01]  /*73a0*/  UIMAD UR8, UR38, UR9, UR8 ;  /* 0x00000009260872a4 */ /* 0x000fe2000f8e0208 */
[----:B------:R2:W1:Y:S03]  /*73b0*/  LDS.128 R56, [R0+0x12000] ;  /* 0x0120000000387984 */ /* 0x0004660000000c00 */
[----:B------:R-:W-:Y:S01]  /*73c0*/  IADD3 R4, P0, R4, UR14, RZ ;  /* 0x0000000e04047c10 */ /* 0x000fe2000ff1e0ff */
[----:B------:R2:W1:Y:S03]  /*73d0*/  LDS.128 R40, [R0+0x13000] ;  /* 0x0130000000287984 */ /* 0x0004660000000c00 */
[----:B------:R-:W-:Y:S01]  /*73e0*/  IADD3.X R5, R5, UR15, R3, P0, !PT ;  /* 0x0000000f05057c10 */ /* 0x000fe200087fe403 */
[----:B------:R2:W1:Y:S04]  /*73f0*/  LDS.128 R52, [R0+0x14000] ;  /* 0x0140000000347984 */ /* 0x0004680000000c00 */
[----:B------:R-:W-:-:S05]  /*7400*/  IMAD.WIDE.U32 R10, R10, c[0x0][0x3b8], R4 ;  /* 0x0000ee000a0a7a25 */ /* 0x000fca00078e0004 */
[----:B------:R-:W-:Y:S01]  /*7410*/  IADD3 R24, R11, UR8, RZ ;  /* 0x000000080b187c10 */ /* 0x000fe2000fffe0ff */
[----:B------:R-:W-:Y:S05]  /*7420*/  @P2 BRA `(.L_x_13) ;  /* 0x000000e000002947 */ /* 0x000fea0003800000 */
[----:B----4-:R-:W4:Y:S01]  /*7430*/  LDS.128 R20, [R0+0xb000] ;  /* 0x00b0000000147984 */ /* 0x010f220000000c00 */
[----:B------:R-:W-:Y:S02]  /*7440*/  MOV R4, R10 ;  /* 0x0000000a00047202 */ /* 0x000fe40000000f00 */
[----:B------:R-:W-:Y:S01]  /*7450*/  MOV R5, R24 ;  /* 0x0000001800057202 */ /* 0x000fe20000000f00 */
[----:B------:R-:W5:Y:S04]  /*7460*/  LDS.128 R16, [R0+0x9000] ;  /* 0x0090000000107984 */ /* 0x000f680000000c00 */
[----:B------:R2:W3:Y:S01]  /*7470*/  LDS.128 R12, [R0+0xd000] ;  /* 0x00d00000000c7984 */ /* 0x0004e20000000c00 */
[----:B------:R-:W-:-:S05]  /*7480*/  IMAD.WIDE.U32 R8, R27, c[0x0][0x3a0], R4 ;  /* 0x0000e8001b087a25 */ /* 0x000fca00078e0004 */
[----:B------:R-:W-:Y:S01]  /*7490*/  LEA R4, P0, R8, c[0x0][0x340], 0x1 ;  /* 0x0000d00008047a11 */ /* 0x000fe200078008ff */
[----:B-12---:R-:W-:-:S04]  /*74a0*/  IMAD R0, R26, c[0x0][0x3a0], RZ ;  /* 0x0000e8001a007a24 */ /* 0x006fc800078e02ff */
[----:B------:R-:W-:-:S05]  /*74b0*/  IMAD R0, R27, c[0x0][0x3a4], R0 ;  /* 0x0000e9001b007a24 */ /* 0x000fca00078e0200 */
[----:B------:R-:W-:-:S04]  /*74c0*/  IADD3 R0, R9, R0, RZ ;  /* 0x0000000009007210 */ /* 0x000fc80007ffe0ff */
[----:B------:R-:W-:-:S05]  /*74d0*/  LEA.HI.X R5, R8, c[0x0][0x344], R0, 0x1, P0 ;  /* 0x0000d10008057a11 */ /* 0x000fca00000f0c00 */
[----:B----4-:R1:W-:Y:S04]  /*74e0*/  STG.E.128 [R4.64+0x40], R20 ;  /* 0x0000401404007986 */ /* 0x0103e8000c101d04 */
[----:B-----5:R1:W-:Y:S04]  /*74f0*/  STG.E.128 [R4.64], R16 ;  /* 0x0000001004007986 */ /* 0x0203e8000c101d04 */
[----:B---3--:R1:W-:Y:S02]  /*7500*/  STG.E.128 [R4.64+0x80], R12 ;  /* 0x0000800c04007986 */ /* 0x0083e4000c101d04 */
.L_x_13:
[----:B----4-:R-:W-:Y:S05]  /*7510*/  BSYNC B0 ;  /* 0x0000000000007941 */ /* 0x010fea0003800000 */
.L_x_12:
[----:B-12---:R-:W-:Y:S01]  /*7520*/  IADD3 R0, R27, 0x40, RZ ;  /* 0x000000401b007810 */ /* 0x006fe20007ffe0ff */
[----:B------:R-:W-:Y:S03]  /*7530*/  BSSY B0, `(.L_x_14) ;  /* 0x0000010000007945 */ /* 0x000fe60003800000 */
[----:B------:R-:W-:-:S13]  /*7540*/  ISETP.GE.AND P1, PT, R0, UR6, PT ;  /* 0x0000000600007c0c */ /* 0x000fda000bf26270 */
[----:B------:R-:W-:Y:S05]  /*7550*/  @P1 BRA `(.L_x_15) ;  /* 0x000000d000001947 */ /* 0x000fea0003800000 */
[----:B------:R-:W-:Y:S01]  /*7560*/  IADD3 R0, P0, R27, 0x40, RZ ;  /* 0x000000401b007810 */ /* 0x000fe20007f1e0ff */
[----:B------:R-:W-:Y:S01]  /*7570*/  IMAD.MOV.U32 R4, RZ, RZ, R10 ;  /* 0x000000ffff047224 */ /* 0x000fe200078e000a */
[----:B------:R-:W-:-:S03]  /*7580*/  MOV R5, R24 ;  /* 0x0000001800057202 */ /* 0x000fc60000000f00 */
[----:B------:R-:W-:Y:S02]  /*7590*/  IMAD.X R3, RZ, RZ, R26, P0 ;  /* 0x000000ffff037224 */ /* 0x000fe400000e061a */
[----:B------:R-:W-:-:S04]  /*75a0*/  IMAD.WIDE.U32 R8, R0, c[0x0][0x3a0], R4 ;  /* 0x0000e80000087a25 */ /* 0x000fc800078e0004 */
[----:B------:R-:W-:Y:S01]  /*75b0*/  IMAD R3, R3, c[0x0][0x3a0], RZ ;  /* 0x0000e80003037a24 */ /* 0x000fe200078e02ff */
[----:B------:R-:W-:-:S03]  /*75c0*/  LEA R4, P0, R8, c[0x0][0x340], 0x1 ;  /* 0x0000d00008047a11 */ /* 0x000fc600078008ff */
[----:B------:R-:W-:-:S05]  /*75d0*/  IMAD R0, R0, c[0x0][0x3a4], R3 ;  /* 0x0000e90000007a24 */ /* 0x000fca00078e0203 */
[----:B------:R-:W-:-:S04]  /*75e0*/  IADD3 R0, R9, R0, RZ ;  /* 0x0000000009007210 */ /* 0x000fc80007ffe0ff */
[----:B------:R-:W-:-:S05]  /*75f0*/  LEA.HI.X R5, R8, c[0x0][0x344], R0, 0x1, P0 ;  /* 0x0000d10008057a11 */ /* 0x000fca00000f0c00 */
[----:B------:R1:W-:Y:S04]  /*7600*/  STG.E.128 [R4.64], R36 ;  /* 0x0000002404007986 */ /* 0x0003e8000c101d04 */
[----:B------:R1:W-:Y:S04]  /*7610*/  STG.E.128 [R4.64+0x40], R32 ;  /* 0x0000402004007986 */ /* 0x0003e8000c101d04 */
[----:B------:R1:W-:Y:S02]  /*7620*/  STG.E.128 [R4.64+0x80], R28 ;  /* 0x0000801c04007986 */ /* 0x0003e4000c101d04 */
.L_x_15:
[----:B------:R-:W-:Y:S05]  /*7630*/  BSYNC B0 ;  /* 0x0000000000007941 */ /* 0x000fea0003800000 */
.L_x_14:
[----:B------:R-:W-:Y:S01]  /*7640*/  ULDC.64 UR8, c[0x0][0x3a8] ;  /* 0x0000ea0000087ab9 */ /* 0x000fe20000000a00 */
[----:B------:R-:W-:Y:S01]  /*7650*/  IMAD.WIDE.U32 R6, R25, c[0x0][0x3a8], R6 ;  /* 0x0000ea0019067a25 */ /* 0x000fe200078e0006 */
[----:B------:R-:W-:Y:S01]  /*7660*/  UIMAD UR6, UR10, UR8, URZ ;  /* 0x000000080a0672a4 */ /* 0x000fe2000f8e023f */
[----:B------:R-:W-:Y:S03]  /*7670*/  BSSY B0, `(.L_x_16) ;  /* 0x0000017000007945 */ /* 0x000fe60003800000 */
[----:B------:R-:W-:Y:S01]  /*7680*/  UIMAD UR7, UR7, UR9, UR6 ;  /* 0x00000009070772a4 */ /* 0x000fe2000f8e0206 */
[----:B------:R-:W-:-:S05]  /*7690*/  IADD3 R6, P0, R6, UR11, RZ ;  /* 0x0000000b06067c10 */ /* 0x000fca000ff1e0ff */
[----:B------:R-:W-:Y:S01]  /*76a0*/  IMAD.U32 R0, RZ, RZ, UR7 ;  /* 0x00000007ff007e24 */ /* 0x000fe2000f8e00ff */
[----:B------:R-:W-:Y:S02]  /*76b0*/  ULDC.64 UR6, c[0x0][0x3c0] ;  /* 0x0000f00000067ab9 */ /* 0x000fe40000000a00 */
[----:B------:R-:W-:Y:S02]  /*76c0*/  UIMAD UR6, UR59, UR6, URZ ;  /* 0x000000063b0672a4 */ /* 0x000fe4000f8e023f */
[----:B------:R-:W-:Y:S02]  /*76d0*/  IADD3.X R7, R7, UR12, R0, P0, !PT ;  /* 0x0000000c07077c10 */ /* 0x000fe400087fe400 */
[----:B------:R-:W-:Y:S01]  /*76e0*/  MOV R0, UR38 ;  /* 0x0000002600007c02 */ /* 0x000fe20008000f00 */
[----:B------:R-:W-:-:S04]  /*76f0*/  UIMAD UR6, UR38, UR7, UR6 ;  /* 0x00000007260672a4 */ /* 0x000fc8000f8e0206 */
[----:B------:R-:W-:-:S05]  /*7700*/  IMAD.WIDE.U32 R6, R0, c[0x0][0x3c0], R6 ;  /* 0x0000f00000067a25 */ /* 0x000fca00078e0006 */
[----:B------:R-:W-:Y:S01]  /*7710*/  IADD3 R3, R7, UR6, RZ ;  /* 0x0000000607037c10 */ /* 0x000fe2000fffe0ff */
[----:B------:R-:W-:Y:S05]  /*7720*/  @P2 BRA `(.L_x_17) ;  /* 0x000000b000002947 */ /* 0x000fea0003800000 */
[----:B-1----:R-:W-:Y:S01]  /*7730*/  MOV R4, R6 ;  /* 0x0000000600047202 */ /* 0x002fe20000000f00 */
[----:B------:R-:W-:Y:S01]  /*7740*/  IMAD R0, R26, c[0x0][0x3a8], RZ ;  /* 0x0000ea001a007a24 */ /* 0x000fe200078e02ff */
[----:B------:R-:W-:-:S03]  /*7750*/  MOV R5, R3 ;  /* 0x0000000300057202 */ /* 0x000fc60000000f00 */
[C---:B------:R-:W-:Y:S02]  /*7760*/  IMAD R0, R27.reuse, c[0x0][0x3ac], R0 ;  /* 0x0000eb001b007a24 */ /* 0x040fe400078e0200 */
[----:B------:R-:W-:-:S05]  /*7770*/  IMAD.WIDE.U32 R8, R27, c[0x0][0x3a8], R4 ;  /* 0x0000ea001b087a25 */ /* 0x000fca00078e0004 */
[----:B------:R-:W-:Y:S02]  /*7780*/  IADD3 R0, R9, R0, RZ ;  /* 0x0000000009007210 */ /* 0x000fe40007ffe0ff */
[----:B------:R-:W-:-:S04]  /*7790*/  LEA R4, P0, R8, c[0x0][0x348], 0x1 ;  /* 0x0000d20008047a11 */ /* 0x000fc800078008ff */
[----:B------:R-:W-:-:S05]  /*77a0*/  LEA.HI.X R5, R8, c[0x0][0x34c], R0, 0x1, P0 ;  /* 0x0000d30008057a11 */ /* 0x000fca00000f0c00 */
[----:B---3--:R1:W-:Y:S04]  /*77b0*/  STG.E.128 [R4.64], R48 ;  /* 0x0000003004007986 */ /* 0x0083e8000c101d04 */
[----:B------:R1:W-:Y:S04]  /*77c0*/  STG.E.128 [R4.64+0x40], R44 ;  /* 0x0000402c04007986 */ /* 0x0003e8000c101d04 */
[----:B------:R1:W-:Y:S02]  /*77d0*/  STG.E.128 [R4.64+0x80], R40 ;  /* 0x0000802804007986 */ /* 0x0003e4000c101d04 */
.L_x_17:
[----:B------:R-:W-:Y:S05]  /*77e0*/  BSYNC B0 ;  /* 0x0000000000007941 */ /* 0x000fea0003800000 */
.L_x_16:
[----:B------:R-:W-:Y:S05]  /*77f0*/  @P1 BRA `(.L_x_18) ;  /* 0x0000092000001947 */ /* 0x000fea0003800000 */
[----:B------:R-:W-:Y:S02]  /*7800*/  IADD3 R0, P0, R27, 0x40, RZ ;  /* 0x000000401b007810 */ /* 0x000fe40007f1e0ff */
[----:B------:R-:W-:-:S02]  /*7810*/  MOV R7, R3 ;  /* 0x0000000300077202 */ /* 0x000fc40000000f00 */
[----:B-1----:R-:W-:-:S03]  /*7820*/  IADD3.X R4, RZ, R26, RZ, P0, !PT ;  /* 0x0000001aff047210 */ /* 0x002fc600007fe4ff */
[----:B------:R-:W-:-:S04]  /*7830*/  IMAD.WIDE.U32 R6, R0, c[0x0][0x3a8], R6 ;  /* 0x0000ea0000067a25 */ /* 0x000fc800078e0006 */
[----:B------:R-:W-:-:S04]  /*7840*/  IMAD R4, R4, c[0x0][0x3a8], RZ ;  /* 0x0000ea0004047a24 */ /* 0x000fc800078e02ff */
[----:B------:R-:W-:Y:S01]  /*7850*/  IMAD R0, R0, c[0x0][0x3ac], R4 ;  /* 0x0000eb0000007a24 */ /* 0x000fe200078e0204 */
[----:B------:R-:W-:-:S04]  /*7860*/  LEA R4, P0, R6, c[0x0][0x348], 0x1 ;  /* 0x0000d20006047a11 */ /* 0x000fc800078008ff */
[----:B------:R-:W-:-:S04]  /*7870*/  IADD3 R0, R7, R0, RZ ;  /* 0x0000000007007210 */ /* 0x000fc80007ffe0ff */
[----:B------:R-:W-:-:S05]  /*7880*/  LEA.HI.X R5, R6, c[0x0][0x34c], R0, 0x1, P0 ;  /* 0x0000d30006057a11 */ /* 0x000fca00000f0c00 */
[----:B------:R1:W-:Y:S04]  /*7890*/  STG.E.128 [R4.64], R60 ;  /* 0x0000003c04007986 */ /* 0x0003e8000c101d04 */
[----:B------:R1:W-:Y:S04]  /*78a0*/  STG.E.128 [R4.64+0x40], R56 ;  /* 0x0000403804007986 */ /* 0x0003e8000c101d04 */
[----:B------:R1:W-:Y:S01]  /*78b0*/  STG.E.128 [R4.64+0x80], R52 ;  /* 0x0000803404007986 */ /* 0x0003e2000c101d04 */
[----:B------:R-:W-:Y:S05]  /*78c0*/  BRA `(.L_x_18) ;  /* 0x0000085000007947 */ /* 0x000fea0003800000 */
.L_x_6:
[----:B------:R-:W-:Y:S02]  /*78d0*/  UISETP.NE.AND UP0, UPT, UR19, -0x1, UPT ;  /* 0xffffffff1300788c */ /* 0x000fe4000bf05270 */
[----:B------:R-:W-:-:S04]  /*78e0*/  ULDC.64 UR10, c[0x0][0x3a0] ;  /* 0x0000e800000a7ab9 */ /* 0x000fc80000000a00 */
[----:B------:R-:W-:-:S05]  /*78f0*/  PLOP3.LUT P0, PT, PT, PT, UP0, 0x80, 0x0 ;  /* 0x000000000000781c */ /* 0x000fca0003f0f008 */
[----:B------:R-:W-:-:S04]  /*7900*/  @UP0 UIADD3 UR7, UR16, UR19, URZ ;  /* 0x0000001310070290 */ /* 0x000fc8000fffe03f */
        /* <DEDUP_REMOVED lines=16> */
.L_x_19:
        /* <DEDUP_REMOVED lines=18> */
.L_x_20:
[----:B------:R-:W1:Y:S01]  /*7b30*/  S2R R14, SR_TID.X ;  /* 0x00000000000e7919 */ /* 0x000e620000002100 */
[----:B------:R-:W-:Y:S01]  /*7b40*/  USHF.L.U32 UR7, UR18, 0x7, URZ ;  /* 0x0000000712077899 */ /* 0x000fe2000800063f */
[----:B------:R-:W-:Y:S01]  /*7b50*/  BSSY B0, `(.L_x_21) ;  /* 0x0000023000007945 */ /* 0x000fe20003800000 */
[----:B------:R-:W-:Y:S01]  /*7b60*/  ULDC.64 UR8, c[0x0][0x3a0] ;  /* 0x0000e80000087ab9 */ /* 0x000fe20000000a00 */
[----:B------:R-:W2:Y:S01]  /*7b70*/  S2R R15, SR_TID.X ;  /* 0x00000000000f7919 */ /* 0x000ea20000002100 */
[----:B------:R-:W-:Y:S02]  /*7b80*/  USHF.R.S32.HI UR10, URZ, 0x1f, UR7 ;  /* 0x0000001f3f0a7899 */ /* 0x000fe40008011407 */
[----:B------:R-:W-:Y:S01]  /*7b90*/  IMAD.U32 R12, RZ, RZ, UR7 ;  /* 0x00000007ff0c7e24 */ /* 0x000fe2000f8e00ff */
[----:B------:R-:W-:-:S02]  /*7ba0*/  UIMAD UR6, UR18, -0x80, UR6 ;  /* 0xffffff80120678a4 */ /* 0x000fc4000f8e0206 */
[----:B------:R-:W-:Y:S01]  /*7bb0*/  UIMAD UR8, UR10, UR8, URZ ;  /* 0x000000080a0872a4 */ /* 0x000fe2000f8e023f */
[----:B------:R-:W-:-:S03]  /*7bc0*/  IMAD.WIDE.U32 R6, R12, c[0x0][0x3a0], R4 ;  /* 0x0000e8000c067a25 */ /* 0x000fc600078e0004 */
[----:B------:R-:W-:Y:S02]  /*7bd0*/  UIMAD UR8, UR7, UR9, UR8 ;  /* 0x00000009070872a4 */ /* 0x000fe4000f8e0208 */
[----:B------:R-:W-:-:S04]  /*7be0*/  IADD3 R8, P0, R6, UR14, RZ ;  /* 0x0000000e06087c10 */ /* 0x000fc8000ff1e0ff */
[----:B------:R-:W-:Y:S01]  /*7bf0*/  IMAD.U32 R0, RZ, RZ, UR8 ;  /* 0x00000008ff007e24 */ /* 0x000fe2000f8e00ff */
[----:B------:R-:W-:Y:S02]  /*7c00*/  ULDC.64 UR8, c[0x0][0x3b8] ;  /* 0x0000ee0000087ab9 */ /* 0x000fe40000000a00 */
[----:B------:R-:W-:Y:S01]  /*7c10*/  UIMAD UR8, UR57, UR8, URZ ;  /* 0x00000008390872a4 */ /* 0x000fe2000f8e023f */
[----:B-1----:R-:W-:Y:S02]  /*7c20*/  SHF.R.S32.HI R14, RZ, 0x1f, R14 ;  /* 0x0000001fff0e7819 */ /* 0x002fe4000001140e */
[----:B------:R-:W-:Y:S01]  /*7c30*/  IADD3.X R9, R7, UR15, R0, P0, !PT ;  /* 0x0000000f07097c10 */ /* 0x000fe200087fe400 */
[----:B------:R-:W-:Y:S01]  /*7c40*/  IMAD.U32 R0, RZ, RZ, UR38 ;  /* 0x00000026ff007e24 */ /* 0x000fe2000f8e00ff */
[----:B--2---:R-:W-:Y:S01]  /*7c50*/  LEA.HI R14, R14, R15, RZ, 0x2 ;  /* 0x0000000f0e0e7211 */ /* 0x004fe200078f10ff */
[----:B------:R-:W-:Y:S02]  /*7c60*/  UIMAD UR8, UR38, UR9, UR8 ;  /* 0x00000009260872a4 */ /* 0x000fe4000f8e0208 */
[----:B------:R-:W-:Y:S01]  /*7c70*/  IMAD.WIDE.U32 R8, R0, c[0x0][0x3b8], R8 ;  /* 0x0000ee0000087a25 */ /* 0x000fe200078e0008 */
[----:B------:R-:W-:-:S04]  /*7c80*/  SHF.R.S32.HI R14, RZ, 0x2, R14 ;  /* 0x00000002ff0e7819 */ /* 0x000fc8000001140e */
[----:B------:R-:W-:Y:S02]  /*7c90*/  ISETP.GE.AND P2, PT, R14, UR6, PT ;  /* 0x000000060e007c0c */ /* 0x000fe4000bf46270 */
[----:B------:R-:W-:Y:S02]  /*7ca0*/  IADD3 R3, R9, UR8, RZ ;  /* 0x0000000809037c10 */ /* 0x000fe4000fffe0ff */
[----:B------:R-:W-:-:S09]  /*7cb0*/  SHF.R.S32.HI R13, RZ, 0x1f, R14 ;  /* 0x0000001fff0d7819 */ /* 0x000fd2000001140e */
[----:B------:R-:W-:Y:S05]  /*7cc0*/  @P2 BRA `(.L_x_22) ;  /* 0x000000b000002947 */ /* 0x000fea0003800000 */
[----:B------:R-:W-:Y:S01]  /*7cd0*/  MOV R6, R8 ;  /* 0x0000000800067202 */ /* 0x000fe20000000f00 */
[----:B------:R-:W-:Y:S01]  /*7ce0*/  IMAD R0, R13, c[0x0][0x3a0], RZ ;  /* 0x0000e8000d007a24 */ /* 0x000fe200078e02ff */
[----:B------:R-:W-:-:S03]  /*7cf0*/  MOV R7, R3 ;  /* 0x0000000300077202 */ /* 0x000fc60000000f00 */
[C---:B------:R-:W-:Y:S02]  /*7d00*/  IMAD R0, R14.reuse, c[0x0][0x3a4], R0 ;  /* 0x0000e9000e007a24 */ /* 0x040fe400078e0200 */
[----:B------:R-:W-:-:S05]  /*7d10*/  IMAD.WIDE.U32 R10, R14, c[0x0][0x3a0], R6 ;  /* 0x0000e8000e0a7a25 */ /* 0x000fca00078e0006 */
[----:B------:R-:W-:Y:S02]  /*7d20*/  IADD3 R0, R0, R11, RZ ;  /* 0x0000000b00007210 */ /* 0x000fe40007ffe0ff */
[----:B------:R-:W-:-:S04]  /*7d30*/  LEA R6, P0, R10, c[0x0][0x340], 0x1 ;  /* 0x0000d0000a067a11 */ /* 0x000fc800078008ff */
[----:B------:R-:W-:-:S05]  /*7d40*/  LEA.HI.X R7, R10, c[0x0][0x344], R0, 0x1, P0 ;  /* 0x0000d1000a077a11 */ /* 0x000fca00000f0c00 */
[----:B------:R1:W-:Y:S04]  /*7d50*/  STG.E.128 [R6.64], RZ ;  /* 0x000000ff06007986 */ /* 0x0003e8000c101d04 */
[----:B------:R1:W-:Y:S04]  /*7d60*/  STG.E.128 [R6.64+0x40], RZ ;  /* 0x000040ff06007986 */ /* 0x0003e8000c101d04 */
[----:B------:R1:W-:Y:S02]  /*7d70*/  STG.E.128 [R6.64+0x80], RZ ;  /* 0x000080ff06007986 */ /* 0x0003e4000c101d04 */
.L_x_22:
[----:B------:R-:W-:Y:S05]  /*7d80*/  BSYNC B0 ;  /* 0x0000000000007941 */ /* 0x000fea0003800000 */
.L_x_21:
[----:B------:R-:W-:Y:S01]  /*7d90*/  IADD3 R0, R14, 0x40, RZ ;  /* 0x000000400e007810 */ /* 0x000fe20007ffe0ff */
[----:B------:R-:W-:Y:S03]  /*7da0*/  BSSY B0, `(.L_x_23) ;  /* 0x000000f000007945 */ /* 0x000fe60003800000 */
[----:B------:R-:W-:-:S13]  /*7db0*/  ISETP.GE.AND P1, PT, R0, UR6, PT ;  /* 0x0000000600007c0c */ /* 0x000fda000bf26270 */
[----:B------:R-:W-:Y:S05]  /*7dc0*/  @P1 BRA `(.L_x_24) ;  /* 0x000000c000001947 */ /* 0x000fea0003800000 */
[----:B------:R-:W-:Y:S02]  /*7dd0*/  IADD3 R0, P0, R14, 0x40, RZ ;  /* 0x000000400e007810 */ /* 0x000fe40007f1e0ff */
[----:B------:R-:W-:Y:S02]  /*7de0*/  MOV R9, R3 ;  /* 0x0000000300097202 */ /* 0x000fe40000000f00 */
[----:B-1----:R-:W-:-:S03]  /*7df0*/  IADD3.X R6, RZ, R13, RZ, P0, !PT ;  /* 0x0000000dff067210 */ /* 0x002fc600007fe4ff */
[----:B------:R-:W-:-:S04]  /*7e00*/  IMAD.WIDE.U32 R8, R0, c[0x0][0x3a0], R8 ;  /* 0x0000e80000087a25 */ /* 0x000fc800078e0008 */
[----:B------:R-:W-:-:S04]  /*7e10*/  IMAD R6, R6, c[0x0][0x3a0], RZ ;  /* 0x0000e80006067a24 */ /* 0x000fc800078e02ff */
[----:B------:R-:W-:Y:S01]  /*7e20*/  IMAD R0, R0, c[0x0][0x3a4], R6 ;  /* 0x0000e90000007a24 */ /* 0x000fe200078e0206 */
[----:B------:R-:W-:-:S04]  /*7e30*/  LEA R6, P0, R8, c[0x0][0x340], 0x1 ;  /* 0x0000d00008067a11 */ /* 0x000fc800078008ff */
[----:B------:R-:W-:-:S04]  /*7e40*/  IADD3 R0, R0, R9, RZ ;  /* 0x0000000900007210 */ /* 0x000fc80007ffe0ff */
[----:B------:R-:W-:-:S05]  /*7e50*/  LEA.HI.X R7, R8, c[0x0][0x344], R0, 0x1, P0 ;  /* 0x0000d10008077a11 */ /* 0x000fca00000f0c00 */
[----:B------:R1:W-:Y:S04]  /*7e60*/  STG.E.128 [R6.64], RZ ;  /* 0x000000ff06007986 */ /* 0x0003e8000c101d04 */
[----:B------:R1:W-:Y:S04]  /*7e70*/  STG.E.128 [R6.64+0x40], RZ ;  /* 0x000040ff06007986 */ /* 0x0003e8000c101d04 */
[----:B------:R1:W-:Y:S02]  /*7e80*/  STG.E.128 [R6.64+0x80], RZ ;  /* 0x000080ff06007986 */ /* 0x0003e4000c101d04 */
.L_x_24:
[----:B------:R-:W-:Y:S05]  /*7e90*/  BSYNC B0 ;  /* 0x0000000000007941 */ /* 0x000fea0003800000 */
.L_x_23:
[----:B------:R-:W-:Y:S01]  /*7ea0*/  ULDC.64 UR8, c[0x0][0x3a8] ;  /* 0x0000ea0000087ab9 */ /* 0x000fe20000000a00 */
[----:B------:R-:W-:Y:S01]  /*7eb0*/  IMAD.WIDE.U32 R4, R12, c[0x0][0x3a8], R4 ;  /* 0x0000ea000c047a25 */ /* 0x000fe200078e0004 */
[----:B------:R-:W-:Y:S01]  /*7ec0*/  UIMAD UR6, UR10, UR8, URZ ;  /* 0x000000080a0672a4 */ /* 0x000fe2000f8e023f */
[----:B------:R-:W-:Y:S03]  /*7ed0*/  BSSY B0, `(.L_x_25) ;  /* 0x0000017000007945 */ /* 0x000fe60003800000 */
[----:B------:R-:W-:Y:S01]  /*7ee0*/  UIMAD UR7, UR7, UR9, UR6 ;  /* 0x00000009070772a4 */ /* 0x000fe2000f8e0206 */
[----:B-1----:R-:W-:-:S05]  /*7ef0*/  IADD3 R6, P0, R4, UR11, RZ ;  /* 0x0000000b04067c10 */ /* 0x002fca000ff1e0ff */
        /* <DEDUP_REMOVED lines=20> */
.L_x_26:
[----:B------:R-:W-:Y:S05]  /*8040*/  BSYNC B0 ;  /* 0x0000000000007941 */ /* 0x000fea0003800000 */
.L_x_25:
        /* <DEDUP_REMOVED lines=13> */
.L_x_18:
[----:B------:R-:W-:Y:S05]  /*8120*/  BSYNC B1 ;  /* 0x0000000000017941 */ /* 0x000fea0003800000 */
.L_x_1:
[----:B------:R-:W-:Y:S02]  /*8130*/  ULDC UR7, c[0x0][0x218] ;  /* 0x0000860000077ab9 */ /* 0x000fe40000000800 */
[----:B------:R-:W-:-:S04]  /*8140*/  UIADD3 UR7, UR7, 0x7f, URZ ;  /* 0x0000007f07077890 */ /* 0x000fc8000fffe03f */
[----:B------:R-:W-:-:S04]  /*8150*/  USHF.R.S32.HI UR6, URZ, 0x1f, UR7 ;  /* 0x0000001f3f067899 */ /* 0x000fc80008011407 */
[----:B------:R-:W-:-:S03]  /*8160*/  ULEA.HI UR6, UR6, UR7, URZ, 0x7 ;  /* 0x0000000706067291 */ /* 0x000fc6000f8f383f */
[----:B------:R-:W-:Y:S02]  /*8170*/  ULDC UR7, c[0x0][0xc] ;  /* 0x0000030000077ab9 */ /* 0x000fe40000000800 */
[----:B------:R-:W-:Y:S02]  /*8180*/  UIADD3 UR18, UR18, UR7, URZ ;  /* 0x0000000712127290 */ /* 0x000fe4000fffe03f */
[----:B------:R-:W-:-:S04]  /*8190*/  USHF.R.S32.HI UR6, URZ, 0x7, UR6 ;  /* 0x000000073f067899 */ /* 0x000fc80008011406 */
[----:B------:R-:W-:-:S06]  /*81a0*/  UISETP.GE.AND UP0, UPT, UR18, UR6, UPT ;  /* 0x000000061200728c */ /* 0x000fcc000bf06270 */
[----:B------:R-:W-:-:S13]  /*81b0*/  PLOP3.LUT P0, PT, PT, PT, UP0, 0x80, 0x0 ;  /* 0x000000000000781c */ /* 0x000fda0003f0f008 */
[----:B------:R-:W-:Y:S01]  /*81c0*/  @P0 CALL.REL.NOINC `(.L_x_27) ;  /* 0x0000001000000944 */ /* 0x000fe20003c00000 */
[----:B------:R-:W-:Y:S05]  /*81d0*/  BRA `(.L_x_28) ;  /* 0xffff8c4000007947 */ /* 0x000fea000383ffff */
.L_x_27:
[----:B------:R-:W-:Y:S05]  /*81e0*/  EXIT ;  /* 0x000000000000794d */ /* 0x000fea0003800000 */
.L_x_29:
[----:B------:R-:W-:-:S00]  /*81f0*/  BRA `(.L_x_29) ;  /* 0xfffffff000007947 */ /* 0x000fc0000383ffff */
[----:B------:R-:W-:-:S00]  /*8200*/  NOP ;  /* 0x0000000000007918 */ /* 0x000fc00000000000 */
[----:B------:R-:W-:-:S00]  /*8210*/  NOP ;  /* 0x0000000000007918 */ /* 0x000fc00000000000 */
[----:B------:R-:W-:-:S00]  /*8220*/  NOP ;  /* 0x0000000000007918 */ /* 0x000fc00000000000 */
[----:B------:R-:W-:-:S00]  /*8230*/  NOP ;  /* 0x0000000000007918 */ /* 0x000fc00000000000 */
[----:B------:R-:W-:-:S00]  /*8240*/  NOP ;  /* 0x0000000000007918 */ /* 0x000fc00000000000 */
[----:B------:R-:W-:-:S00]  /*8250*/  NOP ;  /* 0x0000000000007918 */ /* 0x000fc00000000000 */
[----:B------:R-:W-:-:S00]  /*8260*/  NOP ;  /* 0x0000000000007918 */ /* 0x000fc00000000000 */
[----:B------:R-:W-:-:S00]  /*8270*/  NOP ;  /* 0x0000000000007918 */ /* 0x000fc00000000000 */
.L_x_1274:


//--------------------- .text._ZN5flash44flash_bwd_dq_dk_dv_loop_seqk_parallel_kernelI23Flash_bwd_kernel_traitsILi96ELi64ELi128ELi8ELi2ELi4ELi4ELb1ELb0EN7cutlass10bfloat16_tE19Flash_kernel_traitsILi96ELi64ELi128ELi8ES3_EELb0ELb0ELb0ELb0ELb0ELb0ELb0EEEvNS_16Flash_bwd_paramsE --------------------------
	.section	.text._ZN5flash44flash_bwd_dq_dk_dv_loop_seqk_parallel_kernelI23Flash_bwd_kernel_traitsILi96ELi64ELi128ELi8ELi2ELi4ELi4ELb1ELb0EN7cutlass10bfloat16_tE19Flash_kernel_traitsILi96ELi64ELi128ELi8ES3_EELb0ELb0ELb0ELb0ELb0ELb0ELb0EEEvNS_16Flash_bwd_paramsE,"ax",@progbits
	.sectioninfo	@"SHI_REGISTERS=255"
	.align	128
        .global         _ZN5flash44flash_bwd_dq_dk_dv_loop_seqk_parallel_kernelI23Flash_bwd_kernel_traitsILi96ELi64ELi128ELi8ELi2ELi4ELi4ELb1ELb0EN7cutlass10bfloat16_tE19Flash_kernel_traitsILi96ELi64ELi128ELi8ES3_EELb0ELb0ELb0ELb0ELb0ELb0ELb0EEEvNS_16Flash_bwd_paramsE
        .type           _ZN5flash44flash_bwd_dq_dk_dv_loop_seqk_parallel_kernelI23Flash_bwd_kernel_traitsILi96ELi64ELi128ELi8ELi2ELi4ELi4ELb1ELb0EN7cutlass10bfloat16_tE19Flash_kernel_traitsILi96ELi64ELi128ELi8ES3_EELb0ELb0ELb0ELb0ELb0ELb0ELb0EEEvNS_16Flash_bwd_paramsE,@function
        .size           _ZN5flash44flash_bwd_dq_dk_dv_loop_seqk_parallel_kernelI23Flash_bwd_kernel_traitsILi96ELi64ELi128ELi8ELi2ELi4ELi4ELb1ELb0EN7cutlass10bfloat16_tE19Flash_kernel_traitsILi96ELi64ELi128ELi8ES3_EELb0ELb0ELb0ELb0ELb0ELb0ELb0EEEvNS_16Flash_bwd_paramsE,(.L_x_1275 - _ZN5flash44flash_bwd_dq_dk_dv_loop_seqk_parallel_kernelI23Flash_bwd_kernel_traitsILi96ELi64ELi128ELi8ELi2ELi4ELi4ELb1ELb0EN7cutlass10bfloat16_tE19Flash_kernel_traitsILi96ELi64ELi128ELi8ES3_EELb0ELb0ELb0ELb0ELb0ELb0ELb0EEEvNS_16Flash_bwd_paramsE)
        .other          _ZN5flash44flash_bwd_dq_dk_dv_loop_seqk_parallel_kernelI23Flash_bwd_kernel_traitsILi96ELi64ELi128ELi8ELi2ELi4ELi4ELb1ELb0EN7cutlass10bfloat16_tE19Flash_kernel_traitsILi96ELi64ELi128ELi8ES3_EELb0ELb0ELb0ELb0ELb0ELb0ELb0EEEvNS_16Flash_bwd_paramsE,@"STO_CUDA_ENTRY STV_DEFAULT"
_ZN5flash44flash_bwd_dq_dk_dv_loop_seqk_parallel_kernelI23Flash_bwd_kernel_traitsILi96ELi64ELi128ELi8ELi2ELi4ELi4ELb1ELb0EN7cutlass10bfloat16_tE19Flash_kernel_traitsILi96ELi64ELi128ELi8ES3_EELb0ELb0ELb0ELb0ELb0ELb0ELb0EEEvNS_16Flash_bwd_paramsE:
.text._ZN5flash44flash_bwd_dq_dk_dv_loop_seqk_parallel_kernelI23Flash_bwd_kernel_traitsILi96ELi64ELi128ELi8ELi2ELi4ELi4ELb1ELb0EN7cutlass10bfloat16_tE19Flash_kernel_traitsILi96ELi64ELi128ELi8ES3_EELb0ELb0ELb0ELb0ELb0ELb0ELb0EEEvNS_16Flash_bwd_paramsE:
        /* <DEDUP_REMOVED lines=33> */
[CC--:B------:R-:W-:Y:S01]  /*0210*/  LEA.HI R11, R19.reuse, R20.reuse, RZ, 0x5 ;  /* 0x00000014130b7211 */ /* 0x0c0fe200078f28ff */
[----:B------:R-:W-:Y:S01]  /*0220*/  ULDC UR11, c[0x0][0x1c0] ;  /* 0x00007000000b7ab9 */ /* 0x000fe20000000800 */
[----:B------:R-:W-:Y:S01]  /*0230*/  LEA.HI R6, R19, R20, RZ, 0x4 ;  /* 0x0000001413067211 */ /* 0x000fe200078f20ff */
[----:B---3--:R-:W-:Y:S01]  /*0240*/  UIMAD UR47, UR38, UR46, URZ ;  /* 0x0000002e262f72a4 */ /* 0x008fe2000f8e023f */
[--C-:B------:R-:W-:Y:S01]  /*0250*/  SHF.R.S32.HI R7, RZ, 0x2, R5.reuse ;  /* 0x00000002ff077819 */ /* 0x100fe20000011405 */
[----:B------:R-:W-:Y:S01]  /*0260*/  UIMAD UR46, UR46, UR12, URZ ;  /* 0x0000000c2e2e72a4 */ /* 0x000fe2000f8e023f */
[----:B------:R-:W-:Y:S01]  /*0270*/  SHF.R.S32.HI R0, RZ, 0x1f, R5 ;  /* 0x0000001fff007819 */ /* 0x000fe20000011405 */
[----:B------:R-:W-:Y:S01]  /*0280*/  UIMAD UR55, UR8, UR6, UR55 ;  /* 0x00000006083772a4 */ /* 0x000fe2000f8e0237 */
[----:B------:R-:W-:Y:S01]  /*0290*/  LOP3.LUT R3, R11, 0xffffffe0, RZ, 0xc0, !PT ;  /* 0xffffffe00b037812 */ /* 0x000fe200078ec0ff */
[----:B------:R-:W-:Y:S01]  /*02a0*/  UIMAD UR52, UR7, UR33, URZ ;  /* 0x00000021073472a4 */ /* 0x000fe2000f8e023f */
[----:B------:R-:W-:Y:S01]  /*02b0*/  SHF.R.S32.HI R8, RZ, 0x4, R6 ;  /* 0x00000004ff087819 */ /* 0x000fe20000011406 */
[----:B------:R-:W-:Y:S01]  /*02c0*/  UIMAD UR6, UR33, UR11, UR38 ;  /* 0x0000000b210672a4 */ /* 0x000fe2000f8e0226 */
[-C--:B------:R-:W-:Y:S01]  /*02d0*/  LEA.HI R2, R0, R7.reuse, RZ, 0x3 ;  /* 0x0000000700027211 */ /* 0x080fe200078f18ff */
[----:B------:R-:W-:Y:S01]  /*02e0*/  IMAD.IADD R0, R20, 0x1, -R3 ;  /* 0x0000000114007824 */ /* 0x000fe200078e0a03 */
[----:B------:R-:W-:Y:S01]  /*02f0*/  LEA.HI R4, R6, R8, RZ, 0x1 ;  /* 0x0000000806047211 */ /* 0x000fe200078f08ff */
[----:B------:R-:W-:Y:S01]  /*0300*/  @!UP2 UIMAD UR7, UR33, UR13, UR38 ;  /* 0x0000000d2107a2a4 */ /* 0x000fe2000f8e0226 */
[----:B------:R-:W-:Y:S01]  /*0310*/  LEA.HI R9, R5, R7, RZ, 0x1 ;  /* 0x0000000705097211 */ /* 0x000fe200078f08ff */
[----:B------:R-:W-:Y:S01]  /*0320*/  USHF.L.U32 UR41, UR46, 0x6, URZ ;  /* 0x000000062e297899 */ /* 0x000fe2000800063f */
[----:B------:R-:W-:Y:S01]  /*0330*/  LOP3.LUT R2, R2, 0xfffffff8, RZ, 0xc0, !PT ;  /* 0xfffffff802027812 */ /* 0x000fe200078ec0ff */
[----:B------:R-:W-:Y:S01]  /*0340*/  ULDC UR49, c[0x0][0x214] ;  /* 0x0000850000317ab9 */ /* 0x000fe20000000800 */
[----:B------:R-:W-:Y:S01]  /*0350*/  LOP3.LUT R3, R4, 0xfffffffe, RZ, 0xc0, !PT ;  /* 0xfffffffe04037812 */ /* 0x000fe200078ec0ff */
[----:B------:R-:W-:Y:S01]  /*0360*/  ULDC UR56, c[0x0][0x1c8] ;  /* 0x0000720000387ab9 */ /* 0x000fe20000000800 */
[----:B------:R-:W-:Y:S01]  /*0370*/  SHF.R.S32.HI R10, RZ, 0x1f, R0 ;  /* 0x0000001fff0a7819 */ /* 0x000fe20000011400 */
[----:B------:R-:W-:Y:S01]  /*0380*/  ULDC.U8 UR10, c[0x0][0x3d0] ;  /* 0x0000f400000a7ab9 */ /* 0x000fe20000000000 */
[----:B------:R-:W-:Y:S01]  /*0390*/  LOP3.LUT R4, R9, 0x7fffffe, RZ, 0xc0, !PT ;  /* 0x07fffffe09047812 */ /* 0x000fe200078ec0ff */
[----:B------:R-:W-:Y:S01]  /*03a0*/  IMAD.IADD R9, R7, 0x1, -R2 ;  /* 0x0000000107097824 */ /* 0x000fe200078e0a02 */
[----:B------:R-:W-:Y:S01]  /*03b0*/  LEA.HI R21, R19, R20, RZ, 0x3 ;  /* 0x0000001413157211 */ /* 0x000fe200078f18ff */
[----:B------:R-:W-:Y:S01]  /*03c0*/  IMAD.IADD R15, R8, 0x1, -R3 ;  /* 0x00000001080f7824 */ /* 0x000fe200078e0a03 */
[----:B------:R-:W-:Y:S01]  /*03d0*/  LEA.HI R22, R10, R0, RZ, 0x2 ;  /* 0x000000000a167211 */ /* 0x000fe200078f10ff */
[----:B------:R-:W-:Y:S01]  /*03e0*/  IMAD.IADD R8, R7, 0x1, -R4 ;  /* 0x0000000107087824 */ /* 0x000fe200078e0a04 */
[--C-:B------:R-:W-:Y:S01]  /*03f0*/  SHF.R.S32.HI R2, RZ, 0x5, R11.reuse ;  /* 0x00000005ff027819 */ /* 0x100fe2000001140b */
[----:B------:R-:W-:Y:S01]  /*0400*/  ULDC UR50, c[0x0][0x224] ;  /* 0x0000890000327ab9 */ /* 0x000fe20000000800 */
[----:B------:R-:W-:Y:S01]  /*0410*/  LOP3.LUT R0, R6, 0xfffffff0, RZ, 0xc0, !PT ;  /* 0xfffffff006007812 */ /* 0x000fe200078ec0ff */
[----:B------:R-:W-:Y:S01]  /*0420*/  @UP2 UIMAD UR54, UR33, UR49, URZ ;  /* 0x00000031213622a4 */ /* 0x000fe2000f8e023f */
[----:B------:R-:W-:Y:S01]  /*0430*/  SHF.R.S32.HI R3, RZ, 0x1f, R11 ;  /* 0x0000001fff037819 */ /* 0x000fe2000001140b */
[----:B------:R-:W-:Y:S01]  /*0440*/  IMAD R8, R2, 0x8, R8 ;  /* 0x0000000802087824 */ /* 0x000fe200078e0208 */
[----:B------:R-:W-:Y:S01]  /*0450*/  LOP3.LUT R6, R5, 0xfffffffc, RZ, 0xc0, !PT ;  /* 0xfffffffc05067812 */ /* 0x000fe200078ec0ff */
[C---:B------:R-:W-:Y:S01]  /*0460*/  IMAD.IADD R0, R20.reuse, 0x1, -R0 ;  /* 0x0000000114007824 */ /* 0x040fe200078e0a00 */
[----:B------:R-:W-:Y:S01]  /*0470*/  SHF.R.S32.HI R4, RZ, 0x3, R21 ;  /* 0x00000003ff047819 */ /* 0x000fe20000011415 */
[----:B------:R-:W-:Y:S01]  /*0480*/  ULDC.64 UR4, c[0x0][0x118] ;  /* 0x0000460000047ab9 */ /* 0x000fe20000000a00 */
[-C--:B------:R-:W-:Y:S01]  /*0490*/  LEA.HI R5, R11, R2.reuse, RZ, 0x1 ;  /* 0x000000020b057211 */ /* 0x080fe200078f08ff */
[----:B------:R-:W-:Y:S01]  /*04a0*/  IMAD.IADD R16, R20, 0x1, -R6 ;  /* 0x0000000114107824 */ /* 0x000fe200078e0a06 */
[----:B------:R-:W-:Y:S01]  /*04b0*/  LEA.HI R3, R3, R2, RZ, 0x2 ;  /* 0x0000000203037211 */ /* 0x000fe200078f10ff */
[----:B------:R-:W-:Y:S01]  /*04c0*/  IMAD.SHL.U32 R4, R4, 0x40, RZ ;  /* 0x0000004004047824 */ /* 0x000fe200078e00ff */
[----:B------:R-:W-:Y:S01]  /*04d0*/  LOP3.LUT R6, R5, 0xfffffffe, RZ, 0xc0, !PT ;  /* 0xfffffffe05067812 */ /* 0x000fe200078ec0ff */
[----:B------:R-:W-:Y:S01]  /*04e0*/  IMAD.SHL.U32 R250, R16, 0x8, RZ ;  /* 0x0000000810fa7824 */ /* 0x000fe200078e00ff */
[----:B------:R-:W-:Y:S01]  /*04f0*/  LOP3.LUT R5, R3, 0xfffffffc, RZ, 0xc0, !PT ;  /* 0xfffffffc03057812 */ /* 0x000fe200078ec0ff */
[----:B------:R-:W-:Y:S01]  /*0500*/  ULOP3.LUT UR56, UR38, UR56, URZ, 0x3c, !UPT ;  /* 0x0000003826387292 */ /* 0x000fe2000f8e3c3f */
[----:B------:R-:W-:Y:S01]  /*0510*/  LOP3.LUT R3, R4, 0xc0, RZ, 0xc0, !PT ;  /* 0x000000c004037812 */ /* 0x000fe200078ec0ff */
[C---:B------:R-:W-:Y:S01]  /*0520*/  IMAD.IADD R227, R2.reuse, 0x1, -R6 ;  /* 0x0000000102e37824 */ /* 0x040fe200078e0a06 */
[----:B------:R-:W-:Y:S01]  /*0530*/  SHF.R.S32.HI R6, RZ, 0x1f, R0 ;  /* 0x0000001fff067819 */ /* 0x000fe20000011400 */
[----:B------:R-:W-:Y:S01]  /*0540*/  IMAD.IADD R11, R2, 0x1, -R5 ;  /* 0x00000001020b7824 */ /* 0x000fe200078e0a05 */
[----:B------:R-:W-:Y:S01]  /*0550*/  LOP3.LUT R5, R21, 0xfffffff8, RZ, 0xc0, !PT ;  /* 0xfffffff815057812 */ /* 0x000fe200078ec0ff */
[----:B------:R-:W-:Y:S01]  /*0560*/  USHF.R.S32.HI UR61, URZ, 0x1f, UR38 ;  /* 0x0000001f3f3d7899 */ /* 0x000fe20008011426 */
[----:B------:R-:W-:Y:S01]  /*0570*/  LOP3.LUT R4, R3, 0x18, R250, 0xf8, !PT ;  /* 0x0000001803047812 */ /* 0x000fe200078ef8fa */
[----:B------:R-:W-:Y:S01]  /*0580*/  UISETP.NE.AND UP3, UPT, UR10, URZ, UPT ;  /* 0x0000003f0a00728c */ /* 0x000fe2000bf65270 */
[----:B------:R-:W-:Y:S01]  /*0590*/  SHF.R.U32.HI R3, RZ, 0x3, R3 ;  /* 0x00000003ff037819 */ /* 0x000fe20000011603 */
[----:B------:R-:W-:Y:S01]  /*05a0*/  IMAD.IADD R5, R20, 0x1, -R5 ;  /* 0x0000000114057824 */ /* 0x000fe200078e0a05 */
[-C--:B------:R-:W-:Y:S01]  /*05b0*/  LEA.HI R2, R0, R0.reuse, RZ, 0x1 ;  /* 0x0000000000027211 */ /* 0x080fe200078f08ff */
[----:B------:R-:W-:Y:S01]  /*05c0*/  USHF.R.S32.HI UR60, URZ, 0x1f, UR33 ;  /* 0x0000001f3f3c7899 */ /* 0x000fe20008011421 */
[----:B------:R-:W-:Y:S01]  /*05d0*/  LEA.HI R14, R6, R0, RZ, 0x3 ;  /* 0x00000000060e7211 */ /* 0x000fe200078f18ff */
[----:B------:R-:W-:Y:S01]  /*05e0*/  USHF.R.S32.HI UR59, URZ, 0x1f, UR38 ;  /* 0x0000001f3f3b7899 */ /* 0x000fe20008011426 */
[----:B------:R-:W-:Y:S01]  /*05f0*/  LOP3.LUT R7, R4, R3, RZ, 0x3c, !PT ;  /* 0x0000000304077212 */ /* 0x000fe200078e3cff */
[----:B------:R-:W-:Y:S01]  /*0600*/  USHF.R.S32.HI UR58, URZ, 0x1f, UR33 ;  /* 0x0000001f3f3a7899 */ /* 0x000fe20008011421 */
[----:B------:R-:W-:Y:S01]  /*0610*/  LOP3.LUT R4, R2, 0x7fffffe, RZ, 0xc0, !PT ;  /* 0x07fffffe02047812 */ /* 0x000fe200078ec0ff */
[----:B------:R-:W-:Y:S01]  /*0620*/  USHF.R.S32.HI UR57, URZ, 0x1f, UR38 ;  /* 0x0000001f3f397899 */ /* 0x000fe20008011426 */
[----:B------:R-:W-:Y:S01]  /*0630*/  LOP3.LUT R3, R14, 0xfffffff8, RZ, 0xc0, !PT ;  /* 0xfffffff80e037812 */ /* 0x000fe200078ec0ff */
[----:B------:R-:W-:Y:S01]  /*0640*/  UIMAD.WIDE.U32 UR42, UR36, UR44, URZ ;  /* 0x0000002c242a72a5 */ /* 0x000fe2000f8e003f */
[----:B------:R-:W-:Y:S01]  /*0650*/  LEA.HI R6, R5, R5, RZ, 0x1 ;  /* 0x0000000505067211 */ /* 0x000fe200078f08ff */
[C---:B------:R-:W-:Y:S01]  /*0660*/  IMAD.IADD R18, R0.reuse, 0x1, -R4 ;  /* 0x0000000100127824 */ /* 0x040fe200078e0a04 */
[----:B------:R-:W-:Y:S01]  /*0670*/  LEA.HI R10, R19, R20, RZ, 0x6 ;  /* 0x00000014130a7211 */ /* 0x000fe200078f30ff */
[----:B------:R-:W-:Y:S01]  /*0680*/  IMAD.IADD R12, R0, 0x1, -R3 ;  /* 0x00000001000c7824 */ /* 0x000fe200078e0a03 */
[----:B------:R-:W-:Y:S01]  /*0690*/  LOP3.LUT R0, R6, 0x3fffffe, RZ, 0xc0, !PT ;  /* 0x03fffffe06007812 */ /* 0x000fe200078ec0ff */
[----:B------:R-:W-:Y:S01]  /*06a0*/  IMAD.U32 R3, R8, 0x20, R7 ;  /* 0x0000002008037824 */ /* 0x000fe200078e0007 */
[----:B------:R-:W-:Y:S01]  /*06b0*/  SHF.R.S32.HI R10, RZ, 0x6, R10 ;  /* 0x00000006ff0a7819 */ /* 0x000fe2000001140a */
[----:B------:R-:W-:Y:S01]  /*06c0*/  UIMAD UR51, UR37, UR44, URZ ;  /* 0x0000002c253372a4 */ /* 0x000fe2000f8e023f */
[----:B------:R-:W-:Y:S01]  /*06d0*/  SHF.R.S32.HI R7, RZ, 0x1, R2 ;  /* 0x00000001ff077819 */ /* 0x000fe20000011402 */
[----:B------:R-:W-:Y:S01]  /*06e0*/  IMAD.IADD R4, R5, 0x1, -R0 ;  /* 0x0000000105047824 */ /* 0x000fe200078e0a00 */
[----:B------:R1:W-:Y:S01]  /*06f0*/  STL [R1+0x28], R3 ;  /* 0x0000280301007387 */ /* 0x0003e20000100800 */
[----:B------:R-:W-:Y:S01]  /*0700*/  IMAD R0, R10, 0x4, R15 ;  /* 0x000000040a007824 */ /* 0x000fe200078e020f */
[----:B------:R-:W-:Y:S01]  /*0710*/  SHF.R.S32.HI R2, RZ, 0x1f, R2 ;  /* 0x0000001fff027819 */ /* 0x000fe20000011402 */
[----:B------:R-:W-:Y:S01]  /*0720*/  USHF.R.S32.HI UR53, URZ, 0x1f, UR47 ;  /* 0x0000001f3f357899 */ /* 0x000fe2000801142f */
[----:B------:R-:W-:Y:S01]  /*0730*/  LOP3.LUT P2, RZ, R9, 0x2, RZ, 0xc0, !PT ;  /* 0x0000000209ff7812 */ /* 0x000fe2000784c0ff */
[----:B------:R-:W-:Y:S01]  /*0740*/  IMAD R17, R0, 0x8, R4 ;  /* 0x0000000800117824 */ /* 0x000fe200078e0204 */
[----:B------:R-:W-:Y:S01]  /*0750*/  SHF.R.S32.HI R0, RZ, 0x1, R6 ;  /* 0x00000001ff007819 */ /* 0x000fe20000011406 */
[----:B------:R-:W-:Y:S01]  /*0760*/  UIMAD UR50, UR6, UR50, URZ ;  /* 0x00000032063272a4 */ /* 0x000fe2000f8e023f */
[----:B------:R-:W-:Y:S01]  /*0770*/  LOP3.LUT P5, RZ, R12, 0x2, RZ, 0xc0, !PT ;  /* 0x000000020cff7812 */ /* 0x000fe200078ac0ff */
[----:B------:R-:W-:Y:S01]  /*0780*/  @!UP2 UIMAD UR49, UR7, UR49, URZ ;  /* 0x000000310731a2a4 */ /* 0x000fe2000f8e023f */
[C---:B------:R-:W-:Y:S01]  /*0790*/  LOP3.LUT P4, RZ, R0.reuse, 0x2, RZ, 0xc0, !PT ;  /* 0x0000000200ff7812 */ /* 0x040fe2000788c0ff */
[----:B------:R-:W-:Y:S01]  /*07a0*/  IMAD.SHL.U32 R0, R0, 0x40, RZ ;  /* 0x0000004000007824 */ /* 0x000fe200078e00ff */
[----:B------:R-:W-:Y:S01]  /*07b0*/  LOP3.LUT P6, RZ, R12, 0x4, RZ, 0xc0, !PT ;  /* 0x000000040cff7812 */ /* 0x000fe200078cc0ff */
[----:B------:R-:W-:Y:S01]  /*07c0*/  USHF.R.S32.HI UR48, URZ, 0x1f, UR41 ;  /* 0x0000001f3f307899 */ /* 0x000fe20008011429 */
[----:B------:R-:W-:Y:S01]  /*07d0*/  SEL R222, R226, 0xffffffe0, !P5 ;  /* 0xffffffe0e2de7807 */ /* 0x000fe20006800000 */
[----:B------:R-:W-:Y:S01]  /*07e0*/  UMOV UR40, 0xffffd000 ;  /* 0xffffd00000287882 */ /* 0x000fe20000000000 */
[----:B------:R-:W-:-:S02]  /*07f0*/  LOP3.LUT R0, R0, 0xc0, RZ, 0xc0, !PT ;  /* 0x000000c000007812 */ /* 0x000fc400078ec0ff */
[----:B------:R-:W-:Y:S02]  /*0800*/  SEL R217, R226, 0xffffffe0, !P4 ;  /* 0xffffffe0e2d97807 */ /* 0x000fe40006000000 */
[----:B------:R-:W-:Y:S02]  /*0810*/  SEL R223, R223, 0x40, P6 ;  /* 0x00000040dfdf7807 */ /* 0x000fe40003000000 */
[----:B-1----:R-:W-:-:S04]  /*0820*/  LOP3.LUT R3, R9, 0x1, RZ, 0xc0, !PT ;  /* 0x0000000109037812 */ /* 0x002fc800078ec0ff */
[----:B------:R-:W-:Y:S02]  /*0830*/  ISETP.NE.U32.AND P3, PT, R3, 0x1, PT ;  /* 0x000000010300780c */ /* 0x000fe40003f65070 */
[----:B------:R-:W-:Y:S01]  /*0840*/  LEA.HI R3, R2, R7, RZ, 0x2 ;  /* 0x0000000702037211 */ /* 0x000fe200078f10ff */
[----:B------:R-:W-:Y:S01]  /*0850*/  IMAD.SHL.U32 R2, R5, 0x40, RZ ;  /* 0x0000004005027824 */ /* 0x000fe200078e00ff */
[----:B------:R-:W-:Y:S02]  /*0860*/  LEA.HI R5, R9, R9, RZ, 0x1 ;  /* 0x0000000909057211 */ /* 0x000fe400078f08ff */
[----:B------:R-:W-:Y:S02]  /*0870*/  LOP3.LUT R3, R3, 0xfffffffc, RZ, 0xc0, !PT ;  /* 0xfffffffc03037812 */ /* 0x000fe400078ec0ff */
[----:B------:R-:W-:Y:S01]  /*0880*/  LOP3.LUT R4, R2, 0x1c0, RZ, 0xc0, !PT ;  /* 0x000001c002047812 */ /* 0x000fe200078ec0ff */
[----:B------:R-:W-:Y:S01]  /*0890*/  IMAD.SHL.U32 R2, R11, 0x10, RZ ;  /* 0x000000100b027824 */ /* 0x000fe200078e00ff */
[----:B------:R-:W-:Y:S01]  /*08a0*/  SEL R229, R229, 0x10, !P3 ;  /* 0x00000010e5e57807 */ /* 0x000fe20005800000 */
[----:B------:R-:W-:Y:S01]  /*08b0*/  IMAD.IADD R13, R7, 0x1, -R3 ;  /* 0x00000001070d7824 */ /* 0x000fe200078e0a03 */
[----:B------:R-:W-:-:S02]  /*08c0*/  LOP3.LUT R3, R0, 0x8, R21, 0xf8, !PT ;  /* 0x0000000800037812 */ /* 0x000fc400078ef815 */
[----:B------:R-:W-:Y:S02]  /*08d0*/  SHF.R.U32.HI R0, RZ, 0x3, R0 ;  /* 0x00000003ff007819 */ /* 0x000fe40000011600 */
[----:B------:R-:W-:Y:S02]  /*08e0*/  LOP3.LUT R2, R4, 0x30, R2, 0xf8, !PT ;  /* 0x0000003004027812 */ /* 0x000fe400078ef802 */
[----:B------:R-:W-:Y:S02]  /*08f0*/  LOP3.LUT R218, R3, R0, RZ, 0x3c, !PT ;  /* 0x0000000003da7212 */ /* 0x000fe400078e3cff */
[----:B------:R-:W-:Y:S02]  /*0900*/  LOP3.LUT R0, R5, 0x3fffffe, RZ, 0xc0, !PT ;  /* 0x03fffffe05007812 */ /* 0x000fe400078ec0ff */
[----:B------:R-:W-:Y:S01]  /*0910*/  LOP3.LUT R6, R2, 0x8, R21, 0xf8, !PT ;  /* 0x0000000802067812 */ /* 0x000fe200078ef815 */
[----:B------:R-:W-:Y:S01]  /*0920*/  IMAD.SHL.U32 R2, R9, 0x40, RZ ;  /* 0x0000004009027824 */ /* 0x000fe200078e00ff */
[----:B------:R-:W-:Y:S01]  /*0930*/  LEA.HI R7, R19, R20, RZ, 0x7 ;  /* 0x0000001413077211 */ /* 0x000fe200078f38ff */
[----:B------:R-:W-:Y:S01]  /*0940*/  IMAD.IADD R8, R9, 0x1, -R0 ;  /* 0x0000000109087824 */ /* 0x000fe200078e0a00 */
[----:B------:R-:W-:Y:S01]  /*0950*/  SHF.R.U32.HI R4, RZ, 0x3, R4 ;  /* 0x00000003ff047819 */ /* 0x000fe20000011604 */
[----:B------:R-:W-:Y:S01]  /*0960*/  IMAD.SHL.U32 R20, R20, 0x2, RZ ;  /* 0x0000000214147824 */ /* 0x000fe200078e00ff */
[----:B------:R-:W-:Y:S01]  /*0970*/  LOP3.LUT R2, R2, 0x1c0, RZ, 0xc0, !PT ;  /* 0x000001c002027812 */ /* 0x000fe200078ec0ff */
[----:B------:R-:W-:Y:S01]  /*0980*/  IMAD.SHL.U32 R0, R10, 0x20, RZ ;  /* 0x000000200a007824 */ /* 0x000fe200078e00ff */
[----:B------:R-:W-:Y:S01]  /*0990*/  LOP3.LUT P0, RZ, R13, 0x2, RZ, 0xc0, !PT ;  /* 0x000000020dff7812 */ /* 0x000fe2000780c0ff */
[----:B------:R-:W-:-:S03]  /*09a0*/  IMAD.U32 R218, R17, 0x20, R218 ;  /* 0x0000002011da7824 */ /* 0x000fc600078e00da */
[----:B------:R-:W-:Y:S01]  /*09b0*/  LOP3.LUT R9, R0, 0x6, R20, 0xf8, !PT ;  /* 0x0000000600097812 */ /* 0x000fe200078ef814 */
[----:B------:R-:W-:Y:S01]  /*09c0*/  IMAD R217, R218, 0x2, R217 ;  /* 0x00000002dad97824 */ /* 0x000fe200078e02d9 */
[----:B------:R-:W-:Y:S01]  /*09d0*/  LOP3.LUT R3, R2, 0x20, R0, 0xf8, !PT ;  /* 0x0000002002037812 */ /* 0x000fe200078ef800 */
[----:B------:R-:W-:Y:S01]  /*09e0*/  IMAD.SHL.U32 R218, R218, 0x2, RZ ;  /* 0x00000002dada7824 */ /* 0x000fe200078e00ff */
[----:B------:R-:W-:Y:S01]  /*09f0*/  SHF.R.U32.HI R0, RZ, 0x3, R2 ;  /* 0x00000003ff007819 */ /* 0x000fe20000011602 */
[----:B------:R1:W-:Y:S01]  /*0a00*/  STL [R1+0x44], R9 ;  /* 0x0000440901007387 */ /* 0x0003e20000100800 */
[----:B------:R-:W-:Y:S02]  /*0a10*/  SHF.R.S32.HI R2, RZ, 0x3, R14 ;  /* 0x00000003ff027819 */ /* 0x000fe4000001140e */
[----:B------:R-:W-:-:S03]  /*0a20*/  SEL R226, R226, 0xffffffe0, !P0 ;  /* 0xffffffe0e2e27807 */ /* 0x000fc60004000000 */
[----:B------:R-:W-:Y:S02]  /*0a30*/  IMAD R14, R2, 0x8, R18 ;  /* 0x00000008020e7824 */ /* 0x000fe400078e0212 */
[----:B------:R-:W-:Y:S01]  /*0a40*/  IMAD R221, R11, 0x2, R2 ;  /* 0x000000020bdd7824 */ /* 0x000fe200078e0202 */
[----:B-1----:R-:W-:Y:S02]  /*0a50*/  LOP3.LUT R9, R6, R4, RZ, 0x3c, !PT ;  /* 0x0000000406097212 */ /* 0x002fe400078e3cff */
[----:B------:R-:W-:Y:S01]  /*0a60*/  LOP3.LUT R4, R3, R0, RZ, 0x3c, !PT ;  /* 0x0000000003047212 */ /* 0x000fe200078e3cff */
[----:B------:R-:W-:Y:S01]  /*0a70*/  IMAD.SHL.U32 R0, R16, 0x2, RZ ;  /* 0x0000000210007824 */ /* 0x000fe200078e00ff */
[----:B------:R-:W-:-:S03]  /*0a80*/  SHF.R.S32.HI R3, RZ, 0x7, R7 ;  /* 0x00000007ff037819 */ /* 0x000fc60000011407 */
[--C-:B------:R-:W-:Y:S02]  /*0a90*/  IMAD R2, R11, 0x200, R0.reuse ;  /* 0x000002000b027824 */ /* 0x100fe400078e0200 */
[----:B------:R-:W-:Y:S02]  /*0aa0*/  IMAD R0, R3, 0x1000, R0 ;  /* 0x0000100003007824 */ /* 0x000fe400078e0200 */
[----:B------:R-:W-:Y:S01]  /*0ab0*/  IMAD R10, R8, 0x20, R2 ;  /* 0x00000020080a7824 */ /* 0x000fe200078e0202 */
[----:B------:R-:W-:Y:S01]  /*0ac0*/  SHF.R.S32.HI R2, RZ, 0x2, R22 ;  /* 0x00000002ff027819 */ /* 0x000fe20000011416 */
[----:B------:R-:W-:Y:S02]  /*0ad0*/  IMAD R0, R227, 0x400, R0 ;  /* 0x00000400e3007824 */ /* 0x000fe400078e0200 */
[----:B------:R-:W-:Y:S02]  /*0ae0*/  IMAD.SHL.U32 R3, R3, 0x8, RZ ;  /* 0x0000000803037824 */ /* 0x000fe400078e00ff */
[----:B------:R-:W-:Y:S01]  /*0af0*/  IMAD.IADD R232, R4, 0x1, R0 ;  /* 0x0000000104e87824 */ /* 0x000fe200078e0200 */
[----:B------:R-:W-:Y:S01]  /*0b00*/  SHF.R.S32.HI R0, RZ, 0x1, R5 ;  /* 0x00000001ff007819 */ /* 0x000fe20000011405 */
[----:B------:R-:W-:Y:S01]  /*0b10*/  IMAD R2, R227, 0x10, R2 ;  /* 0x00000010e3027824 */ /* 0x000fe200078e0202 */
[----:B------:R-:W-:Y:S01]  /*0b20*/  LOP3.LUT R3, R3, 0x8, RZ, 0xc0, !PT ;  /* 0x0000000803037812 */ /* 0x000fe200078ec0ff */
[----:B------:R-:W-:Y:S01]  /*0b30*/  IMAD.U32 R4, RZ, RZ, UR14 ;  /* 0x0000000eff047e24 */ /* 0x000fe2000f8e00ff */
[C---:B------:R-:W-:Y:S01]  /*0b40*/  LOP3.LUT P1, RZ, R0.reuse, 0x2, RZ, 0xc0, !PT ;  /* 0x0000000200ff7812 */ /* 0x040fe2000782c0ff */
[----:B------:R-:W-:Y:S01]  /*0b50*/  IMAD.SHL.U32 R0, R0, 0x40, RZ ;  /* 0x0000004000007824 */ /* 0x000fe200078e00ff */
[----:B------:R1:W-:Y:S01]  /*0b60*/  STL [R1+0x48], R2 ;  /* 0x0000480201007387 */ /* 0x0003e20000100800 */
[----:B------:R-:W-:-:S02]  /*0b70*/  IMAD.SHL.U32 R5, R15, 0x10, RZ ;  /* 0x000000100f057824 */ /* 0x000fc400078e00ff */
[----:B------:R-:W-:Y:S01]  /*0b80*/  IMAD.SHL.U32 R232, R232, 0x2, RZ ;  /* 0x00000002e8e87824 */ /* 0x000fe200078e00ff */
[----:B------:R-:W-:Y:S02]  /*0b90*/  LOP3.LUT R0, R0, 0xc0, RZ, 0xc0, !PT ;  /* 0x000000c000007812 */ /* 0x000fe400078ec0ff */
[----:B------:R-:W-:Y:S01]  /*0ba0*/  LOP3.LUT R7, R3, 0x10, R5, 0xf8, !PT ;  /* 0x0000001003077812 */ /* 0x000fe200078ef805 */
[----:B------:R-:W-:Y:S01]  /*0bb0*/  IMAD.SHL.U32 R5, R15, 0x8, RZ ;  /* 0x000000080f057824 */ /* 0x000fe200078e00ff */
[----:B------:R-:W-:Y:S01]  /*0bc0*/  SHF.R.U32.HI R4, RZ, 0x3, R0 ;  /* 0x00000003ff047819 */ /* 0x000fe20000011600 */
[C---:B------:R-:W-:Y:S01]  /*0bd0*/  IMAD.IADD R230, R232.reuse, 0x1, R229 ;  /* 0x00000001e8e67824 */ /* 0x040fe200078e02e5 */
[----:B------:R-:W-:Y:S02]  /*0be0*/  IADD3 R231, R232, 0x20, RZ ;  /* 0x00000020e8e77810 */ /* 0x000fe40007ffe0ff */
[----:B------:R-:W-:Y:S01]  /*0bf0*/  LOP3.LUT R8, R4, R0, R3, 0x1e, !PT ;  /* 0x0000000004087212 */ /* 0x000fe200078e1e03 */
[----:B------:R-:W-:Y:S01]  /*0c00*/  IMAD.SHL.U32 R0, R12, 0x40, RZ ;  /* 0x000000400c007824 */ /* 0x000fe200078e00ff */
[----:B------:R-:W-:Y:S01]  /*0c10*/  LOP3.LUT R5, R5, 0x8, RZ, 0xc0, !PT ;  /* 0x0000000805057812 */ /* 0x000fe200078ec0ff */
[----:B------:R-:W-:Y:S01]  /*0c20*/  IMAD R3, R15, 0x200, R9 ;  /* 0x000002000f037824 */ /* 0x000fe200078e0209 */
[----:B------:R-:W-:Y:S01]  /*0c30*/  @P2 IADD3 R231, R232, -0x20, RZ ;  /* 0xffffffe0e8e72810 */ /* 0x000fe20007ffe0ff */
[----:B------:R-:W-:Y:S01]  /*0c40*/  IMAD.IADD R8, R8, 0x1, R10 ;  /* 0x0000000108087824 */ /* 0x000fe200078e020a */
[----:B------:R-:W-:-:S03]  /*0c50*/  LOP3.LUT R0, R0, 0x1c0, RZ, 0xc0, !PT ;  /* 0x000001c000007812 */ /* 0x000fc600078ec0ff */
[----:B------:R-:W-:Y:S01]  /*0c60*/  IMAD.IADD R229, R229, 0x1, R231 ;  /* 0x00000001e5e57824 */ /* 0x000fe200078e02e7 */
[----:B-1----:R-:W-:-:S04]  /*0c70*/  IADD3 R2, R2, -0x40, RZ ;  /* 0xffffffc002027810 */ /* 0x002fc80007ffe0ff */
[----:B------:R-:W-:-:S04]  /*0c80*/  SHF.R.S32.HI R6, RZ, 0x1f, R2 ;  /* 0x0000001fff067819 */ /* 0x000fc80000011402 */
[----:B------:R-:W-:Y:S02]  /*0c90*/  SHF.L.U64.HI R2, R2, 0x2, R6 ;  /* 0x0000000202027819 */ /* 0x000fe40000010206 */
[----:B------:R-:W-:-:S03]  /*0ca0*/  SHF.R.U32.HI R6, RZ, 0x3, R0 ;  /* 0x00000003ff067819 */ /* 0x000fc60000011600 */
[----:B------:R1:W-:Y:S01]  /*0cb0*/  STL [R1+0x40], R2 ;  /* 0x0000400201007387 */ /* 0x0003e20000100800 */
[----:B------:R-:W-:Y:S01]  /*0cc0*/  LOP3.LUT R6, R6, R0, R5, 0x1e, !PT ;  /* 0x0000000006067212 */ /* 0x000fe200078e1e05 */
[----:B------:R-:W-:-:S04]  /*0cd0*/  IMAD.SHL.U32 R0, R14, 0x20, RZ ;  /* 0x000000200e007824 */ /* 0x000fc800078e00ff */
[----:B------:R-:W-:Y:S02]  /*0ce0*/  IMAD R227, R227, 0x200, R0 ;  /* 0x00000200e3e37824 */ /* 0x000fe400078e0200 */
[----:B------:R-:W-:-:S05]  /*0cf0*/  IMAD.U32 R221, R221, 0x200, R6 ;  /* 0x00000200dddd7824 */ /* 0x000fca00078e0006 */
[----:B------:R-:W-:-:S05]  /*0d00*/  LEA R221, R221, 0xf000, 0x1 ;  /* 0x0000f000dddd7811 */ /* 0x000fca00078e08ff */
[C---:B------:R-:W-:Y:S02]  /*0d10*/  IMAD.IADD R222, R221.reuse, 0x1, R222 ;  /* 0x00000001ddde7824 */ /* 0x040fe400078e02de */
[--C-:B------:R-:W-:Y:S02]  /*0d20*/  IMAD.IADD R224, R221, 0x1, R223.reuse ;  /* 0x00000001dde07824 */ /* 0x100fe400078e02df */
[----:B------:R-:W-:Y:S02]  /*0d30*/  IMAD.IADD R223, R222, 0x1, R223 ;  /* 0x00000001dedf7824 */ /* 0x000fe400078e02df */
[----:B-1----:R-:W-:-:S05]  /*0d40*/  IMAD.SHL.U32 R2, R13, 0x40, RZ ;  /* 0x000000400d027824 */ /* 0x002fca00078e00ff */
[----:B------:R-:W-:-:S04]  /*0d50*/  LOP3.LUT R2, R2, 0xc0, RZ, 0xc0, !PT ;  /* 0x000000c002027812 */ /* 0x000fc800078ec0ff */
[----:B------:R-:W-:-:S04]  /*0d60*/  SHF.R.U32.HI R4, RZ, 0x3, R2 ;  /* 0x00000003ff047819 */ /* 0x000fc80000011602 */
[C---:B------:R-:W-:Y:S02]  /*0d70*/  LOP3.LUT R5, R4.reuse, R2, R5, 0x1e, !PT ;  /* 0x0000000204057212 */ /* 0x040fe400078e1e05 */
[----:B------:R-:W-:Y:S02]  /*0d80*/  LOP3.LUT R2, R4, R7, R2, 0x1e, !PT ;  /* 0x0000000704027212 */ /* 0x000fe400078e1e02 */
[----:B------:R-:W-:Y:S01]  /*0d90*/  LEA R4, R8, 0x9000, 0x1 ;  /* 0x0000900008047811 */ /* 0x000fe200078e08ff */
[----:B------:R-:W-:Y:S02]  /*0da0*/  IMAD.IADD R227, R227, 0x1, R5 ;  /* 0x00000001e3e37824 */ /* 0x000fe400078e0205 */
[----:B------:R-:W-:Y:S01]  /*0db0*/  IMAD.IADD R225, R0, 0x1, R2 ;  /* 0x0000000100e17824 */ /* 0x000fe200078e0202 */
[C---:B------:R-:W-:Y:S02]  /*0dc0*/  IADD3 R2, R250.reuse, 0x20, RZ ;  /* 0x00000020fa027810 */ /* 0x040fe40007ffe0ff */
[----:B------:R-:W-:-:S03]  /*0dd0*/  IADD3 R0, R250, 0x40, RZ ;  /* 0x00000040fa007810 */ /* 0x000fc60007ffe0ff */
[----:B------:R1:W-:Y:S04]  /*0de0*/  STL [R1+0x10], R2 ;  /* 0x0000100201007387 */ /* 0x0003e80000100800 */
[----:B------:R2:W-:Y:S04]  /*0df0*/  STL [R1+0x14], R0 ;  /* 0x0000140001007387 */ /* 0x0005e80000100800 */
[----:B------:R3:W-:Y:S01]  /*0e00*/  STL [R1+0x2c], R4 ;  /* 0x00002c0401007387 */ /* 0x0007e20000100800 */
[----:B-1----:R-:W-:Y:S01]  /*0e10*/  IMAD.SHL.U32 R2, R3, 0x2, RZ ;  /* 0x0000000203027824 */ /* 0x002fe200078e00ff */
[----:B--2---:R-:W-:-:S02]  /*0e20*/  IADD3 R0, R4, 0x20, RZ ;  /* 0x0000002004007810 */ /* 0x004fc40007ffe0ff */
[----:B------:R-:W-:-:S05]  /*0e30*/  @P1 IADD3 R0, R4, -0x20, RZ ;  /* 0xffffffe004001810 */ /* 0x000fca0007ffe0ff */
[----:B------:R3:W-:Y:S02]  /*0e40*/  STL [R1+0x30], R0 ;  /* 0x0000300001007387 */ /* 0x0007e40000100800 */
.L_x_71:
        /* <DEDUP_REMOVED lines=12> */
[----:B-123--:R-:W-:Y:S01]  /*0f10*/  IMAD.U32 R4, RZ, RZ, UR6 ;  /* 0x00000006ff047e24 */ /* 0x00efe2000f8e00ff */
        /* <DEDUP_REMOVED lines=14> */
[----:B----4-:R-:W4:Y:S01]  /*1000*/  @P0 LDG.E R6, [R6.64] ;  /* 0x0000000406060981 */ /* 0x010f22000c1e1900 */
[----:B------:R-:W-:Y:S01]  /*1010*/  PLOP3.LUT P1, PT, PT, PT, UP1, 0x80, 0x0 ;  /* 0x000000000000781c */ /* 0x000fe20003f2f018 */
[----:B------:R-:W-:Y:S01]  /*1020*/  UIADD3.X UR9, UR12, UR9, URZ, UP0, !UPT ;  /* 0x000000090c097290 */ /* 0x000fe200087fe43f */
[----:B-1----:R-:W-:-:S05]  /*1030*/  IMAD.U32 R4, RZ, RZ, UR8 ;  /* 0x00000008ff047e24 */ /* 0x002fca000f8e00ff */
[----:B------:R-:W-:-:S06]  /*1040*/  MOV R5, UR9 ;  /* 0x0000000900057c02 */ /* 0x000fcc0008000f00 */
[----:B-----5:R-:W5:Y:S01]  /*1050*/  @!P1 LDG.E R0, [R4.64] ;  /* 0x0000000404009981 */ /* 0x020f62000c1e1900 */
        /* <DEDUP_REMOVED lines=20> */
.L_x_30:
        /* <DEDUP_REMOVED lines=58> */
.L_x_32:
        /* <DEDUP_REMOVED lines=18> */
.L_x_33:
[----:B------:R-:W-:Y:S01]  /*1660*/  IABS R6, c[0x0][0x1c8] ;  /* 0x0000720000067a13 */ /* 0x000fe20000000000 */
[----:B------:R-:W-:Y:S01]  /*1670*/  ULDC.64 UR10, c[0x0][0x370] ;  /* 0x0000dc00000a7ab9 */ /* 0x000fe20000000a00 */
[----:B------:R-:W-:Y:S01]  /*1680*/  IABS R3, UR38 ;  /* 0x0000002600037c13 */ /* 0x000fe20008000000 */
[----:B------:R-:W-:Y:S01]  /*1690*/  @UP1 UIMAD.WIDE.U32 UR8, UR16, UR10, URZ ;  /* 0x0000000a100812a5 */ /* 0x000fe2000f8e003f */
[----:B------:R-:W1:Y:S01]  /*16a0*/  I2F.RP R4, R6 ;  /* 0x0000000600047306 */ /* 0x000e620000209400 */
[----:B------:R-:W-:Y:S01]  /*16b0*/  ULDC UR12, c[0x0][0x224] ;  /* 0x00008900000c7ab9 */ /* 0x000fe20000000800 */
[----:B------:R-:W-:Y:S01]  /*16c0*/  ISETP.NE.AND P1, PT, RZ, c[0x0][0x1c8], PT ;  /* 0x00007200ff007a0c */ /* 0x000fe20003f25270 */
[----:B------:R-:W-:-:S03]  /*16d0*/  @UP1 UIMAD UR28, UR16, UR11, UR9 ;  /* 0x0000000b101c12a4 */ /* 0x000fc6000f8e0209 */
[----:B------:R-:W-:Y:S02]  /*16e0*/  @UP1 UMOV UR22, UR8 ;  /* 0x0000000800161c82 */ /* 0x000fe40008000000 */
[----:B------:R-:W-:Y:S02]  /*16f0*/  ULDC.64 UR8, c[0x0][0x368] ;  /* 0x0000da0000087ab9 */ /* 0x000fe40000000a00 */
[----:B------:R-:W-:Y:S02]  /*1700*/  @!UP1 UIMAD UR7, UR19, UR8, URZ ;  /* 0x00000008130792a4 */ /* 0x000fe4000f8e023f */
[----:B------:R-:W-:Y:S02]  /*1710*/  ULDC.64 UR10, c[0x0][0x3d8] ;  /* 0x0000f600000a7ab9 */ /* 0x000fe40000000a00 */
[----:B------:R-:W-:Y:S01]  /*1720*/  @!UP1 UIMAD UR7, UR33, UR9, UR7 ;  /* 0x00000009210792a4 */ /* 0x000fe2000f8e0207 */
[----:B-1----:R-:W1:Y:S01]  /*1730*/  MUFU.RCP R4, R4 ;  /* 0x0000000400047308 */ /* 0x002e620000001000 */
[----:B------:R-:W-:-:S04]  /*1740*/  @!UP1 UIMAD.WIDE.U32 UR8, UR33, UR8, URZ ;  /* 0x00000008210892a5 */ /* 0x000fc8000f8e003f */
[----:B------:R-:W-:Y:S02]  /*1750*/  @!UP1 UIADD3 UR28, UR9, UR7, URZ ;  /* 0x00000007091c9290 */ /* 0x000fe4000fffe03f */
[----:B------:R-:W-:Y:S01]  /*1760*/  UIMAD UR7, UR19, UR12, UR52 ;  /* 0x0000000c130772a4 */ /* 0x000fe2000f8e0234 */
[----:B------:R-:W2:Y:S01]  /*1770*/  S2UR UR12, SR_CTAID.X ;  /* 0x00000000000c79c3 */ /* 0x000ea20000002500 */
[----:B------:R-:W-:Y:S02]  /*1780*/  @!UP1 UMOV UR22, UR8 ;  /* 0x0000000800169c82 */ /* 0x000fe40008000000 */
[----:B------:R-:W-:Y:S02]  /*1790*/  UIADD3 UR7, UR45, UR7, URZ ;  /* 0x000000072d077290 */ /* 0x000fe4000fffe03f */
[----:B------:R-:W-:Y:S02]  /*17a0*/  UIMAD.WIDE.U32 UR8, UR36, UR16, URZ ;  /* 0x00000010240872a5 */ /* 0x000fe4000f8e003f */
[----:B------:R-:W-:Y:S01]  /*17b0*/  UIMAD UR7, UR36, UR7, UR51 ;  /* 0x00000007240772a4 */ /* 0x000fe2000f8e0233 */
[----:B-1----:R-:W-:Y:S01]  /*17c0*/  IADD3 R4, R4, 0xffffffe, RZ ;  /* 0x0ffffffe04047810 */ /* 0x002fe20007ffe0ff */
[----:B------:R-:W-:-:S02]  /*17d0*/  USEL UR15, UR42, UR8, !UP1 ;  /* 0x000000082a0f7287 */ /* 0x000fc4000c800000 */
[----:B------:R-:W-:Y:S01]  /*17e0*/  UIADD3 UR17, UR43, UR7, URZ ;  /* 0x000000072b117290 */ /* 0x000fe2000fffe03f */
[----:B------:R-:W1:Y:S01]  /*17f0*/  F2I.FTZ.U32.TRUNC.NTZ R5, R4 ;  /* 0x0000000400057305 */ /* 0x000e62000021f000 */
[----:B------:R-:W-:-:S04]  /*1800*/  UIMAD UR7, UR37, UR16, URZ ;  /* 0x00000010250772a4 */ /* 0x000fc8000f8e023f */
[----:B------:R-:W-:Y:S02]  /*1810*/  @UP1 UIADD3 UR17, UR9, UR7, URZ ;  /* 0x0000000709111290 */ /* 0x000fe4000fffe03f */
[----:B------:R-:W-:Y:S02]  /*1820*/  USHF.L.U64.HI UR7, UR33, 0x7, UR19 ;  /* 0x0000000721077899 */ /* 0x000fe40008010213 */
[----:B------:R-:W-:Y:S02]  /*1830*/  USHF.R.S32.HI UR19, URZ, 0x1f, UR24 ;  /* 0x0000001f3f137899 */ /* 0x000fe40008011418 */
[----:B------:R-:W-:Y:S02]  /*1840*/  USEL UR7, UR7, URZ, UP6 ;  /* 0x0000003f07077287 */ /* 0x000fe4000b000000 */
[----:B--2---:R-:W-:Y:S01]  /*1850*/  UIMAD.WIDE.U32 UR8, UR12, UR10, URZ ;  /* 0x0000000a0c0872a5 */ /* 0x004fe2000f8e003f */
[----:B-1----:R-:W-:-:S03]  /*1860*/  IMAD.MOV R0, RZ, RZ, -R5 ;  /* 0x000000ffff007224 */ /* 0x002fc600078e0a05 */
[----:B------:R-:W-:Y:S01]  /*1870*/  UIMAD UR11, UR12, UR11, UR9 ;  /* 0x0000000b0c0b72a4 */ /* 0x000fe2000f8e0209 */
[----:B------:R-:W-:Y:S01]  /*1880*/  IMAD.MOV.U32 R4, RZ, RZ, RZ ;  /* 0x000000ffff047224 */ /* 0x000fe200078e00ff */
[----:B------:R-:W-:Y:S01]  /*1890*/  USHF.L.U32 UR12, UR33, 0x7, URZ ;  /* 0x00000007210c7899 */ /* 0x000fe2000800063f */
[----:B------:R-:W-:Y:S01]  /*18a0*/  IMAD R0, R0, R6, RZ ;  /* 0x0000000600007224 */ /* 0x000fe200078e02ff */
[----:B------:R-:W-:Y:S02]  /*18b0*/  USEL UR13, UR8, URZ, UP3 ;  /* 0x0000003f080d7287 */ /* 0x000fe40009800000 */
[----:B------:R-:W-:Y:S01]  /*18c0*/  USEL UR8, UR12, URZ, UP6 ;  /* 0x0000003f0c087287 */ /* 0x000fe2000b000000 */
[----:B------:R-:W-:Y:S01]  /*18d0*/  IMAD.HI.U32 R0, R5, R0, R4 ;  /* 0x0000000005007227 */ /* 0x000fe200078e0004 */
[----:B------:R-:W-:Y:S02]  /*18e0*/  USEL UR29, UR11, URZ, UP3 ;  /* 0x0000003f0b1d7287 */ /* 0x000fe40009800000 */
[----:B------:R-:W-:-:S02]  /*18f0*/  UIADD3 UR8, UP0, UR14, UR8, URZ ;  /* 0x000000080e087290 */ /* 0x000fc4000ff1e03f */
[----:B------:R-:W-:Y:S01]  /*1900*/  ULDC UR12, c[0x0][0x234] ;  /* 0x00008d00000c7ab9 */ /* 0x000fe20000000800 */
[----:B------:R-:W-:Y:S01]  /*1910*/  IMAD.HI.U32 R0, R0, R3, RZ ;  /* 0x0000000300007227 */ /* 0x000fe200078e00ff */
[----:B------:R-:W-:Y:S02]  /*1920*/  UIADD3.X UR9, UR30, UR7, URZ, UP0, !UPT ;  /* 0x000000071e097290 */ /* 0x000fe400087fe43f */
[----:B------:R-:W-:Y:S01]  /*1930*/  UIMAD UR7, UR37, UR8, URZ ;  /* 0x00000008250772a4 */ /* 0x000fe2000f8e023f */
[----:B------:R-:W-:-:S03]  /*1940*/  IMAD.MOV R4, RZ, RZ, -R0 ;  /* 0x000000ffff047224 */ /* 0x000fc600078e0a00 */
[----:B------:R-:W-:Y:S01]  /*1950*/  UIMAD UR10, UR36, UR9, UR7 ;  /* 0x00000009240a72a4 */ /* 0x000fe2000f8e0207 */
[C---:B------:R-:W-:Y:S01]  /*1960*/  IMAD R3, R6.reuse, R4, R3 ;  /* 0x0000000406037224 */ /* 0x040fe200078e0203 */
[----:B------:R-:W-:Y:S02]  /*1970*/  @UP2 USEL UR7, UR54, UR16, !UP1 ;  /* 0x0000001036072287 */ /* 0x000fe4000c800000 */
[----:B------:R-:W-:Y:S02]  /*1980*/  UIMAD.WIDE.U32 UR8, UR36, UR8, URZ ;  /* 0x00000008240872a5 */ /* 0x000fe4000f8e003f */
[----:B------:R-:W-:Y:S01]  /*1990*/  ISETP.GT.U32.AND P0, PT, R6, R3, PT ;  /* 0x000000030600720c */ /* 0x000fe20003f04070 */
[----:B------:R-:W-:Y:S02]  /*19a0*/  @UP2 UIMAD UR12, UR38, UR12, UR7 ;  /* 0x0000000c260c22a4 */ /* 0x000fe4000f8e0207 */
[----:B------:R-:W-:-:S05]  /*19b0*/  UIADD3 UR25, UR9, UR10, URZ ;  /* 0x0000000a09197290 */ /* 0x000fca000fffe03f */
[----:B------:R-:W-:-:S05]  /*19c0*/  @!UP2 UMOV UR12, UR49 ;  /* 0x00000031000cac82 */ /* 0x000fca0008000000 */
[----:B------:R-:W-:Y:S01]  /*19d0*/  @!P0 IMAD.IADD R3, R3, 0x1, -R6 ;  /* 0x0000000103038824 */ /* 0x000fe200078e0a06 */
[----:B------:R-:W-:Y:S02]  /*19e0*/  @!P0 IADD3 R0, R0, 0x1, RZ ;  /* 0x0000000100008810 */ /* 0x000fe40007ffe0ff */
[----:B------:R-:W-:Y:S02]  /*19f0*/  ISETP.LE.AND P0, PT, RZ, UR56, PT ;  /* 0x00000038ff007c0c */ /* 0x000fe4000bf03270 */
[----:B------:R-:W-:-:S13]  /*1a00*/  ISETP.GE.U32.AND P2, PT, R3, R6, PT ;  /* 0x000000060300720c */ /* 0x000fda0003f46070 */
[----:B------:R-:W-:-:S05]  /*1a10*/  @P2 IADD3 R0, R0, 0x1, RZ ;  /* 0x0000000100002810 */ /* 0x000fca0007ffe0ff */
[----:B------:R-:W-:-:S04]  /*1a20*/  IMAD.MOV.U32 R14, RZ, RZ, R0 ;  /* 0x000000ffff0e7224 */ /* 0x000fc800078e0000 */
        /* <DEDUP_REMOVED lines=10> */
.L_x_34:
[----:B------:R-:W-:Y:S02]  /*1ad0*/  UMOV UR11, UR50 ;  /* 0x00000032000b7c82 */ /* 0x000fe40008000000 */
.L_x_35:
[----:B------:R-:W1:Y:S01]  /*1ae0*/  S2R R8, SR_TID.X ;  /* 0x0000000000087919 */ /* 0x000e620000002100 */
[----:B------:R-:W-:Y:S01]  /*1af0*/  UIADD3 UR8, UP5, UP4, UR8, UR41, UR47 ;  /* 0x0000002908087290 */ /* 0x000fe2000fcbe02f */
[----:B------:R-:W-:Y:S01]  /*1b00*/  SHF.R.S32.HI R251, RZ, 0x1f, R250 ;  /* 0x0000001ffffb7819 */ /* 0x000fe200000114fa */
[----:B------:R-:W-:Y:S01]  /*1b10*/  BSSY B1, `(.L_x_31) ;  /* 0x000074b000017945 */ /* 0x000fe20003800000 */
[----:B------:R-:W-:Y:S01]  /*1b20*/  IADD3 R4, P0, R250, UR22, RZ ;  /* 0x00000016fa047c10 */ /* 0x000fe2000ff1e0ff */
[----:B------:R-:W-:Y:S02]  /*1b30*/  UIADD3 UR15, UP1, UP0, UR13, UR8, UR15 ;  /* 0x000000080d0f7290 */ /* 0x000fe4000f83e00f */
[----:B------:R-:W-:Y:S02]  /*1b40*/  UMOV UR22, 0x4 ;  /* 0x0000000400167882 */ /* 0x000fe40000000000 */
        /* <DEDUP_REMOVED lines=8> */
[----:B------:R-:W-:Y:S02]  /*1bd0*/  ULDC.64 UR8, c[0x0][0x370] ;  /* 0x0000dc0000087ab9 */ /* 0x000fe40000000a00 */
[----:B------:R-:W-:Y:S01]  /*1be0*/  UIMAD UR7, UR30, UR8, URZ ;  /* 0x000000081e0772a4 */ /* 0x000fe2000f8e023f */
[----:B------:R-:W-:Y:S01]  /*1bf0*/  SHF.R.S32.HI R3, RZ, 0x2, R3 ;  /* 0x00000002ff037819 */ /* 0x000fe20000011403 */
[----:B------:R-:W-:Y:S02]  /*1c00*/  UIADD3 UR8, UR14, UR12, URZ ;  /* 0x0000000c0e087290 */ /* 0x000fe4000fffe03f */
[----:B------:R-:W-:Y:S01]  /*1c10*/  UIMAD UR7, UR14, UR9, UR7 ;  /* 0x000000090e0772a4 */ /* 0x000fe2000f8e0207 */
[----:B------:R-:W-:Y:S01]  /*1c20*/  SHF.R.S32.HI R18, RZ, 0x1f, R3 ;  /* 0x0000001fff127819 */ /* 0x000fe20000011403 */
[----:B------:R-:W-:Y:S01]  /*1c30*/  UIADD3 UR9, UR14, UR11, URZ ;  /* 0x0000000b0e097290 */ /* 0x000fe2000fffe03f */
[----:B------:R-:W-:Y:S01]  /*1c40*/  IADD3 R0, P1, R3, UR14, RZ ;  /* 0x0000000e03007c10 */ /* 0x000fe2000ff3e0ff */
[----:B------:R-:W-:-:S03]  /*1c50*/  ULEA.HI.SX32 UR11, UR34, 0xffffffff, 0x1a ;  /* 0xffffffff220b7891 */ /* 0x000fc6000f8fd23f */
[----:B------:R-:W-:Y:S01]  /*1c60*/  IADD3.X R5, R18, UR30, RZ, P1, !PT ;  /* 0x0000001e12057c10 */ /* 0x000fe20008ffe4ff */
[----:B------:R-:W-:-:S04]  /*1c70*/  IMAD.WIDE.U32 R6, R0, c[0x0][0x190], R250 ;  /* 0x0000640000067a25 */ /* 0x000fc800078e00fa */
[----:B------:R-:W-:Y:S01]  /*1c80*/  IMAD R5, R5, c[0x0][0x190], RZ ;  /* 0x0000640005057a24 */ /* 0x000fe200078e02ff */
[----:B------:R-:W-:-:S03]  /*1c90*/  IADD3 R6, P1, R6, UR39, RZ ;  /* 0x0000002706067c10 */ /* 0x000fc6000ff3e0ff */
[----:B------:R-:W-:Y:S01]  /*1ca0*/  IMAD R0, R0, c[0x0][0x194], R5 ;  /* 0x0000650000007a24 */ /* 0x000fe200078e0205 */
[----:B------:R-:W-:-:S04]  /*1cb0*/  IADD3.X R5, R251, UR28, RZ, P0, !PT ;  /* 0x0000001cfb057c10 */ /* 0x000fc800087fe4ff */
[----:B------:R-:W-:Y:S01]  /*1cc0*/  IADD3.X R7, R7, UR35, R0, P1, !PT ;  /* 0x0000002307077c10 */ /* 0x000fe20008ffe400 */
[----:B------:R-:W-:Y:S01]  /*1cd0*/  IMAD.U32 R0, RZ, RZ, UR14 ;  /* 0x0000000eff007e24 */ /* 0x000fe2000f8e00ff */
[----:B------:R-:W-:-:S03]  /*1ce0*/  ULDC.64 UR34, c[0x0][0x200] ;  /* 0x0000800000227ab9 */ /* 0x000fc60000000a00 */
[----:B------:R-:W-:-:S04]  /*1cf0*/  IMAD.WIDE.U32 R4, R0, c[0x0][0x370], R4 ;  /* 0x0000dc0000047a25 */ /* 0x000fc800078e0004 */
[----:B------:R-:W-:Y:S01]  /*1d00*/  IMAD.U32 R0, RZ, RZ, UR38 ;  /* 0x00000026ff007e24 */ /* 0x000fe2000f8e00ff */
[----:B------:R-:W-:Y:S01]  /*1d10*/  IADD3 R5, R5, UR7, RZ ;  /* 0x0000000705057c10 */ /* 0x000fe2000fffe0ff */
[----:B------:R-:W-:Y:S02]  /*1d20*/  UIADD3.X UR7, UR25, UR48, UR53, UP5, UP4 ;  /* 0x0000003019077290 */ /* 0x000fe4000afe8435 */
[----:B------:R-:W-:Y:S02]  /*1d30*/  UISETP.GE.AND UP4, UPT, UR26, 0x1, UPT ;  /* 0x000000011a00788c */ /* 0x000fe4000bf86270 */
[----:B------:R-:W-:Y:S01]  /*1d40*/  IMAD.WIDE.U32 R4, R0, c[0x0][0x378], R4 ;  /* 0x0000de0000047a25 */ /* 0x000fe200078e0004 */
[----:B------:R-:W-:Y:S01]  /*1d50*/  LEA.HI R0, R9, R8, RZ, 0x5 ;  /* 0x0000000809007211 */ /* 0x000fe200078f28ff */
[----:B------:R-:W-:Y:S02]  /*1d60*/  UIADD3.X UR7, UR29, UR7, UR17, UP1, UP0 ;  /* 0x000000071d077290 */ /* 0x000fe40008fe0411 */
[----:B------:R-:W-:Y:S01]  /*1d70*/  PLOP3.LUT P0, PT, PT, PT, UP4, 0x80, 0x0 ;  /* 0x000000000000781c */ /* 0x000fe20003f0f048 */
[----:B------:R-:W-:Y:S01]  /*1d80*/  ULDC.64 UR16, c[0x0][0x3c8] ;  /* 0x0000f20000107ab9 */ /* 0x000fe20000000a00 */
[----:B------:R-:W-:Y:S01]  /*1d90*/  LOP3.LUT R9, R0, 0xffffffe0, RZ, 0xc0, !PT ;  /* 0xffffffe000097812 */ /* 0x000fe200078ec0ff */
[----:B------:R-:W-:Y:S01]  /*1da0*/  UIMAD.WIDE UR16, UR9, UR22, UR16 ;  /* 0x00000016091072a5 */ /* 0x000fe2000f8e0210 */
[----:B------:R-:W-:Y:S01]  /*1db0*/  IADD3 R5, R5, UR10, RZ ;  /* 0x0000000a05057c10 */ /* 0x000fe2000fffe0ff */
[----:B------:R-:W-:-:S02]  /*1dc0*/  UIMAD.WIDE UR8, UR8, UR22, UR34 ;  /* 0x00000016080872a5 */ /* 0x000fc4000f8e0222 */
[----:B------:R-:W-:Y:S01]  /*1dd0*/  IMAD.IADD R9, R8, 0x1, -R9 ;  /* 0x0000000108097824 */ /* 0x000fe200078e0a09 */
[----:B------:R-:W-:Y:S01]  /*1de0*/  SHF.R.S32.HI R8, RZ, 0x5, R0 ;  /* 0x00000005ff087819 */ /* 0x000fe20000011400 */
[----:B------:R-:W-:Y:S02]  /*1df0*/  IMAD.U32 R0, RZ, RZ, UR38 ;  /* 0x00000026ff007e24 */ /* 0x000fe4000f8e00ff */
[----:B------:R-:W-:-:S04]  /*1e00*/  IMAD.WIDE.U32 R4, R3, c[0x0][0x370], R4 ;  /* 0x0000dc0003047a25 */ /* 0x000fc800078e0004 */
[----:B------:R-:W-:Y:S01]  /*1e10*/  IMAD R8, R8, UR46, R9 ;  /* 0x0000002e08087c24 */ /* 0x000fe2000f8e0209 */
[----:B------:R-:W-:Y:S01]  /*1e20*/  LEA R11, P2, R4, c[0x0][0x330], 0x1 ;  /* 0x0000cc00040b7a11 */ /* 0x000fe200078408ff */
[----:B------:R-:W-:Y:S02]  /*1e30*/  IMAD R9, R18, c[0x0][0x370], RZ ;  /* 0x0000dc0012097a24 */ /* 0x000fe400078e02ff */
[----:B------:R-:W-:Y:S01]  /*1e40*/  IMAD.WIDE.U32 R6, R0, c[0x0][0x1a8], R6 ;  /* 0x00006a0000067a25 */ /* 0x000fe200078e0006 */
[----:B------:R-:W-:-:S03]  /*1e50*/  IADD3 R0, P1, R8, UR15, RZ ;  /* 0x0000000f08007c10 */ /* 0x000fc6000ff3e0ff */
[----:B------:R-:W-:Y:S01]  /*1e60*/  IMAD R9, R3, c[0x0][0x374], R9 ;  /* 0x0000dd0003097a24 */ /* 0x000fe200078e0209 */
[----:B------:R-:W-:Y:S02]  /*1e70*/  LEA.HI.X.SX32 R8, R8, UR7, 0x1, P1 ;  /* 0x0000000708087c11 */ /* 0x000fe400088f0eff */
[----:B------:R-:W-:Y:S01]  /*1e80*/  LEA R234, P1, R0, c[0x0][0x350], 0x2 ;  /* 0x0000d40000ea7a11 */ /* 0x000fe200078210ff */
[----:B------:R-:W-:Y:S01]  /*1e90*/  IMAD.IADD R5, R5, 0x1, R9 ;  /* 0x0000000105057824 */ /* 0x000fe200078e0209 */
[----:B------:R-:W-:Y:S02]  /*1ea0*/  LEA R10, P3, R6, c[0x0][0x160], 0x1 ;  /* 0x00005800060a7a11 */ /* 0x000fe400078608ff */
[----:B------:R-:W-:Y:S02]  /*1eb0*/  IADD3 R7, R7, UR13, RZ ;  /* 0x0000000d07077c10 */ /* 0x000fe4000fffe0ff */
[----:B------:R-:W-:Y:S02]  /*1ec0*/  LEA.HI.X R233, R0, c[0x0][0x354], R8, 0x2, P1 ;  /* 0x0000d50000e97a11 */ /* 0x000fe400008f1408 */
[----:B------:R-:W-:-:S02]  /*1ed0*/  LEA.HI.X R9, R4, c[0x0][0x334], R5, 0x1, P2 ;  /* 0x0000cd0004097a11 */ /* 0x000fc400010f0c05 */
[----:B------:R-:W-:Y:S01]  /*1ee0*/  LEA.HI.X R8, R6, c[0x0][0x164], R7, 0x1, P3 ;  /* 0x0000590006087a11 */ /* 0x000fe200018f0c07 */
[----:B------:R-:W-:Y:S05]  /*1ef0*/  @!P0 BRA `(.L_x_36) ;  /* 0x000067a000008947 */ /* 0x000fea0003800000 */
[----:B------:R-:W2:Y:S01]  /*1f00*/  LDL R17, [R1+0x28] ;  /* 0x0000280001117983 */ /* 0x000ea20000100800 */
[----:B------:R-:W-:Y:S01]  /*1f10*/  PLOP3.LUT P0, PT, PT, PT, UP3, 0x80, 0x0 ;  /* 0x000000000000781c */ /* 0x000fe20003f0f038 */
[----:B------:R-:W-:Y:S01]  /*1f20*/  UIMAD UR13, UR20, -0x80, UR6 ;  /* 0xffffff80140d78a4 */ /* 0x000fe2000f8e0206 */
[----:B------:R-:W-:Y:S01]  /*1f30*/  IMAD.U32 R15, RZ, RZ, UR24 ;  /* 0x00000018ff0f7e24 */ /* 0x000fe2000f8e00ff */
[----:B------:R-:W-:Y:S01]  /*1f40*/  ULDC.64 UR14, c[0x0][0x1a0] ;  /* 0x00006800000e7ab9 */ /* 0x000fe20000000a00 */
[----:B------:R-:W-:Y:S01]  /*1f50*/  BSSY B0, `(.L_x_37) ;  /* 0x0000043000007945 */ /* 0x000fe20003800000 */
[----:B------:R-:W-:Y:S01]  /*1f60*/  UIMAD UR7, UR19, UR14, URZ ;  /* 0x0000000e130772a4 */ /* 0x000fe2000f8e023f */
[----:B------:R-:W-:Y:S01]  /*1f70*/  IMAD.WIDE.U32 R4, R15, c[0x0][0x1a0], R250 ;  /* 0x000068000f047a25 */ /* 0x000fe200078e00fa */
[----:B------:R-:W-:Y:S01]  /*1f80*/  ISETP.GE.AND P1, PT, R3, UR13, PT ;  /* 0x0000000d03007c0c */ /* 0x000fe2000bf26270 */
[----:B------:R-:W-:Y:S01]  /*1f90*/  UMOV UR10, UR8 ;  /* 0x00000008000a7c82 */ /* 0x000fe20008000000 */
[----:B------:R-:W-:Y:S01]  /*1fa0*/  MOV R237, R8 ;  /* 0x0000000800ed7202 */ /* 0x000fe20000000f00 */
[----:B------:R-:W-:Y:S01]  /*1fb0*/  UIMAD UR8, UR24, UR15, UR7 ;  /* 0x0000000f180872a4 */ /* 0x000fe2000f8e0207 */
[----:B------:R-:W-:Y:S01]  /*1fc0*/  IMAD.MOV.U32 R238, RZ, RZ, R10 ;  /* 0x000000ffffee7224 */ /* 0x000fe200078e000a */
[----:B------:R-:W-:Y:S01]  /*1fd0*/  UMOV UR12, UR16 ;  /* 0x00000010000c7c82 */ /* 0x000fe20008000000 */
[----:B------:R-:W-:Y:S01]  /*1fe0*/  @P0 BAR.SYNC.DEFER_BLOCKING 0x0 ;  /* 0x0000000000000b1d */ /* 0x000fe20000010000 */
[----:B------:R-:W-:Y:S01]  /*1ff0*/  IADD3 R6, P0, R4, UR31, RZ ;  /* 0x0000001f04067c10 */ /* 0x000fe2000ff1e0ff */
[----:B------:R-:W-:Y:S01]  /*2000*/  IMAD.MOV.U32 R236, RZ, RZ, R11 ;  /* 0x000000ffffec7224 */ /* 0x000fe200078e000b */
[----:B------:R-:W-:-:S02]  /*2010*/  MOV R4, UR8 ;  /* 0x0000000800047c02 */ /* 0x000fc40008000f00 */
[----:B------:R-:W-:Y:S01]  /*2020*/  MOV R235, R9 ;  /* 0x0000000900eb7202 */ /* 0x000fe20000000f00 */
[----:B------:R-:W-:Y:S01]  /*2030*/  UMOV UR7, UR11 ;  /* 0x0000000b00077c82 */ /* 0x000fe20008000000 */
[----:B------:R-:W-:Y:S01]  /*2040*/  IADD3.X R7, R5, UR32, R4, P0, !PT ;  /* 0x0000002005077c10 */ /* 0x000fe200087fe404 */
[----:B------:R-:W-:Y:S01]  /*2050*/  ULEA.HI UR11, UR7, UR7, URZ, 0x1 ;  /* 0x00000007070b7291 */ /* 0x000fe2000f8f083f */
[----:B------:R-:W-:-:S03]  /*2060*/  IMAD R4, R16, c[0x0][0x1b8], RZ ;  /* 0x00006e0010047a24 */ /* 0x000fc600078e02ff */
[----:B------:R-:W-:Y:S01]  /*2070*/  ULOP3.LUT UR8, UR11, 0xfffffffe, URZ, 0xc0, !UPT ;  /* 0xfffffffe0b087892 */ /* 0x000fe2000f8ec03f */
[C---:B------:R-:W-:Y:S02]  /*2080*/  IMAD R4, R14.reuse, c[0x0][0x1bc], R4 ;  /* 0x00006f000e047a24 */ /* 0x040fe400078e0204 */
[----:B------:R-:W-:Y:S01]  /*2090*/  IMAD.WIDE.U32 R6, R14, c[0x0][0x1b8], R6 ;  /* 0x00006e000e067a25 */ /* 0x000fe200078e0006 */
[----:B------:R-:W-:Y:S02]  /*20a0*/  UIADD3 UR8, UR7, -UR8, URZ ;  /* 0x8000000807087290 */ /* 0x000fe4000fffe03f */
[----:B------:R-:W-:Y:S02]  /*20b0*/  UMOV UR11, UR17 ;  /* 0x00000011000b7c82 */ /* 0x000fe40008000000 */
[----:B------:R-:W-:Y:S01]  /*20c0*/  UISETP.NE.AND UP0, UPT, UR8, 0x1, UPT ;  /* 0x000000010800788c */ /* 0x000fe2000bf05270 */
[----:B------:R-:W-:Y:S01]  /*20d0*/  IADD3 R13, R7, R4, RZ ;  /* 0x00000004070d7210 */ /* 0x000fe20007ffe0ff */
[----:B--2---:R-:W-:-:S05]  /*20e0*/  IMAD.SHL.U32 R0, R17, 0x2, RZ ;  /* 0x0000000211007824 */ /* 0x004fca00078e00ff */
[----:B------:R1:W-:Y:S04]  /*20f0*/  @P1 STS [R0+0xf000], RZ ;  /* 0x00f000ff00001388 */ /* 0x0003e80000000800 */
[----:B------:R1:W-:Y:S04]  /*2100*/  @P1 STS [R0+0xf004], RZ ;  /* 0x00f004ff00001388 */ /* 0x0003e80000000800 */
[----:B------:R1:W-:Y:S04]  /*2110*/  @P1 STS.64 [R0+0xf008], RZ ;  /* 0x00f008ff00001388 */ /* 0x0003e80000000a00 */
[----:B------:R1:W-:Y:S04]  /*2120*/  @P1 STS.128 [R0+0x11000], RZ ;  /* 0x011000ff00001388 */ /* 0x0003e80000000c00 */
[----:B------:R1:W-:Y:S01]  /*2130*/  @P1 STS.128 [R0+0x13000], RZ ;  /* 0x013000ff00001388 */ /* 0x0003e20000000c00 */
[----:B------:R-:W-:Y:S05]  /*2140*/  @P1 BRA `(.L_x_38) ;  /* 0x0000023000001947 */ /* 0x000fea0003800000 */
[----:B------:R-:W2:Y:S04]  /*2150*/  LDL R12, [R1+0x10] ;  /* 0x00001000010c7983 */ /* 0x000ea80000100800 */
[----:B------:R-:W3:Y:S01]  /*2160*/  LDL R19, [R1+0x14] ;  /* 0x0000140001137983 */ /* 0x000ee20000100800 */
[----:B------:R-:W-:Y:S01]  /*2170*/  ISETP.GE.AND P5, PT, R250, c[0x0][0x220], PT ;  /* 0x00008800fa007a0c */ /* 0x000fe20003fa6270 */
[----:B------:R-:W-:-:S02]  /*2180*/  IMAD.MOV.U32 R4, RZ, RZ, R6 ;  /* 0x000000ffff047224 */ /* 0x000fc400078e0006 */
[----:B------:R-:W-:-:S04]  /*2190*/  IMAD.MOV.U32 R5, RZ, RZ, R13 ;  /* 0x000000ffff057224 */ /* 0x000fc800078e000d */
[----:B------:R-:W-:-:S06]  /*21a0*/  IMAD.WIDE.U32 R4, R3, c[0x0][0x1a0], R4 ;  /* 0x0000680003047a25 */ /* 0x000fcc00078e0004 */
[----:B------:R-:W-:Y:S01]  /*21b0*/  @!P5 LEA R10, P2, R4, c[0x0][0x170], 0x1 ;  /* 0x00005c00040ada11 */ /* 0x000fe200078408ff */
[----:B------:R4:W-:Y:S04]  /*21c0*/  @P5 STS [R0+0xf000], RZ ;  /* 0x00f000ff00005388 */ /* 0x0009e80000000800 */
[----:B------:R4:W-:Y:S04]  /*21d0*/  @P5 STS [R0+0xf004], RZ ;  /* 0x00f004ff00005388 */ /* 0x0009e80000000800 */
[----:B------:R4:W-:Y:S01]  /*21e0*/  @P5 STS.64 [R0+0xf008], RZ ;  /* 0x00f008ff00005388 */ /* 0x0009e20000000a00 */
[----:B--2---:R-:W-:Y:S01]  /*21f0*/  ISETP.GE.AND P4, PT, R12, c[0x0][0x220], PT ;  /* 0x000088000c007a0c */ /* 0x004fe20003f86270 */
[----:B------:R-:W-:Y:S01]  /*2200*/  IMAD R12, R18, c[0x0][0x1a0], RZ ;  /* 0x00006800120c7a24 */ /* 0x000fe200078e02ff */
[----:B---3--:R-:W-:-:S03]  /*2210*/  ISETP.GE.AND P3, PT, R19, c[0x0][0x220], PT ;  /* 0x0000880013007a0c */ /* 0x008fc60003f66270 */
[----:B------:R-:W-:-:S04]  /*2220*/  IMAD R12, R3, c[0x0][0x1a4], R12 ;  /* 0x00006900030c7a24 */ /* 0x000fc800078e020c */
[----:B------:R-:W-:-:S04]  /*2230*/  IMAD.IADD R12, R5, 0x1, R12 ;  /* 0x00000001050c7824 */ /* 0x000fc800078e020c */
[C---:B------:R-:W-:Y:S02]  /*2240*/  @!P4 LEA R8, P0, R4.reuse, c[0x0][0x170], 0x1 ;  /* 0x00005c000408ca11 */ /* 0x040fe400078008ff */
[C-C-:B------:R-:W-:Y:S02]  /*2250*/  @!P5 LEA.HI.X R11, R4.reuse, c[0x0][0x174], R12.reuse, 0x1, P2 ;  /* 0x00005d00040bda11 */ /* 0x140fe400010f0c0c */
[----:B------:R-:W-:-:S03]  /*2260*/  @!P4 LEA.HI.X R9, R4, c[0x0][0x174], R12, 0x1, P0 ;  /* 0x00005d000409ca11 */ /* 0x000fc600000f0c0c */
[----:B------:R-:W-:Y:S01]  /*2270*/  @!PT LDS RZ, [RZ] ;  /* 0x00000000fffff984 */ /* 0x000fe20000000800 */
[----:B------:R-:W-:Y:S01]  /*2280*/  @!PT LDS RZ, [RZ] ;  /* 0x00000000fffff984 */ /* 0x000fe20000000800 */
[----:B------:R-:W-:Y:S01]  /*2290*/  @!PT LDS RZ, [RZ] ;  /* 0x00000000fffff984 */ /* 0x000fe20000000800 */
[----:B------:R4:W-:Y:S04]  /*22a0*/  @!P5 LDGSTS.E.BYPASS.LTC128B.128 [R0+0xf000], [R10.64] ;  /* 0x0f0000000a00dfae */ /* 0x0009e8000b901d44 */
[----:B------:R4:W-:Y:S04]  /*22b0*/  @P4 STS.128 [R0+0x11000], RZ ;  /* 0x011000ff00004388 */ /* 0x0009e80000000c00 */
[----:B------:R-:W-:Y:S01]  /*22c0*/  @!PT LDS RZ, [RZ] ;  /* 0x00000000fffff984 */ /* 0x000fe20000000800 */
[----:B------:R-:W-:Y:S01]  /*22d0*/  @!PT LDS RZ, [RZ] ;  /* 0x00000000fffff984 */ /* 0x000fe20000000800 */
[----:B------:R-:W-:Y:S01]  /*22e0*/  @!PT LDS RZ, [RZ] ;  /* 0x00000000fffff984 */ /* 0x000fe20000000800 */
[----:B------:R4:W-:Y:S04]  /*22f0*/  @!P4 LDGSTS.E.BYPASS.LTC128B.128 [R0+0x11000], [R8.64+0x40] ;  /* 0x110000400800cfae */ /* 0x0009e8000b901d44 */
[----:B------:R4:W-:Y:S01]  /*2300*/  @P3 STS.128 [R0+0x13000], RZ ;  /* 0x013000ff00003388 */ /* 0x0009e20000000c00 */
[----:B------:R-:W-:Y:S05]  /*2310*/  @P3 BRA `(.L_x_38) ;  /* 0x0000006000003947 */ /* 0x000fea0003800000 */
[----:B----4-:R-:W-:-:S04]  /*2320*/  LEA R8, P0, R4, c[0x0][0x170], 0x1 ;  /* 0x00005c0004087a11 */ /* 0x010fc800078008ff */
[----:B------:R-:W-:-:S05]  /*2330*/  LEA.HI.X R9, R4, c[0x0][0x174], R12, 0x1, P0 ;  /* 0x00005d0004097a11 */ /* 0x000fca00000f0c0c */
[----:B------:R-:W-:Y:S01]  /*2340*/  @!PT LDS RZ, [RZ] ;  /* 0x00000000fffff984 */ /* 0x000fe20000000800 */
[----:B------:R-:W-:Y:S01]  /*2350*/  @!PT LDS RZ, [RZ] ;  /* 0x00000000fffff984 */ /* 0x000fe20000000800 */
[----:B------:R-:W-:Y:S01]  /*2360*/  @!PT LDS RZ, [RZ] ;  /* 0x00000000fffff984 */ /* 0x000fe20000000800 */
[----:B------:R2:W-:Y:S04]  /*2370*/  LDGSTS.E.BYPASS.LTC128B.128 [R0+0x13000], [R8.64+0x80] ;  /* 0x1300008008007fae */ /* 0x0005e8000b901d44 */
.L_x_38:
[----:B------:R-:W-:Y:S05]  /*2380*/  BSYNC B0 ;  /* 0x0000000000007941 */ /* 0x000fea0003800000 */
.L_x_37:
[----:B------:R-:W-:Y:S01]  /*2390*/  IADD3 R4, R3, 0x40, RZ ;  /* 0x0000004003047810 */ /* 0x000fe20007ffe0ff */
[----:B------:R-:W-:Y:S03]  /*23a0*/  BSSY B0, `(.L_x_39) ;  /* 0x0000028000007945 */ /* 0x000fe60003800000 */
[----:B------:R-:W-:-:S13]  /*23b0*/  ISETP.GE.AND P5, PT, R4, UR13, PT ;  /* 0x0000000d04007c0c */ /* 0x000fda000bfa6270 */
[----:B------:R3:W-:Y:S04]  /*23c0*/  @P5 STS.128 [R0+0x10000], RZ ;  /* 0x010000ff00005388 */ /* 0x0007e80000000c00 */
[----:B------:R3:W-:Y:S04]  /*23d0*/  @P5 STS.128 [R0+0x12000], RZ ;  /* 0x012000ff00005388 */ /* 0x0007e80000000c00 */
[----:B------:R3:W-:Y:S01]  /*23e0*/  @P5 STS.128 [R0+0x14000], RZ ;  /* 0x014000ff00005388 */ /* 0x0007e20000000c00 */
[----:B------:R-:W-:Y:S05]  /*23f0*/  @P5 BRA `(.L_x_40) ;  /* 0x0000022000005947 */ /* 0x000fea0003800000 */
[----:B--2-4-:R-:W2:Y:S04]  /*2400*/  LDL R9, [R1+0x10] ;  /* 0x0000100001097983 */ /* 0x014ea80000100800 */
[----:B------:R-:W4:Y:S01]  /*2410*/  LDL R8, [R1+0x14] ;  /* 0x0000140001087983 */ /* 0x000f220000100800 */
[----:B------:R-:W-:Y:S01]  /*2420*/  IADD3 R4, P0, R3, 0x40, RZ ;  /* 0x0000004003047810 */ /* 0x000fe20007f1e0ff */
[----:B------:R-:W-:Y:S01]  /*2430*/  IMAD.MOV.U32 R7, RZ, RZ, R13 ;  /* 0x000000ffff077224 */ /* 0x000fe200078e000d */
[----:B------:R-:W-:-:S03]  /*2440*/  ISETP.GE.AND P4, PT, R250, c[0x0][0x220], PT ;  /* 0x00008800fa007a0c */ /* 0x000fc60003f86270 */
[----:B------:R-:W-:Y:S02]  /*2450*/  IMAD.X R5, RZ, RZ, R18, P0 ;  /* 0x000000ffff057224 */ /* 0x000fe400000e0612 */
[----:B------:R-:W-:-:S04]  /*2460*/  IMAD.WIDE.U32 R10, R4, c[0x0][0x1a0], R6 ;  /* 0x00006800040a7a25 */ /* 0x000fc800078e0006 */
[----:B------:R-:W-:-:S04]  /*2470*/  IMAD R5, R5, c[0x0][0x1a0], RZ ;  /* 0x0000680005057a24 */ /* 0x000fc800078e02ff */
[----:B------:R-:W-:Y:S01]  /*2480*/  IMAD R4, R4, c[0x0][0x1a4], R5 ;  /* 0x0000690004047a24 */ /* 0x000fe200078e0205 */
[----:B------:R1:W-:Y:S03]  /*2490*/  @P4 STS.128 [R0+0x10000], RZ ;  /* 0x010000ff00004388 */ /* 0x0003e60000000c00 */
[----:B------:R-:W-:Y:S01]  /*24a0*/  IMAD.IADD R4, R11, 0x1, R4 ;  /* 0x000000010b047824 */ /* 0x000fe200078e0204 */
[----:B--2---:R-:W-:Y:S02]  /*24b0*/  ISETP.GE.AND P3, PT, R9, c[0x0][0x220], PT ;  /* 0x0000880009007a0c */ /* 0x004fe40003f66270 */
[----:B----4-:R-:W-:Y:S02]  /*24c0*/  ISETP.GE.AND P0, PT, R8, c[0x0][0x220], PT ;  /* 0x0000880008007a0c */ /* 0x010fe40003f06270 */
[----:B------:R-:W-:-:S04]  /*24d0*/  @!P4 LEA R8, P6, R10, c[0x0][0x170], 0x1 ;  /* 0x00005c000a08ca11 */ /* 0x000fc800078c08ff */
[----:B------:R-:W-:-:S05]  /*24e0*/  @!P4 LEA.HI.X R9, R10, c[0x0][0x174], R4, 0x1, P6 ;  /* 0x00005d000a09ca11 */ /* 0x000fca00030f0c04 */
[C---:B------:R-:W-:Y:S01]  /*24f0*/  @!P3 LEA R6, P2, R10.reuse, c[0x0][0x170], 0x1 ;  /* 0x00005c000a06ba11 */ /* 0x040fe200078408ff */
[----:B------:R-:W-:Y:S01]  /*2500*/  @!PT LDS RZ, [RZ] ;  /* 0x00000000fffff984 */ /* 0x000fe20000000800 */
[----:B------:R-:W-:Y:S01]  /*2510*/  @!PT LDS RZ, [RZ] ;  /* 0x00000000fffff984 */ /* 0x000fe20000000800 */
[----:B------:R-:W-:Y:S01]  /*2520*/  @!PT LDS RZ, [RZ] ;  /* 0x00000000fffff984 */ /* 0x000fe20000000800 */
[----:B------:R1:W-:Y:S03]  /*2530*/  @!P4 LDGSTS.E.BYPASS.LTC128B.128 [R0+0x10000], [R8.64] ;  /* 0x100000000800cfae */ /* 0x0003e6000b901d44 */
[----:B------:R-:W-:Y:S01]  /*2540*/  @!P3 LEA.HI.X R7, R10, c[0x0][0x174], R4, 0x1, P2 ;  /* 0x00005d000a07ba11 */ /* 0x000fe200010f0c04 */
[----:B------:R1:W-:Y:S04]  /*2550*/  @P3 STS.128 [R0+0x12000], RZ ;  /* 0x012000ff00003388 */ /* 0x0003e80000000c00 */
[----:B------:R-:W-:Y:S01]  /*2560*/  @!PT LDS RZ, [RZ] ;  /* 0x00000000fffff984 */ /* 0x000fe20000000800 */
[----:B------:R-:W-:Y:S01]  /*2570*/  @!PT LDS RZ, [RZ] ;  /* 0x00000000fffff984 */ /* 0x000fe20000000800 */
[----:B------:R-:W-:Y:S01]  /*2580*/  @!PT LDS RZ, [RZ] ;  /* 0x00000000fffff984 */ /* 0x000fe20000000800 */
[----:B------:R1:W-:Y:S04]  /*2590*/  @!P3 LDGSTS.E.BYPASS.LTC128B.128 [R0+0x12000], [R6.64+0x40] ;  /* 0x120000400600bfae */ /* 0x0003e8000b901d44 */
[----:B------:R1:W-:Y:S01]  /*25a0*/  @P0 STS.128 [R0+0x14000], RZ ;  /* 0x014000ff00000388 */ /* 0x0003e20000000c00 */
[----:B------:R-:W-:Y:S05]  /*25b0*/  @P0 BRA `(.L_x_40) ;  /* 0x0000006000000947 */ /* 0x000fea0003800000 */
[----:B-1----:R-:W-:-:S04]  /*25c0*/  LEA R6, P0, R10, c[0x0][0x170], 0x1 ;  /* 0x00005c000a067a11 */ /* 0x002fc800078008ff */
[----:B------:R-:W-:-:S05]  /*25d0*/  LEA.HI.X R7, R10, c[0x0][0x174], R4, 0x1, P0 ;  /* 0x00005d000a077a11 */ /* 0x000fca00000f0c04 */
[----:B------:R-:W-:Y:S01]  /*25e0*/  @!PT LDS RZ, [RZ] ;  /* 0x00000000fffff984 */ /* 0x000fe20000000800 */
[----:B------:R-:W-:Y:S01]  /*25f0*/  @!PT LDS RZ, [RZ] ;  /* 0x00000000fffff984 */ /* 0x000fe20000000800 */
[----:B------:R-:W-:Y:S01]  /*2600*/  @!PT LDS RZ, [RZ] ;  /* 0x00000000fffff984 */ /* 0x000fe20000000800 */
[----:B------:R1:W-:Y:S04]  /*2610*/  LDGSTS.E.BYPASS.LTC128B.128 [R0+0x14000], [R6.64+0x80] ;  /* 0x1400008006007fae */ /* 0x0003e8000b901d44 */
.L_x_40:
[----:B------:R-:W-:Y:S05]  /*2620*/  BSYNC B0 ;  /* 0x0000000000007941 */ /* 0x000fea0003800000 */
.L_x_39:
[----:B------:R-:W-:Y:S01]  /*2630*/  UIMAD UR8, UR7, -0x40, UR26 ;  /* 0xffffffc0070878a4 */ /* 0x000fe2000f8e021a */
[----:B------:R-:W0:Y:S01]  /*2640*/  LDGDEPBAR ;  /* 0x00000000000079af */ /* 0x000e220000000000 */
[----:B------:R-:W-:Y:S04]  /*2650*/  BSSY B0, `(.L_x_41) ;  /* 0x0000025000007945 */ /* 0x000fe80003800000 */
[----:B------:R-:W-:-:S13]  /*2660*/  ISETP.GE.AND P2, PT, R3, UR8, PT ;  /* 0x0000000803007c0c */ /* 0x000fda000bf46270 */
[----:B------:R1:W-:Y:S04]  /*2670*/  @P2 STS [R0+0x6000], RZ ;  /* 0x006000ff00002388 */ /* 0x0003e80000000800 */
[----:B------:R1:W-:Y:S04]  /*2680*/  @P2 STS [R0+0x6004], RZ ;  /* 0x006004ff00002388 */ /* 0x0003e80000000800 */
[----:B------:R1:W-:Y:S04]  /*2690*/  @P2 STS.64 [R0+0x6008], RZ ;  /* 0x006008ff00002388 */ /* 0x0003e80000000a00 */
[----:B------:R1:W-:Y:S04]  /*26a0*/  @P2 STS.128 [R0+0x7000], RZ ;  /* 0x007000ff00002388 */ /* 0x0003e80000000c00 */
[----:B------:R1:W-:Y:S01]  /*26b0*/  @P2 STS.128 [R0+0x8000], RZ ;  /* 0x008000ff00002388 */ /* 0x0003e20000000c00 */
[----:B------:R-:W-:Y:S05]  /*26c0*/  @P2 BRA `(.L_x_42) ;  /* 0x000001d000002947 */ /* 0x000fea0003800000 */
[----:B------:R-:W5:Y:S04]  /*26d0*/  LDL R5, [R1+0x10] ;  /* 0x0000100001057983 */ /* 0x000f680000100800 */
[----:B--2---:R-:W2:Y:S01]  /*26e0*/  LDL R4, [R1+0x14] ;  /* 0x0000140001047983 */ /* 0x004ea20000100800 */
[----:B------:R-:W-:-:S13]  /*26f0*/  ISETP.GE.AND P4, PT, R250, c[0x0][0x220], PT ;  /* 0x00008800fa007a0c */ /* 0x000fda0003f86270 */
[----:B-1----:R-:W-:Y:S01]  /*2700*/  @!P4 IMAD.MOV.U32 R6, RZ, RZ, R236 ;  /* 0x000000ffff06c224 */ /* 0x002fe200078e00ec */
[----:B------:R1:W-:Y:S01]  /*2710*/  @P4 STS [R0+0x6000], RZ ;  /* 0x006000ff00004388 */ /* 0x0003e20000000800 */
[----:B------:R-:W-:-:S03]  /*2720*/  @!P4 IMAD.MOV.U32 R7, RZ, RZ, R235 ;  /* 0x000000ffff07c224 */ /* 0x000fc600078e00eb */
[----:B------:R1:W-:Y:S04]  /*2730*/  @P4 STS [R0+0x6004], RZ ;  /* 0x006004ff00004388 */ /* 0x0003e80000000800 */
[----:B------:R1:W-:Y:S04]  /*2740*/  @P4 STS.64 [R0+0x6008], RZ ;  /* 0x006008ff00004388 */ /* 0x0003e80000000a00 */
[----:B------:R-:W-:Y:S01]  /*2750*/  @!PT LDS RZ, [RZ] ;  /* 0x00000000fffff984 */ /* 0x000fe20000000800 */
[----:B------:R-:W-:Y:S01]  /*2760*/  @!PT LDS RZ, [RZ] ;  /* 0x00000000fffff984 */ /* 0x000fe20000000800 */
[----:B------:R-:W-:Y:S01]  /*2770*/  @!PT LDS RZ, [RZ] ;  /* 0x00000000fffff984 */ /* 0x000fe20000000800 */
[----:B------:R1:W-:Y:S01]  /*2780*/  @!P4 LDGSTS.E.BYPASS.LTC128B.128 [R0+0x6000], [R6.64] ;  /* 0x060000000600cfae */ /* 0x0003e2000b901d44 */
[----:B-----5:R-:W-:Y:S02]  /*2790*/  ISETP.GE.AND P3, PT, R5, c[0x0][0x220], PT ;  /* 0x0000880005007a0c */ /* 0x020fe40003f66270 */
[----:B--2---:R-:W-:-:S11]  /*27a0*/  ISETP.GE.AND P0, PT, R4, c[0x0][0x220], PT ;  /* 0x0000880004007a0c */ /* 0x004fd60003f06270 */
[----:B------:R-:W-:Y:S01]  /*27b0*/  @!P3 MOV R4, R236 ;  /* 0x000000ec0004b202 */ /* 0x000fe20000000f00 */
[----:B------:R-:W-:Y:S01]  /*27c0*/  @!P3 IMAD.MOV.U32 R5, RZ, RZ, R235 ;  /* 0x000000ffff05b224 */ /* 0x000fe200078e00eb */
[----:B------:R1:W-:Y:S04]  /*27d0*/  @P3 STS.128 [R0+0x7000], RZ ;  /* 0x007000ff00003388 */ /* 0x0003e80000000c00 */
[----:B------:R-:W-:Y:S01]  /*27e0*/  @!PT LDS RZ, [RZ] ;  /* 0x00000000fffff984 */ /* 0x000fe20000000800 */
[----:B------:R-:W-:Y:S01]  /*27f0*/  @!PT LDS RZ, [RZ] ;  /* 0x00000000fffff984 */ /* 0x000fe20000000800 */
[----:B------:R-:W-:Y:S01]  /*2800*/  @!PT LDS RZ, [RZ] ;  /* 0x00000000fffff984 */ /* 0x000fe20000000800 */
[----:B------:R1:W-:Y:S04]  /*2810*/  @!P3 LDGSTS.E.BYPASS.LTC128B.128 [R0+0x7000], [R4.64+0x40] ;  /* 0x070000400400bfae */ /* 0x0003e8000b901d44 */
[----:B------:R1:W-:Y:S01]  /*2820*/  @P0 STS.128 [R0+0x8000], RZ ;  /* 0x008000ff00000388 */ /* 0x0003e20000000c00 */
[----:B------:R-:W-:Y:S05]  /*2830*/  @P0 BRA `(.L_x_42) ;  /* 0x0000006000000947 */ /* 0x000fea0003800000 */
[----:B-1----:R-:W-:Y:S02]  /*2840*/  MOV R4, R236 ;  /* 0x000000ec00047202 */ /* 0x002fe40000000f00 */
[----:B------:R-:W-:-:S05]  /*2850*/  MOV R5, R235 ;  /* 0x000000eb00057202 */ /* 0x000fca0000000f00 */
[----:B------:R-:W-:Y:S01]  /*2860*/  @!PT LDS RZ, [RZ] ;  /* 0x00000000fffff984 */ /* 0x000fe20000000800 */
[----:B------:R-:W-:Y:S01]  /*2870*/  @!PT LDS RZ, [RZ] ;  /* 0x00000000fffff984 */ /* 0x000fe20000000800 */
[----:B------:R-:W-:Y:S01]  /*2880*/  @!PT LDS RZ, [RZ] ;  /* 0x00000000fffff984 */ /* 0x000fe20000000800 */
[----:B------:R1:W-:Y:S02]  /*2890*/  LDGSTS.E.BYPASS.LTC128B.128 [R0+0x8000], [R4.64+0x80] ;  /* 0x0800008004007fae */ /* 0x0003e4000b901d44 */
.L_x_42:
[----:B------:R-:W-:Y:S05]  /*28a0*/  BSYNC B0 ;  /* 0x0000000000007941 */ /* 0x000fea0003800000 */
.L_x_41:
[----:B------:R-:W-:Y:S01]  /*28b0*/  PLOP3.LUT P0, PT, PT, PT, UP0, 0x80, 0x0 ;  /* 0x000000000000781c */ /* 0x000fe20003f0f008 */
[----:B------:R-:W-:Y:S01]  /*28c0*/  BSSY B0, `(.L_x_43) ;  /* 0x0000036000007945 */ /* 0x000fe20003800000 */
[----:B-1----:R-:W-:-:S04]  /*28d0*/  IADD3 R4, R17, 0x1800, RZ ;  /* 0x0000180011047810 */ /* 0x002fc80007ffe0ff */
[----:B------:R-:W-:-:S05]  /*28e0*/  SEL R4, R4, R17, !P0 ;  /* 0x0000001104047207 */ /* 0x000fca0004000000 */
[----:B------:R-:W-:Y:S01]  /*28f0*/  IMAD.SHL.U32 R228, R4, 0x2, RZ ;  /* 0x0000000204e47824 */ /* 0x000fe200078e00ff */
[----:B------:R-:W-:Y:S05]  /*2900*/  @!P2 BRA `(.L_x_44) ;  /* 0x000000d00000a947 */ /* 0x000fea0003800000 */
[----:B------:R1:W-:Y:S04]  /*2910*/  STS [R228], RZ ;  /* 0x000000ffe4007388 */ /* 0x0003e80000000800 */
[----:B------:R1:W-:Y:S04]  /*2920*/  STS [R228+0x4], RZ ;  /* 0x000004ffe4007388 */ /* 0x0003e80000000800 */
        /* <DEDUP_REMOVED lines=9> */
[----:B------:R1:W-:Y:S01]  /*29c0*/  STS [R228+0x200c], RZ ;  /* 0x00200cffe4007388 */ /* 0x0003e20000000800 */
[----:B------:R-:W-:Y:S05]  /*29d0*/  BRA `(.L_x_45) ;  /* 0x0000024000007947 */ /* 0x000fea0003800000 */
.L_x_44:
[----:B------:R-:W5:Y:S04]  /*29e0*/  LDL R5, [R1+0x10] ;  /* 0x0000100001057983 */ /* 0x000f680000100800 */
[----:B--2---:R-:W2:Y:S01]  /*29f0*/  LDL R4, [R1+0x14] ;  /* 0x0000140001047983 */ /* 0x004ea20000100800 */
[----:B------:R-:W-:-:S13]  /*2a00*/  ISETP.GE.AND P4, PT, R250, c[0x0][0x220], PT ;  /* 0x00008800fa007a0c */ /* 0x000fda0003f86270 */
[----:B------:R-:W-:Y:S01]  /*2a10*/  @!P4 IMAD.MOV.U32 R6, RZ, RZ, R238 ;  /* 0x000000ffff06c224 */ /* 0x000fe200078e00ee */
[----:B------:R1:W-:Y:S01]  /*2a20*/  @P4 STS [R228], RZ ;  /* 0x000000ffe4004388 */ /* 0x0003e20000000800 */
[----:B------:R-:W-:-:S03]  /*2a30*/  @!P4 IMAD.MOV.U32 R7, RZ, RZ, R237 ;  /* 0x000000ffff07c224 */ /* 0x000fc600078e00ed */
[----:B------:R1:W-:Y:S04]  /*2a40*/  @P4 STS [R228+0x4], RZ ;  /* 0x000004ffe4004388 */ /* 0x0003e80000000800 */
[----:B------:R1:W-:Y:S04]  /*2a50*/  @P4 STS [R228+0x8], RZ ;  /* 0x000008ffe4004388 */ /* 0x0003e80000000800 */
[----:B------:R1:W-:Y:S04]  /*2a60*/  @P4 STS [R228+0xc], RZ ;  /* 0x00000cffe4004388 */ /* 0x0003e80000000800 */
[----:B------:R-:W-:Y:S01]  /*2a70*/  @!PT LDS RZ, [RZ] ;  /* 0x00000000fffff984 */ /* 0x000fe20000000800 */
[----:B------:R-:W-:Y:S01]  /*2a80*/  @!PT LDS RZ, [RZ] ;  /* 0x00000000fffff984 */ /* 0x000fe20000000800 */
[----:B------:R-:W-:Y:S01]  /*2a90*/  @!PT LDS RZ, [RZ] ;  /* 0x00000000fffff984 */ /* 0x000fe20000000800 */
[----:B------:R1:W-:Y:S01]  /*2aa0*/  @!P4 LDGSTS.E.BYPASS.LTC128B.128 [R228], [R6.64] ;  /* 0x0000000006e4cfae */ /* 0x0003e2000b901d44 */
[----:B-----5:R-:W-:-:S02]  /*2ab0*/  ISETP.GE.AND P3, PT, R5, c[0x0][0x220], PT ;  /* 0x0000880005007a0c */ /* 0x020fc40003f66270 */
[----:B--2---:R-:W-:-:S11]  /*2ac0*/  ISETP.GE.AND P2, PT, R4, c[0x0][0x220], PT ;  /* 0x0000880004007a0c */ /* 0x004fd60003f46270 */
[----:B------:R-:W-:Y:S01]  /*2ad0*/  @!P3 MOV R4, R238 ;  /* 0x000000ee0004b202 */ /* 0x000fe20000000f00 */
[----:B------:R-:W-:Y:S01]  /*2ae0*/  @!P3 IMAD.MOV.U32 R5, RZ, RZ, R237 ;  /* 0x000000ffff05b224 */ /* 0x000fe200078e00ed */
[----:B------:R1:W-:Y:S04]  /*2af0*/  @P3 STS [R228+0x1000], RZ ;  /* 0x001000ffe4003388 */ /* 0x0003e80000000800 */
[----:B------:R1:W-:Y:S04]  /*2b00*/  @P3 STS [R228+0x1004], RZ ;  /* 0x001004ffe4003388 */ /* 0x0003e80000000800 */
[----:B------:R1:W-:Y:S04]  /*2b10*/  @P3 STS [R228+0x1008], RZ ;  /* 0x001008ffe4003388 */ /* 0x0003e80000000800 */
[----:B------:R1:W-:Y:S04]  /*2b20*/  @P3 STS [R228+0x100c], RZ ;  /* 0x00100cffe4003388 */ /* 0x0003e80000000800 */
[----:B------:R-:W-:Y:S01]  /*2b30*/  @!PT LDS RZ, [RZ] ;  /* 0x00000000fffff984 */ /* 0x000fe20000000800 */
[----:B------:R-:W-:Y:S01]  /*2b40*/  @!PT LDS RZ, [RZ] ;  /* 0x00000000fffff984 */ /* 0x000fe20000000800 */
[----:B------:R-:W-:Y:S01]  /*2b50*/  @!PT LDS RZ, [RZ] ;  /* 0x00000000fffff984 */ /* 0x000fe20000000800 */
[----:B------:R1:W-:Y:S04]  /*2b60*/  @!P3 LDGSTS.E.BYPASS.LTC128B.128 [R228+0x1000], [R4.64+0x40] ;  /* 0x0100004004e4bfae */ /* 0x0003e8000b901d44 */
[----:B------:R1:W-:Y:S04]  /*2b70*/  @P2 STS [R228+0x2000], RZ ;  /* 0x002000ffe4002388 */ /* 0x0003e80000000800 */
[----:B------:R1:W-:Y:S04]  /*2b80*/  @P2 STS [R228+0x2004], RZ ;  /* 0x002004ffe4002388 */ /* 0x0003e80000000800 */
[----:B------:R1:W-:Y:S04]  /*2b90*/  @P2 STS [R228+0x2008], RZ ;  /* 0x002008ffe4002388 */ /* 0x0003e80000000800 */
[----:B------:R1:W-:Y:S01]  /*2ba0*/  @P2 STS [R228+0x200c], RZ ;  /* 0x00200cffe4002388 */ /* 0x0003e20000000800 */
[----:B------:R-:W-:Y:S05]  /*2bb0*/  @P2 BRA `(.L_x_45) ;  /* 0x0000006000002947 */ /* 0x000fea0003800000 */
[----:B-1----:R-:W-:Y:S02]  /*2bc0*/  MOV R4, R238 ;  /* 0x000000ee00047202 */ /* 0x002fe40000000f00 */
[----:B------:R-:W-:-:S05]  /*2bd0*/  MOV R5, R237 ;  /* 0x000000ed00057202 */ /* 0x000fca0000000f00 */
[----:B------:R-:W-:Y:S01]  /*2be0*/  @!PT LDS RZ, [RZ] ;  /* 0x00000000fffff984 */ /* 0x000fe20000000800 */
[----:B------:R-:W-:Y:S01]  /*2bf0*/  @!PT LDS RZ, [RZ] ;  /* 0x00000000fffff984 */ /* 0x000fe20000000800 */
[----:B------:R-:W-:Y:S01]  /*2c00*/  @!PT LDS RZ, [RZ] ;  /* 0x00000000fffff984 */ /* 0x000fe20000000800 */
[----:B------:R1:W-:Y:S02]  /*2c10*/  LDGSTS.E.BYPASS.LTC128B.128 [R228+0x2000], [R4.64+0x80] ;  /* 0x0200008004e47fae */ /* 0x0003e4000b901d44 */
.L_x_45:
[----:B------:R-:W-:Y:S05]  /*2c20*/  BSYNC B0 ;  /* 0x0000000000007941 */ /* 0x000fea0003800000 */
.L_x_43:
[----:B------:R-:W5:Y:S01]  /*2c30*/  LDL R19, [R1+0x48] ;  /* 0x0000480001137983 */ /* 0x000f620000100800 */
[----:B------:R-:W-:Y:S01]  /*2c40*/  IMAD.MOV.U32 R13, RZ, RZ, 0x7f800000 ;  /* 0x7f800000ff0d7424 */ /* 0x000fe200078e00ff */
[----:B------:R-:W-:Y:S01]  /*2c50*/  ULDC.64 UR14, c[0x0][0x198] ;  /* 0x00006600000e7ab9 */ /* 0x000fe20000000a00 */
[----:B----4-:R-:W-:Y:S02]  /*2c60*/  IMAD.MOV.U32 R11, RZ, RZ, 0x7f800000 ;  /* 0x7f800000ff0b7424 */ /* 0x010fe400078e00ff */
[----:B------:R-:W-:Y:S02]  /*2c70*/  IMAD.MOV.U32 R12, RZ, RZ, 0x7f800000 ;  /* 0x7f800000ff0c7424 */ /* 0x000fe400078e00ff */
[----:B------:R-:W-:Y:S01]  /*2c80*/  IMAD.MOV.U32 R20, RZ, RZ, 0x7f800000 ;  /* 0x7f800000ff147424 */ /* 0x000fe200078e00ff */
[C---:B-1---5:R-:W-:Y:S01]  /*2c90*/  IADD3 R5, R19.reuse, 0x28, RZ ;  /* 0x0000002813057810 */ /* 0x062fe20007ffe0ff */
[C---:B------:R-:W-:Y:S01]  /*2ca0*/  IMAD.SHL.U32 R7, R19.reuse, 0x4, RZ ;  /* 0x0000000413077824 */ /* 0x040fe200078e00ff */
[----:B------:R-:W-:-:S02]  /*2cb0*/  IADD3 R4, R19, 0x8, RZ ;  /* 0x0000000813047810 */ /* 0x000fc40007ffe0ff */
[----:B------:R-:W-:Y:S02]  /*2cc0*/  ISETP.GE.AND P4, PT, R5, UR8, PT ;  /* 0x0000000805007c0c */ /* 0x000fe4000bf86270 */
[----:B------:R-:W-:Y:S02]  /*2cd0*/  SHF.R.S32.HI R17, RZ, 0x1f, R19 ;  /* 0x0000001fff117819 */ /* 0x000fe40000011413 */
[----:B------:R-:W-:Y:S02]  /*2ce0*/  ISETP.GE.AND P6, PT, R4, UR8, PT ;  /* 0x0000000804007c0c */ /* 0x000fe4000bfc6270 */
[----:B------:R-:W-:Y:S02]  /*2cf0*/  SHF.R.S32.HI R10, RZ, 0x1f, R5 ;  /* 0x0000001fff0a7819 */ /* 0x000fe40000011405 */
[----:B------:R-:W-:Y:S02]  /*2d00*/  IADD3 R4, P3, R7, UR10, RZ ;  /* 0x0000000a07047c10 */ /* 0x000fe4000ff7e0ff */
[----:B--2---:R-:W-:-:S02]  /*2d10*/  SHF.L.U64.HI R9, R19, 0x2, R17 ;  /* 0x0000000213097819 */ /* 0x004fc40000010211 */
[----:B------:R-:W-:Y:S02]  /*2d20*/  IADD3 R8, R19, 0x20, RZ ;  /* 0x0000002013087810 */ /* 0x000fe40007ffe0ff */
[----:B------:R-:W-:-:S04]  /*2d30*/  @!P4 LEA R6, P2, R5, UR10, 0x2 ;  /* 0x0000000a0506cc11 */ /* 0x000fc8000f8410ff */
[----:B------:R-:W-:Y:S02]  /*2d40*/  @!P4 LEA.HI.X R7, R5, UR9, R10, 0x2, P2 ;  /* 0x000000090507cc11 */ /* 0x000fe400090f140a */
[----:B------:R-:W-:Y:S02]  /*2d50*/  IADD3.X R5, R9, UR9, RZ, P3, !PT ;  /* 0x0000000909057c10 */ /* 0x000fe40009ffe4ff */
[----:B------:R-:W-:Y:S01]  /*2d60*/  ISETP.GE.AND P3, PT, R8, UR8, PT ;  /* 0x0000000808007c0c */ /* 0x000fe2000bf66270 */
[----:B------:R1:W2:Y:S01]  /*2d70*/  @!P4 LDG.E R11, [R6.64] ;  /* 0x00000004060bc981 */ /* 0x0002a2000c1e1900 */
[----:B------:R-:W-:-:S03]  /*2d80*/  ISETP.GE.AND P2, PT, R19, UR8, PT ;  /* 0x0000000813007c0c */ /* 0x000fc6000bf46270 */
[----:B------:R4:W5:Y:S08]  /*2d90*/  @!P6 LDG.E R13, [R4.64+0x20] ;  /* 0x00002004040de981 */ /* 0x000970000c1e1900 */
[----:B---3--:R4:W3:Y:S04]  /*2da0*/  @!P3 LDG.E R12, [R4.64+0x80] ;  /* 0x00008004040cb981 */ /* 0x0088e8000c1e1900 */
[----:B------:R4:W3:Y:S01]  /*2db0*/  @!P2 LDG.E R20, [R4.64] ;  /* 0x000000040414a981 */ /* 0x0008e2000c1e1900 */
[----:B------:R-:W-:-:S03]  /*2dc0*/  UIMAD UR8, UR19, UR14, URZ ;  /* 0x0000000e130872a4 */ /* 0x000fc6000f8e023f */
[----:B------:R-:W-:Y:S01]  /*2dd0*/  @P1 STS [R0+0x9000], RZ ;  /* 0x009000ff00001388 */ /* 0x000fe20000000800 */
[----:B------:R-:W-:-:S03]  /*2de0*/  UIMAD UR8, UR24, UR15, UR8 ;  /* 0x0000000f180872a4 */ /* 0x000fc6000f8e0208 */
[----:B------:R-:W-:Y:S04]  /*2df0*/  @P1 STS [R0+0x9004], RZ ;  /* 0x009004ff00001388 */ /* 0x000fe80000000800 */
[----:B------:R-:W-:Y:S04]  /*2e00*/  @P1 STS.64 [R0+0x9008], RZ ;  /* 0x009008ff00001388 */ /* 0x000fe80000000a00 */
[----:B------:R-:W-:Y:S04]  /*2e10*/  @P1 STS.128 [R0+0xb000], RZ ;  /* 0x00b000ff00001388 */ /* 0x000fe80000000c00 */
[----:B------:R-:W-:Y:S01]  /*2e20*/  @P1 STS.128 [R0+0xd000], RZ ;  /* 0x00d000ff00001388 */ /* 0x000fe20000000c00 */
[----:B----4-:R-:W-:-:S05]  /*2e30*/  IMAD.WIDE.U32 R4, R15, c[0x0][0x198], R250 ;  /* 0x000066000f047a25 */ /* 0x010fca00078e00fa */
[----:B-1----:R-:W-:Y:S01]  /*2e40*/  IADD3 R6, P2, R4, UR23, RZ ;  /* 0x0000001704067c10 */ /* 0x002fe2000ff5e0ff */
[----:B------:R-:W-:-:S05]  /*2e50*/  IMAD.U32 R4, RZ, RZ, UR8 ;  /* 0x00000008ff047e24 */ /* 0x000fca000f8e00ff */
[----:B------:R-:W-:Y:S01]  /*2e60*/  IADD3.X R7, R5, UR27, R4, P2, !PT ;  /* 0x0000001b05077c10 */ /* 0x000fe200097fe404 */
[----:B------:R-:W-:Y:S01]  /*2e70*/  IMAD R4, R16, c[0x0][0x1b0], RZ ;  /* 0x00006c0010047a24 */ /* 0x000fe200078e02ff */
[----:B------:R-:W-:Y:S03]  /*2e80*/  BSSY B0, `(.L_x_46) ;  /* 0x000002c000007945 */ /* 0x000fe60003800000 */
[C---:B------:R-:W-:Y:S02]  /*2e90*/  IMAD R4, R14.reuse, c[0x0][0x1b4], R4 ;  /* 0x00006d000e047a24 */ /* 0x040fe400078e0204 */
[----:B------:R-:W-:Y:S01]  /*2ea0*/  IMAD.WIDE.U32 R6, R14, c[0x0][0x1b0], R6 ;  /* 0x00006c000e067a25 */ /* 0x000fe200078e0006 */
[----:B-----5:R1:W-:Y:S04]  /*2eb0*/  STL [R1+0xc], R13 ;  /* 0x00000c0d01007387 */ /* 0x0203e80000100800 */
[----:B--2---:R2:W-:Y:S04]  /*2ec0*/  STL [R1+0x4], R11 ;  /* 0x0000040b01007387 */ /* 0x0045e80000100800 */
[----:B---3--:R2:W-:Y:S04]  /*2ed0*/  STL [R1], R12 ;  /* 0x0000000c01007387 */ /* 0x0085e80000100800 */
[----:B------:R2:W-:Y:S01]  /*2ee0*/  STL [R1+0x8], R20 ;  /* 0x0000081401007387 */ /* 0x0005e20000100800 */
[----:B-1----:R-:W-:Y:S01]  /*2ef0*/  IMAD.IADD R13, R7, 0x1, R4 ;  /* 0x00000001070d7824 */ /* 0x002fe200078e0204 */
[----:B------:R-:W-:Y:S05]  /*2f00*/  @P1 BRA `(.L_x_47) ;  /* 0x0000023000001947 */ /* 0x000fea0003800000 */
[----:B--2---:R-:W2:Y:S04]  /*2f10*/  LDL R12, [R1+0x10] ;  /* 0x00001000010c7983 */ /* 0x004ea80000100800 */
        /* <DEDUP_REMOVED lines=34> */
.L_x_47:
[----:B------:R-:W-:Y:S05]  /*3140*/  BSYNC B0 ;  /* 0x0000000000007941 */ /* 0x000fea0003800000 */
.L_x_46:
[----:B------:R3:W-:Y:S01]  /*3150*/  @P5 STS.128 [R0+0xa000], RZ ;  /* 0x00a000ff00005388 */ /* 0x0007e20000000c00 */
[----:B------:R-:W-:Y:S03]  /*3160*/  BSSY B0, `(.L_x_48) ;  /* 0x0000026000007945 */ /* 0x000fe60003800000 */
[----:B------:R3:W-:Y:S04]  /*3170*/  @P5 STS.128 [R0+0xc000], RZ ;  /* 0x00c000ff00005388 */ /* 0x0007e80000000c00 */
[----:B------:R3:W-:Y:S01]  /*3180*/  @P5 STS.128 [R0+0xe000], RZ ;  /* 0x00e000ff00005388 */ /* 0x0007e20000000c00 */
[----:B------:R-:W-:Y:S05]  /*3190*/  @P5 BRA `(.L_x_49) ;  /* 0x0000022000005947 */ /* 0x000fea0003800000 */
[----:B-1----:R-:W4:Y:S04]  /*31a0*/  LDL R8, [R1+0x10] ;  /* 0x0000100001087983 */ /* 0x002f280000100800 */
[----:B------:R-:W5:Y:S01]  /*31b0*/  LDL R5, [R1+0x14] ;  /* 0x0000140001057983 */ /* 0x000f620000100800 */
[----:B------:R-:W-:Y:S01]  /*31c0*/  IADD3 R3, P1, R3, 0x40, RZ ;  /* 0x0000004003037810 */ /* 0x000fe20007f3e0ff */
[----:B------:R-:W-:Y:S01]  /*31d0*/  IMAD.MOV.U32 R7, RZ, RZ, R13 ;  /* 0x000000ffff077224 */ /* 0x000fe200078e000d */
[----:B------:R-:W-:-:S03]  /*31e0*/  ISETP.GE.AND P4, PT, R250, c[0x0][0x220], PT ;  /* 0x00008800fa007a0c */ /* 0x000fc60003f86270 */
[----:B------:R-:W-:-:S04]  /*31f0*/  IMAD.X R4, RZ, RZ, R18, P1 ;  /* 0x000000ffff047224 */ /* 0x000fc800008e0612 */
[----:B------:R-:W-:-:S06]  /*3200*/  IMAD R4, R4, c[0x0][0x198], RZ ;  /* 0x0000660004047a24 */ /* 0x000fcc00078e02ff */
[----:B------:R1:W-:Y:S01]  /*3210*/  @P4 STS.128 [R0+0xa000], RZ ;  /* 0x00a000ff00004388 */ /* 0x0003e20000000c00 */
[----:B----4-:R-:W-:Y:S01]  /*3220*/  ISETP.GE.AND P3, PT, R8, c[0x0][0x220], PT ;  /* 0x0000880008007a0c */ /* 0x010fe20003f66270 */
[----:B------:R-:W-:Y:S01]  /*3230*/  IMAD.WIDE.U32 R8, R3, c[0x0][0x198], R6 ;  /* 0x0000660003087a25 */ /* 0x000fe200078e0006 */
[----:B-----5:R-:W-:-:S03]  /*3240*/  ISETP.GE.AND P1, PT, R5, c[0x0][0x220], PT ;  /* 0x0000880005007a0c */ /* 0x020fc60003f26270 */
[----:B------:R-:W-:Y:S01]  /*3250*/  IMAD R3, R3, c[0x0][0x19c], R4 ;  /* 0x0000670003037a24 */ /* 0x000fe200078e0204 */
[----:B------:R-:W-:-:S03]  /*3260*/  @!P4 LEA R6, P5, R8, c[0x0][0x168], 0x1 ;  /* 0x00005a000806ca11 */ /* 0x000fc600078a08ff */
        /* <DEDUP_REMOVED lines=21> */
.L_x_49:
[----:B------:R-:W-:Y:S05]  /*33c0*/  BSYNC B0 ;  /* 0x0000000000007941 */ /* 0x000fea0003800000 */
.L_x_48:
[----:B------:R-:W0:Y:S01]  /*33d0*/  LDGDEPBAR ;  /* 0x00000000000079af */ /* 0x000e220000000000 */
[----:B-1----:R-:W-:Y:S01]  /*33e0*/  IMAD.MOV.U32 R4, RZ, RZ, c[0x0][0x22c] ;  /* 0x00008b00ff047624 */ /* 0x002fe200078e00ff */
[C---:B---3--:R-:W-:Y:S01]  /*33f0*/  IADD3 R0, R227.reuse, 0x1800, RZ ;  /* 0x00001800e3007810 */ /* 0x048fe20007ffe0ff */
[----:B------:R-:W-:Y:S01]  /*3400*/  IMAD.SHL.U32 R219, R227, 0x2, RZ ;  /* 0x00000002e3db7824 */ /* 0x000fe200078e00ff */
[----:B------:R-:W-:Y:S01]  /*3410*/  SHF.L.U64.HI R6, R19, 0x2, R17 ;  /* 0x0000000213067819 */ /* 0x000fe20000010211 */
[----:B------:R-:W-:Y:S01]  /*3420*/  IMAD R4, R4, c[0x0][0x1c0], RZ ;  /* 0x0000700004047a24 */ /* 0x000fe200078e02ff */
[----:B------:R-:W-:Y:S01]  /*3430*/  SEL R0, R0, R227, !P0 ;  /* 0x000000e300007207 */ /* 0x000fe20004000000 */
[----:B------:R-:W-:Y:S01]  /*3440*/  UIADD3 UR8, UR24, 0x80, URZ ;  /* 0x0000008018087890 */ /* 0x000fe2000fffe03f */
[----:B------:R-:W-:Y:S01]  /*3450*/  IADD3 R3, R225, 0x1800, RZ ;  /* 0x00001800e1037810 */ /* 0x000fe20007ffe0ff */
[C---:B------:R-:W-:Y:S01]  /*3460*/  IMAD.SHL.U32 R7, R4.reuse, 0x10, RZ ;  /* 0x0000001004077824 */ /* 0x040fe200078e00ff */
[----:B------:R-:W-:Y:S01]  /*3470*/  SHF.L.U32 R5, R4, 0x3, RZ ;  /* 0x0000000304057819 */ /* 0x000fe200000006ff */
[----:B------:R-:W-:Y:S01]  /*3480*/  IMAD.SHL.U32 R216, R0, 0x2, RZ ;  /* 0x0000000200d87824 */ /* 0x000fe200078e00ff */
[----:B------:R-:W-:Y:S01]  /*3490*/  IADD3 R0, R19, -0x40, RZ ;  /* 0xffffffc013007810 */ /* 0x000fe20007ffe0ff */
[----:B------:R1:W-:Y:S01]  /*34a0*/  STL [R1+0x38], R6 ;  /* 0x0000380601007387 */ /* 0x0003e20000100800 */
[----:B------:R-:W-:Y:S01]  /*34b0*/  IADD3 R4, R7, 0x40, RZ ;  /* 0x0000004007047810 */ /* 0x000fe20007ffe0ff */
[----:B------:R-:W-:Y:S01]  /*34c0*/  IMAD.MOV.U32 R239, RZ, RZ, R228 ;  /* 0x000000ffffef7224 */ /* 0x000fe200078e00e4 */
[----:B------:R-:W-:Y:S01]  /*34d0*/  SEL R3, R3, R225, !P0 ;  /* 0x000000e103037207 */ /* 0x000fe20004000000 */
[----:B------:R-:W-:Y:S01]  /*34e0*/  IMAD.SHL.U32 R0, R0, 0x4, RZ ;  /* 0x0000000400007824 */ /* 0x000fe200078e00ff */
[----:B------:R-:W-:Y:S01]  /*34f0*/  CS2R R126, SRZ ;  /* 0x00000000007e7805 */ /* 0x000fe2000001ff00 */
[----:B------:R-:W-:Y:S01]  /*3500*/  IMAD.IADD R4, R5, 0x1, R4 ;  /* 0x0000000105047824 */ /* 0x000fe200078e0204 */
[----:B------:R-:W-:Y:S01]  /*3510*/  CS2R R124, SRZ ;  /* 0x00000000007c7805 */ /* 0x000fe2000001ff00 */
[----:B------:R-:W-:Y:S01]  /*3520*/  CS2R R130, SRZ ;  /* 0x0000000000827805 */ /* 0x000fe2000001ff00 */
[----:B------:R-:W-:Y:S01]  /*3530*/  CS2R R128, SRZ ;  /* 0x0000000000807805 */ /* 0x000fe2000001ff00 */
[----:B------:R-:W-:Y:S01]  /*3540*/  CS2R R122, SRZ ;  /* 0x00000000007a7805 */ /* 0x000fe2000001ff00 */
[----:B------:R-:W-:-:S04]  /*3550*/  DEPBAR.LE SB0, 0x1 ;  /* 0x000080400000791a */ /* 0x000fc80000000000 */
[----:B------:R-:W-:Y:S01]  /*3560*/  BAR.SYNC.DEFER_BLOCKING 0x0 ;  /* 0x0000000000007b1d */ /* 0x000fe20000010000 */
        /* <DEDUP_REMOVED lines=9> */
[----:B-1----:R-:W-:Y:S01]  /*3600*/  IADD3 R6, R7, 0x20, RZ ;  /* 0x0000002007067810 */ /* 0x002fe20007ffe0ff */
[----:B------:R-:W-:Y:S01]  /*3610*/  IMAD.SHL.U32 R7, R19, 0x4, RZ ;  /* 0x0000000413077824 */ /* 0x000fe200078e00ff */
[----:B------:R-:W-:Y:S01]  /*3620*/  CS2R R102, SRZ ;  /* 0x0000000000667805 */ /* 0x000fe2000001ff00 */
[----:B------:R-:W-:Y:S01]  /*3630*/  CS2R R100, SRZ ;  /* 0x0000000000647805 */ /* 0x000fe2000001ff00 */
[C---:B------:R-:W-:Y:S01]  /*3640*/  IADD3 R6, R5.reuse, R6, RZ ;  /* 0x0000000605067210 */ /* 0x040fe20007ffe0ff */
[----:B------:R-:W-:Y:S01]  /*3650*/  CS2R R94, SRZ ;  /* 0x00000000005e7805 */ /* 0x000fe2000001ff00 */
[----:B------:R-:W-:Y:S01]  /*3660*/  STL [R1+0x3c], R7 ;  /* 0x00003c0701007387 */ /* 0x000fe20000100800 */
[----:B------:R-:W-:Y:S01]  /*3670*/  CS2R R92, SRZ ;  /* 0x00000000005c7805 */ /* 0x000fe2000001ff00 */
[----:B------:R-:W-:Y:S01]  /*3680*/  CS2R R98, SRZ ;  /* 0x0000000000627805 */ /* 0x000fe2000001ff00 */
[C---:B------:R-:W-:Y:S01]  /*3690*/  IMAD.IADD R6, R5.reuse, 0x1, R6 ;  /* 0x0000000105067824 */ /* 0x040fe200078e0206 */
[----:B------:R1:W-:Y:S01]  /*36a0*/  STL [R1+0x34], R0 ;  /* 0x0000340001007387 */ /* 0x0003e20000100800 */
[----:B------:R-:W-:Y:S01]  /*36b0*/  CS2R R96, SRZ ;  /* 0x0000000000607805 */ /* 0x000fe2000001ff00 */
[----:B------:R-:W-:Y:S01]  /*36c0*/  CS2R R90, SRZ ;  /* 0x00000000005a7805 */ /* 0x000fe2000001ff00 */
[C---:B------:R-:W-:Y:S01]  /*36d0*/  IMAD.IADD R6, R5.reuse, 0x1, R6 ;  /* 0x0000000105067824 */ /* 0x040fe200078e0206 */
[----:B------:R-:W3:Y:S01]  /*36e0*/  LDSM.16.M88.4 R168, [R218+0xf000] ;  /* 0x00f00000daa8783b */ /* 0x000ee20000000200 */
[----:B------:R-:W-:Y:S01]  /*36f0*/  CS2R R88, SRZ ;  /* 0x0000000000587805 */ /* 0x000fe2000001ff00 */
[----:B------:R-:W-:Y:S01]  /*3700*/  CS2R R86, SRZ ;  /* 0x0000000000567805 */ /* 0x000fe2000001ff00 */
[C---:B------:R-:W-:Y:S01]  /*3710*/  IMAD.IADD R6, R5.reuse, 0x1, R6 ;  /* 0x0000000105067824 */ /* 0x040fe200078e0206 */
[----:B------:R-:W4:Y:S01]  /*3720*/  LDSM.16.M88.4 R172, [R218+0xf400] ;  /* 0x00f40000daac783b */ /* 0x000f220000000200 */
[----:B------:R-:W-:Y:S01]  /*3730*/  CS2R R84, SRZ ;  /* 0x0000000000547805 */ /* 0x000fe2000001ff00 */
[----:B------:R-:W-:Y:S01]  /*3740*/  CS2R R78, SRZ ;  /* 0x00000000004e7805 */ /* 0x000fe2000001ff00 */
[----:B------:R-:W-:Y:S01]  /*3750*/  CS2R R76, SRZ ;  /* 0x00000000004c7805 */ /* 0x000fe2000001ff00 */
[----:B------:R-:W2:Y:S01]  /*3760*/  LDSM.16.M88.4 R176, [R217+0xf000] ;  /* 0x00f00000d9b0783b */ /* 0x000ea20000000200 */
        /* <DEDUP_REMOVED lines=12> */
[C---:B-1----:R-:W-:Y:S01]  /*3830*/  IADD3 R0, R5.reuse, R4, RZ ;  /* 0x0000000405007210 */ /* 0x042fe20007ffe0ff */
[C---:B------:R-:W-:Y:S01]  /*3840*/  IMAD.IADD R4, R5.reuse, 0x1, R6 ;  /* 0x0000000105047824 */ /* 0x040fe200078e0206 */
[----:B------:R-:W-:Y:S01]  /*3850*/  CS2R R64, SRZ ;  /* 0x0000000000407805 */ /* 0x000fe2000001ff00 */
[----:B------:R-:W1:Y:S01]  /*3860*/  LDSM.16.M88.4 R192, [R217+0x11000] ;  /* 0x01100000d9c0783b */ /* 0x000e620000000200 */
[C---:B------:R-:W-:Y:S01]  /*3870*/  IADD3 R0, R5.reuse, R0, RZ ;  /* 0x0000000005007210 */ /* 0x040fe20007ffe0ff */
[----:B------:R-:W-:Y:S01]  /*3880*/  CS2R R58, SRZ ;  /* 0x00000000003a7805 */ /* 0x000fe2000001ff00 */
[----:B------:R-:W-:Y:S01]  /*3890*/  CS2R R56, SRZ ;  /* 0x0000000000387805 */ /* 0x000fe2000001ff00 */
[----:B------:R-:W1:Y:S01]  /*38a0*/  LDSM.16.M88.4 R196, [R217+0x11400] ;  /* 0x01140000d9c4783b */ /* 0x000e620000000200 */
[----:B------:R-:W-:Y:S01]  /*38b0*/  IADD3 R0, R5, R0, RZ ;  /* 0x0000000005007210 */ /* 0x000fe20007ffe0ff */
[----:B------:R-:W-:Y:S01]  /*38c0*/  CS2R R54, SRZ ;  /* 0x0000000000367805 */ /* 0x000fe2000001ff00 */
[----:B------:R-:W-:Y:S01]  /*38d0*/  CS2R R52, SRZ ;  /* 0x0000000000347805 */ /* 0x000fe2000001ff00 */
[----:B------:R-:W1:Y:S01]  /*38e0*/  LDSM.16.M88.4 R200, [R218+0x13000] ;  /* 0x01300000dac8783b */ /* 0x000e620000000200 */
[----:B------:R-:W-:Y:S01]  /*38f0*/  CS2R R46, SRZ ;  /* 0x00000000002e7805 */ /* 0x000fe2000001ff00 */
        /* <DEDUP_REMOVED lines=9> */
[----:B------:R-:W-:Y:S01]  /*3990*/  SHF.L.U32 R3, R3, 0x1, RZ ;  /* 0x0000000103037819 */ /* 0x000fe200000006ff */
[----:B------:R-:W1:Y:S01]  /*39a0*/  LDSM.16.M88.4 R212, [R217+0x13400] ;  /* 0x01340000d9d4783b */ /* 0x000e620000000200 */
[----:B------:R-:W-:Y:S01]  /*39b0*/  IADD3 R220, R219, R226, RZ ;  /* 0x000000e2dbdc7210 */ /* 0x000fe20007ffe0ff */
[----:B------:R-:W-:-:S02]  /*39c0*/  UISETP.GE.AND UP0, UPT, UR8, UR6, UPT ;  /* 0x000000060800728c */ /* 0x000fc4000bf06270 */
[----:B------:R-:W-:Y:S04]  /*39d0*/  STL [R1+0x1c], R6 ;  /* 0x00001c0601007387 */ /* 0x000fe80000100800 */
[----:B------:R5:W-:Y:S04]  /*39e0*/  STL [R1+0x18], R0 ;  /* 0x0000180001007387 */ /* 0x000be80000100800 */
[----:B------:R1:W-:Y:S01]  /*39f0*/  STL [R1+0x24], R4 ;  /* 0x0000240401007387 */ /* 0x0003e20000100800 */
[----:B-----5:R-:W-:-:S05]  /*3a00*/  IADD3 R0, R5, R0, RZ ;  /* 0x0000000005007210 */ /* 0x020fca0007ffe0ff */
[----:B--234-:R1:W-:Y:S02]  /*3a10*/  STL [R1+0x20], R0 ;  /* 0x0000200001007387 */ /* 0x01c3e40000100800 */
.L_x_52:
[----:B------:R-:W0:Y:S01]  /*3a20*/  LDGDEPBAR ;  /* 0x00000000000079af */ /* 0x000e220000000000 */
[----:B-1----:R-:W-:Y:S01]  /*3a30*/  IMAD.IADD R0, R226, 0x1, R216 ;  /* 0x00000001e2007824 */ /* 0x002fe200078e02d8 */
        /* <DEDUP_REMOVED lines=9> */
[----:B------:R-:W4:Y:S04]  /*3ad0*/  LDL R241, [R1+0xc] ;  /* 0x00000c0001f17983 */ /* 0x000f280000100800 */
[----:B------:R-:W2:Y:S01]  /*3ae0*/  LDL R240, [R1] ;  /* 0x0000000001f07983 */ /* 0x000ea20000100800 */
        /* <DEDUP_REMOVED lines=57> */
[----:B--2---:R-:W-:Y:S04]  /*3e80*/  FMUL.FTZ R136, R240, 1.4426950216293334961 ;  /* 0x3fb8aa3bf0887820 */ /* 0x004fe80000410000 */
[----:B------:R-:W-:Y:S01]  /*3e90*/  HMMA.16816.F32.BF16 R32, R140, R138, R32 ;  /* 0x0000008a8c20723c */ /* 0x000fe20000041820 */
[----:B------:R-:W2:Y:S04]  /*3ea0*/  LDL R140, [R1+0x4] ;  /* 0x00000400018c7983 */ /* 0x000ea80000100800 */
[----:B------:R-:W2:Y:S02]  /*3eb0*/  LDL R141, [R1+0x3c] ;  /* 0x00003c00018d7983 */ /* 0x000ea40000100800 */
[----:B------:R-:W-:Y:S01]  /*3ec0*/  IMAD.U32 R138, RZ, RZ, UR20 ;  /* 0x00000014ff8a7e24 */ /* 0x000fe2000f8e00ff */
[-C--:B------:R-:W-:Y:S05]  /*3ed0*/  HMMA.16816.F32.BF16 R4, R132, R148.reuse, R4 ;  /* 0x000000948404723c */ /* 0x080fea0000041804 */
        /* <DEDUP_REMOVED lines=16> */
[----:B------:R1:W3:Y:S07]  /*3fe0*/  LDSM.16.M88.4 R132, [R0+0x2800] ;  /* 0x002800000084783b */ /* 0x0002ee0000000200 */
        /* <DEDUP_REMOVED lines=8> */
[C---:B---3--:R-:W-:Y:S03]  /*4070*/  HMMA.16816.F32.BF16 R8, R132.reuse, R160, R8 ;  /* 0x000000a08408723c */ /* 0x048fe60000041808 */
        /* <DEDUP_REMOVED lines=50> */
[C---:B--2---:R-:W-:Y:S01]  /*43a0*/  FMUL.FTZ R0, R140.reuse, 1.4426950216293334961 ;  /* 0x3fb8aa3b8c007820 */ /* 0x044fe20000410000 */
[----:B------:R-:W-:Y:S04]  /*43b0*/  FSETP.NEU.FTZ.AND P2, PT, R140, -INF , PT ;  /* 0xff8000008c00780b */ /* 0x000fe80003f5d000 */
[----:B------:R-:W-:Y:S02]  /*43c0*/  FSEL R0, R0, RZ, P2 ;  /* 0x000000ff00007208 */ /* 0x000fe40001000000 */
[----:B------:R-:W-:Y:S03]  /*43d0*/  PLOP3.LUT P2, PT, PT, PT, UP0, 0x80, 0x0 ;  /* 0x000000000000781c */ /* 0x000fe60003f4f008 */
[--C-:B------:R-:W-:Y:S02]  /*43e0*/  FFMA.FTZ R10, R10, c[0x0][0x23c], -R0.reuse ;  /* 0x00008f000a0a7a23 */ /* 0x100fe40000010800 */
[--C-:B------:R-:W-:Y:S02]  /*43f0*/  FFMA.FTZ R11, R11, c[0x0][0x23c], -R0.reuse ;  /* 0x00008f000b0b7a23 */ /* 0x100fe40000010800 */
[----:B------:R-:W-:Y:S01]  /*4400*/  FFMA.FTZ R14, R14, c[0x0][0x23c], -R0 ;  /* 0x00008f000e0e7a23 */ /* 0x000fe20000010800 */
[----:B------:R-:W1:Y:S05]  /*4410*/  MUFU.EX2 R140, R10 ;  /* 0x0000000a008c7308 */ /* 0x000e6a0000000800 */
[----:B------:R-:W-:Y:S02]  /*4420*/  @P2 IADD3 R4, R138, 0x9, RZ ;  /* 0x000000098a042810 */ /* 0x000fe40007ffe0ff */
[----:B------:R-:W-:Y:S02]  /*4430*/  PLOP3.LUT P2, PT, PT, PT, UP0, 0x80, 0x0 ;  /* 0x000000000000781c */ /* 0x000fe40003f4f008 */
[----:B------:R-:W-:Y:S01]  /*4440*/  @P3 ISETP.GE.AND P3, PT, R4, UR6, PT ;  /* 0x0000000604003c0c */ /* 0x000fe2000bf66270 */
[----:B------:R-:W2:Y:S01]  /*4450*/  MUFU.EX2 R252, R11 ;  /* 0x0000000b00fc7308 */ /* 0x000ea20000000800 */
        /* <DEDUP_REMOVED lines=17> */
[----:B------:R-:W-:Y:S04]  /*4570*/  FFMA.FTZ R17, R17, c[0x0][0x23c], -R139 ;  /* 0x00008f0011117a23 */ /* 0x000fe8000001088b */
[-C--:B------:R-:W-:Y:S01]  /*4580*/  HMMA.16816.F32.BF16 R28, R132, R6.reuse, R28 ;  /* 0x00000006841c723c */ /* 0x080fe2000004181c */
[----:B------:R-:W3:Y:S03]  /*4590*/  MUFU.EX2 R164, R17 ;  /* 0x0000001100a47308 */ /* 0x000ee60000000800 */
[----:B------:R-:W-:Y:S02]  /*45a0*/  @P1 FSEL R19, R19, -INF , !P3 ;  /* 0xff80000013131808 */ /* 0x000fe40005800000 */
[----:B------:R-:W-:Y:S02]  /*45b0*/  PLOP3.LUT P1, PT, PT, PT, UP0, 0x80, 0x0 ;  /* 0x000000000000781c */ /* 0x000fe40003f2f008 */
[----:B------:R-:W-:Y:S01]  /*45c0*/  HMMA.16816.F32.BF16 R32, R156, R6, R32 ;  /* 0x000000069c20723c */ /* 0x000fe20000041820 */
[----:B------:R-:W-:Y:S03]  /*45d0*/  PLOP3.LUT P3, PT, PT, PT, UP0, 0x80, 0x0 ;  /* 0x000000000000781c */ /* 0x000fe60003f6f008 */
[----:B------:R-:W-:Y:S01]  /*45e0*/  @P0 FSEL R20, R20, -INF , !P5 ;  /* 0xff80000014140808 */ /* 0x000fe20006800000 */
[----:B------:R-:W-:Y:S01]  /*45f0*/  FFMA.FTZ R19, R19, c[0x0][0x23c], -R137 ;  /* 0x00008f0013137a23 */ /* 0x000fe20000010889 */
[----:B------:R-:W-:Y:S01]  /*4600*/  PLOP3.LUT P0, PT, PT, PT, UP0, 0x80, 0x0 ;  /* 0x000000000000781c */ /* 0x000fe20003f0f008 */
[----:B-1----:R-:W-:Y:S01]  /*4610*/  IMAD.MOV.U32 R159, RZ, RZ, R140 ;  /* 0x000000ffff9f7224 */ /* 0x002fe200078e008c */
[----:B------:R-:W-:Y:S01]  /*4620*/  @P2 FSEL R24, R24, -INF , !P5 ;  /* 0xff80000018182808 */ /* 0x000fe20006800000 */
[----:B------:R-:W-:Y:S01]  /*4630*/  MUFU.EX2 R166, R19 ;  /* 0x0000001300a67308 */ /* 0x000fe20000000800 */
[----:B------:R-:W-:Y:S01]  /*4640*/  PLOP3.LUT P2, PT, PT, PT, UP0, 0x80, 0x0 ;  /* 0x000000000000781c */ /* 0x000fe20003f4f008 */
[----:B------:R-:W4:Y:S01]  /*4650*/  LDL R140, [R1+0x38] ;  /* 0x00003800018c7983 */ /* 0x000f220000100800 */
        /* <DEDUP_REMOVED lines=32> */
[----:B--2---:R-:W-:Y:S01]  /*4860*/  F2FP.BF16.PACK_AB R5, R252, R159 ;  /* 0x0000009ffc05723e */ /* 0x004fe200000010ff */
[----:B------:R-:W2:Y:S01]  /*4870*/  MUFU.EX2 R162, R23 ;  /* 0x0000001700a27308 */ /* 0x000ea20000000800 */
[----:B------:R-:W-:Y:S02]  /*4880*/  @P0 FSEL R27, R27, -INF , !P6 ;  /* 0xff8000001b1b0808 */ /* 0x000fe40007000000 */
[----:B------:R-:W-:Y:S02]  /*4890*/  PLOP3.LUT P0, PT, PT, PT, UP0, 0x80, 0x0 ;  /* 0x000000000000781c */ /* 0x000fe40003f0f008 */
[----:B------:R-:W-:Y:S01]  /*48a0*/  @P2 FSEL R30, R30, -INF , !P3 ;  /* 0xff8000001e1e2808 */ /* 0x000fe20005800000 */
[--C-:B------:R-:W-:Y:S01]  /*48b0*/  FFMA.FTZ R27, R27, c[0x0][0x23c], -R0.reuse ;  /* 0x00008f001b1b7a23 */ /* 0x100fe20000010800 */
[----:B------:R-:W-:Y:S02]  /*48c0*/  PLOP3.LUT P2, PT, PT, PT, UP0, 0x80, 0x0 ;  /* 0x000000000000781c */ /* 0x000fe40003f4f008 */
[----:B------:R-:W-:Y:S01]  /*48d0*/  @P1 ISETP.GE.AND P1, PT, R138, UR6, PT ;  /* 0x000000068a001c0c */ /* 0x000fe2000bf26270 */
[----:B------:R-:W-:Y:S01]  /*48e0*/  FFMA.FTZ R30, R30, c[0x0][0x23c], -R0 ;  /* 0x00008f001e1e7a23 */ /* 0x000fe20000010800 */
[----:B---3--:R-:W-:Y:S01]  /*48f0*/  F2FP.BF16.PACK_AB R4, R164, R143 ;  /* 0x0000008fa404723e */ /* 0x008fe200000010ff */
[----:B------:R-:W-:Y:S01]  /*4900*/  MUFU.EX2 R241, R24 ;  /* 0x0000001800f17308 */ /* 0x000fe20000000800 */
[----:B-1----:R-:W-:Y:S03]  /*4910*/  F2FP.BF16.PACK_AB R7, R243, R244 ;  /* 0x000000f4f307723e */ /* 0x002fe600000010ff */
[----:B------:R2:W-:Y:S06]  /*4920*/  STS [R230+0x13000], R4 ;  /* 0x01300004e6007388 */ /* 0x0005ec0000000800 */
[----:B------:R-:W-:Y:S01]  /*4930*/  @P0 FSEL R29, R29, -INF , !P1 ;  /* 0xff8000001d1d0808 */ /* 0x000fe20004800000 */
[----:B------:R-:W-:Y:S01]  /*4940*/  MUFU.EX2 R165, R25 ;  /* 0x0000001900a57308 */ /* 0x000fe20000000800 */
[----:B------:R-:W-:Y:S02]  /*4950*/  PLOP3.LUT P0, PT, PT, PT, UP0, 0x80, 0x0 ;  /* 0x000000000000781c */ /* 0x000fe40003f0f008 */
[----:B------:R-:W-:Y:S01]  /*4960*/  @P2 FSEL R33, R33, -INF , !P1 ;  /* 0xff80000021212808 */ /* 0x000fe20004800000 */
[----:B------:R-:W-:Y:S01]  /*4970*/  FFMA.FTZ R136, R29, c[0x0][0x23c], -R136 ;  /* 0x00008f001d887a23 */ /* 0x000fe20000010888 */
[----:B------:R-:W-:Y:S05]  /*4980*/  PLOP3.LUT P2, PT, PT, PT, UP0, 0x80, 0x0 ;  /* 0x000000000000781c */ /* 0x000fea0003f4f008 */
[----:B------:R-:W-:Y:S04]  /*4990*/  MUFU.EX2 R242, R26 ;  /* 0x0000001a00f27308 */ /* 0x000fe80000000800 */
[----:B------:R-:W-:Y:S02]  /*49a0*/  @P0 FSEL R32, R32, -INF , !P3 ;  /* 0xff80000020200808 */ /* 0x000fe40005800000 */
[----:B------:R-:W-:Y:S02]  /*49b0*/  PLOP3.LUT P0, PT, PT, PT, UP0, 0x80, 0x0 ;  /* 0x000000000000781c */ /* 0x000fe40003f0f008 */
[----:B------:R-:W-:Y:S01]  /*49c0*/  @P2 FSEL R35, R35, -INF , !P1 ;  /* 0xff80000023232808 */ /* 0x000fe20004800000 */
[--C-:B------:R-:W-:Y:S01]  /*49d0*/  FFMA.FTZ R32, R32, c[0x0][0x23c], -R139.reuse ;  /* 0x00008f0020207a23 */ /* 0x100fe2000001088b */
[----:B--2---:R-:W-:Y:S01]  /*49e0*/  F2FP.BF16.PACK_AB R4, R162, R163 ;  /* 0x000000a3a204723e */ /* 0x004fe200000010ff */
        /* <DEDUP_REMOVED lines=13> */
[----:B------:R-:W3:Y:S10]  /*4ac0*/  MUFU.EX2 R151, R137 ;  /* 0x0000008900977308 */ /* 0x000ef40000000800 */
[----:B------:R-:W-:Y:S01]  /*4ad0*/  MUFU.EX2 R155, R28 ;  /* 0x0000001c009b7308 */ /* 0x000fe20000000800 */
[----:B--2---:R-:W-:Y:S05]  /*4ae0*/  F2FP.BF16.PACK_AB R0, R166, R167 ;  /* 0x000000a7a600723e */ /* 0x004fea00000010ff */
[----:B------:R1:W-:Y:S04]  /*4af0*/  STS [R230+0x13400], R0 ;  /* 0x01340000e6007388 */ /* 0x0003e80000000800 */
[----:B------:R-:W2:Y:S01]  /*4b00*/  MUFU.EX2 R154, R136 ;  /* 0x00000088009a7308 */ /* 0x000ea20000000800 */
[----:B------:R2:W-:Y:S04]  /*4b10*/  STS [R232+0x14000], R6 ;  /* 0x01400006e8007388 */ /* 0x0005e80000000800 */
[----:B------:R3:W-:Y:S05]  /*4b20*/  STS [R232+0x14400], R5 ;  /* 0x01440005e8007388 */ /* 0x0007ea0000000800 */
[----:B------:R-:W3:Y:S01]  /*4b30*/  MUFU.EX2 R156, R30 ;  /* 0x0000001e009c7308 */ /* 0x000ee20000000800 */
[----:B------:R3:W-:Y:S01]  /*4b40*/  STS [R230+0x14000], R7 ;  /* 0x01400007e6007388 */ /* 0x0007e20000000800 */
[----:B-1----:R-:W-:Y:S02]  /*4b50*/  F2FP.BF16.PACK_AB R0, R150, R149 ;  /* 0x000000959600723e */ /* 0x002fe400000010ff */
[----:B--2---:R-:W-:Y:S02]  /*4b60*/  F2FP.BF16.PACK_AB R6, R246, R247 ;  /* 0x000000f7f606723e */ /* 0x004fe400000010ff */
[----:B---3--:R-:W-:Y:S03]  /*4b70*/  F2FP.BF16.PACK_AB R5, R160, R161 ;  /* 0x000000a1a005723e */ /* 0x008fe600000010ff */
[----:B------:R1:W-:Y:S01]  /*4b80*/  STS [R230+0x14400], R6 ;  /* 0x01440006e6007388 */ /* 0x0003e20000000800 */
[----:B------:R-:W-:Y:S03]  /*4b90*/  F2FP.BF16.PACK_AB R7, R165, R241 ;  /* 0x000000f1a507723e */ /* 0x000fe600000010ff */
[----:B------:R2:W-:Y:S04]  /*4ba0*/  STS [R231+0x13000], R5 ;  /* 0x01300005e7007388 */ /* 0x0005e80000000800 */
[----:B------:R3:W-:Y:S04]  /*4bb0*/  STS [R231+0x13400], R4 ;  /* 0x01340004e7007388 */ /* 0x0007e80000000800 */
[----:B------:R3:W-:Y:S01]  /*4bc0*/  STS [R229+0x13000], R0 ;  /* 0x01300000e5007388 */ /* 0x0007e20000000800 */
[----:B-1----:R-:W-:Y:S02]  /*4bd0*/  F2FP.BF16.PACK_AB R6, R240, R242 ;  /* 0x000000f2f006723e */ /* 0x002fe400000010ff */
[----:B--2---:R-:W-:Y:S02]  /*4be0*/  F2FP.BF16.PACK_AB R5, R151, R152 ;  /* 0x000000989705723e */ /* 0x004fe400000010ff */
[----:B---3--:R-:W-:Y:S03]  /*4bf0*/  F2FP.BF16.PACK_AB R4, R154, R155 ;  /* 0x0000009b9a04723e */ /* 0x008fe600000010ff */
[----:B------:R-:W-:Y:S01]  /*4c00*/  STS [R229+0x13400], R5 ;  /* 0x01340005e5007388 */ /* 0x000fe20000000800 */
[----:B------:R-:W-:Y:S03]  /*4c10*/  F2FP.BF16.PACK_AB R0, R153, R156 ;  /* 0x0000009c9900723e */ /* 0x000fe600000010ff */
[----:B------:R-:W-:Y:S04]  /*4c20*/  STS [R231+0x14000], R7 ;  /* 0x01400007e7007388 */ /* 0x000fe80000000800 */
[----:B------:R-:W-:Y:S04]  /*4c30*/  STS [R231+0x14400], R6 ;  /* 0x01440006e7007388 */ /* 0x000fe80000000800 */
[----:B------:R-:W-:Y:S04]  /*4c40*/  STS [R229+0x14400], R0 ;  /* 0x01440000e5007388 */ /* 0x000fe80000000800 */
[----:B------:R-:W-:Y:S04]  /*4c50*/  STS [R229+0x14000], R4 ;  /* 0x01400004e5007388 */ /* 0x000fe80000000800 */
[----:B------:R-:W1:Y:S08]  /*4c60*/  LDSM.16.M88.4 R32, [R219+0x6000] ;  /* 0x00600000db20783b */ /* 0x000e700000000200 */
[----:B------:R-:W2:Y:S08]  /*4c70*/  LDSM.16.M88.4 R28, [R219+0x6800] ;  /* 0x00680000db1c783b */ /* 0x000eb00000000200 */
[----:B------:R-:W3:Y:S08]  /*4c80*/  LDSM.16.M88.4 R132, [R220+0x6000] ;  /* 0x00600000dc84783b */ /* 0x000ef00000000200 */
[----:B------:R-:W3:Y:S01]  /*4c90*/  LDSM.16.M88.4 R136, [R220+0x6800] ;  /* 0x00680000dc88783b */ /* 0x000ee20000000200 */
[-C--:B-1----:R-:W-:Y:S08]  /*4ca0*/  HMMA.16816.F32.BF16 R4, R32, R168.reuse, RZ ;  /* 0x000000a82004723c */ /* 0x082ff000000418ff */
[C---:B--2---:R-:W-:Y:S08]  /*4cb0*/  HMMA.16816.F32.BF16 R8, R28.reuse, R168, RZ ;  /* 0x000000a81c08723c */ /* 0x044ff000000418ff */
[-C--:B------:R-:W-:Y:S01]  /*4cc0*/  HMMA.16816.F32.BF16 R12, R28, R170.reuse, RZ ;  /* 0x000000aa1c0c723c */ /* 0x080fe200000418ff */
[----:B----4-:R-:W-:Y:S02]  /*4cd0*/  IADD3.X R145, R140, UR11, RZ, P0, !PT ;  /* 0x0000000b8c917c10 */ /* 0x010fe400087fe4ff */
[----:B------:R-:W-:Y:S05]  /*4ce0*/  PLOP3.LUT P0, PT, PT, PT, UP5, 0x80, 0x0 ;  /* 0x000000000000781c */ /* 0x000fea0003f0f058 */
[C---:B------:R-:W-:Y:S01]  /*4cf0*/  HMMA.16816.F32.BF16 R16, R32.reuse, R170, RZ ;  /* 0x000000aa2010723c */ /* 0x040fe200000418ff */
[----:B------:R-:W2:Y:S04]  /*4d00*/  LDG.E R142, [R144.64] ;  /* 0x00000004908e7981 */ /* 0x000ea8000c1e1900 */
[----:B------:R-:W4:Y:S03]  /*4d10*/  LDG.E R141, [R144.64+0x20] ;  /* 0x00002004908d7981 */ /* 0x000f26000c1e1900 */
[-C--:B------:R-:W-:Y:S01]  /*4d20*/  HMMA.16816.F32.BF16 R20, R32, R172.reuse, RZ ;  /* 0x000000ac2014723c */ /* 0x080fe200000418ff */
[----:B------:R-:W2:Y:S04]  /*4d30*/  LDG.E R140, [R144.64+0x80] ;  /* 0x00008004908c7981 */ /* 0x000ea8000c1e1900 */
[----:B------:R1:W2:Y:S03]  /*4d40*/  LDG.E R0, [R144.64+0xa0] ;  /* 0x0000a00490007981 */ /* 0x0002a6000c1e1900 */
[C---:B------:R-:W-:Y:S08]  /*4d50*/  HMMA.16816.F32.BF16 R24, R28.reuse, R172, RZ ;  /* 0x000000ac1c18723c */ /* 0x040ff000000418ff */
[-C--:B------:R-:W-:Y:S08]  /*4d60*/  HMMA.16816.F32.BF16 R28, R28, R174.reuse, RZ ;  /* 0x000000ae1c1c723c */ /* 0x080ff000000418ff */
[----:B------:R-:W-:Y:S08]  /*4d70*/  HMMA.16816.F32.BF16 R32, R32, R174, RZ ;  /* 0x000000ae2020723c */ /* 0x000ff000000418ff */
[-C--:B---3--:R-:W-:Y:S08]  /*4d80*/  HMMA.16816.F32.BF16 R4, R132, R176.reuse, R4 ;  /* 0x000000b08404723c */ /* 0x088ff00000041804 */
[C---:B------:R-:W-:Y:S08]  /*4d90*/  HMMA.16816.F32.BF16 R8, R136.reuse, R176, R8 ;  /* 0x000000b08808723c */ /* 0x040ff00000041808 */
[-C--:B------:R-:W-:Y:S08]  /*4da0*/  HMMA.16816.F32.BF16 R12, R136, R178.reuse, R12 ;  /* 0x000000b2880c723c */ /* 0x080ff0000004180c */
[C---:B------:R-:W-:Y:S08]  /*4db0*/  HMMA.16816.F32.BF16 R16, R132.reuse, R178, R16 ;  /* 0x000000b28410723c */ /* 0x040ff00000041810 */
[-C--:B------:R-:W-:Y:S08]  /*4dc0*/  HMMA.16816.F32.BF16 R20, R132, R180.reuse, R20 ;  /* 0x000000b48414723c */ /* 0x080ff00000041814 */
[C---:B------:R-:W-:Y:S08]  /*4dd0*/  HMMA.16816.F32.BF16 R24, R136.reuse, R180, R24 ;  /* 0x000000b48818723c */ /* 0x040ff00000041818 */
[-C--:B------:R-:W-:Y:S01]  /*4de0*/  HMMA.16816.F32.BF16 R28, R136, R182.reuse, R28 ;  /* 0x000000b6881c723c */ /* 0x080fe2000004181c */
[----:B------:R-:W3:Y:S07]  /*4df0*/  LDSM.16.M88.4 R136, [R219+0x7000] ;  /* 0x00700000db88783b */ /* 0x000eee0000000200 */
[----:B------:R-:W-:Y:S01]  /*4e00*/  HMMA.16816.F32.BF16 R32, R132, R182, R32 ;  /* 0x000000b68420723c */ /* 0x000fe20000041820 */
[----:B------:R-:W1:Y:S07]  /*4e10*/  LDSM.16.M88.4 R132, [R219+0x7800] ;  /* 0x00780000db84783b */ /* 0x000e6e0000000200 */
[-C--:B---3--:R-:W-:Y:S08]  /*4e20*/  HMMA.16816.F32.BF16 R4, R136, R184.reuse, R4 ;  /* 0x000000b88804723c */ /* 0x088ff00000041804 */
[C---:B-1----:R-:W-:Y:S08]  /*4e30*/  HMMA.16816.F32.BF16 R8, R132.reuse, R184, R8 ;  /* 0x000000b88408723c */ /* 0x042ff00000041808 */
        /* <DEDUP_REMOVED lines=33> */
[----:B------:R-:W-:Y:S02]  /*5050*/  FADD.FTZ R5, -R142, R5 ;  /* 0x000000058e057221 */ /* 0x000fe40000010100 */
[----:B----4-:R-:W-:Y:S02]  /*5060*/  FADD.FTZ R6, -R141, R6 ;  /* 0x000000068d067221 */ /* 0x010fe40000010100 */
[----:B------:R-:W-:Y:S01]  /*5070*/  FMUL.FTZ R147, R147, R4 ;  /* 0x0000000493937220 */ /* 0x000fe20000410000 */
[-C--:B------:R-:W-:Y:S03]  /*5080*/  HMMA.16816.F32.BF16 R20, R132, R212.reuse, R20 ;  /* 0x000000d48414723c */ /* 0x080fe60000041814 */
[----:B------:R-:W-:Y:S02]  /*5090*/  FMUL.FTZ R146, R146, R5 ;  /* 0x0000000592927220 */ /* 0x000fe40000410000 */
[C---:B------:R-:W-:Y:S02]  /*50a0*/  FADD.FTZ R7, -R141.reuse, R7 ;  /* 0x000000078d077221 */ /* 0x040fe40000010100 */
        /* <DEDUP_REMOVED lines=11> */
[----:B------:R-:W-:Y:S02]  /*5160*/  FADD.FTZ R22, -R141, R22 ;  /* 0x000000168d167221 */ /* 0x000fe40000010100 */
[----:B------:R-:W-:Y:S04]  /*5170*/  FMUL.FTZ R145, R161, R20 ;  /* 0x00000014a1917220 */ /* 0x000fe80000410000 */
[----:B------:R-:W-:Y:S02]  /*5180*/  FMUL.FTZ R144, R160, R21 ;  /* 0x00000015a0907220 */ /* 0x000fe40000410000 */
[C---:B------:R-:W-:Y:S02]  /*5190*/  FADD.FTZ R18, -R141.reuse, R18 ;  /* 0x000000128d127221 */ /* 0x040fe40000010100 */
[----:B------:R-:W-:Y:S02]  /*51a0*/  FMUL.FTZ R133, R166, R19 ;  /* 0x00000013a6857220 */ /* 0x000fe40000410000 */
[----:B------:R-:W-:Y:S02]  /*51b0*/  FADD.FTZ R23, -R141, R23 ;  /* 0x000000178d177221 */ /* 0x000fe40000010100 */
[----:B------:R-:W-:Y:S02]  /*51c0*/  FMUL.FTZ R135, R163, R22 ;  /* 0x00000016a3877220 */ /* 0x000fe40000410000 */
[----:B------:R-:W-:Y:S02]  /*51d0*/  FADD.FTZ R13, -R140, R13 ;  /* 0x0000000d8c0d7221 */ /* 0x000fe40000010100 */
[C---:B------:R-:W-:Y:S02]  /*51e0*/  FADD.FTZ R32, -R142.reuse, R32 ;  /* 0x000000208e207221 */ /* 0x040fe40000010100 */
[----:B------:R-:W-:Y:S02]  /*51f0*/  FADD.FTZ R34, -R141, R34 ;  /* 0x000000228d227221 */ /* 0x000fe40000010100 */
[----:B------:R-:W-:Y:S02]  /*5200*/  FADD.FTZ R33, -R142, R33 ;  /* 0x000000218e217221 */ /* 0x000fe40000010100 */
[----:B------:R-:W-:Y:S02]  /*5210*/  FMUL.FTZ R142, R149, R32 ;  /* 0x00000020958e7220 */ /* 0x000fe40000410000 */
[----:B------:R-:W-:Y:S01]  /*5220*/  FMUL.FTZ R137, R152, R34 ;  /* 0x0000002298897220 */ /* 0x000fe20000410000 */
[----:B------:R1:W5:Y:S01]  /*5230*/  LDL R149, [R1+0x14] ;  /* 0x0000140001957983 */ /* 0x0003620000100800 */
[----:B------:R-:W-:Y:S02]  /*5240*/  FADD.FTZ R136, -R141, R35 ;  /* 0x000000238d887221 */ /* 0x000fe40000010100 */
[C---:B------:R-:W-:Y:S01]  /*5250*/  FADD.FTZ R4, -R140.reuse, R24 ;  /* 0x000000188c047221 */ /* 0x040fe20000010100 */
[----:B------:R1:W5:Y:S01]  /*5260*/  LDL R152, [R1+0x10] ;  /* 0x0000100001987983 */ /* 0x0003620000100800 */
        /* <DEDUP_REMOVED lines=38> */
[----:B-1----:R-:W-:Y:S01]  /*54d0*/  ULOP3.LUT UR8, UR7, 0x1, URZ, 0xc0, !UPT ;  /* 0x0000000107087892 */ /* 0x002fe2000f8ec03f */
[----:B------:R-:W-:Y:S01]  /*54e0*/  IMAD.MOV.U32 R0, RZ, RZ, c[0x0][0x190] ;  /* 0x00006400ff007624 */ /* 0x000fe200078e00ff */
[----:B------:R-:W-:Y:S02]  /*54f0*/  ISETP.GE.AND P3, PT, R250, c[0x0][0x220], PT ;  /* 0x00008800fa007a0c */ /* 0x000fe40003f66270 */
[----:B------:R-:W-:Y:S01]  /*5500*/  UISETP.NE.U32.AND UP1, UPT, UR8, 0x1, UPT ;  /* 0x000000010800788c */ /* 0x000fe2000bf25070 */
[----:B------:R-:W-:Y:S01]  /*5510*/  IMAD.U32 R0, R0, -0x40, RZ ;  /* 0xffffffc000007824 */ /* 0x000fe200078e00ff */
[----:B-----5:R-:W-:Y:S02]  /*5520*/  ISETP.GE.AND P2, PT, R152, c[0x0][0x220], PT ;  /* 0x0000880098007a0c */ /* 0x020fe40003f46270 */
[----:B------:R-:W-:Y:S01]  /*5530*/  USEL UR8, UR40, 0x3000, !UP1 ;  /* 0x0000300028087887 */ /* 0x000fe2000c800000 */
[----:B------:R-:W-:Y:S02]  /*5540*/  ISETP.GE.AND P1, PT, R149, c[0x0][0x220], PT ;  /* 0x0000880095007a0c */ /* 0x000fe40003f26270 */
[----:B------:R-:W-:Y:S02]  /*5550*/  LEA R238, P4, R0, R238, 0x1 ;  /* 0x000000ee00ee7211 */ /* 0x000fe400078808ff */
[----:B------:R-:W-:Y:S02]  /*5560*/  SHF.R.S32.HI R4, RZ, 0x1f, R0 ;  /* 0x0000001fff047819 */ /* 0x000fe40000011400 */
[----:B------:R-:W-:Y:S02]  /*5570*/  IADD3 R228, R228, UR8, RZ ;  /* 0x00000008e4e47c10 */ /* 0x000fe4000fffe0ff */
[----:B------:R-:W-:Y:S01]  /*5580*/  LEA.HI.X R237, R0, R237, R4, 0x1, P4 ;  /* 0x000000ed00ed7211 */ /* 0x000fe200020f0c04 */
[--C-:B------:R-:W-:Y:S01]  /*5590*/  @!P3 IMAD.MOV.U32 R4, RZ, RZ, R238.reuse ;  /* 0x000000ffff04b224 */ /* 0x100fe200078e00ee */
[C---:B------:R-:W-:Y:S01]  /*55a0*/  IADD3 R0, R239.reuse, UR8, RZ ;  /* 0x00000008ef007c10 */ /* 0x040fe2000fffe0ff */
[----:B------:R1:W-:Y:S01]  /*55b0*/  @P3 STS [R228], RZ ;  /* 0x000000ffe4003388 */ /* 0x0003e20000000800 */
[C---:B------:R-:W-:Y:S01]  /*55c0*/  @!P2 IADD3 R9, R239.reuse, UR8, RZ ;  /* 0x00000008ef09ac10 */ /* 0x040fe2000fffe0ff */
[--C-:B------:R-:W-:Y:S01]  /*55d0*/  @!P3 IMAD.MOV.U32 R5, RZ, RZ, R237.reuse ;  /* 0x000000ffff05b224 */ /* 0x100fe200078e00ed */
[----:B------:R-:W-:Y:S01]  /*55e0*/  @!P1 IADD3 R8, R239, UR8, RZ ;  /* 0x00000008ef089c10 */ /* 0x000fe2000fffe0ff */
[----:B------:R1:W-:Y:S01]  /*55f0*/  @P3 STS [R228+0x4], RZ ;  /* 0x000004ffe4003388 */ /* 0x0003e20000000800 */
[----:B------:R-:W-:Y:S01]  /*5600*/  @!P2 IMAD.MOV.U32 R6, RZ, RZ, R238 ;  /* 0x000000ffff06a224 */ /* 0x000fe200078e00ee */
[----:B------:R-:W-:Y:S01]  /*5610*/  IADD3 R216, R216, UR8, RZ ;  /* 0x00000008d8d87c10 */ /* 0x000fe2000fffe0ff */
[--C-:B------:R-:W-:Y:S01]  /*5620*/  @!P2 IMAD.MOV.U32 R7, RZ, RZ, R237.reuse ;  /* 0x000000ffff07a224 */ /* 0x100fe200078e00ed */
[----:B------:R1:W-:Y:S01]  /*5630*/  @P3 STS [R228+0x8], RZ ;  /* 0x000008ffe4003388 */ /* 0x0003e20000000800 */
[----:B------:R-:W-:Y:S03]  /*5640*/  IMAD.MOV.U32 R239, RZ, RZ, R0 ;  /* 0x000000ffffef7224 */ /* 0x000fe600078e0000 */
[----:B------:R1:W-:Y:S04]  /*5650*/  @P3 STS [R228+0xc], RZ ;  /* 0x00000cffe4003388 */ /* 0x0003e80000000800 */
[----:B------:R-:W-:Y:S01]  /*5660*/  @!PT LDS RZ, [RZ] ;  /* 0x00000000fffff984 */ /* 0x000fe20000000800 */
[----:B------:R-:W-:Y:S01]  /*5670*/  @!PT LDS RZ, [RZ] ;  /* 0x00000000fffff984 */ /* 0x000fe20000000800 */
[----:B------:R-:W-:Y:S01]  /*5680*/  @!PT LDS RZ, [RZ] ;  /* 0x00000000fffff984 */ /* 0x000fe20000000800 */
[----:B------:R2:W-:Y:S04]  /*5690*/  @!P3 LDGSTS.E.BYPASS.LTC128B.128 [R0], [R4.64] ;  /* 0x000000000400bfae */ /* 0x0005e8000b901d44 */
        /* <DEDUP_REMOVED lines=8> */
[----:B------:R1:W-:Y:S01]  /*5720*/  @P1 STS [R228+0x2000], RZ ;  /* 0x002000ffe4001388 */ /* 0x0003e20000000800 */
[----:B--2---:R-:W-:Y:S03]  /*5730*/  @!P1 IMAD.MOV.U32 R4, RZ, RZ, R238 ;  /* 0x000000ffff049224 */ /* 0x004fe600078e00ee */
[----:B------:R1:W-:Y:S01]  /*5740*/  @P1 STS [R228+0x2004], RZ ;  /* 0x002004ffe4001388 */ /* 0x0003e20000000800 */
[----:B------:R-:W-:Y:S03]  /*5750*/  @!P1 IMAD.MOV.U32 R5, RZ, RZ, R237 ;  /* 0x000000ffff059224 */ /* 0x000fe600078e00ed */
[----:B------:R1:W-:Y:S04]  /*5760*/  @P1 STS [R228+0x2008], RZ ;  /* 0x002008ffe4001388 */ /* 0x0003e80000000800 */
[----:B------:R1:W-:Y:S04]  /*5770*/  @P1 STS [R228+0x200c], RZ ;  /* 0x00200cffe4001388 */ /* 0x0003e80000000800 */
[----:B------:R-:W-:Y:S01]  /*5780*/  @!PT LDS RZ, [RZ] ;  /* 0x00000000fffff984 */ /* 0x000fe20000000800 */
[----:B------:R-:W-:Y:S01]  /*5790*/  @!PT LDS RZ, [RZ] ;  /* 0x00000000fffff984 */ /* 0x000fe20000000800 */
[----:B------:R-:W-:Y:S01]  /*57a0*/  @!PT LDS RZ, [RZ] ;  /* 0x00000000fffff984 */ /* 0x000fe20000000800 */
[----:B------:R1:W-:Y:S04]  /*57b0*/  @!P1 LDGSTS.E.BYPASS.LTC128B.128 [R8+0x2000], [R4.64+0x80] ;  /* 0x0200008004089fae */ /* 0x0003e8000b901d44 */
[----:B------:R-:W0:Y:S02]  /*57c0*/  LDGDEPBAR ;  /* 0x00000000000079af */ /* 0x000e240000000000 */
.L_x_50:
[----:B-1----:R-:W-:Y:S01]  /*57d0*/  F2FP.BF16.PACK_AB R16, R146, R147 ;  /* 0x000000939210723e */ /* 0x002fe200000010ff */
        /* <DEDUP_REMOVED lines=22> */
[----:B------:R-:W-:Y:S03]  /*5940*/  F2FP.BF16.PACK_AB R17, R21, R22 ;  /* 0x000000161511723e */ /* 0x000fe600000010ff */
[----:B------:R-:W-:Y:S04]  /*5950*/  STS [R230+0x10400], R9 ;  /* 0x01040009e6007388 */ /* 0x000fe80000000800 */
[----:B------:R-:W-:Y:S04]  /*5960*/  STS [R231+0xf000], R8 ;  /* 0x00f00008e7007388 */ /* 0x000fe80000000800 */
[----:B------:R-:W-:Y:S04]  /*5970*/  STS [R231+0xf400], R7 ;  /* 0x00f40007e7007388 */ /* 0x000fe80000000800 */
[----:B------:R-:W-:Y:S04]  /*5980*/  STS [R229+0xf000], R4 ;  /* 0x00f00004e5007388 */ /* 0x000fe80000000800 */
[----:B------:R2:W-:Y:S04]  /*5990*/  STS [R229+0xf400], R0 ;  /* 0x00f40000e5007388 */ /* 0x0005e80000000800 */
[----:B------:R-:W-:Y:S04]  /*59a0*/  STS [R231+0x10000], R6 ;  /* 0x01000006e7007388 */ /* 0x000fe80000000800 */
[----:B------:R-:W-:Y:S04]  /*59b0*/  STS [R231+0x10400], R5 ;  /* 0x01040005e7007388 */ /* 0x000fe80000000800 */
[----:B------:R-:W-:Y:S04]  /*59c0*/  STS [R229+0x10000], R18 ;  /* 0x01000012e5007388 */ /* 0x000fe80000000800 */
[----:B------:R-:W-:Y:S04]  /*59d0*/  STS [R229+0x10400], R17 ;  /* 0x01040011e5007388 */ /* 0x000fe80000000800 */
[----:B------:R-:W-:Y:S01]  /*59e0*/  BAR.SYNC.DEFER_BLOCKING 0x0 ;  /* 0x0000000000007b1d */ /* 0x000fe20000010000 */
[----:B--2---:R-:W-:Y:S05]  /*59f0*/  IMAD.SHL.U32 R0, R225, 0x2, RZ ;  /* 0x00000002e1007824 */ /* 0x004fea00078e00ff */
[----:B------:R-:W-:Y:S04]  /*5a00*/  LDSM.16.MT88.4 R4, [R2+0x13000] ;  /* 0x013000000204783b */ /* 0x000fe80000004200 */
[----:B------:R-:W2:Y:S04]  /*5a10*/  LDSM.16.MT88.4 R8, [R0+0x6000] ;  /* 0x006000000008783b */ /* 0x000ea80000004200 */
[----:B------:R-:W3:Y:S04]  /*5a20*/  LDSM.16.MT88.4 R12, [R2+0x15000] ;  /* 0x01500000020c783b */ /* 0x000ee80000004200 */
[----:B------:R-:W4:Y:S04]  /*5a30*/  LDSM.16.MT88.4 R16, [R0+0x7000] ;  /* 0x007000000010783b */ /* 0x000f280000004200 */
[----:B------:R-:W1:Y:S04]  /*5a40*/  LDSM.16.MT88.4 R20, [R0+0x8000] ;  /* 0x008000000014783b */ /* 0x000e680000004200 */
[----:B------:R-:W-:Y:S04]  /*5a50*/  LDSM.16.MT88.4 R24, [R2+0x13800] ;  /* 0x013800000218783b */ /* 0x000fe80000004200 */
[----:B------:R-:W1:Y:S04]  /*5a60*/  LDSM.16.MT88.4 R28, [R0+0x6400] ;  /* 0x00640000001c783b */ /* 0x000e680000004200 */
[----:B------:R-:W1:Y:S04]  /*5a70*/  LDSM.16.MT88.4 R32, [R2+0x15800] ;  /* 0x015800000220783b */ /* 0x000e680000004200 */
[----:B------:R-:W1:Y:S04]  /*5a80*/  LDSM.16.MT88.4 R132, [R0+0x7400] ;  /* 0x007400000084783b */ /* 0x000e680000004200 */
[----:B------:R-:W-:Y:S01]  /*5a90*/  LDSM.16.MT88.4 R136, [R2+0x16800] ;  /* 0x016800000288783b */ /* 0x000fe20000004200 */
[-C--:B--2---:R-:W-:Y:S08]  /*5aa0*/  HMMA.16816.F32.BF16 R36, R4, R8.reuse, R36 ;  /* 0x000000080424723c */ /* 0x084ff00000041824 */
[C---:B---3--:R-:W-:Y:S08]  /*5ab0*/  HMMA.16816.F32.BF16 R40, R12.reuse, R8, R40 ;  /* 0x000000080c28723c */ /* 0x048ff00000041828 */
[-C--:B------:R-:W-:Y:S08]  /*5ac0*/  HMMA.16816.F32.BF16 R44, R12, R10.reuse, R44 ;  /* 0x0000000a0c2c723c */ /* 0x080ff0000004182c */
[C---:B------:R-:W-:Y:S01]  /*5ad0*/  HMMA.16816.F32.BF16 R48, R4.reuse, R10, R48 ;  /* 0x0000000a0430723c */ /* 0x040fe20000041830 */
[----:B------:R-:W2:Y:S07]  /*5ae0*/  LDSM.16.MT88.4 R8, [R0+0x8400] ;  /* 0x008400000008783b */ /* 0x000eae0000004200 */
[-C--:B----4-:R-:W-:Y:S08]  /*5af0*/  HMMA.16816.F32.BF16 R52, R4, R16.reuse, R52 ;  /* 0x000000100434723c */ /* 0x090ff00000041834 */
[C---:B------:R-:W-:Y:S08]  /*5b00*/  HMMA.16816.F32.BF16 R56, R12.reuse, R16, R56 ;  /* 0x000000100c38723c */ /* 0x040ff00000041838 */
[-C--:B------:R-:W-:Y:S08]  /*5b10*/  HMMA.16816.F32.BF16 R60, R12, R18.reuse, R60 ;  /* 0x000000120c3c723c */ /* 0x080ff0000004183c */
[C---:B------:R-:W-:Y:S01]  /*5b20*/  HMMA.16816.F32.BF16 R64, R4.reuse, R18, R64 ;  /* 0x000000120440723c */ /* 0x040fe20000041840 */
[----:B------:R-:W-:Y:S07]  /*5b30*/  LDSM.16.MT88.4 R16, [R2+0x16000] ;  /* 0x016000000210783b */ /* 0x000fee0000004200 */
[-C--:B-1----:R-:W-:Y:S08]  /*5b40*/  HMMA.16816.F32.BF16 R68, R4, R20.reuse, R68 ;  /* 0x000000140444723c */ /* 0x082ff00000041844 */
[C---:B------:R-:W-:Y:S08]  /*5b50*/  HMMA.16816.F32.BF16 R72, R12.reuse, R20, R72 ;  /* 0x000000140c48723c */ /* 0x040ff00000041848 */
[-C--:B------:R-:W-:Y:S01]  /*5b60*/  HMMA.16816.F32.BF16 R76, R12, R22.reuse, R76 ;  /* 0x000000160c4c723c */ /* 0x080fe2000004184c */
[----:B------:R-:W-:Y:S07]  /*5b70*/  LDSM.16.MT88.4 R12, [R0+0x6800] ;  /* 0x00680000000c783b */ /* 0x000fee0000004200 */
[----:B------:R-:W-:Y:S01]  /*5b80*/  HMMA.16816.F32.BF16 R80, R4, R22, R80 ;  /* 0x000000160450723c */ /* 0x000fe20000041850 */
[----:B------:R-:W1:Y:S04]  /*5b90*/  LDSM.16.MT88.4 R4, [R2+0x14000] ;  /* 0x014000000204783b */ /* 0x000e680000004200 */
[----:B------:R-:W3:Y:S03]  /*5ba0*/  LDSM.16.MT88.4 R20, [R0+0x7800] ;  /* 0x007800000014783b */ /* 0x000ee60000004200 */
[-C--:B------:R-:W-:Y:S08]  /*5bb0*/  HMMA.16816.F32.BF16 R36, R24, R28.reuse, R36 ;  /* 0x0000001c1824723c */ /* 0x080ff00000041824 */
[C---:B------:R-:W-:Y:S08]  /*5bc0*/  HMMA.16816.F32.BF16 R40, R32.reuse, R28, R40 ;  /* 0x0000001c2028723c */ /* 0x040ff00000041828 */
[-C--:B------:R-:W-:Y:S08]  /*5bd0*/  HMMA.16816.F32.BF16 R44, R32, R30.reuse, R44 ;  /* 0x0000001e202c723c */ /* 0x080ff0000004182c */
[C---:B------:R-:W-:Y:S01]  /*5be0*/  HMMA.16816.F32.BF16 R48, R24.reuse, R30, R48 ;  /* 0x0000001e1830723c */ /* 0x040fe20000041830 */
[----:B------:R-:W4:Y:S07]  /*5bf0*/  LDSM.16.MT88.4 R28, [R0+0x8800] ;  /* 0x00880000001c783b */ /* 0x000f2e0000004200 */
[-C--:B------:R-:W-:Y:S08]  /*5c00*/  HMMA.16816.F32.BF16 R52, R24, R132.reuse, R52 ;  /* 0x000000841834723c */ /* 0x080ff00000041834 */
[C---:B------:R-:W-:Y:S08]  /*5c10*/  HMMA.16816.F32.BF16 R56, R32.reuse, R132, R56 ;  /* 0x000000842038723c */ /* 0x040ff00000041838 */
[-C--:B------:R-:W-:Y:S08]  /*5c20*/  HMMA.16816.F32.BF16 R60, R32, R134.reuse, R60 ;  /* 0x00000086203c723c */ /* 0x080ff0000004183c */
[C---:B------:R-:W-:Y:S01]  /*5c30*/  HMMA.16816.F32.BF16 R64, R24.reuse, R134, R64 ;  /* 0x000000861840723c */ /* 0x040fe20000041840 */
[----:B------:R-:W-:Y:S07]  /*5c40*/  LDSM.16.MT88.4 R132, [R0+0x6c00] ;  /* 0x006c00000084783b */ /* 0x000fee0000004200 */
[-C--:B--2---:R-:W-:Y:S08]  /*5c50*/  HMMA.16816.F32.BF16 R68, R24, R8.reuse, R68 ;  /* 0x000000081844723c */ /* 0x084ff00000041844 */
[C---:B------:R-:W-:Y:S08]  /*5c60*/  HMMA.16816.F32.BF16 R72, R32.reuse, R8, R72 ;  /* 0x000000082048723c */ /* 0x040ff00000041848 */
[-C--:B------:R-:W-:Y:S01]  /*5c70*/  HMMA.16816.F32.BF16 R76, R32, R10.reuse, R76 ;  /* 0x0000000a204c723c */ /* 0x080fe2000004184c */
[----:B------:R-:W2:Y:S07]  /*5c80*/  LDSM.16.MT88.4 R32, [R2+0x14800] ;  /* 0x014800000220783b */ /* 0x000eae0000004200 */
        /* <DEDUP_REMOVED lines=8> */
[-C--:B---3--:R-:W-:Y:S08]  /*5d10*/  HMMA.16816.F32.BF16 R52, R4, R20.reuse, R52 ;  /* 0x000000140434723c */ /* 0x088ff00000041834 */
[C---:B------:R-:W-:Y:S08]  /*5d20*/  HMMA.16816.F32.BF16 R56, R16.reuse, R20, R56 ;  /* 0x000000141038723c */ /* 0x040ff00000041838 */
[-C--:B------:R-:W-:Y:S08]  /*5d30*/  HMMA.16816.F32.BF16 R60, R16, R22.reuse, R60 ;  /* 0x00000016103c723c */ /* 0x080ff0000004183c */
[C---:B------:R-:W-:Y:S08]  /*5d40*/  HMMA.16816.F32.BF16 R64, R4.reuse, R22, R64 ;  /* 0x000000160440723c */ /* 0x040ff00000041840 */
[-C--:B----4-:R-:W-:Y:S08]  /*5d50*/  HMMA.16816.F32.BF16 R68, R4, R28.reuse, R68 ;  /* 0x0000001c0444723c */ /* 0x090ff00000041844 */
[C---:B------:R-:W-:Y:S08]  /*5d60*/  HMMA.16816.F32.BF16 R72, R16.reuse, R28, R72 ;  /* 0x0000001c1048723c */ /* 0x040ff00000041848 */
[-C--:B------:R-:W-:Y:S08]  /*5d70*/  HMMA.16816.F32.BF16 R76, R16, R30.reuse, R76 ;  /* 0x0000001e104c723c */ /* 0x080ff0000004184c */
[----:B------:R-:W-:Y:S08]  /*5d80*/  HMMA.16816.F32.BF16 R80, R4, R30, R80 ;  /* 0x0000001e0450723c */ /* 0x000ff00000041850 */
[-C--:B--2---:R-:W-:Y:S08]  /*5d90*/  HMMA.16816.F32.BF16 R36, R32, R132.reuse, R36 ;  /* 0x000000842024723c */ /* 0x084ff00000041824 */
        /* <DEDUP_REMOVED lines=12> */
[----:B------:R-:W-:Y:S01]  /*5e60*/  IMAD.MOV.U32 R5, RZ, RZ, c[0x0][0x370] ;  /* 0x0000dc00ff057624 */ /* 0x000fe200078e00ff */
[----:B------:R-:W-:Y:S01]  /*5e70*/  ISETP.GE.AND P3, PT, R250, c[0x0][0x220], PT ;  /* 0x00008800fa007a0c */ /* 0x000fe20003f66270 */
[----:B-----5:R-:W-:Y:S01]  /*5e80*/  IMAD.SHL.U32 R4, R153, 0x2, RZ ;  /* 0x0000000299047824 */ /* 0x020fe200078e00ff */
[----:B------:R-:W-:Y:S01]  /*5e90*/  ISETP.GE.AND P2, PT, R152, c[0x0][0x220], PT ;  /* 0x0000880098007a0c */ /* 0x000fe20003f46270 */
[----:B------:R-:W-:Y:S01]  /*5ea0*/  IMAD.U32 R5, R5, -0x40, RZ ;  /* 0xffffffc005057824 */ /* 0x000fe200078e00ff */
[----:B------:R-:W-:Y:S04]  /*5eb0*/  ISETP.GE.AND P1, PT, R149, c[0x0][0x220], PT ;  /* 0x0000880095007a0c */ /* 0x000fe80003f26270 */
[C---:B------:R-:W-:Y:S02]  /*5ec0*/  LEA R236, P4, R5.reuse, R236, 0x1 ;  /* 0x000000ec05ec7211 */ /* 0x040fe400078808ff */
[----:B------:R-:W-:Y:S03]  /*5ed0*/  SHF.R.S32.HI R6, RZ, 0x1f, R5 ;  /* 0x0000001fff067819 */ /* 0x000fe60000011405 */
[----:B------:R1:W-:Y:S01]  /*5ee0*/  @P3 STS [R4+0x6000], RZ ;  /* 0x006000ff04003388 */ /* 0x0003e20000000800 */
[----:B------:R-:W-:Y:S01]  /*5ef0*/  LEA.HI.X R235, R5, R235, R6, 0x1, P4 ;  /* 0x000000eb05eb7211 */ /* 0x000fe200020f0c06 */
[--C-:B------:R-:W-:Y:S01]  /*5f00*/  @!P2 IMAD.MOV.U32 R8, RZ, RZ, R236.reuse ;  /* 0x000000ffff08a224 */ /* 0x100fe200078e00ec */
[----:B------:R-:W-:Y:S01]  /*5f10*/  @!P3 MOV R10, R236 ;  /* 0x000000ec000ab202 */ /* 0x000fe20000000f00 */
[----:B------:R1:W-:Y:S01]  /*5f20*/  @P3 STS [R4+0x6004], RZ ;  /* 0x006004ff04003388 */ /* 0x0003e20000000800 */
[-C--:B------:R-:W-:Y:S01]  /*5f30*/  @!P2 MOV R9, R235.reuse ;  /* 0x000000eb0009a202 */ /* 0x080fe20000000f00 */
[----:B------:R-:W-:Y:S01]  /*5f40*/  @!P3 IMAD.MOV.U32 R11, RZ, RZ, R235 ;  /* 0x000000ffff0bb224 */ /* 0x000fe200078e00eb */
[----:B------:R-:W-:Y:S01]  /*5f50*/  @!P1 MOV R7, R235 ;  /* 0x000000eb00079202 */ /* 0x000fe20000000f00 */
[----:B------:R1:W-:Y:S01]  /*5f60*/  @P3 STS.64 [R4+0x6008], RZ ;  /* 0x006008ff04003388 */ /* 0x0003e20000000a00 */
[----:B------:R-:W-:Y:S03]  /*5f70*/  @!P1 IMAD.MOV.U32 R6, RZ, RZ, R236 ;  /* 0x000000ffff069224 */ /* 0x000fe600078e00ec */
        /* <DEDUP_REMOVED lines=9> */
[----:B------:R1:W-:Y:S04]  /*6010*/  @P1 STS.128 [R4+0x8000], RZ ;  /* 0x008000ff04001388 */ /* 0x0003e80000000c00 */
[----:B------:R-:W-:Y:S01]  /*6020*/  @!PT LDS RZ, [RZ] ;  /* 0x00000000fffff984 */ /* 0x000fe20000000800 */
[----:B------:R-:W-:Y:S01]  /*6030*/  @!PT LDS RZ, [RZ] ;  /* 0x00000000fffff984 */ /* 0x000fe20000000800 */
[----:B------:R-:W-:Y:S01]  /*6040*/  @!PT LDS RZ, [RZ] ;  /* 0x00000000fffff984 */ /* 0x000fe20000000800 */
[----:B------:R1:W-:Y:S04]  /*6050*/  @!P1 LDGSTS.E.BYPASS.LTC128B.128 [R4+0x8000], [R6.64+0x80] ;  /* 0x0800008006049fae */ /* 0x0003e8000b901d44 */
[----:B------:R-:W0:Y:S02]  /*6060*/  LDGDEPBAR ;  /* 0x00000000000079af */ /* 0x000e240000000000 */
.L_x_51:
[----:B------:R-:W-:Y:S01]  /*6070*/  LDSM.16.M88.4 R24, [R221] ;  /* 0x00000000dd18783b */ /* 0x000fe20000000200 */
[----:B------:R-:W-:Y:S01]  /*6080*/  IMAD.MOV.U32 R144, RZ, RZ, c[0x0][0x22c] ;  /* 0x00008b00ff907624 */ /* 0x000fe200078e00ff */
[----:B------:R-:W-:Y:S02]  /*6090*/  ULOP3.LUT UR8, UR7, 0x1, URZ, 0xc0, !UPT ;  /* 0x0000000107087892 */ /* 0x000fe4000f8ec03f */
[----:B-1----:R-:W1:Y:S01]  /*60a0*/  LDSM.16.MT88.4 R8, [R0+0x9000] ;  /* 0x009000000008783b */ /* 0x002e620000004200 */
[----:B------:R-:W-:Y:S01]  /*60b0*/  IMAD R144, R144, c[0x0][0x1c0], RZ ;  /* 0x0000700090907a24 */ /* 0x000fe200078e02ff */
[----:B------:R-:W-:Y:S02]  /*60c0*/  UISETP.NE.U32.AND UP1, UPT, UR8, 0x1, UPT ;  /* 0x000000010800788c */ /* 0x000fe4000bf25070 */
[----:B------:R-:W2:Y:S01]  /*60d0*/  LDSM.16.MT88.4 R16, [R0+0xb000] ;  /* 0x00b000000010783b */ /* 0x000ea20000004200 */
        /* <DEDUP_REMOVED lines=11> */
[----:B------:R-:W3:Y:S04]  /*6190*/  LDSM.16.MT88.4 R132, [R0+0x9400] ;  /* 0x009400000084783b */ /* 0x000ee80000004200 */
[----:B------:R2:W4:Y:S04]  /*61a0*/  LDL R145, [R1+0xc] ;  /* 0x00000c0001917983 */ /* 0x0005280000100800 */
[----:B------:R-:W3:Y:S04]  /*61b0*/  LDSM.16.MT88.4 R136, [R0+0xb400] ;  /* 0x00b400000088783b */ /* 0x000ee80000004200 */
[----:B------:R3:W4:Y:S01]  /*61c0*/  LDL R146, [R1+0x4] ;  /* 0x0000040001927983 */ /* 0x0007220000100800 */
[C---:B-1----:R-:W-:Y:S03]  /*61d0*/  HMMA.16816.F32.BF16 R4, R24.reuse, R8, RZ ;  /* 0x000000081804723c */ /* 0x042fe600000418ff */
[----:B------:R-:W1:Y:S04]  /*61e0*/  LDSM.16.MT88.4 R140, [R0+0xd400] ;  /* 0x00d40000008c783b */ /* 0x000e680000004200 */
[----:B------:R1:W4:Y:S01]  /*61f0*/  LDL R147, [R1] ;  /* 0x0000000001937983 */ /* 0x0003220000100800 */
[C---:B------:R-:W-:Y:S03]  /*6200*/  HMMA.16816.F32.BF16 R8, R24.reuse, R10, RZ ;  /* 0x0000000a1808723c */ /* 0x040fe600000418ff */
[----:B------:R1:W4:Y:S05]  /*6210*/  LDL R148, [R1+0x8] ;  /* 0x0000080001947983 */ /* 0x00032a0000100800 */
[C---:B--2---:R-:W-:Y:S08]  /*6220*/  HMMA.16816.F32.BF16 R12, R24.reuse, R16, RZ ;  /* 0x00000010180c723c */ /* 0x044ff000000418ff */
[C---:B------:R-:W-:Y:S08]  /*6230*/  HMMA.16816.F32.BF16 R16, R24.reuse, R18, RZ ;  /* 0x000000121810723c */ /* 0x040ff000000418ff */
[C---:B---3--:R-:W-:Y:S08]  /*6240*/  HMMA.16816.F32.BF16 R20, R24.reuse, R28, RZ ;  /* 0x0000001c1814723c */ /* 0x048ff000000418ff */
[----:B------:R-:W-:Y:S01]  /*6250*/  HMMA.16816.F32.BF16 R24, R24, R30, RZ ;  /* 0x0000001e1818723c */ /* 0x000fe200000418ff */
[----:B------:R-:W-:Y:S07]  /*6260*/  LDSM.16.M88.4 R28, [R224] ;  /* 0x00000000e01c783b */ /* 0x000fee0000000200 */
[C---:B------:R-:W-:Y:S08]  /*6270*/  HMMA.16816.F32.BF16 R4, R32.reuse, R132, R4 ;  /* 0x000000842004723c */ /* 0x040ff00000041804 */
[C---:B------:R-:W-:Y:S01]  /*6280*/  HMMA.16816.F32.BF16 R8, R32.reuse, R134, R8 ;  /* 0x000000862008723c */ /* 0x040fe20000041808 */
[----:B------:R-:W2:Y:S07]  /*6290*/  LDSM.16.MT88.4 R132, [R0+0x9800] ;  /* 0x009800000084783b */ /* 0x000eae0000004200 */
[C---:B------:R-:W-:Y:S08]  /*62a0*/  HMMA.16816.F32.BF16 R12, R32.reuse, R136, R12 ;  /* 0x00000088200c723c */ /* 0x040ff0000004180c */
[C---:B------:R-:W-:Y:S01]  /*62b0*/  HMMA.16816.F32.BF16 R16, R32.reuse, R138, R16 ;  /* 0x0000008a2010723c */ /* 0x040fe20000041810 */
[----:B------:R-:W3:Y:S07]  /*62c0*/  LDSM.16.MT88.4 R136, [R0+0xb800] ;  /* 0x00b800000088783b */ /* 0x000eee0000004200 */
[C---:B-1----:R-:W-:Y:S08]  /*62d0*/  HMMA.16816.F32.BF16 R20, R32.reuse, R140, R20 ;  /* 0x0000008c2014723c */ /* 0x042ff00000041814 */
[----:B------:R-:W-:Y:S01]  /*62e0*/  HMMA.16816.F32.BF16 R24, R32, R142, R24 ;  /* 0x0000008e2018723c */ /* 0x000fe20000041818 */
[----:B------:R-:W1:Y:S04]  /*62f0*/  LDSM.16.MT88.4 R32, [R0+0xd800] ;  /* 0x00d800000020783b */ /* 0x000e680000004200 */
[----:B------:R-:W-:Y:S03]  /*6300*/  LDSM.16.MT88.4 R140, [R0+0xbc00] ;  /* 0x00bc0000008c783b */ /* 0x000fe60000004200 */
[C---:B--2---:R-:W-:Y:S08]  /*6310*/  HMMA.16816.F32.BF16 R4, R28.reuse, R132, R4 ;  /* 0x000000841c04723c */ /* 0x044ff00000041804 */
[C---:B------:R-:W-:Y:S01]  /*6320*/  HMMA.16816.F32.BF16 R8, R28.reuse, R134, R8 ;  /* 0x000000861c08723c */ /* 0x040fe20000041808 */
[----:B------:R-:W-:Y:S07]  /*6330*/  LDSM.16.M88.4 R132, [R223] ;  /* 0x00000000df84783b */ /* 0x000fee0000000200 */
[C---:B---3--:R-:W-:Y:S08]  /*6340*/  HMMA.16816.F32.BF16 R12, R28.reuse, R136, R12 ;  /* 0x000000881c0c723c */ /* 0x048ff0000004180c */
[C---:B------:R-:W-:Y:S01]  /*6350*/  HMMA.16816.F32.BF16 R16, R28.reuse, R138, R16 ;  /* 0x0000008a1c10723c */ /* 0x040fe20000041810 */
[----:B------:R-:W2:Y:S07]  /*6360*/  LDSM.16.MT88.4 R136, [R0+0x9c00] ;  /* 0x009c00000088783b */ /* 0x000eae0000004200 */
[C---:B-1----:R-:W-:Y:S08]  /*6370*/  HMMA.16816.F32.BF16 R20, R28.reuse, R32, R20 ;  /* 0x000000201c14723c */ /* 0x042ff00000041814 */
[----:B------:R-:W-:Y:S01]  /*6380*/  HMMA.16816.F32.BF16 R24, R28, R34, R24 ;  /* 0x000000221c18723c */ /* 0x000fe20000041818 */
[----:B------:R-:W1:Y:S04]  /*6390*/  LDSM.16.MT88.4 R28, [R0+0xdc00] ;  /* 0x00dc0000001c783b */ /* 0x000e680000004200 */
[----:B------:R-:W-:Y:S03]  /*63a0*/  LDSM.16.M88.4 R32, [R221+0x2000] ;  /* 0x00200000dd20783b */ /* 0x000fe60000000200 */
[C---:B--2---:R-:W-:Y:S08]  /*63b0*/  HMMA.16816.F32.BF16 R4, R132.reuse, R136, R4 ;  /* 0x000000888404723c */ /* 0x044ff00000041804 */
        /* <DEDUP_REMOVED lines=8> */
[----:B------:R-:W-:Y:S03]  /*6440*/  LDSM.16.M88.4 R132, [R222+0x2000] ;  /* 0x00200000de84783b */ /* 0x000fe60000000200 */
[C---:B--2---:R-:W-:Y:S08]  /*6450*/  HMMA.16816.F32.BF16 R4, R32.reuse, R136, R4 ;  /* 0x000000882004723c */ /* 0x044ff00000041804 */
[C---:B------:R-:W-:Y:S01]  /*6460*/  HMMA.16816.F32.BF16 R8, R32.reuse, R138, R8 ;  /* 0x0000008a2008723c */ /* 0x040fe20000041808 */
[----:B------:R-:W2:Y:S07]  /*6470*/  LDSM.16.MT88.4 R136, [R0+0xa400] ;  /* 0x00a400000088783b */ /* 0x000eae0000004200 */
[C---:B---3--:R-:W-:Y:S08]  /*6480*/  HMMA.16816.F32.BF16 R12, R32.reuse, R140, R12 ;  /* 0x0000008c200c723c */ /* 0x048ff0000004180c */
        /* <DEDUP_REMOVED lines=24> */
[----:B------:R1:W3:Y:S06]  /*6610*/  LDSM.16.MT88.4 R28, [R0+0xec00] ;  /* 0x00ec0000001c783b */ /* 0x0002ec0000004200 */
[----:B----4-:R-:W-:Y:S01]  /*6620*/  @P0 IADD3 R34, P2, R155, UR10, RZ ;  /* 0x0000000a9b220c10 */ /* 0x010fe2000ff5e0ff */
[----:B------:R-:W-:Y:S01]  /*6630*/  IMAD.MOV.U32 R32, RZ, RZ, R234 ;  /* 0x000000ffff207224 */ /* 0x000fe200078e00ea */
[C---:B--2---:R-:W-:Y:S01]  /*6640*/  HMMA.16816.F32.BF16 R4, R132.reuse, R136, R4 ;  /* 0x000000888404723c */ /* 0x044fe20000041804 */
[----:B------:R-:W-:Y:S04]  /*6650*/  @UP5 UIADD3 UR10, UP4, UR10, -0x100, URZ ;  /* 0xffffff000a0a5890 */ /* 0x000fe8000ff9e03f */
[----:B------:R-:W-:Y:S01]  /*6660*/  @P0 IADD3.X R35, R154, UR9, RZ, P2, !PT ;  /* 0x000000099a230c10 */ /* 0x000fe200097fe4ff */
[----:B------:R-:W-:Y:S01]  /*6670*/  IMAD.MOV.U32 R33, RZ, RZ, R233 ;  /* 0x000000ffff217224 */ /* 0x000fe200078e00e9 */
[----:B------:R-:W-:Y:S01]  /*6680*/  @UP5 UIADD3.X UR9, UR9, -0x1, URZ, UP4, !UPT ;  /* 0xffffffff09095890 */ /* 0x000fe2000a7fe43f */
[C---:B------:R-:W-:Y:S02]  /*6690*/  HMMA.16816.F32.BF16 R8, R132.reuse, R138, R8 ;  /* 0x0000008a8408723c */ /* 0x040fe40000041808 */
[----:B------:R-:W2:Y:S04]  /*66a0*/  @P0 LDG.E R145, [R34.64+0x20] ;  /* 0x0000200422910981 */ /* 0x000ea8000c1e1900 */
[----:B------:R-:W4:Y:S01]  /*66b0*/  @P0 LDG.E R146, [R34.64+0xa0] ;  /* 0x0000a00422920981 */ /* 0x000f22000c1e1900 */
[----:B-1----:R-:W-:Y:S01]  /*66c0*/  IMAD.MOV.U32 R0, RZ, RZ, c[0x0][0x22c] ;  /* 0x00008b00ff007624 */ /* 0x002fe200078e00ff */
[C---:B---3--:R-:W-:Y:S02]  /*66d0*/  HMMA.16816.F32.BF16 R12, R132.reuse, R140, R12 ;  /* 0x0000008c840c723c */ /* 0x048fe4000004180c */
[----:B------:R-:W3:Y:S02]  /*66e0*/  @P0 LDG.E R147, [R34.64+0x80] ;  /* 0x0000800422930981 */ /* 0x000ee4000c1e1900 */
[----:B------:R-:W-:Y:S02]  /*66f0*/  IMAD R0, R0, c[0x0][0x1c0], RZ ;  /* 0x0000700000007a24 */ /* 0x000fe400078e02ff */
[----:B------:R-:W3:Y:S01]  /*6700*/  @P0 LDG.E R148, [R34.64] ;  /* 0x0000000422940981 */ /* 0x000ee2000c1e1900 */
[----:B------:R-:W-:Y:S01]  /*6710*/  IMAD.MOV.U32 R141, RZ, RZ, c[0x0][0x22c] ;  /* 0x00008b00ff8d7624 */ /* 0x000fe200078e00ff */
[C---:B------:R-:W-:Y:S01]  /*6720*/  HMMA.16816.F32.BF16 R16, R132.reuse, R142, R16 ;  /* 0x0000008e8410723c */ /* 0x040fe20000041810 */
[----:B------:R-:W-:Y:S01]  /*6730*/  IMAD.MOV.U32 R140, RZ, RZ, c[0x0][0x22c] ;  /* 0x00008b00ff8c7624 */ /* 0x000fe200078e00ff */
[----:B------:R-:W-:Y:S02]  /*6740*/  RED.E.ADD.F32.FTZ.RN.STRONG.GPU [R32.64], R4 ;  /* 0x000000042000798e */ /* 0x000fe4000c10e784 */
[----:B------:R-:W-:Y:S02]  /*6750*/  IMAD R0, R0, 0x30, RZ ;  /* 0x0000003000007824 */ /* 0x000fe400078e02ff */
[----:B------:R-:W-:Y:S02]  /*6760*/  IMAD R141, R141, c[0x0][0x1c0], RZ ;  /* 0x000070008d8d7a24 */ /* 0x000fe400078e02ff */
[C---:B------:R-:W-:Y:S04]  /*6770*/  HMMA.16816.F32.BF16 R20, R132.reuse, R28, R20 ;  /* 0x0000001c8414723c */ /* 0x040fe80000041814 */
[----:B------:R-:W-:Y:S02]  /*6780*/  IMAD R141, R141, 0x28, RZ ;  /* 0x000000288d8d7824 */ /* 0x000fe400078e02ff */
[----:B------:R-:W-:Y:S01]  /*6790*/  IMAD R140, R140, c[0x0][0x1c0], RZ ;  /* 0x000070008c8c7a24 */ /* 0x000fe200078e02ff */
[CC--:B------:R-:W-:Y:S01]  /*67a0*/  LEA R28, P1, R144.reuse, R32.reuse, 0x2 ;  /* 0x00000020901c7211 */ /* 0x0c0fe200078210ff */
[----:B------:R-:W-:Y:S04]  /*67b0*/  HMMA.16816.F32.BF16 R24, R132, R30, R24 ;  /* 0x0000001e8418723c */ /* 0x000fe80000041818 */
[-C--:B------:R-:W-:Y:S01]  /*67c0*/  LEA.HI.X.SX32 R29, R144, R33.reuse, 0x2, P1 ;  /* 0x00000021901d7211 */ /* 0x080fe200008f16ff */
[----:B------:R-:W-:Y:S02]  /*67d0*/  IMAD R140, R140, 0x38, RZ ;  /* 0x000000388c8c7824 */ /* 0x000fe400078e02ff */
[CC--:B------:R-:W-:Y:S02]  /*67e0*/  LEA R30, P2, R141.reuse, R32.reuse, 0x2 ;  /* 0x000000208d1e7211 */ /* 0x0c0fe400078410ff */
[----:B------:R-:W-:Y:S03]  /*67f0*/  RED.E.ADD.F32.FTZ.RN.STRONG.GPU [R28.64], R5 ;  /* 0x000000051c00798e */ /* 0x000fe6000c10e784 */
[-C--:B------:R-:W-:Y:S01]  /*6800*/  LEA.HI.X.SX32 R31, R141, R33.reuse, 0x2, P2 ;  /* 0x000000218d1f7211 */ /* 0x080fe200010f16ff */
[----:B--2---:R1:W-:Y:S04]  /*6810*/  @P0 STL [R1+0xc], R145 ;  /* 0x00000c9101000387 */ /* 0x0043e80000100800 */
[----:B------:R-:W2:Y:S04]  /*6820*/  LDL R139, [R1+0x1c] ;  /* 0x00001c00018b7983 */ /* 0x000ea80000100800 */
[----:B------:R-:W2:Y:S04]  /*6830*/  LDL R138, [R1+0x24] ;  /* 0x00002400018a7983 */ /* 0x000ea80000100800 */
[----:B----4-:R4:W-:Y:S04]  /*6840*/  @P0 STL [R1+0x4], R146 ;  /* 0x0000049201000387 */ /* 0x0109e80000100800 */
[----:B---3--:R3:W-:Y:S04]  /*6850*/  @P0 STL [R1], R147 ;  /* 0x0000009301000387 */ /* 0x0087e80000100800 */
[----:B------:R3:W-:Y:S01]  /*6860*/  @P0 STL [R1+0x8], R148 ;  /* 0x0000089401000387 */ /* 0x0007e20000100800 */
[----:B-1----:R-:W-:Y:S04]  /*6870*/  IMAD.MOV.U32 R145, RZ, RZ, c[0x0][0x22c] ;  /* 0x00008b00ff917624 */ /* 0x002fe800078e00ff */
[----:B------:R-:W-:Y:S04]  /*6880*/  IMAD R145, R145, c[0x0][0x1c0], RZ ;  /* 0x0000700091917a24 */ /* 0x000fe800078e02ff */
[----:B------:R-:W-:Y:S02]  /*6890*/  IMAD.SHL.U32 R145, R145, 0x10, RZ ;  /* 0x0000001091917824 */ /* 0x000fe400078e00ff */
[----:B----4-:R-:W-:Y:S03]  /*68a0*/  IMAD.MOV.U32 R146, RZ, RZ, c[0x0][0x22c] ;  /* 0x00008b00ff927624 */ /* 0x010fe600078e00ff */
[CC--:B------:R-:W-:Y:S02]  /*68b0*/  LEA R136, P0, R145.reuse, R32.reuse, 0x2 ;  /* 0x0000002091887211 */ /* 0x0c0fe400078010ff */
[C---:B------:R-:W-:Y:S01]  /*68c0*/  IADD3 R134, R145.reuse, 0x40, RZ ;  /* 0x0000004091867810 */ /* 0x040fe20007ffe0ff */
[----:B---3--:R-:W-:Y:S01]  /*68d0*/  IMAD.MOV.U32 R147, RZ, RZ, c[0x0][0x22c] ;  /* 0x00008b00ff937624 */ /* 0x008fe200078e00ff */
[-C--:B------:R-:W-:Y:S01]  /*68e0*/  LEA.HI.X.SX32 R137, R145, R33.reuse, 0x2, P0 ;  /* 0x0000002191897211 */ /* 0x080fe200000f16ff */
[----:B------:R-:W-:Y:S02]  /*68f0*/  IMAD R146, R146, c[0x0][0x1c0], RZ ;  /* 0x0000700092927a24 */ /* 0x000fe400078e02ff */
[----:B------:R-:W-:Y:S02]  /*6900*/  IMAD R147, R147, c[0x0][0x1c0], RZ ;  /* 0x0000700093937a24 */ /* 0x000fe400078e02ff */
[----:B------:R1:W-:Y:S01]  /*6910*/  RED.E.ADD.F32.FTZ.RN.STRONG.GPU [R136.64], R6 ;  /* 0x000000068800798e */ /* 0x0003e2000c10e784 */
[----:B------:R-:W-:Y:S02]  /*6920*/  IMAD.SHL.U32 R146, R146, 0x20, RZ ;  /* 0x0000002092927824 */ /* 0x000fe400078e00ff */
[----:B------:R-:W-:Y:S02]  /*6930*/  IMAD R147, R147, 0x18, RZ ;  /* 0x0000001893937824 */ /* 0x000fe400078e02ff */
[----:B------:R-:W-:Y:S01]  /*6940*/  IMAD.MOV.U32 R148, RZ, RZ, c[0x0][0x22c] ;  /* 0x00008b00ff947624 */ /* 0x000fe200078e00ff */
[-C--:B------:R-:W-:Y:S02]  /*6950*/  LEA R34, P0, R146, R32.reuse, 0x2 ;  /* 0x0000002092227211 */ /* 0x080fe400078010ff */
[CC--:B------:R-:W-:Y:S01]  /*6960*/  LEA R132, P1, R147.reuse, R32.reuse, 0x2 ;  /* 0x0000002093847211 */ /* 0x0c0fe200078210ff */
[----:B------:R-:W-:Y:S01]  /*6970*/  IMAD R148, R148, c[0x0][0x1c0], RZ ;  /* 0x0000700094947a24 */ /* 0x000fe200078e02ff */
[-C--:B------:R-:W-:Y:S01]  /*6980*/  LEA.HI.X.SX32 R35, R146, R33.reuse, 0x2, P0 ;  /* 0x0000002192237211 */ /* 0x080fe200000f16ff */
[----:B------:R-:W-:Y:S01]  /*6990*/  IMAD.MOV.U32 R146, RZ, RZ, c[0x0][0x22c] ;  /* 0x00008b00ff927624 */ /* 0x000fe200078e00ff */
[-C--:B------:R-:W-:Y:S01]  /*69a0*/  LEA.HI.X.SX32 R133, R147, R33.reuse, 0x2, P1 ;  /* 0x0000002193857211 */ /* 0x080fe200008f16ff */
[----:B------:R-:W-:Y:S01]  /*69b0*/  IMAD.SHL.U32 R148, R148, 0x10, RZ ;  /* 0x0000001094947824 */ /* 0x000fe200078e00ff */
[CC--:B------:R-:W-:Y:S01]  /*69c0*/  LEA R4, P1, R0.reuse, R32.reuse, 0x2 ;  /* 0x0000002000047211 */ /* 0x0c0fe200078210ff */
[----:B------:R-:W-:Y:S02]  /*69d0*/  IMAD.MOV.U32 R147, RZ, RZ, c[0x0][0x22c] ;  /* 0x00008b00ff937624 */ /* 0x000fe400078e00ff */
[----:B------:R3:W-:Y:S01]  /*69e0*/  RED.E.ADD.F32.FTZ.RN.STRONG.GPU [R132.64], R7 ;  /* 0x000000078400798e */ /* 0x0007e2000c10e784 */
[-C--:B------:R-:W-:Y:S01]  /*69f0*/  LEA.HI.X.SX32 R5, R0, R33.reuse, 0x2, P1 ;  /* 0x0000002100057211 */ /* 0x080fe200008f16ff */
[----:B------:R-:W-:Y:S02]  /*6a00*/  IMAD R147, R147, c[0x0][0x1c0], RZ ;  /* 0x0000700093937a24 */ /* 0x000fe400078e02ff */
[----:B------:R-:W4:Y:S01]  /*6a10*/  LDL R0, [R1+0x20] ;  /* 0x0000200001007983 */ /* 0x000f220000100800 */
[----:B------:R-:W-:Y:S02]  /*6a20*/  IMAD R146, R146, c[0x0][0x1c0], RZ ;  /* 0x0000700092927a24 */ /* 0x000fe400078e02ff */
[----:B------:R-:W-:Y:S01]  /*6a30*/  IMAD.SHL.U32 R147, R147, 0x10, RZ ;  /* 0x0000001093937824 */ /* 0x000fe200078e00ff */
[----:B------:R3:W-:Y:S01]  /*6a40*/  RED.E.ADD.F32.FTZ.RN.STRONG.GPU [R34.64], R8 ;  /* 0x000000082200798e */ /* 0x0007e2000c10e784 */
[----:B------:R-:W-:Y:S01]  /*6a50*/  IMAD.SHL.U32 R146, R146, 0x8, RZ ;  /* 0x0000000892927824 */ /* 0x000fe200078e00ff */
[-C--:B-1----:R-:W-:Y:S02]  /*6a60*/  LEA R6, P0, R140, R32.reuse, 0x2 ;  /* 0x000000208c067211 */ /* 0x082fe400078010ff */
[----:B------:R1:W-:Y:S01]  /*6a70*/  RED.E.ADD.F32.FTZ.RN.STRONG.GPU [R30.64], R9 ;  /* 0x000000091e00798e */ /* 0x0003e2000c10e784 */
[C---:B------:R-:W-:Y:S02]  /*6a80*/  IADD3 R142, R147.reuse, 0x20, RZ ;  /* 0x00000020938e7810 */ /* 0x040fe40007ffe0ff */
[----:B------:R-:W-:Y:S01]  /*6a90*/  IADD3 R141, R147, 0x20, RZ ;  /* 0x00000020938d7810 */ /* 0x000fe20007ffe0ff */
[----:B------:R1:W-:Y:S02]  /*6aa0*/  RED.E.ADD.F32.FTZ.RN.STRONG.GPU [R4.64], R10 ;  /* 0x0000000a0400798e */ /* 0x0003e4000c10e784 */
[C---:B------:R-:W-:Y:S02]  /*6ab0*/  IMAD.IADD R142, R146.reuse, 0x1, R142 ;  /* 0x00000001928e7824 */ /* 0x040fe400078e028e */
[C---:B------:R-:W-:Y:S04]  /*6ac0*/  IMAD.IADD R141, R146.reuse, 0x1, R141 ;  /* 0x00000001928d7824 */ /* 0x040fe800078e028d */
[----:B------:R-:W-:Y:S01]  /*6ad0*/  IMAD.IADD R141, R146, 0x1, R141 ;  /* 0x00000001928d7824 */ /* 0x000fe200078e028d */
[----:B---3--:R-:W3:Y:S01]  /*6ae0*/  LDL R132, [R1+0x18] ;  /* 0x0000180001847983 */ /* 0x008ee20000100800 */
[-C--:B------:R-:W-:Y:S02]  /*6af0*/  LEA.HI.X.SX32 R7, R140, R33.reuse, 0x2, P0 ;  /* 0x000000218c077211 */ /* 0x080fe400000f16ff */
[----:B------:R-:W-:Y:S02]  /*6b00*/  IADD3 R140, R148, 0x20, RZ ;  /* 0x00000020948c7810 */ /* 0x000fe40007ffe0ff */
[C---:B------:R-:W-:Y:S01]  /*6b10*/  IADD3 R133, R145.reuse, 0x40, RZ ;  /* 0x0000004091857810 */ /* 0x040fe20007ffe0ff */
[----:B------:R1:W-:Y:S01]  /*6b20*/  RED.E.ADD.F32.FTZ.RN.STRONG.GPU [R6.64], R11 ;  /* 0x0000000b0600798e */ /* 0x0003e2000c10e784 */
[C---:B------:R-:W-:Y:S03]  /*6b30*/  IADD3 R35, R145.reuse, 0x40, RZ ;  /* 0x0000004091237810 */ /* 0x040fe60007ffe0ff */
[----:B------:R1:W-:Y:S01]  /*6b40*/  RED.E.ADD.F32.FTZ.RN.STRONG.GPU [R32.64+0x80], R12 ;  /* 0x0000800c2000798e */ /* 0x0003e2000c10e784 */
[----:B------:R-:W-:Y:S01]  /*6b50*/  IADD3 R34, R145, 0x40, RZ ;  /* 0x0000004091227810 */ /* 0x000fe20007ffe0ff */
[----:B------:R-:W-:Y:S01]  /*6b60*/  IMAD.IADD R133, R144, 0x1, R133 ;  /* 0x0000000190857824 */ /* 0x000fe200078e0285 */
[-C--:B-1----:R-:W-:Y:S01]  /*6b70*/  LEA R30, P1, R142, R32.reuse, 0x2 ;  /* 0x000000208e1e7211 */ /* 0x082fe200078210ff */
[----:B------:R1:W-:Y:S01]  /*6b80*/  RED.E.ADD.F32.FTZ.RN.STRONG.GPU [R28.64+0x80], R13 ;  /* 0x0000800d1c00798e */ /* 0x0003e2000c10e784 */
[----:B------:R-:W-:Y:S01]  /*6b90*/  IMAD.IADD R35, R144, 0x1, R35 ;  /* 0x0000000190237824 */ /* 0x000fe200078e0223 */
[-C--:B------:R-:W-:Y:S01]  /*6ba0*/  LEA R4, P0, R140, R32.reuse, 0x2 ;  /* 0x000000208c047211 */ /* 0x080fe200078010ff */
[----:B------:R-:W-:Y:S01]  /*6bb0*/  IMAD.IADD R34, R144, 0x1, R34 ;  /* 0x0000000190227824 */ /* 0x000fe200078e0222 */
[-C--:B------:R-:W-:Y:S01]  /*6bc0*/  LEA.HI.X.SX32 R31, R142, R33.reuse, 0x2, P1 ;  /* 0x000000218e1f7211 */ /* 0x080fe200008f16ff */
[----:B------:R-:W-:Y:S01]  /*6bd0*/  IMAD.IADD R133, R144, 0x1, R133 ;  /* 0x0000000190857824 */ /* 0x000fe200078e0285 */
[-C--:B------:R-:W-:Y:S01]  /*6be0*/  LEA.HI.X.SX32 R5, R140, R33.reuse, 0x2, P0 ;  /* 0x000000218c057211 */ /* 0x080fe200000f16ff */
[C---:B------:R-:W-:Y:S01]  /*6bf0*/  IMAD.IADD R34, R144.reuse, 0x1, R34 ;  /* 0x0000000190227824 */ /* 0x040fe200078e0222 */
[----:B------:R-:W-:Y:S01]  /*6c00*/  IADD3 R140, R147, 0x20, RZ ;  /* 0x00000020938c7810 */ /* 0x000fe20007ffe0ff */
[----:B------:R-:W-:Y:S01]  /*6c10*/  IMAD.IADD R133, R144, 0x1, R133 ;  /* 0x0000000190857824 */ /* 0x000fe200078e0285 */
[CC--:B------:R-:W-:Y:S01]  /*6c20*/  LEA R10, P0, R141.reuse, R32.reuse, 0x2 ;  /* 0x000000208d0a7211 */ /* 0x0c0fe200078010ff */
[----:B------:R1:W-:Y:S02]  /*6c30*/  RED.E.ADD.F32.FTZ.RN.STRONG.GPU [R4.64], R14 ;  /* 0x0000000e0400798e */ /* 0x0003e4000c10e784 */
[C---:B------:R-:W-:Y:S02]  /*6c40*/  IMAD.IADD R140, R146.reuse, 0x1, R140 ;  /* 0x00000001928c7824 */ /* 0x040fe400078e028c */
[----:B------:R1:W-:Y:S02]  /*6c50*/  RED.E.ADD.F32.FTZ.RN.STRONG.GPU [R30.64], R15 ;  /* 0x0000000f1e00798e */ /* 0x0003e4000c10e784 */
[C---:B------:R-:W-:Y:S01]  /*6c60*/  IMAD.IADD R140, R146.reuse, 0x1, R140 ;  /* 0x00000001928c7824 */ /* 0x040fe200078e028c */
[-C--:B------:R-:W-:Y:S03]  /*6c70*/  LEA.HI.X.SX32 R11, R141, R33.reuse, 0x2, P0 ;  /* 0x000000218d0b7211 */ /* 0x080fe600000f16ff */
[----:B------:R-:W-:Y:S01]  /*6c80*/  IMAD.IADD R140, R146, 0x1, R140 ;  /* 0x00000001928c7824 */ /* 0x000fe200078e028c */
[CC--:B------:R-:W-:Y:S01]  /*6c90*/  LEA R12, P4, R35.reuse, R32.reuse, 0x2 ;  /* 0x00000020230c7211 */ /* 0x0c0fe200078810ff */
[----:B------:R1:W-:Y:S03]  /*6ca0*/  RED.E.ADD.F32.FTZ.RN.STRONG.GPU [R10.64], R16 ;  /* 0x000000100a00798e */ /* 0x0003e6000c10e784 */
[CC--:B------:R-:W-:Y:S02]  /*6cb0*/  LEA R8, P2, R140.reuse, R32.reuse, 0x2 ;  /* 0x000000208c087211 */ /* 0x0c0fe400078410ff */
[-C--:B-1----:R-:W-:Y:S02]  /*6cc0*/  LEA.HI.X.SX32 R13, R35, R33.reuse, 0x2, P4 ;  /* 0x00000021230d7211 */ /* 0x082fe400020f16ff */
[-C--:B------:R-:W-:Y:S02]  /*6cd0*/  LEA.HI.X.SX32 R9, R140, R33.reuse, 0x2, P2 ;  /* 0x000000218c097211 */ /* 0x080fe400010f16ff */
[----:B------:R-:W-:Y:S04]  /*6ce0*/  LDSM.16.MT88.4 R140, [R3+0x1c00] ;  /* 0x001c0000038c783b */ /* 0x000fe80000004200 */
[----:B------:R1:W-:Y:S01]  /*6cf0*/  RED.E.ADD.F32.FTZ.RN.STRONG.GPU [R8.64], R17 ;  /* 0x000000110800798e */ /* 0x0003e2000c10e784 */
[CC--:B------:R-:W-:Y:S04]  /*6d00*/  LEA R14, P5, R134.reuse, R32.reuse, 0x2 ;  /* 0x00000020860e7211 */ /* 0x0c0fe800078a10ff */
[-C--:B------:R-:W-:Y:S02]  /*6d10*/  LEA.HI.X.SX32 R15, R134, R33.reuse, 0x2, P5 ;  /* 0x00000021860f7211 */ /* 0x080fe400028f16ff */
[CC--:B------:R-:W-:Y:S04]  /*6d20*/  LEA R10, P3, R34.reuse, R32.reuse, 0x2 ;  /* 0x00000020220a7211 */ /* 0x0c0fe800078610ff */
[-C--:B------:R-:W-:Y:S02]  /*6d30*/  LEA.HI.X.SX32 R11, R34, R33.reuse, 0x2, P3 ;  /* 0x00000021220b7211 */ /* 0x080fe400018f16ff */
[CC--:B-1----:R-:W-:Y:S04]  /*6d40*/  LEA R8, P2, R133.reuse, R32.reuse, 0x2 ;  /* 0x0000002085087211 */ /* 0x0c2fe800078410ff */
[-C--:B------:R-:W-:Y:S02]  /*6d50*/  LEA.HI.X.SX32 R9, R133, R33.reuse, 0x2, P2 ;  /* 0x0000002185097211 */ /* 0x080fe400010f16ff */
[CC--:B--2---:R-:W-:Y:S02]  /*6d60*/  LEA R6, P1, R139.reuse, R32.reuse, 0x2 ;  /* 0x000000208b067211 */ /* 0x0c4fe400078210ff */
[CC--:B------:R-:W-:Y:S02]  /*6d70*/  LEA R4, P0, R138.reuse, R32.reuse, 0x2 ;  /* 0x000000208a047211 */ /* 0x0c0fe400078010ff */
        /* <DEDUP_REMOVED lines=16> */
[CC--:B----4-:R-:W-:Y:S04]  /*6e80*/  LEA R4, P0, R0.reuse, R32.reuse, 0x2 ;  /* 0x0000002000047211 */ /* 0x0d0fe800078010ff */
[-C--:B------:R-:W-:Y:S02]  /*6e90*/  LEA.HI.X.SX32 R5, R0, R33.reuse, 0x2, P0 ;  /* 0x0000002100057211 */ /* 0x080fe400000f16ff */
[----:B------:R-:W-:Y:S01]  /*6ea0*/  PLOP3.LUT P0, PT, PT, PT, UP1, 0x80, 0x0 ;  /* 0x000000000000781c */ /* 0x000fe20003f0f018 */
[----:B------:R-:W-:Y:S01]  /*6eb0*/  @UP5 UIADD3 UR12, UP1, UR12, -0x100, URZ ;  /* 0xffffff000c0c5890 */ /* 0x000fe2000ff3e03f */
[C---:B------:R-:W-:Y:S03]  /*6ec0*/  IADD3 R0, R3.reuse, -0x3000, RZ ;  /* 0xffffd00003007810 */ /* 0x040fe60007ffe0ff */
[----:B------:R-:W-:Y:S08]  /*6ed0*/  @UP5 UIADD3.X UR11, UR11, -0x1, URZ, UP1, !UPT ;  /* 0xffffffff0b0b5890 */ /* 0x000ff00008ffe43f */
[----:B------:R-:W-:Y:S02]  /*6ee0*/  @P0 IADD3 R0, R3, 0x3000, RZ ;  /* 0x0000300003000810 */ /* 0x000fe40007ffe0ff */
[C---:B---3--:R-:W-:Y:S04]  /*6ef0*/  LEA R6, P1, R132.reuse, R32, 0x2 ;  /* 0x0000002084067211 */ /* 0x048fe800078210ff */
[----:B------:R-:W-:Y:S02]  /*6f00*/  LEA.HI.X.SX32 R7, R132, R33, 0x2, P1 ;  /* 0x0000002184077211 */ /* 0x000fe400008f16ff */
[----:B------:R-:W-:Y:S01]  /*6f10*/  LDSM.16.MT88.4 R32, [R2+0xf800] ;  /* 0x00f800000220783b */ /* 0x000fe20000004200 */
[----:B------:R-:W-:Y:S01]  /*6f20*/  ISETP.LT.AND P1, PT, RZ, UR7, PT ;  /* 0x00000007ff007c0c */ /* 0x000fe2000bf21270 */
[----:B------:R-:W-:Y:S02]  /*6f30*/  UMOV UR7, UR8 ;  /* 0x0000000800077c82 */ /* 0x000fe40008000000 */
        /* <DEDUP_REMOVED lines=231> */
.L_x_53:
        /* <DEDUP_REMOVED lines=18> */
.L_x_54:
[----:B------:R-:W-:Y:S01]  /*7ed0*/  BAR.SYNC.DEFER_BLOCKING 0x0 ;  /* 0x0000000000007b1d */ /* 0x000fe20000010000 */
[----:B-1---5:R-:W-:Y:S01]  /*7ee0*/  IMAD.SHL.U32 R3, R153, 0x2, RZ ;  /* 0x0000000299037824 */ /* 0x022fe200078e00ff */
[----:B------:R-:W-:Y:S01]  /*7ef0*/  USHF.L.U32 UR7, UR20, 0x7, URZ ;  /* 0x0000000714077899 */ /* 0x000fe2000800063f */
[--C-:B------:R-:W-:Y:S01]  /*7f00*/  SHF.R.S32.HI R7, RZ, 0x1f, R250.reuse ;  /* 0x0000001fff077819 */ /* 0x100fe200000114fa */
[----:B------:R-:W-:Y:S01]  /*7f10*/  IMAD.MOV.U32 R6, RZ, RZ, R250 ;  /* 0x000000ffff067224 */ /* 0x000fe200078e00fa */
[----:B------:R-:W-:Y:S01]  /*7f20*/  UIMAD UR6, UR20, -0x80, UR6 ;  /* 0xffffff80140678a4 */ /* 0x000fe2000f8e0206 */
[----:B------:R-:W1:Y:S01]  /*7f30*/  S2R R9, SR_TID.X ;  /* 0x0000000000097919 */ /* 0x000e620000002100 */
[----:B------:R-:W-:Y:S01]  /*7f40*/  USHF.R.S32.HI UR10, URZ, 0x1f, UR7 ;  /* 0x0000001f3f0a7899 */ /* 0x000fe20008011407 */
[----:B------:R-:W-:Y:S01]  /*7f50*/  IMAD.U32 R25, RZ, RZ, UR7 ;  /* 0x00000007ff197e24 */ /* 0x000fe2000f8e00ff */
[----:B------:R-:W-:Y:S01]  /*7f60*/  ULDC.64 UR8, c[0x0][0x3a0] ;  /* 0x0000e80000087ab9 */ /* 0x000fe20000000a00 */
[----:B------:R-:W-:Y:S01]  /*7f70*/  BSSY B0, `(.L_x_55) ;  /* 0x000002d000007945 */ /* 0x000fe20003800000 */
[----:B------:R-:W-:Y:S01]  /*7f80*/  UIMAD UR8, UR10, UR8, URZ ;  /* 0x000000080a0872a4 */ /* 0x000fe2000f8e023f */
[----:B------:R-:W-:-:S03]  /*7f90*/  IMAD.WIDE.U32 R4, R25, c[0x0][0x3a0], R6 ;  /* 0x0000e80019047a25 */ /* 0x000fc600078e0006 */
[----:B------:R-:W-:Y:S02]  /*7fa0*/  UIMAD UR8, UR7, UR9, UR8 ;  /* 0x00000009070872a4 */ /* 0x000fe4000f8e0208 */
[----:B------:R-:W-:-:S04]  /*7fb0*/  IADD3 R4, P0, R4, UR14, RZ ;  /* 0x0000000e04047c10 */ /* 0x000fc8000ff1e0ff */
[----:B------:R-:W-:Y:S01]  /*7fc0*/  IMAD.U32 R8, RZ, RZ, UR8 ;  /* 0x00000008ff087e24 */ /* 0x000fe2000f8e00ff */
[----:B------:R-:W-:Y:S01]  /*7fd0*/  ULDC.64 UR8, c[0x0][0x3b8] ;  /* 0x0000ee0000087ab9 */ /* 0x000fe20000000a00 */
[----:B------:R2:W3:Y:S01]  /*7fe0*/  LDS.128 R36, [R3+0xa000] ;  /* 0x00a0000003247984 */ /* 0x0004e20000000c00 */
[----:B------:R-:W-:Y:S02]  /*7ff0*/  UIMAD UR8, UR59, UR8, URZ ;  /* 0x000000083b0872a4 */ /* 0x000fe4000f8e023f */
[----:B------:R-:W-:Y:S01]  /*8000*/  IADD3.X R5, R5, UR15, R8, P0, !PT ;  /* 0x0000000f05057c10 */ /* 0x000fe200087fe408 */
[----:B------:R-:W-:Y:S01]  /*8010*/  IMAD.U32 R8, RZ, RZ, UR38 ;  /* 0x00000026ff087e24 */ /* 0x000fe2000f8e00ff */
[----:B------:R2:W4:Y:S01]  /*8020*/  LDS.128 R32, [R3+0xc000] ;  /* 0x00c0000003207984 */ /* 0x0005220000000c00 */
[----:B------:R-:W-:Y:S01]  /*8030*/  UIMAD UR8, UR38, UR9, UR8 ;  /* 0x00000009260872a4 */ /* 0x000fe2000f8e0208 */
[----:B-1----:R-:W-:Y:S02]  /*8040*/  SHF.R.S32.HI R0, RZ, 0x1f, R9 ;  /* 0x0000001fff007819 */ /* 0x002fe40000011409 */
[----:B------:R2:W1:Y:S02]  /*8050*/  LDS.128 R28, [R3+0xe000] ;  /* 0x00e00000031c7984 */ /* 0x0004640000000c00 */
[----:B------:R-:W-:Y:S01]  /*8060*/  LEA.HI R0, R0, R9, RZ, 0x2 ;  /* 0x0000000900007211 */ /* 0x000fe200078f10ff */
[----:B------:R-:W-:Y:S01]  /*8070*/  IMAD.WIDE.U32 R8, R8, c[0x0][0x3b8], R4 ;  /* 0x0000ee0008087a25 */ /* 0x000fe200078e0004 */
[----:B------:R2:W1:Y:S02]  /*8080*/  LDS.128 R48, [R3+0xf000] ;  /* 0x00f0000003307984 */ /* 0x0004640000000c00 */
[----:B------:R-:W-:-:S02]  /*8090*/  SHF.R.S32.HI R0, RZ, 0x2, R0 ;  /* 0x00000002ff007819 */ /* 0x000fc40000011400 */
[----:B------:R2:W1:Y:S01]  /*80a0*/  LDS.128 R60, [R3+0x10000] ;  /* 0x01000000033c7984 */ /* 0x0004620000000c00 */
[----:B------:R-:W-:Y:S02]  /*80b0*/  IADD3 R24, R9, UR8, RZ ;  /* 0x0000000809187c10 */ /* 0x000fe4000fffe0ff */
[----:B------:R-:W-:Y:S01]  /*80c0*/  ISETP.GE.AND P4, PT, R0, UR6, PT ;  /* 0x0000000600007c0c */ /* 0x000fe2000bf86270 */
[----:B------:R2:W1:Y:S01]  /*80d0*/  LDS.128 R44, [R3+0x11000] ;  /* 0x01100000032c7984 */ /* 0x0004620000000c00 */
[----:B------:R-:W-:-:S03]  /*80e0*/  SHF.R.S32.HI R26, RZ, 0x1f, R0 ;  /* 0x0000001fff1a7819 */ /* 0x000fc60000011400 */
[----:B------:R2:W1:Y:S04]  /*80f0*/  LDS.128 R56, [R3+0x12000] ;  /* 0x0120000003387984 */ /* 0x0004680000000c00 */
[----:B------:R2:W1:Y:S04]  /*8100*/  LDS.128 R40, [R3+0x13000] ;  /* 0x0130000003287984 */ /* 0x0004680000000c00 */
[----:B------:R2:W1:Y:S01]  /*8110*/  LDS.128 R52, [R3+0x14000] ;  /* 0x0140000003347984 */ /* 0x0004620000000c00 */
[----:B------:R-:W-:Y:S05]  /*8120*/  @P4 BRA `(.L_x_56) ;  /* 0x0000011000004947 */ /* 0x000fea0003800000 */
[----:B------:R-:W-:Y:S01]  /*8130*/  ISETP.GE.AND P3, PT, R250, c[0x0][0x220], PT ;  /* 0x00008800fa007a0c */ /* 0x000fe20003f66270 */
[----:B------:R-:W5:Y:S01]  /*8140*/  LDS.128 R20, [R3+0xb000] ;  /* 0x00b0000003147984 */ /* 0x000f620000000c00 */
[----:B------:R-:W-:Y:S01]  /*8150*/  MOV R5, R24 ;  /* 0x0000001800057202 */ /* 0x000fe20000000f00 */
[----:B------:R-:W-:Y:S01]  /*8160*/  IMAD.MOV.U32 R4, RZ, RZ, R8 ;  /* 0x000000ffff047224 */ /* 0x000fe200078e0008 */
[----:B------:R-:W-:Y:S01]  /*8170*/  ISETP.GE.AND P2, PT, R152, c[0x0][0x220], PT ;  /* 0x0000880098007a0c */ /* 0x000fe20003f46270 */
[----:B------:R-:W-:Y:S01]  /*8180*/  LDS.128 R12, [R3+0xd000] ;  /* 0x00d00000030c7984 */ /* 0x000fe20000000c00 */
[----:B------:R-:W-:Y:S01]  /*8190*/  ISETP.GE.AND P1, PT, R149, c[0x0][0x220], PT ;  /* 0x0000880095007a0c */ /* 0x000fe20003f26270 */
[----:B------:R-:W-:-:S05]  /*81a0*/  IMAD.WIDE.U32 R10, R0, c[0x0][0x3a0], R4 ;  /* 0x0000e800000a7a25 */ /* 0x000fca00078e0004 */
[----:B------:R-:W-:Y:S01]  /*81b0*/  LEA R4, P0, R10, c[0x0][0x340], 0x1 ;  /* 0x0000d0000a047a11 */ /* 0x000fe200078008ff */
[----:B------:R2:W4:Y:S02]  /*81c0*/  @!P3 LDS.128 R16, [R3+0x9000] ;  /* 0x009000000310b984 */ /* 0x0005240000000c00 */
[----:B--2---:R-:W-:-:S04]  /*81d0*/  IMAD R3, R26, c[0x0][0x3a0], RZ ;  /* 0x0000e8001a037a24 */ /* 0x004fc800078e02ff */
[----:B------:R-:W-:-:S04]  /*81e0*/  IMAD R3, R0, c[0x0][0x3a4], R3 ;  /* 0x0000e90000037a24 */ /* 0x000fc800078e0203 */
[----:B------:R-:W-:-:S05]  /*81f0*/  IMAD.IADD R3, R11, 0x1, R3 ;  /* 0x000000010b037824 */ /* 0x000fca00078e0203 */
[----:B------:R-:W-:-:S05]  /*8200*/  LEA.HI.X R5, R10, c[0x0][0x344], R3, 0x1, P0 ;  /* 0x0000d1000a057a11 */ /* 0x000fca00000f0c03 */
[----:B-----5:R2:W-:Y:S04]  /*8210*/  @!P2 STG.E.128 [R4.64+0x40], R20 ;  /* 0x000040140400a986 */ /* 0x0205e8000c101d04 */
[----:B----4-:R2:W-:Y:S04]  /*8220*/  @!P3 STG.E.128 [R4.64], R16 ;  /* 0x000000100400b986 */ /* 0x0105e8000c101d04 */
[----:B------:R2:W-:Y:S02]  /*8230*/  @!P1 STG.E.128 [R4.64+0x80], R12 ;  /* 0x0000800c04009986 */ /* 0x0005e4000c101d04 */
.L_x_56:
[----:B------:R-:W-:Y:S05]  /*8240*/  BSYNC B0 ;  /* 0x0000000000007941 */ /* 0x000fea0003800000 */
.L_x_55:
[----:B--2---:R-:W-:Y:S01]  /*8250*/  IADD3 R3, R0, 0x40, RZ ;  /* 0x0000004000037810 */ /* 0x004fe20007ffe0ff */
[----:B------:R-:W-:Y:S03]  /*8260*/  BSSY B0, `(.L_x_57) ;  /* 0x0000013000007945 */ /* 0x000fe60003800000 */
[----:B------:R-:W-:-:S13]  /*8270*/  ISETP.GE.AND P3, PT, R3, UR6, PT ;  /* 0x0000000603007c0c */ /* 0x000fda000bf66270 */
[----:B------:R-:W-:Y:S05]  /*8280*/  @P3 BRA `(.L_x_58) ;  /* 0x0000010000003947 */ /* 0x000fea0003800000 */
[----:B------:R-:W-:Y:S02]  /*8290*/  IADD3 R3, P0, R0, 0x40, RZ ;  /* 0x0000004000037810 */ /* 0x000fe40007f1e0ff */
[----:B------:R-:W-:Y:S02]  /*82a0*/  MOV R5, R24 ;  /* 0x0000001800057202 */ /* 0x000fe40000000f00 */
[----:B------:R-:W-:Y:S01]  /*82b0*/  ISETP.GE.AND P2, PT, R250, c[0x0][0x220], PT ;  /* 0x00008800fa007a0c */ /* 0x000fe20003f46270 */
[----:B------:R-:W-:Y:S01]  /*82c0*/  IMAD.X R4, RZ, RZ, R26, P0 ;  /* 0x000000ffff047224 */ /* 0x000fe200000e061a */
[----:B------:R-:W-:Y:S02]  /*82d0*/  ISETP.GE.AND P1, PT, R152, c[0x0][0x220], PT ;  /* 0x0000880098007a0c */ /* 0x000fe40003f26270 */
[----:B------:R-:W-:Y:S01]  /*82e0*/  ISETP.GE.AND P0, PT, R149, c[0x0][0x220], PT ;  /* 0x0000880095007a0c */ /* 0x000fe20003f06270 */
[----:B------:R-:W-:Y:S02]  /*82f0*/  IMAD R9, R4, c[0x0][0x3a0], RZ ;  /* 0x0000e80004097a24 */ /* 0x000fe400078e02ff */
[----:B------:R-:W-:-:S04]  /*8300*/  IMAD.MOV.U32 R4, RZ, RZ, R8 ;  /* 0x000000ffff047224 */ /* 0x000fc800078e0008 */
[----:B------:R-:W-:-:S04]  /*8310*/  IMAD.WIDE.U32 R10, R3, c[0x0][0x3a0], R4 ;  /* 0x0000e800030a7a25 */ /* 0x000fc800078e0004 */
[----:B------:R-:W-:Y:S01]  /*8320*/  IMAD R3, R3, c[0x0][0x3a4], R9 ;  /* 0x0000e90003037a24 */ /* 0x000fe200078e0209 */
[----:B------:R-:W-:-:S03]  /*8330*/  LEA R4, P5, R10, c[0x0][0x340], 0x1 ;  /* 0x0000d0000a047a11 */ /* 0x000fc600078a08ff */
[----:B------:R-:W-:-:S05]  /*8340*/  IMAD.IADD R3, R11, 0x1, R3 ;  /* 0x000000010b037824 */ /* 0x000fca00078e0203 */
[----:B------:R-:W-:-:S05]  /*8350*/  LEA.HI.X R5, R10, c[0x0][0x344], R3, 0x1, P5 ;  /* 0x0000d1000a057a11 */ /* 0x000fca00028f0c03 */
[----:B---3--:R2:W-:Y:S04]  /*8360*/  @!P2 STG.E.128 [R4.64], R36 ;  /* 0x000000240400a986 */ /* 0x0085e8000c101d04 */
[----:B----4-:R2:W-:Y:S04]  /*8370*/  @!P1 STG.E.128 [R4.64+0x40], R32 ;  /* 0x0000402004009986 */ /* 0x0105e8000c101d04 */
[----:B-1----:R2:W-:Y:S02]  /*8380*/  @!P0 STG.E.128 [R4.64+0x80], R28 ;  /* 0x0000801c04008986 */ /* 0x0025e4000c101d04 */
.L_x_58:
[----:B------:R-:W-:Y:S05]  /*8390*/  BSYNC B0 ;  /* 0x0000000000007941 */ /* 0x000fea0003800000 */
.L_x_57:
        /* <DEDUP_REMOVED lines=15> */
[----:B--2---:R-:W-:Y:S01]  /*8490*/  MOV R5, R3 ;  /* 0x0000000300057202 */ /* 0x004fe20000000f00 */
[----:B------:R-:W-:Y:S01]  /*84a0*/  IMAD.MOV.U32 R4, RZ, RZ, R6 ;  /* 0x000000ffff047224 */ /* 0x000fe200078e0006 */
[----:B------:R-:W-:Y:S01]  /*84b0*/  ISETP.GE.AND P2, PT, R250, c[0x0][0x220], PT ;  /* 0x00008800fa007a0c */ /* 0x000fe20003f46270 */
[----:B------:R-:W-:Y:S01]  /*84c0*/  IMAD R10, R26, c[0x0][0x3a8], RZ ;  /* 0x0000ea001a0a7a24 */ /* 0x000fe200078e02ff */
[----:B------:R-:W-:Y:S01]  /*84d0*/  ISETP.GE.AND P1, PT, R152, c[0x0][0x220], PT ;  /* 0x0000880098007a0c */ /* 0x000fe20003f26270 */
[----:B------:R-:W-:Y:S01]  /*84e0*/  IMAD.WIDE.U32 R8, R0, c[0x0][0x3a8], R4 ;  /* 0x0000ea0000087a25 */ /* 0x000fe200078e0004 */
[----:B------:R-:W-:-:S03]  /*84f0*/  ISETP.GE.AND P0, PT, R149, c[0x0][0x220], PT ;  /* 0x0000880095007a0c */ /* 0x000fc60003f06270 */
[----:B------:R-:W-:-:S04]  /*8500*/  IMAD R4, R0, c[0x0][0x3ac], R10 ;  /* 0x0000eb0000047a24 */ /* 0x000fc800078e020a */
[----:B------:R-:W-:Y:S01]  /*8510*/  IMAD.IADD R5, R9, 0x1, R4 ;  /* 0x0000000109057824 */ /* 0x000fe200078e0204 */
[----:B------:R-:W-:-:S04]  /*8520*/  LEA R4, P4, R8, c[0x0][0x348], 0x1 ;  /* 0x0000d20008047a11 */ /* 0x000fc800078808ff */
[----:B------:R-:W-:-:S05]  /*8530*/  LEA.HI.X R5, R8, c[0x0][0x34c], R5, 0x1, P4 ;  /* 0x0000d30008057a11 */ /* 0x000fca00020f0c05 */
[----:B-1----:R1:W-:Y:S04]  /*8540*/  @!P2 STG.E.128 [R4.64], R48 ;  /* 0x000000300400a986 */ /* 0x0023e8000c101d04 */
[----:B------:R1:W-:Y:S04]  /*8550*/  @!P1 STG.E.128 [R4.64+0x40], R44 ;  /* 0x0000402c04009986 */ /* 0x0003e8000c101d04 */
[----:B------:R1:W-:Y:S02]  /*8560*/  @!P0 STG.E.128 [R4.64+0x80], R40 ;  /* 0x0000802804008986 */ /* 0x0003e4000c101d04 */
.L_x_60:
[----:B------:R-:W-:Y:S05]  /*8570*/  BSYNC B0 ;  /* 0x0000000000007941 */ /* 0x000fea0003800000 */
.L_x_59:
[----:B------:R-:W-:Y:S05]  /*8580*/  @P3 BRA `(.L_x_61) ;  /* 0x00000a3000003947 */ /* 0x000fea0003800000 */
[----:B------:R-:W-:Y:S01]  /*8590*/  IADD3 R0, P0, R0, 0x40, RZ ;  /* 0x0000004000007810 */ /* 0x000fe20007f1e0ff */
[----:B------:R-:W-:Y:S01]  /*85a0*/  IMAD.MOV.U32 R7, RZ, RZ, R3 ;  /* 0x000000ffff077224 */ /* 0x000fe200078e0003 */
[----:B------:R-:W-:-:S03]  /*85b0*/  ISETP.GE.AND P1, PT, R250, c[0x0][0x220], PT ;  /* 0x00008800fa007a0c */ /* 0x000fc60003f26270 */
[----:B-12---:R-:W-:Y:S01]  /*85c0*/  IMAD.X R4, RZ, RZ, R26, P0 ;  /* 0x000000ffff047224 */ /* 0x006fe200000e061a */
[----:B------:R-:W-:Y:S01]  /*85d0*/  ISETP.GE.AND P0, PT, R152, c[0x0][0x220], PT ;  /* 0x0000880098007a0c */ /* 0x000fe20003f06270 */
[----:B------:R-:W-:-:S04]  /*85e0*/  IMAD.WIDE.U32 R6, R0, c[0x0][0x3a8], R6 ;  /* 0x0000ea0000067a25 */ /* 0x000fc800078e0006 */
[----:B------:R-:W-:-:S04]  /*85f0*/  IMAD R4, R4, c[0x0][0x3a8], RZ ;  /* 0x0000ea0004047a24 */ /* 0x000fc800078e02ff */
[----:B------:R-:W-:Y:S01]  /*8600*/  IMAD R0, R0, c[0x0][0x3ac], R4 ;  /* 0x0000eb0000007a24 */ /* 0x000fe200078e0204 */
[----:B------:R-:W-:-:S03]  /*8610*/  LEA R4, P2, R6, c[0x0][0x348], 0x1 ;  /* 0x0000d20006047a11 */ /* 0x000fc600078408ff */
[----:B------:R-:W-:-:S05]  /*8620*/  IMAD.IADD R0, R7, 0x1, R0 ;  /* 0x0000000107007824 */ /* 0x000fca00078e0200 */
[----:B------:R-:W-:-:S05]  /*8630*/  LEA.HI.X R5, R6, c[0x0][0x34c], R0, 0x1, P2 ;  /* 0x0000d30006057a11 */ /* 0x000fca00010f0c00 */
[----:B------:R1:W-:Y:S04]  /*8640*/  @!P1 STG.E.128 [R4.64], R60 ;  /* 0x0000003c04009986 */ /* 0x0003e8000c101d04 */
[----:B------:R1:W-:Y:S01]  /*8650*/  @!P0 STG.E.128 [R4.64+0x40], R56 ;  /* 0x0000403804008986 */ /* 0x0003e2000c101d04 */
[----:B------:R-:W-:-:S13]  /*8660*/  ISETP.GE.AND P0, PT, R149, c[0x0][0x220], PT ;  /* 0x0000880095007a0c */ /* 0x000fda0003f06270 */
[----:B------:R-:W-:Y:S05]  /*8670*/  @P0 BRA `(.L_x_61) ;  /* 0x0000094000000947 */ /* 0x000fea0003800000 */
[----:B------:R2:W-:Y:S01]  /*8680*/  STG.E.128 [R4.64+0x80], R52 ;  /* 0x0000803404007986 */ /* 0x0005e2000c101d04 */
[----:B------:R-:W-:Y:S05]  /*8690*/  BRA `(.L_x_61) ;  /* 0x0000092000007947 */ /* 0x000fea0003800000 */
.L_x_36:
        /* <DEDUP_REMOVED lines=20> */
.L_x_62:
        /* <DEDUP_REMOVED lines=18> */
.L_x_63:
[----:B------:R1:W5:Y:S04]  /*8900*/  LDL R13, [R1+0x14] ;  /* 0x00001400010d7983 */ /* 0x0003680000100800 */
[----:B------:R1:W5:Y:S01]  /*8910*/  LDL R14, [R1+0x10] ;  /* 0x00001000010e7983 */ /* 0x0003620000100800 */
[----:B------:R-:W-:Y:S01]  /*8920*/  USHF.L.U32 UR7, UR20, 0x7, URZ ;  /* 0x0000000714077899 */ /* 0x000fe2000800063f */
[----:B------:R-:W-:Y:S01]  /*8930*/  BSSY B0, `(.L_x_64) ;  /* 0x0000026000007945 */ /* 0x000fe20003800000 */
[----:B------:R-:W-:Y:S01]  /*8940*/  ULDC.64 UR8, c[0x0][0x3a0] ;  /* 0x0000e80000087ab9 */ /* 0x000fe20000000a00 */
[----:B------:R-:W2:Y:S01]  /*8950*/  S2R R7, SR_TID.X ;  /* 0x0000000000077919 */ /* 0x000ea20000002100 */
[----:B------:R-:W-:-:S02]  /*8960*/  USHF.R.S32.HI UR10, URZ, 0x1f, UR7 ;  /* 0x0000001f3f0a7899 */ /* 0x000fc40008011407 */
[----:B------:R-:W-:Y:S01]  /*8970*/  IMAD.U32 R11, RZ, RZ, UR7 ;  /* 0x00000007ff0b7e24 */ /* 0x000fe2000f8e00ff */
[----:B------:R-:W-:Y:S02]  /*8980*/  UIMAD UR6, UR20, -0x80, UR6 ;  /* 0xffffff80140678a4 */ /* 0x000fe4000f8e0206 */
[----:B------:R-:W-:Y:S01]  /*8990*/  UIMAD UR8, UR10, UR8, URZ ;  /* 0x000000080a0872a4 */ /* 0x000fe2000f8e023f */
[----:B------:R-:W-:-:S03]  /*89a0*/  IMAD.WIDE.U32 R4, R11, c[0x0][0x3a0], R250 ;  /* 0x0000e8000b047a25 */ /* 0x000fc600078e00fa */
[----:B------:R-:W-:Y:S02]  /*89b0*/  UIMAD UR8, UR7, UR9, UR8 ;  /* 0x00000009070872a4 */ /* 0x000fe4000f8e0208 */
[----:B------:R-:W-:-:S04]  /*89c0*/  IADD3 R6, P0, R4, UR14, RZ ;  /* 0x0000000e04067c10 */ /* 0x000fc8000ff1e0ff */
[----:B------:R-:W-:Y:S01]  /*89d0*/  IMAD.U32 R3, RZ, RZ, UR8 ;  /* 0x00000008ff037e24 */ /* 0x000fe2000f8e00ff */
[----:B------:R-:W-:Y:S02]  /*89e0*/  ULDC.64 UR8, c[0x0][0x3b8] ;  /* 0x0000ee0000087ab9 */ /* 0x000fe40000000a00 */
[----:B------:R-:W-:-:S04]  /*89f0*/  UIMAD UR8, UR57, UR8, URZ ;  /* 0x00000008390872a4 */ /* 0x000fc8000f8e023f */
[----:B------:R-:W-:Y:S01]  /*8a00*/  UIMAD UR8, UR38, UR9, UR8 ;  /* 0x00000009260872a4 */ /* 0x000fe2000f8e0208 */
[----:B--2---:R-:W-:-:S04]  /*8a10*/  SHF.R.S32.HI R0, RZ, 0x1f, R7 ;  /* 0x0000001fff007819 */ /* 0x004fc80000011407 */
[----:B------:R-:W-:Y:S02]  /*8a20*/  LEA.HI R0, R0, R7, RZ, 0x2 ;  /* 0x0000000700007211 */ /* 0x000fe400078f10ff */
[----:B------:R-:W-:Y:S01]  /*8a30*/  IADD3.X R7, R5, UR15, R3, P0, !PT ;  /* 0x0000000f05077c10 */ /* 0x000fe200087fe403 */
[----:B------:R-:W-:Y:S01]  /*8a40*/  IMAD.U32 R3, RZ, RZ, UR38 ;  /* 0x00000026ff037e24 */ /* 0x000fe2000f8e00ff */
[----:B------:R-:W-:-:S03]  /*8a50*/  SHF.R.S32.HI R0, RZ, 0x2, R0 ;  /* 0x00000002ff007819 */ /* 0x000fc60000011400 */
[----:B------:R-:W-:Y:S01]  /*8a60*/  IMAD.WIDE.U32 R6, R3, c[0x0][0x3b8], R6 ;  /* 0x0000ee0003067a25 */ /* 0x000fe200078e0006 */
[----:B------:R-:W-:Y:S02]  /*8a70*/  ISETP.GE.AND P4, PT, R0, UR6, PT ;  /* 0x0000000600007c0c */ /* 0x000fe4000bf86270 */
[----:B------:R-:W-:Y:S02]  /*8a80*/  SHF.R.S32.HI R12, RZ, 0x1f, R0 ;  /* 0x0000001fff0c7819 */ /* 0x000fe40000011400 */
[----:B------:R-:W-:-:S09]  /*8a90*/  IADD3 R10, R7, UR8, RZ ;  /* 0x00000008070a7c10 */ /* 0x000fd2000fffe0ff */
[----:B------:R-:W-:Y:S05]  /*8aa0*/  @P4 BRA `(.L_x_65) ;  /* 0x000000e000004947 */ /* 0x000fea0003800000 */
[----:B-1----:R-:W-:Y:S01]  /*8ab0*/  MOV R5, R10 ;  /* 0x0000000a00057202 */ /* 0x002fe20000000f00 */
[----:B------:R-:W-:Y:S01]  /*8ac0*/  IMAD R3, R12, c[0x0][0x3a0], RZ ;  /* 0x0000e8000c037a24 */ /* 0x000fe200078e02ff */
[----:B------:R-:W-:Y:S01]  /*8ad0*/  ISETP.GE.AND P2, PT, R250, c[0x0][0x220], PT ;  /* 0x00008800fa007a0c */ /* 0x000fe20003f46270 */
[----:B------:R-:W-:Y:S01]  /*8ae0*/  IMAD.MOV.U32 R4, RZ, RZ, R6 ;  /* 0x000000ffff047224 */ /* 0x000fe200078e0006 */
[----:B-----5:R-:W-:Y:S01]  /*8af0*/  ISETP.GE.AND P1, PT, R14, c[0x0][0x220], PT ;  /* 0x000088000e007a0c */ /* 0x020fe20003f26270 */
[C---:B------:R-:W-:Y:S01]  /*8b00*/  IMAD R3, R0.reuse, c[0x0][0x3a4], R3 ;  /* 0x0000e90000037a24 */ /* 0x040fe200078e0203 */
[----:B------:R-:W-:Y:S01]  /*8b10*/  ISETP.GE.AND P0, PT, R13, c[0x0][0x220], PT ;  /* 0x000088000d007a0c */ /* 0x000fe20003f06270 */
[----:B------:R-:W-:-:S04]  /*8b20*/  IMAD.WIDE.U32 R8, R0, c[0x0][0x3a0], R4 ;  /* 0x0000e80000087a25 */ /* 0x000fc800078e0004 */
[----:B------:R-:W-:Y:S01]  /*8b30*/  IMAD.IADD R3, R3, 0x1, R9 ;  /* 0x0000000103037824 */ /* 0x000fe200078e0209 */
[----:B------:R-:W-:-:S04]  /*8b40*/  LEA R4, P3, R8, c[0x0][0x340], 0x1 ;  /* 0x0000d00008047a11 */ /* 0x000fc800078608ff */
[----:B------:R-:W-:-:S05]  /*8b50*/  LEA.HI.X R5, R8, c[0x0][0x344], R3, 0x1, P3 ;  /* 0x0000d10008057a11 */ /* 0x000fca00018f0c03 */
[----:B------:R1:W-:Y:S04]  /*8b60*/  @!P2 STG.E.128 [R4.64], RZ ;  /* 0x000000ff0400a986 */ /* 0x0003e8000c101d04 */
[----:B------:R1:W-:Y:S04]  /*8b70*/  @!P1 STG.E.128 [R4.64+0x40], RZ ;  /* 0x000040ff04009986 */ /* 0x0003e8000c101d04 */
[----:B------:R1:W-:Y:S02]  /*8b80*/  @!P0 STG.E.128 [R4.64+0x80], RZ ;  /* 0x000080ff04008986 */ /* 0x0003e4000c101d04 */
.L_x_65:
[----:B-1----:R-:W-:Y:S05]  /*8b90*/  BSYNC B0 ;  /* 0x0000000000007941 */ /* 0x002fea0003800000 */
.L_x_64:
[----:B------:R-:W-:Y:S01]  /*8ba0*/  IADD3 R3, R0, 0x40, RZ ;  /* 0x0000004000037810 */ /* 0x000fe20007ffe0ff */
[----:B------:R-:W-:Y:S03]  /*8bb0*/  BSSY B0, `(.L_x_66) ;  /* 0x0000012000007945 */ /* 0x000fe60003800000 */
[----:B------:R-:W-:-:S13]  /*8bc0*/  ISETP.GE.AND P3, PT, R3, UR6, PT ;  /* 0x0000000603007c0c */ /* 0x000fda000bf66270 */
[----:B------:R-:W-:Y:S05]  /*8bd0*/  @P3 BRA `(.L_x_67) ;  /* 0x000000f000003947 */ /* 0x000fea0003800000 */
[----:B------:R-:W-:Y:S01]  /*8be0*/  IADD3 R3, P0, R0, 0x40, RZ ;  /* 0x0000004000037810 */ /* 0x000fe20007f1e0ff */
[----:B------:R-:W-:Y:S01]  /*8bf0*/  IMAD.MOV.U32 R7, RZ, RZ, R10 ;  /* 0x000000ffff077224 */ /* 0x000fe200078e000a */
[----:B------:R-:W-:Y:S02]  /*8c00*/  ISETP.GE.AND P2, PT, R250, c[0x0][0x220], PT ;  /* 0x00008800fa007a0c */ /* 0x000fe40003f46270 */
[----:B-----5:R-:W-:Y:S01]  /*8c10*/  ISETP.GE.AND P1, PT, R14, c[0x0][0x220], PT ;  /* 0x000088000e007a0c */ /* 0x020fe20003f26270 */
[----:B------:R-:W-:Y:S01]  /*8c20*/  IMAD.X R4, RZ, RZ, R12, P0 ;  /* 0x000000ffff047224 */ /* 0x000fe200000e060c */
[----:B------:R-:W-:Y:S01]  /*8c30*/  ISETP.GE.AND P0, PT, R13, c[0x0][0x220], PT ;  /* 0x000088000d007a0c */ /* 0x000fe20003f06270 */
[----:B------:R-:W-:-:S04]  /*8c40*/  IMAD.WIDE.U32 R6, R3, c[0x0][0x3a0], R6 ;  /* 0x0000e80003067a25 */ /* 0x000fc800078e0006 */
[----:B------:R-:W-:-:S04]  /*8c50*/  IMAD R4, R4, c[0x0][0x3a0], RZ ;  /* 0x0000e80004047a24 */ /* 0x000fc800078e02ff */
[----:B------:R-:W-:Y:S01]  /*8c60*/  IMAD R3, R3, c[0x0][0x3a4], R4 ;  /* 0x0000e90003037a24 */ /* 0x000fe200078e0204 */
[----:B------:R-:W-:-:S03]  /*8c70*/  LEA R4, P5, R6, c[0x0][0x340], 0x1 ;  /* 0x0000d00006047a11 */ /* 0x000fc600078a08ff */
[----:B------:R-:W-:-:S05]  /*8c80*/  IMAD.IADD R3, R3, 0x1, R7 ;  /* 0x0000000103037824 */ /* 0x000fca00078e0207 */
[----:B------:R-:W-:-:S05]  /*8c90*/  LEA.HI.X R5, R6, c[0x0][0x344], R3, 0x1, P5 ;  /* 0x0000d10006057a11 */ /* 0x000fca00028f0c03 */
[----:B------:R1:W-:Y:S04]  /*8ca0*/  @!P2 STG.E.128 [R4.64], RZ ;  /* 0x000000ff0400a986 */ /* 0x0003e8000c101d04 */
[----:B------:R1:W-:Y:S04]  /*8cb0*/  @!P1 STG.E.128 [R4.64+0x40], RZ ;  /* 0x000040ff04009986 */ /* 0x0003e8000c101d04 */
[----:B------:R1:W-:Y:S02]  /*8cc0*/  @!P0 STG.E.128 [R4.64+0x80], RZ ;  /* 0x000080ff04008986 */ /* 0x0003e4000c101d04 */
.L_x_67:
[----:B------:R-:W-:Y:S05]  /*8cd0*/  BSYNC B0 ;  /* 0x0000000000007941 */ /* 0x000fea0003800000 */
.L_x_66:
[----:B------:R-:W-:Y:S01]  /*8ce0*/  ULDC.64 UR8, c[0x0][0x3a8] ;  /* 0x0000ea0000087ab9 */ /* 0x000fe20000000a00 */
[----:B-1----:R-:W-:Y:S01]  /*8cf0*/  IMAD.WIDE.U32 R4, R11, c[0x0][0x3a8], R250 ;  /* 0x0000ea000b047a25 */ /* 0x002fe200078e00fa */
        /* <DEDUP_REMOVED lines=14> */
[----:B------:R-:W-:Y:S01]  /*8de0*/  IMAD.MOV.U32 R4, RZ, RZ, R6 ;  /* 0x000000ffff047224 */ /* 0x000fe200078e0006 */
[----:B------:R-:W-:Y:S01]  /*8df0*/  ISETP.GE.AND P2, PT, R250, c[0x0][0x220], PT ;  /* 0x00008800fa007a0c */ /* 0x000fe20003f46270 */
[----:B------:R-:W-:Y:S01]  /*8e00*/  IMAD R10, R12, c[0x0][0x3a8], RZ ;  /* 0x0000ea000c0a7a24 */ /* 0x000fe200078e02ff */
[----:B-----5:R-:W-:Y:S01]  /*8e10*/  ISETP.GE.AND P1, PT, R14, c[0x0][0x220], PT ;  /* 0x000088000e007a0c */ /* 0x020fe20003f26270 */
[----:B------:R-:W-:Y:S01]  /*8e20*/  IMAD.WIDE.U32 R8, R0, c[0x0][0x3a8], R4 ;  /* 0x0000ea0000087a25 */ /* 0x000fe200078e0004 */
[----:B------:R-:W-:-:S03]  /*8e30*/  ISETP.GE.AND P0, PT, R13, c[0x0][0x220], PT ;  /* 0x000088000d007a0c */ /* 0x000fc60003f06270 */
[----:B------:R-:W-:-:S04]  /*8e40*/  IMAD R4, R0, c[0x0][0x3ac], R10 ;  /* 0x0000eb0000047a24 */ /* 0x000fc800078e020a */
[----:B------:R-:W-:Y:S01]  /*8e50*/  IMAD.IADD R5, R4, 0x1, R9 ;  /* 0x0000000104057824 */ /* 0x000fe200078e0209 */
[----:B------:R-:W-:-:S04]  /*8e60*/  LEA R4, P4, R8, c[0x0][0x348], 0x1 ;  /* 0x0000d20008047a11 */ /* 0x000fc800078808ff */
[----:B------:R-:W-:-:S05]  /*8e70*/  LEA.HI.X R5, R8, c[0x0][0x34c], R5, 0x1, P4 ;  /* 0x0000d30008057a11 */ /* 0x000fca00020f0c05 */
[----:B------:R1:W-:Y:S04]  /*8e80*/  @!P2 STG.E.128 [R4.64], RZ ;  /* 0x000000ff0400a986 */ /* 0x0003e8000c101d04 */
[----:B------:R1:W-:Y:S04]  /*8e90*/  @!P1 STG.E.128 [R4.64+0x40], RZ ;  /* 0x000040ff04009986 */ /* 0x0003e8000c101d04 */
[----:B------:R1:W-:Y:S02]  /*8ea0*/  @!P0 STG.E.128 [R4.64+0x80], RZ ;  /* 0x000080ff04008986 */ /* 0x0003e4000c101d04 */
.L_x_69:
[----:B------:R-:W-:Y:S05]  /*8eb0*/  BSYNC B0 ;  /* 0x0000000000007941 */ /* 0x000fea0003800000 */
.L_x_68:
[----:B------:R-:W-:Y:S05]  /*8ec0*/  @P3 BRA `(.L_x_61) ;  /* 0x000000f000003947 */ /* 0x000fea0003800000 */
[----:B------:R-:W-:Y:S01]  /*8ed0*/  IADD3 R0, P0, R0, 0x40, RZ ;  /* 0x0000004000007810 */ /* 0x000fe20007f1e0ff */
[----:B------:R-:W-:Y:S01]  /*8ee0*/  IMAD.MOV.U32 R7, RZ, RZ, R3 ;  /* 0x000000ffff077224 */ /* 0x000fe200078e0003 */
[----:B------:R-:W-:-:S02]  /*8ef0*/  ISETP.GE.AND P2, PT, R250, c[0x0][0x220], PT ;  /* 0x00008800fa007a0c */ /* 0x000fc40003f46270 */
[----:B-----5:R-:W-:Y:S01]  /*8f00*/  ISETP.GE.AND P1, PT, R14, c[0x0][0x220], PT ;  /* 0x000088000e007a0c */ /* 0x020fe20003f26270 */
[----:B-1----:R-:W-:Y:S01]  /*8f10*/  IMAD.X R4, RZ, RZ, R12, P0 ;  /* 0x000000ffff047224 */ /* 0x002fe200000e060c */
        /* <DEDUP_REMOVED lines=10> */
.L_x_61:
[----:B------:R-:W-:Y:S05]  /*8fc0*/  BSYNC B1 ;  /* 0x0000000000017941 */ /* 0x000fea0003800000 */
.L_x_31:
        /* <DEDUP_REMOVED lines=11> */
.L_x_70:
[----:B------:R-:W-:Y:S05]  /*9080*/  EXIT ;  /* 0x000000000000794d */ /* 0x000fea0003800000 */
.L_x_72:
        /* <DEDUP_REMOVED lines=15> */
.L_x_1275:


//--------------------- .text._ZN5flash44flash_bwd_dq_dk_dv_loop_seqk_parallel_kernelI23Flash_bwd_kernel_traitsILi96ELi64ELi128ELi8ELi2ELi4ELi4ELb1ELb0EN7cutlass10bfloat16_tE19Flash_kernel_traitsILi96ELi64ELi128ELi8ES3_EELb0ELb0ELb1ELb0ELb0ELb0ELb0EEEvNS_16Flash_bwd_paramsE --------------------------
	.section	.text._ZN5flash44flash_bwd_dq_dk_dv_loop_seqk_parallel_kernelI23Flash_bwd_kernel_traitsILi96ELi64ELi128ELi8ELi2ELi4ELi4ELb1ELb0EN7cutlass10bfloat16_tE19Flash_kernel_traitsILi96ELi64ELi128ELi8ES3_EELb0ELb0ELb1ELb0ELb0ELb0ELb0EEEvNS_16Flash_bwd_paramsE,"ax",@progbits
	.sectioninfo	@"SHI_REGISTERS=255"
	.align	128
        .global         _ZN5flash44flash_bwd_dq_dk_dv_loop_seqk_parallel_kernelI23Flash_bwd_kernel_traitsILi96ELi64ELi128ELi8ELi2ELi4ELi4ELb1ELb0EN7cutlass10bfloat16_tE19Flash_kernel_traitsILi96ELi64ELi128ELi8ES3_EELb0ELb0ELb1ELb0ELb0ELb0ELb0EEEvNS_16Flash_bwd_paramsE
        .type           _ZN5flash44flash_bwd_dq_dk_dv_loop_seqk_parallel_kernelI23Flash_bwd_kernel_traitsILi96ELi64ELi128ELi8ELi2ELi4ELi4ELb1ELb0EN7cutlass10bfloat16_tE19Flash_kernel_traitsILi96ELi64ELi128ELi8ES3_EELb0ELb0ELb1ELb0ELb0ELb0ELb0EEEvNS_16Flash_bwd_paramsE,@function
        .size           _ZN5flash44flash_bwd_dq_dk_dv_loop_seqk_parallel_kernelI23Flash_bwd_kernel_traitsILi96ELi64ELi128ELi8ELi2ELi4ELi4ELb1ELb0EN7cutlass10bfloat16_tE19Flash_kernel_traitsILi96ELi64ELi128ELi8ES3_EELb0ELb0ELb1ELb0ELb0ELb0ELb0EEEvNS_16Flash_bwd_paramsE,(.L_x_1276 - _ZN5flash44flash_bwd_dq_dk_dv_loop_seqk_parallel_kernelI23Flash_bwd_kernel_traitsILi96ELi64ELi128ELi8ELi2ELi4ELi4ELb1ELb0EN7cutlass10bfloat16_tE19Flash_kernel_traitsILi96ELi64ELi128ELi8ES3_EELb0ELb0ELb1ELb0ELb0ELb0ELb0EEEvNS_16Flash_bwd_paramsE)
        .other          _ZN5flash44flash_bwd_dq_dk_dv_loop_seqk_parallel_kernelI23Flash_bwd_kernel_traitsILi96ELi64ELi128ELi8ELi2ELi4ELi4ELb1ELb0EN7cutlass10bfloat16_tE19Flash_kernel_traitsILi96ELi64ELi128ELi8ES3_EELb0ELb0ELb1ELb0ELb0ELb0ELb0EEEvNS_16Flash_bwd_paramsE,@"STO_CUDA_ENTRY STV_DEFAULT"
_ZN5flash44flash_bwd_dq_dk_dv_loop_seqk_parallel_kernelI23Flash_bwd_kernel_traitsILi96ELi64ELi128ELi8ELi2ELi4ELi4ELb1ELb0EN7cutlass10bfloat16_tE19Flash_kernel_traitsILi96ELi64ELi128ELi8ES3_EELb0ELb0ELb1ELb0ELb0ELb0ELb0EEEvNS_16Flash_bwd_paramsE:
.text._ZN5flash44flash_bwd_dq_dk_dv_loop_seqk_parallel_kernelI23Flash_bwd_kernel_traitsILi96ELi64ELi128ELi8ELi2ELi4ELi4ELb1ELb0EN7cutlass10bfloat16_tE19Flash_kernel_traitsILi96ELi64ELi128ELi8ES3_EELb0ELb0ELb1ELb0ELb0ELb0ELb0EEEvNS_16Flash_bwd_paramsE:
        /* <DEDUP_REMOVED lines=12> */
[----:B------:R-:W2:Y:S01]  /*00c0*/  S2UR UR39, SR_CTAID.Z ;  /* 0x00000000002779c3 */ /* 0x000ea20000002700 */
[----:B------:R-:W-:Y:S01]  /*00d0*/  ULDC UR6, c[0x0][0x1c8] ;  /* 0x0000720000067ab9 */ /* 0x000fe20000000800 */
[----:B------:R-:W-:Y:S01]  /*00e0*/  IMAD.MOV.U32 R206, RZ, RZ, 0x20 ;  /* 0x00000020ffce7424 */ /* 0x000fe200078e00ff */
[----:B------:R-:W-:Y:S01]  /*00f0*/  UMOV UR9, 0x80 ;  /* 0x0000008000097882 */ /* 0x000fe20000000000 */
[----:B------:R-:W-:Y:S01]  /*0100*/  IMAD.MOV.U32 R215, RZ, RZ, -0x10 ;  /* 0xfffffff0ffd77424 */ /* 0x000fe200078e00ff */
[----:B------:R-:W-:Y:S01]  /*0110*/  ULDC UR8, c[0x0][0x210] ;  /* 0x0000840000087ab9 */ /* 0x000fe20000000800 */
[----:B------:R-:W-:Y:S01]  /*0120*/  IMAD.MOV.U32 R203, RZ, RZ, -0x40 ;  /* 0xffffffc0ffcb7424 */ /* 0x000fe200078e00ff */
[----:B------:R-:W-:Y:S01]  /*0130*/  ULDC UR61, c[0x0][0x234] ;  /* 0x00008d00003d7ab9 */ /* 0x000fe20000000800 */
[----:B------:R-:W3:Y:S01]  /*0140*/  S2UR UR37, SR_CTAID.Y ;  /* 0x00000000002579c3 */ /* 0x000ee20000002600 */
[----:B------:R-:W-:-:S02]  /*0150*/  UIMAD UR61, UR9, UR8, UR61 ;  /* 0x00000008093d72a4 */ /* 0x000fc4000f8e023d */
[----:B------:R-:W-:Y:S02]  /*0160*/  ULDC.U8 UR10, c[0x0][0x328] ;  /* 0x0000ca00000a7ab9 */ /* 0x000fe40000000000 */
[----:B------:R-:W-:Y:S02]  /*0170*/  UISETP.NE.AND UP5, UPT, UR10, URZ, UPT ;  /* 0x0000003f0a00728c */ /* 0x000fe4000bfa5270 */
[----:B------:R-:W-:Y:S02]  /*0180*/  ULDC UR15, c[0x0][0x224] ;  /* 0x00008900000f7ab9 */ /* 0x000fe40000000800 */
[----:B------:R-:W-:Y:S02]  /*0190*/  ULDC UR52, c[0x0][0x22c] ;  /* 0x00008b0000347ab9 */ /* 0x000fe40000000800 */
[----:B------:R-:W-:Y:S02]  /*01a0*/  ULDC UR40, c[0x0][0x1c0] ;  /* 0x0000700000287ab9 */ /* 0x000fe40000000800 */
[----:B------:R-:W-:Y:S01]  /*01b0*/  ULDC UR13, c[0x0][0x1c0] ;  /* 0x00007000000d7ab9 */ /* 0x000fe20000000800 */
[----:B-1----:R-:W-:Y:S01]  /*01c0*/  SHF.R.S32.HI R19, RZ, 0x1f, R20 ;  /* 0x0000001fff137819 */ /* 0x002fe20000011414 */
[----:B--2---:R-:W-:-:S02]  /*01d0*/  ULOP3.LUT UR7, UR39, UR6, URZ, 0x3c, !UPT ;  /* 0x0000000627077292 */ /* 0x004fc4000f8e3c3f */
[----:B------:R-:W-:Y:S01]  /*01e0*/  USHF.R.S32.HI UR6, URZ, 0x1f, UR39 ;  /* 0x0000001f3f067899 */ /* 0x000fe20008011427 */
[CC--:B------:R-:W-:Y:S01]  /*01f0*/  LEA.HI R6, R19.reuse, R20.reuse, RZ, 0x4 ;  /* 0x0000001413067211 */ /* 0x0c0fe200078f20ff */
[----:B------:R-:W-:Y:S01]  /*0200*/  UIMAD.WIDE UR40, UR52, UR40, URZ ;  /* 0x00000028342872a5 */ /* 0x000fe2000f8e023f */
[CC--:B------:R-:W-:Y:S01]  /*0210*/  LEA.HI R4, R19.reuse, R20.reuse, RZ, 0x2 ;  /* 0x0000001413047211 */ /* 0x0c0fe200078f10ff */
[----:B------:R-:W-:Y:S01]  /*0220*/  UIMAD UR53, UR39, UR52, URZ ;  /* 0x00000034273572a4 */ /* 0x000fe2000f8e023f */
[----:B------:R-:W-:Y:S01]  /*0230*/  SHF.R.S32.HI R5, RZ, 0x4, R6 ;  /* 0x00000004ff057819 */ /* 0x000fe20000011406 */
[----:B---3--:R-:W-:Y:S01]  /*0240*/  USHF.R.S32.HI UR8, URZ, 0x1f, UR37 ;  /* 0x0000001f3f087899 */ /* 0x008fe20008011425 */
[--C-:B------:R-:W-:Y:S01]  /*0250*/  SHF.R.S32.HI R9, RZ, 0x2, R4.reuse ;  /* 0x00000002ff097819 */ /* 0x100fe20000011404 */
[----:B------:R-:W-:Y:S01]  /*0260*/  UIMAD UR52, UR52, UR13, URZ ;  /* 0x0000000d343472a4 */ /* 0x000fe2000f8e023f */
[----:B------:R-:W-:Y:S01]  /*0270*/  LEA.HI R0, R6, R5, RZ, 0x1 ;  /* 0x0000000506007211 */ /* 0x000fe200078f08ff */
[----:B------:R-:W-:Y:S01]  /*0280*/  ULDC UR14, c[0x0][0x1c0] ;  /* 0x00007000000e7ab9 */ /* 0x000fe20000000800 */
[-C--:B------:R-:W-:Y:S01]  /*0290*/  LEA.HI R10, R19, R20.reuse, RZ, 0x5 ;  /* 0x00000014130a7211 */ /* 0x080fe200078f28ff */
[----:B------:R-:W-:Y:S01]  /*02a0*/  ULDC UR12, c[0x0][0x1c0] ;  /* 0x00007000000c7ab9 */ /* 0x000fe20000000800 */
[----:B------:R-:W-:Y:S01]  /*02b0*/  LOP3.LUT R3, R0, 0xfffffffe, RZ, 0xc0, !PT ;  /* 0xfffffffe00037812 */ /* 0x000fe200078ec0ff */
[----:B------:R-:W-:Y:S01]  /*02c0*/  UIMAD.WIDE.U32 UR50, UR37, UR15, URZ ;  /* 0x0000000f253272a5 */ /* 0x000fe2000f8e003f */
[-C--:B------:R-:W-:Y:S01]  /*02d0*/  LEA.HI R8, R4, R9.reuse, RZ, 0x1 ;  /* 0x0000000904087211 */ /* 0x080fe200078f08ff */
[----:B------:R-:W-:Y:S01]  /*02e0*/  USHF.L.U32 UR47, UR52, 0x6, URZ ;  /* 0x00000006342f7899 */ /* 0x000fe2000800063f */
[----:B------:R-:W-:Y:S01]  /*02f0*/  SHF.R.S32.HI R2, RZ, 0x1f, R4 ;  /* 0x0000001fff027819 */ /* 0x000fe20000011404 */
[----:B------:R-:W-:Y:S01]  /*0300*/  IMAD.IADD R15, R5, 0x1, -R3 ;  /* 0x00000001050f7824 */ /* 0x000fe200078e0a03 */
[----:B------:R-:W-:Y:S01]  /*0310*/  LOP3.LUT R7, R10, 0xffffffe0, RZ, 0xc0, !PT ;  /* 0xffffffe00a077812 */ /* 0x000fe200078ec0ff */
[----:B------:R-:W-:Y:S01]  /*0320*/  ULDC UR55, c[0x0][0x214] ;  /* 0x0000850000377ab9 */ /* 0x000fe20000000800 */
[----:B------:R-:W-:Y:S01]  /*0330*/  LOP3.LUT R3, R8, 0x7fffffe, RZ, 0xc0, !PT ;  /* 0x07fffffe08037812 */ /* 0x000fe200078ec0ff */
[----:B------:R-:W-:Y:S01]  /*0340*/  ULDC.U8 UR11, c[0x0][0x3d0] ;  /* 0x0000f400000b7ab9 */ /* 0x000fe20000000000 */
[----:B------:R-:W-:Y:S01]  /*0350*/  LEA.HI R2, R2, R9, RZ, 0x3 ;  /* 0x0000000902027211 */ /* 0x000fe200078f18ff */
[----:B------:R-:W-:Y:S01]  /*0360*/  IMAD.IADD R0, R20, 0x1, -R7 ;  /* 0x0000000114007824 */ /* 0x000fe200078e0a07 */
[----:B------:R-:W-:Y:S01]  /*0370*/  LEA.HI R22, R19, R20, RZ, 0x3 ;  /* 0x0000001413167211 */ /* 0x000fe200078f18ff */
[C---:B------:R-:W-:Y:S01]  /*0380*/  IMAD.IADD R8, R9.reuse, 0x1, -R3 ;  /* 0x0000000109087824 */ /* 0x040fe200078e0a03 */
[----:B------:R-:W-:Y:S01]  /*0390*/  LOP3.LUT R2, R2, 0xfffffff8, RZ, 0xc0, !PT ;  /* 0xfffffff802027812 */ /* 0x000fe200078ec0ff */
[----:B------:R-:W-:Y:S01]  /*03a0*/  ULDC UR56, c[0x0][0x224] ;  /* 0x0000890000387ab9 */ /* 0x000fe20000000800 */
[----:B------:R-:W-:Y:S01]  /*03b0*/  SHF.R.S32.HI R3, RZ, 0x3, R22 ;  /* 0x00000003ff037819 */ /* 0x000fe20000011416 */
[----:B------:R-:W-:Y:S01]  /*03c0*/  @UP5 UIMAD UR60, UR37, UR55, URZ ;  /* 0x00000037253c52a4 */ /* 0x000fe2000f8e023f */
[----:B------:R-:W-:Y:S01]  /*03d0*/  LOP3.LUT R4, R4, 0xfffffffc, RZ, 0xc0, !PT ;  /* 0xfffffffc04047812 */ /* 0x000fe200078ec0ff */
[----:B------:R-:W-:Y:S01]  /*03e0*/  IMAD.IADD R9, R9, 0x1, -R2 ;  /* 0x0000000109097824 */ /* 0x000fe200078e0a02 */
[----:B------:R-:W-:Y:S01]  /*03f0*/  SHF.R.S32.HI R5, RZ, 0x1f, R0 ;  /* 0x0000001fff057819 */ /* 0x000fe20000011400 */
[----:B------:R-:W-:Y:S01]  /*0400*/  IMAD.SHL.U32 R3, R3, 0x40, RZ ;  /* 0x0000004003037824 */ /* 0x000fe200078e00ff */
[----:B------:R-:W-:Y:S01]  /*0410*/  SHF.R.S32.HI R2, RZ, 0x5, R10 ;  /* 0x00000005ff027819 */ /* 0x000fe2000001140a */
[----:B------:R-:W-:Y:S01]  /*0420*/  IMAD.IADD R16, R20, 0x1, -R4 ;  /* 0x0000000114107824 */ /* 0x000fe200078e0a04 */
[----:B------:R-:W-:Y:S01]  /*0430*/  LEA.HI R21, R5, R0, RZ, 0x2 ;  /* 0x0000000005157211 */ /* 0x000fe200078f10ff */
[----:B------:R-:W-:Y:S01]  /*0440*/  ULDC.64 UR4, c[0x0][0x118] ;  /* 0x0000460000047ab9 */ /* 0x000fe20000000a00 */
[----:B------:R-:W-:Y:S01]  /*0450*/  SHF.R.S32.HI R0, RZ, 0x1f, R10 ;  /* 0x0000001fff007819 */ /* 0x000fe2000001140a */
[----:B------:R-:W-:Y:S01]  /*0460*/  IMAD.SHL.U32 R248, R16, 0x8, RZ ;  /* 0x0000000810f87824 */ /* 0x000fe200078e00ff */
[----:B------:R-:W-:Y:S01]  /*0470*/  LOP3.LUT R6, R6, 0xfffffff0, RZ, 0xc0, !PT ;  /* 0xfffffff006067812 */ /* 0x000fe200078ec0ff */
[----:B------:R-:W-:Y:S01]  /*0480*/  IMAD R8, R2, 0x8, R8 ;  /* 0x0000000802087824 */ /* 0x000fe200078e0208 */
[-C--:B------:R-:W-:Y:S01]  /*0490*/  LEA.HI R5, R10, R2.reuse, RZ, 0x1 ;  /* 0x000000020a057211 */ /* 0x080fe200078f08ff */
[----:B------:R-:W-:Y:S01]  /*04a0*/  ULDC UR46, c[0x0][0x2e8] ;  /* 0x0000ba00002e7ab9 */ /* 0x000fe20000000800 */
[----:B------:R-:W-:Y:S01]  /*04b0*/  LEA.HI R4, R0, R2, RZ, 0x2 ;  /* 0x0000000200047211 */ /* 0x000fe200078f10ff */
[----:B------:R-:W-:Y:S01]  /*04c0*/  IMAD.IADD R0, R20, 0x1, -R6 ;  /* 0x0000000114007824 */ /* 0x000fe200078e0a06 */
[----:B------:R-:W-:Y:S01]  /*04d0*/  LOP3.LUT R3, R3, 0xc0, RZ, 0xc0, !PT ;  /* 0x000000c003037812 */ /* 0x000fe200078ec0ff */
[----:B------:R-:W-:Y:S01]  /*04e0*/  ULDC UR45, c[0x0][0x2e8] ;  /* 0x0000ba00002d7ab9 */ /* 0x000fe20000000800 */
[----:B------:R-:W-:Y:S01]  /*04f0*/  LOP3.LUT R6, R5, 0xfffffffe, RZ, 0xc0, !PT ;  /* 0xfffffffe05067812 */ /* 0x000fe200078ec0ff */
[----:B------:R-:W-:Y:S01]  /*0500*/  UISETP.NE.AND UP6, UPT, UR11, URZ, UPT ;  /* 0x0000003f0b00728c */ /* 0x000fe2000bfc5270 */
[----:B------:R-:W-:Y:S01]  /*0510*/  LOP3.LUT R4, R4, 0xfffffffc, RZ, 0xc0, !PT ;  /* 0xfffffffc04047812 */ /* 0x000fe200078ec0ff */
[----:B------:R-:W-:Y:S01]  /*0520*/  UIMAD.WIDE.U32 UR48, UR40, UR50, URZ ;  /* 0x00000032283072a5 */ /* 0x000fe2000f8e003f */
[----:B------:R-:W-:Y:S01]  /*0530*/  LOP3.LUT R5, R3, 0x18, R248, 0xf8, !PT ;  /* 0x0000001803057812 */ /* 0x000fe200078ef8f8 */
[C---:B------:R-:W-:Y:S01]  /*0540*/  IMAD.IADD R207, R2.reuse, 0x1, -R6 ;  /* 0x0000000102cf7824 */ /* 0x040fe200078e0a06 */
[----:B------:R-:W-:Y:S01]  /*0550*/  SHF.R.U32.HI R3, RZ, 0x3, R3 ;  /* 0x00000003ff037819 */ /* 0x000fe20000011603 */
[----:B------:R-:W-:Y:S01]  /*0560*/  IMAD.IADD R11, R2, 0x1, -R4 ;  /* 0x00000001020b7824 */ /* 0x000fe200078e0a04 */
[----:B------:R-:W-:Y:S01]  /*0570*/  SHF.R.S32.HI R4, RZ, 0x1f, R0 ;  /* 0x0000001fff047819 */ /* 0x000fe20000011400 */
[----:B------:R-:W-:Y:S01]  /*0580*/  UIMAD UR57, UR41, UR50, URZ ;  /* 0x00000032293972a4 */ /* 0x000fe2000f8e023f */
[----:B------:R-:W-:Y:S01]  /*0590*/  LOP3.LUT R7, R5, R3, RZ, 0x3c, !PT ;  /* 0x0000000305077212 */ /* 0x000fe200078e3cff */
[----:B------:R-:W-:Y:S01]  /*05a0*/  USHF.R.S32.HI UR59, URZ, 0x1f, UR53 ;  /* 0x0000001f3f3b7899 */ /* 0x000fe20008011435 */
[----:B------:R-:W-:Y:S01]  /*05b0*/  LOP3.LUT R3, R22, 0xfffffff8, RZ, 0xc0, !PT ;  /* 0xfffffff816037812 */ /* 0x000fe200078ec0ff */
[----:B------:R-:W-:Y:S01]  /*05c0*/  USHF.R.S32.HI UR54, URZ, 0x1f, UR47 ;  /* 0x0000001f3f367899 */ /* 0x000fe2000801142f */
[-C--:B------:R-:W-:Y:S01]  /*05d0*/  LEA.HI R2, R0, R0.reuse, RZ, 0x1 ;  /* 0x0000000000027211 */ /* 0x080fe200078f08ff */
[----:B------:R-:W-:Y:S01]  /*05e0*/  UMOV UR44, 0xffffd000 ;  /* 0xffffd000002c7882 */ /* 0x000fe20000000000 */
[----:B------:R-:W-:Y:S01]  /*05f0*/  LEA.HI R12, R4, R0, RZ, 0x3 ;  /* 0x00000000040c7211 */ /* 0x000fe200078f18ff */
[----:B------:R-:W-:Y:S01]  /*0600*/  IMAD.IADD R3, R20, 0x1, -R3 ;  /* 0x0000000114037824 */ /* 0x000fe200078e0a03 */
[----:B------:R-:W-:-:S02]  /*0610*/  LOP3.LUT R5, R2, 0x7fffffe, RZ, 0xc0, !PT ;  /* 0x07fffffe02057812 */ /* 0x000fc400078ec0ff */
[----:B------:R-:W-:Y:S02]  /*0620*/  LOP3.LUT R4, R12, 0xfffffff8, RZ, 0xc0, !PT ;  /* 0xfffffff80c047812 */ /* 0x000fe400078ec0ff */
[----:B------:R-:W-:Y:S01]  /*0630*/  LEA.HI R6, R3, R3, RZ, 0x1 ;  /* 0x0000000303067211 */ /* 0x000fe200078f08ff */
[C---:B------:R-:W-:Y:S01]  /*0640*/  IMAD.IADD R18, R0.reuse, 0x1, -R5 ;  /* 0x0000000100127824 */ /* 0x040fe200078e0a05 */
[----:B------:R-:W-:Y:S01]  /*0650*/  LEA.HI R10, R19, R20, RZ, 0x6 ;  /* 0x00000014130a7211 */ /* 0x000fe200078f30ff */
[----:B------:R-:W-:Y:S01]  /*0660*/  IMAD.IADD R13, R0, 0x1, -R4 ;  /* 0x00000001000d7824 */ /* 0x000fe200078e0a04 */
[----:B------:R-:W-:Y:S01]  /*0670*/  LOP3.LUT R0, R6, 0x3fffffe, RZ, 0xc0, !PT ;  /* 0x03fffffe06007812 */ /* 0x000fe200078ec0ff */
[----:B------:R-:W-:Y:S01]  /*0680*/  IMAD.U32 R4, R8, 0x20, R7 ;  /* 0x0000002008047824 */ /* 0x000fe200078e0007 */
[----:B------:R-:W-:Y:S02]  /*0690*/  SHF.R.S32.HI R10, RZ, 0x6, R10 ;  /* 0x00000006ff0a7819 */ /* 0x000fe4000001140a */
[----:B------:R-:W-:Y:S01]  /*06a0*/  SHF.R.S32.HI R7, RZ, 0x1, R2 ;  /* 0x00000001ff077819 */ /* 0x000fe20000011402 */
[C---:B------:R-:W-:Y:S01]  /*06b0*/  IMAD.IADD R5, R3.reuse, 0x1, -R0 ;  /* 0x0000000103057824 */ /* 0x040fe200078e0a00 */
[----:B------:R-:W-:Y:S01]  /*06c0*/  SHF.R.S32.HI R2, RZ, 0x1f, R2 ;  /* 0x0000001fff027819 */ /* 0x000fe20000011402 */
[----:B------:R-:W-:Y:S01]  /*06d0*/  IMAD R0, R10, 0x4, R15 ;  /* 0x000000040a007824 */ /* 0x000fe200078e020f */
[----:B------:R1:W-:Y:S01]  /*06e0*/  STL [R1+0x20], R4 ;  /* 0x0000200401007387 */ /* 0x0003e20000100800 */
[----:B------:R-:W-:Y:S01]  /*06f0*/  IMAD.SHL.U32 R3, R3, 0x40, RZ ;  /* 0x0000004003037824 */ /* 0x000fe200078e00ff */
[----:B------:R-:W-:Y:S01]  /*0700*/  LEA.HI R2, R2, R7, RZ, 0x2 ;  /* 0x0000000702027211 */ /* 0x000fe200078f10ff */
[----:B------:R-:W-:Y:S01]  /*0710*/  IMAD R17, R0, 0x8, R5 ;  /* 0x0000000800117824 */ /* 0x000fe200078e0205 */
[----:B------:R-:W-:-:S02]  /*0720*/  SHF.R.S32.HI R0, RZ, 0x1, R6 ;  /* 0x00000001ff007819 */ /* 0x000fc40000011406 */
[----:B------:R-:W-:Y:S01]  /*0730*/  LOP3.LUT R5, R2, 0xfffffffc, RZ, 0xc0, !PT ;  /* 0xfffffffc02057812 */ /* 0x000fe200078ec0ff */
[----:B------:R-:W-:Y:S01]  /*0740*/  IMAD.SHL.U32 R2, R11, 0x10, RZ ;  /* 0x000000100b027824 */ /* 0x000fe200078e00ff */
[C---:B------:R-:W-:Y:S01]  /*0750*/  LOP3.LUT P4, RZ, R0.reuse, 0x2, RZ, 0xc0, !PT ;  /* 0x0000000200ff7812 */ /* 0x040fe2000788c0ff */
[----:B------:R-:W-:Y:S01]  /*0760*/  IMAD.SHL.U32 R0, R0, 0x40, RZ ;  /* 0x0000004000007824 */ /* 0x000fe200078e00ff */
[----:B------:R-:W-:Y:S01]  /*0770*/  LEA.HI R6, R9, R9, RZ, 0x1 ;  /* 0x0000000909067211 */ /* 0x000fe200078f08ff */
[----:B------:R-:W-:Y:S01]  /*0780*/  IMAD.IADD R14, R7, 0x1, -R5 ;  /* 0x00000001070e7824 */ /* 0x000fe200078e0a05 */
[----:B------:R-:W-:Y:S01]  /*0790*/  LEA.HI R7, R19, R20, RZ, 0x7 ;  /* 0x0000001413077211 */ /* 0x000fe200078f38ff */
[----:B------:R-:W-:Y:S01]  /*07a0*/  IMAD.SHL.U32 R20, R20, 0x2, RZ ;  /* 0x0000000214147824 */ /* 0x000fe200078e00ff */
[----:B------:R-:W-:Y:S02]  /*07b0*/  LOP3.LUT R0, R0, 0xc0, RZ, 0xc0, !PT ;  /* 0x000000c000007812 */ /* 0x000fe400078ec0ff */
[----:B------:R-:W-:-:S02]  /*07c0*/  LOP3.LUT P2, RZ, R9, 0x2, RZ, 0xc0, !PT ;  /* 0x0000000209ff7812 */ /* 0x000fc4000784c0ff */
[C---:B------:R-:W-:Y:S02]  /*07d0*/  LOP3.LUT P5, RZ, R13.reuse, 0x2, RZ, 0xc0, !PT ;  /* 0x000000020dff7812 */ /* 0x040fe400078ac0ff */
[----:B------:R-:W-:Y:S02]  /*07e0*/  LOP3.LUT P6, RZ, R13, 0x4, RZ, 0xc0, !PT ;  /* 0x000000040dff7812 */ /* 0x000fe400078cc0ff */
[----:B------:R-:W-:Y:S02]  /*07f0*/  LOP3.LUT P0, RZ, R14, 0x2, RZ, 0xc0, !PT ;  /* 0x000000020eff7812 */ /* 0x000fe4000780c0ff */
[C---:B------:R-:W-:Y:S02]  /*0800*/  SEL R202, R206.reuse, 0xffffffe0, !P5 ;  /* 0xffffffe0ceca7807 */ /* 0x040fe40006800000 */
[----:B-1----:R-:W-:Y:S02]  /*0810*/  LOP3.LUT R4, R9, 0x1, RZ, 0xc0, !PT ;  /* 0x0000000109047812 */ /* 0x002fe400078ec0ff */
[----:B------:R-:W-:-:S02]  /*0820*/  SEL R197, R206, 0xffffffe0, !P4 ;  /* 0xffffffe0cec57807 */ /* 0x000fc40006000000 */
[----:B------:R-:W-:Y:S02]  /*0830*/  ISETP.NE.U32.AND P3, PT, R4, 0x1, PT ;  /* 0x000000010400780c */ /* 0x000fe40003f65070 */
[----:B------:R-:W-:Y:S02]  /*0840*/  LOP3.LUT R4, R3, 0x1c0, RZ, 0xc0, !PT ;  /* 0x000001c003047812 */ /* 0x000fe400078ec0ff */
[----:B------:R-:W-:Y:S02]  /*0850*/  LOP3.LUT R3, R0, 0x8, R22, 0xf8, !PT ;  /* 0x0000000800037812 */ /* 0x000fe400078ef816 */
[----:B------:R-:W-:Y:S02]  /*0860*/  SHF.R.U32.HI R0, RZ, 0x3, R0 ;  /* 0x00000003ff007819 */ /* 0x000fe40000011600 */
[----:B------:R-:W-:Y:S02]  /*0870*/  LOP3.LUT R2, R4, 0x30, R2, 0xf8, !PT ;  /* 0x0000003004027812 */ /* 0x000fe400078ef802 */
[----:B------:R-:W-:-:S02]  /*0880*/  LOP3.LUT R198, R3, R0, RZ, 0x3c, !PT ;  /* 0x0000000003c67212 */ /* 0x000fc400078e3cff */
[----:B------:R-:W-:Y:S02]  /*0890*/  LOP3.LUT R0, R6, 0x3fffffe, RZ, 0xc0, !PT ;  /* 0x03fffffe06007812 */ /* 0x000fe400078ec0ff */
[----:B------:R-:W-:Y:S01]  /*08a0*/  LOP3.LUT R5, R2, 0x8, R22, 0xf8, !PT ;  /* 0x0000000802057812 */ /* 0x000fe200078ef816 */
[C---:B------:R-:W-:Y:S01]  /*08b0*/  IMAD.SHL.U32 R2, R9.reuse, 0x40, RZ ;  /* 0x0000004009027824 */ /* 0x040fe200078e00ff */
[----:B------:R-:W-:Y:S01]  /*08c0*/  SHF.R.U32.HI R3, RZ, 0x3, R4 ;  /* 0x00000003ff037819 */ /* 0x000fe20000011604 */
[----:B------:R-:W-:Y:S01]  /*08d0*/  IMAD.IADD R8, R9, 0x1, -R0 ;  /* 0x0000000109087824 */ /* 0x000fe200078e0a00 */
[----:B------:R-:W-:Y:S01]  /*08e0*/  SEL R215, R215, 0x10, !P3 ;  /* 0x00000010d7d77807 */ /* 0x000fe20005800000 */
[----:B------:R-:W-:Y:S01]  /*08f0*/  IMAD.SHL.U32 R0, R10, 0x20, RZ ;  /* 0x000000200a007824 */ /* 0x000fe200078e00ff */
[----:B------:R-:W-:Y:S01]  /*0900*/  LOP3.LUT R2, R2, 0x1c0, RZ, 0xc0, !PT ;  /* 0x000001c002027812 */ /* 0x000fe200078ec0ff */
[----:B------:R-:W-:Y:S01]  /*0910*/  IMAD.U32 R198, R17, 0x20, R198 ;  /* 0x0000002011c67824 */ /* 0x000fe200078e00c6 */
[----:B------:R-:W-:-:S02]  /*0920*/  LOP3.LUT R9, R5, R3, RZ, 0x3c, !PT ;  /* 0x0000000305097212 */ /* 0x000fc400078e3cff */
[----:B------:R-:W-:Y:S01]  /*0930*/  LOP3.LUT R4, R0, 0x6, R20, 0xf8, !PT ;  /* 0x0000000600047812 */ /* 0x000fe200078ef814 */
[----:B------:R-:W-:Y:S01]  /*0940*/  IMAD R197, R198, 0x2, R197 ;  /* 0x00000002c6c57824 */ /* 0x000fe200078e02c5 */
[----:B------:R-:W-:Y:S01]  /*0950*/  LOP3.LUT R3, R2, 0x20, R0, 0xf8, !PT ;  /* 0x0000002002037812 */ /* 0x000fe200078ef800 */
[----:B------:R-:W-:Y:S01]  /*0960*/  IMAD.SHL.U32 R198, R198, 0x2, RZ ;  /* 0x00000002c6c67824 */ /* 0x000fe200078e00ff */
[----:B------:R-:W-:Y:S01]  /*0970*/  SHF.R.U32.HI R0, RZ, 0x3, R2 ;  /* 0x00000003ff007819 */ /* 0x000fe20000011602 */
[----:B------:R1:W-:Y:S01]  /*0980*/  STL [R1+0x3c], R4 ;  /* 0x00003c0401007387 */ /* 0x0003e20000100800 */
[----:B------:R-:W-:Y:S02]  /*0990*/  SHF.R.S32.HI R2, RZ, 0x3, R12 ;  /* 0x00000003ff027819 */ /* 0x000fe4000001140c */
[----:B------:R-:W-:Y:S02]  /*09a0*/  SEL R203, R203, 0x40, P6 ;  /* 0x00000040cbcb7807 */ /* 0x000fe40003000000 */
[----:B------:R-:W-:Y:S01]  /*09b0*/  SEL R206, R206, 0xffffffe0, !P0 ;  /* 0xffffffe0cece7807 */ /* 0x000fe20004000000 */
[----:B------:R-:W-:-:S02]  /*09c0*/  IMAD R12, R2, 0x8, R18 ;  /* 0x00000008020c7824 */ /* 0x000fc400078e0212 */
[----:B------:R-:W-:Y:S01]  /*09d0*/  IMAD R201, R11, 0x2, R2 ;  /* 0x000000020bc97824 */ /* 0x000fe200078e0202 */
[----:B-1----:R-:W-:Y:S01]  /*09e0*/  LOP3.LUT R4, R3, R0, RZ, 0x3c, !PT ;  /* 0x0000000003047212 */ /* 0x002fe200078e3cff */
[----:B------:R-:W-:Y:S01]  /*09f0*/  IMAD.SHL.U32 R0, R16, 0x2, RZ ;  /* 0x0000000210007824 */ /* 0x000fe200078e00ff */
[----:B------:R-:W-:-:S03]  /*0a00*/  SHF.R.S32.HI R3, RZ, 0x7, R7 ;  /* 0x00000007ff037819 */ /* 0x000fc60000011407 */
[--C-:B------:R-:W-:Y:S02]  /*0a10*/  IMAD R2, R11, 0x200, R0.reuse ;  /* 0x000002000b027824 */ /* 0x100fe400078e0200 */
[----:B------:R-:W-:Y:S02]  /*0a20*/  IMAD R0, R3, 0x1000, R0 ;  /* 0x0000100003007824 */ /* 0x000fe400078e0200 */
[----:B------:R-:W-:Y:S02]  /*0a30*/  IMAD R10, R8, 0x20, R2 ;  /* 0x00000020080a7824 */ /* 0x000fe400078e0202 */
[----:B------:R-:W-:Y:S01]  /*0a40*/  IMAD.U32 R2, RZ, RZ, UR7 ;  /* 0x00000007ff027e24 */ /* 0x000fe2000f8e00ff */
[----:B------:R-:W-:Y:S01]  /*0a50*/  USHF.R.S32.HI UR7, URZ, 0x1f, UR15 ;  /* 0x0000001f3f077899 */ /* 0x000fe2000801140f */
[----:B------:R-:W-:Y:S02]  /*0a60*/  IMAD R0, R207, 0x400, R0 ;  /* 0x00000400cf007824 */ /* 0x000fe400078e0200 */
[----:B------:R-:W-:Y:S01]  /*0a70*/  IMAD.SHL.U32 R3, R3, 0x8, RZ ;  /* 0x0000000803037824 */ /* 0x000fe200078e00ff */
[----:B------:R1:W-:Y:S01]  /*0a80*/  STL [R1+0x40], R2 ;  /* 0x0000400201007387 */ /* 0x0003e20000100800 */
[----:B------:R-:W-:Y:S01]  /*0a90*/  IMAD.IADD R218, R4, 0x1, R0 ;  /* 0x0000000104da7824 */ /* 0x000fe200078e0200 */
[----:B------:R-:W-:Y:S01]  /*0aa0*/  UIMAD UR58, UR7, UR37, URZ ;  /* 0x00000025073a72a4 */ /* 0x000fe2000f8e023f */
[----:B------:R-:W-:Y:S01]  /*0ab0*/  IMAD.U32 R0, RZ, RZ, UR6 ;  /* 0x00000006ff007e24 */ /* 0x000fe2000f8e00ff */
[----:B------:R-:W-:Y:S01]  /*0ac0*/  SHF.R.S32.HI R0, RZ, 0x1, R6 ;  /* 0x00000001ff007819 */ /* 0x000fe20000011406 */
[----:B------:R-:W-:Y:S01]  /*0ad0*/  USHF.L.U32 UR6, UR37, 0x7, URZ ;  /* 0x0000000725067899 */ /* 0x000fe2000800063f */
[----:B------:R-:W-:Y:S01]  /*0ae0*/  LOP3.LUT R3, R3, 0x8, RZ, 0xc0, !PT ;  /* 0x0000000803037812 */ /* 0x000fe200078ec0ff */
[----:B------:R-:W-:Y:S01]  /*0af0*/  IMAD.SHL.U32 R218, R218, 0x2, RZ ;  /* 0x00000002dada7824 */ /* 0x000fe200078e00ff */
[C---:B------:R-:W-:Y:S01]  /*0b00*/  LOP3.LUT P1, RZ, R0.reuse, 0x2, RZ, 0xc0, !PT ;  /* 0x0000000200ff7812 */ /* 0x040fe2000782c0ff */
[----:B------:R-:W-:Y:S01]  /*0b10*/  IMAD.SHL.U32 R0, R0, 0x40, RZ ;  /* 0x0000004000007824 */ /* 0x000fe200078e00ff */
[----:B------:R-:W-:Y:S01]  /*0b20*/  @!UP5 UIMAD UR7, UR37, UR14, UR39 ;  /* 0x0000000e2507d2a4 */ /* 0x000fe2000f8e0227 */
[----:B------:R-:W-:Y:S01]  /*0b30*/  IMAD.U32 R5, RZ, RZ, UR6 ;  /* 0x00000006ff057e24 */ /* 0x000fe2000f8e00ff */
[----:B------:R-:W-:Y:S01]  /*0b40*/  IADD3 R217, R218, 0x20, RZ ;  /* 0x00000020dad97810 */ /* 0x000fe20007ffe0ff */
[----:B------:R-:W-:Y:S01]  /*0b50*/  IMAD.SHL.U32 R5, R15, 0x10, RZ ;  /* 0x000000100f057824 */ /* 0x000fe200078e00ff */
[----:B------:R-:W-:Y:S01]  /*0b60*/  LOP3.LUT R0, R0, 0xc0, RZ, 0xc0, !PT ;  /* 0x000000c000007812 */ /* 0x000fe200078ec0ff */
[----:B------:R-:W-:Y:S01]  /*0b70*/  UIMAD UR6, UR37, UR12, UR39 ;  /* 0x0000000c250672a4 */ /* 0x000fe2000f8e0227 */
[C---:B------:R-:W-:Y:S01]  /*0b80*/  @P2 IADD3 R217, R218.reuse, -0x20, RZ ;  /* 0xffffffe0dad92810 */ /* 0x040fe20007ffe0ff */
[----:B------:R-:W-:Y:S01]  /*0b90*/  IMAD.IADD R216, R218, 0x1, R215 ;  /* 0x00000001dad87824 */ /* 0x000fe200078e02d7 */
[----:B------:R-:W-:Y:S01]  /*0ba0*/  LOP3.LUT R7, R3, 0x10, R5, 0xf8, !PT ;  /* 0x0000001003077812 */ /* 0x000fe200078ef805 */
[----:B------:R-:W-:Y:S01]  /*0bb0*/  IMAD.SHL.U32 R5, R15, 0x8, RZ ;  /* 0x000000080f057824 */ /* 0x000fe200078e00ff */
[----:B------:R-:W-:Y:S01]  /*0bc0*/  UIMAD UR56, UR6, UR56, URZ ;  /* 0x00000038063872a4 */ /* 0x000fe2000f8e023f */
[----:B------:R-:W-:Y:S01]  /*0bd0*/  IMAD.IADD R215, R215, 0x1, R217 ;  /* 0x00000001d7d77824 */ /* 0x000fe200078e02d9 */
[----:B------:R-:W-:-:S02]  /*0be0*/  @!UP5 UIMAD UR55, UR7, UR55, URZ ;  /* 0x000000370737d2a4 */ /* 0x000fc4000f8e023f */
[----:B------:R-:W-:Y:S02]  /*0bf0*/  LOP3.LUT R5, R5, 0x8, RZ, 0xc0, !PT ;  /* 0x0000000805057812 */ /* 0x000fe400078ec0ff */
[----:B-1----:R-:W-:-:S05]  /*0c00*/  SHF.R.S32.HI R2, RZ, 0x2, R21 ;  /* 0x00000002ff027819 */ /* 0x002fca0000011415 */
[----:B------:R-:W-:-:S05]  /*0c10*/  IMAD R4, R207, 0x10, R2 ;  /* 0x00000010cf047824 */ /* 0x000fca00078e0202 */
[----:B------:R-:W-:Y:S01]  /*0c20*/  IADD3 R2, R4, -0x40, RZ ;  /* 0xffffffc004027810 */ /* 0x000fe20007ffe0ff */
[----:B------:R1:W-:Y:S03]  /*0c30*/  STL [R1+0x1c], R4 ;  /* 0x00001c0401007387 */ /* 0x0003e60000100800 */
[----:B------:R-:W-:-:S04]  /*0c40*/  SHF.R.S32.HI R6, RZ, 0x1f, R2 ;  /* 0x0000001fff067819 */ /* 0x000fc80000011402 */
[----:B------:R-:W-:-:S05]  /*0c50*/  SHF.L.U64.HI R2, R2, 0x2, R6 ;  /* 0x0000000202027819 */ /* 0x000fca0000010206 */
[----:B------:R2:W-:Y:S01]  /*0c60*/  STL [R1+0x38], R2 ;  /* 0x0000380201007387 */ /* 0x0005e20000100800 */
[----:B-1----:R-:W-:-:S04]  /*0c70*/  SHF.R.U32.HI R4, RZ, 0x3, R0 ;  /* 0x00000003ff047819 */ /* 0x002fc80000011600 */
[----:B------:R-:W-:Y:S01]  /*0c80*/  LOP3.LUT R8, R4, R0, R3, 0x1e, !PT ;  /* 0x0000000004087212 */ /* 0x000fe200078e1e03 */
[----:B------:R-:W-:Y:S02]  /*0c90*/  IMAD.SHL.U32 R0, R13, 0x40, RZ ;  /* 0x000000400d007824 */ /* 0x000fe400078e00ff */
[----:B------:R-:W-:Y:S02]  /*0ca0*/  IMAD R3, R15, 0x200, R9 ;  /* 0x000002000f037824 */ /* 0x000fe400078e0209 */
[----:B------:R-:W-:Y:S01]  /*0cb0*/  IMAD.IADD R8, R8, 0x1, R10 ;  /* 0x0000000108087824 */ /* 0x000fe200078e020a */
[----:B------:R-:W-:Y:S01]  /*0cc0*/  LOP3.LUT R0, R0, 0x1c0, RZ, 0xc0, !PT ;  /* 0x000001c000007812 */ /* 0x000fe200078ec0ff */
[----:B--2---:R-:W-:-:S03]  /*0cd0*/  IMAD.SHL.U32 R2, R14, 0x40, RZ ;  /* 0x000000400e027824 */ /* 0x004fc600078e00ff */
[----:B------:R-:W-:Y:S02]  /*0ce0*/  SHF.R.U32.HI R6, RZ, 0x3, R0 ;  /* 0x00000003ff067819 */ /* 0x000fe40000011600 */
[----:B------:R-:W-:Y:S02]  /*0cf0*/  LOP3.LUT R2, R2, 0xc0, RZ, 0xc0, !PT ;  /* 0x000000c002027812 */ /* 0x000fe400078ec0ff */
[----:B------:R-:W-:Y:S01]  /*0d00*/  LOP3.LUT R6, R6, R0, R5, 0x1e, !PT ;  /* 0x0000000006067212 */ /* 0x000fe200078e1e05 */
[----:B------:R-:W-:Y:S01]  /*0d10*/  IMAD.SHL.U32 R0, R12, 0x20, RZ ;  /* 0x000000200c007824 */ /* 0x000fe200078e00ff */
[----:B------:R-:W-:-:S03]  /*0d20*/  SHF.R.U32.HI R4, RZ, 0x3, R2 ;  /* 0x00000003ff047819 */ /* 0x000fc60000011602 */
[----:B------:R-:W-:Y:S01]  /*0d30*/  IMAD R207, R207, 0x200, R0 ;  /* 0x00000200cfcf7824 */ /* 0x000fe200078e0200 */
[C---:B------:R-:W-:Y:S01]  /*0d40*/  LOP3.LUT R5, R4.reuse, R2, R5, 0x1e, !PT ;  /* 0x0000000204057212 */ /* 0x040fe200078e1e05 */
[----:B------:R-:W-:Y:S01]  /*0d50*/  IMAD.U32 R201, R201, 0x200, R6 ;  /* 0x00000200c9c97824 */ /* 0x000fe200078e0006 */
[----:B------:R-:W-:Y:S01]  /*0d60*/  LOP3.LUT R2, R4, R7, R2, 0x1e, !PT ;  /* 0x0000000704027212 */ /* 0x000fe200078e1e02 */
[----:B------:R-:W-:Y:S01]  /*0d70*/  IMAD.U32 R4, RZ, RZ, UR8 ;  /* 0x00000008ff047e24 */ /* 0x000fe2000f8e00ff */
[----:B------:R-:W-:Y:S01]  /*0d80*/  USHF.R.S32.HI UR8, URZ, 0x1f, UR39 ;  /* 0x0000001f3f087899 */ /* 0x000fe20008011427 */
[----:B------:R-:W-:Y:S01]  /*0d90*/  IMAD.IADD R207, R207, 0x1, R5 ;  /* 0x00000001cfcf7824 */ /* 0x000fe200078e0205 */
[----:B------:R-:W-:Y:S01]  /*0da0*/  LEA R201, R201, 0xf000, 0x1 ;  /* 0x0000f000c9c97811 */ /* 0x000fe200078e08ff */
[----:B------:R-:W-:Y:S01]  /*0db0*/  IMAD.IADD R205, R0, 0x1, R2 ;  /* 0x0000000100cd7824 */ /* 0x000fe200078e0202 */
[C---:B------:R-:W-:Y:S01]  /*0dc0*/  IADD3 R2, R248.reuse, 0x20, RZ ;  /* 0x00000020f8027810 */ /* 0x040fe20007ffe0ff */
[----:B------:R-:W-:Y:S01]  /*0dd0*/  IMAD.SHL.U32 R199, R207, 0x2, RZ ;  /* 0x00000002cfc77824 */ /* 0x000fe200078e00ff */
[----:B------:R-:W-:Y:S01]  /*0de0*/  IADD3 R0, R248, 0x40, RZ ;  /* 0x00000040f8007810 */ /* 0x000fe20007ffe0ff */
[----:B------:R-:W-:Y:S01]  /*0df0*/  IMAD.U32 R4, RZ, RZ, UR8 ;  /* 0x00000008ff047e24 */ /* 0x000fe2000f8e00ff */
[----:B------:R-:W-:Y:S01]  /*0e00*/  LEA R4, R8, 0x9000, 0x1 ;  /* 0x0000900008047811 */ /* 0x000fe200078e08ff */
[----:B------:R1:W-:Y:S01]  /*0e10*/  STL [R1+0x4], R2 ;  /* 0x0000040201007387 */ /* 0x0003e20000100800 */
[----:B------:R-:W-:-:S02]  /*0e20*/  IMAD.IADD R202, R201, 0x1, R202 ;  /* 0x00000001c9ca7824 */ /* 0x000fc400078e02ca */
[--C-:B------:R-:W-:Y:S01]  /*0e30*/  IMAD.IADD R204, R201, 0x1, R203.reuse ;  /* 0x00000001c9cc7824 */ /* 0x100fe200078e02cb */
[----:B------:R2:W-:Y:S01]  /*0e40*/  STL [R1+0x8], R0 ;  /* 0x0000080001007387 */ /* 0x0005e20000100800 */
[----:B------:R-:W-:Y:S02]  /*0e50*/  IMAD.IADD R203, R202, 0x1, R203 ;  /* 0x00000001cacb7824 */ /* 0x000fe400078e02cb */
[----:B------:R-:W-:Y:S01]  /*0e60*/  IMAD.IADD R200, R199, 0x1, R206 ;  /* 0x00000001c7c87824 */ /* 0x000fe200078e02ce */
[----:B------:R3:W-:Y:S01]  /*0e70*/  STL [R1+0x24], R4 ;  /* 0x0000240401007387 */ /* 0x0007e20000100800 */
[----:B-1----:R-:W-:Y:S01]  /*0e80*/  IMAD.SHL.U32 R2, R3, 0x2, RZ ;  /* 0x0000000203027824 */ /* 0x002fe200078e00ff */
[C---:B--2---:R-:W-:Y:S02]  /*0e90*/  IADD3 R0, R4.reuse, 0x20, RZ ;  /* 0x0000002004007810 */ /* 0x044fe40007ffe0ff */
[----:B------:R-:W-:-:S05]  /*0ea0*/  @P1 IADD3 R0, R4, -0x20, RZ ;  /* 0xffffffe004001810 */ /* 0x000fca0007ffe0ff */
[----:B------:R3:W-:Y:S02]  /*0eb0*/  STL [R1+0x28], R0 ;  /* 0x0000280001007387 */ /* 0x0007e40000100800 */
.L_x_116:
        /* <DEDUP_REMOVED lines=53> */
.L_x_73:
        /* <DEDUP_REMOVED lines=21> */
[----:B------:R-:W-:Y:S02]  /*1360*/  UIADD3 UR7, UR12, 0x80, UR22 ;  /* 0x000000800c077890 */ /* 0x000fe4000fffe016 */
[----:B------:R-:W-:Y:S02]  /*1370*/  ULDC.64 UR8, c[0x0][0x190] ;  /* 0x0000640000087ab9 */ /* 0x000fe40000000a00 */
[----:B------:R-:W-:Y:S02]  /*1380*/  ULDC UR10, c[0x0][0x2e4] ;  /* 0x0000b900000a7ab9 */ /* 0x000fe40000000800 */
[----:B------:R-:W-:Y:S02]  /*1390*/  UIMAD.WIDE.U32 UR16, UR18, UR8, URZ ;  /* 0x00000008121072a5 */ /* 0x000fe4000f8e003f */
[----:B------:R-:W-:Y:S02]  /*13a0*/  UIADD3 UR8, UR12, 0x3f, URZ ;  /* 0x0000003f0c087890 */ /* 0x000fe4000fffe03f */
[----:B------:R-:W-:-:S02]  /*13b0*/  UIADD3 UR7, UR7, UR10, -UR6 ;  /* 0x0000000a07077290 */ /* 0x000fc4000fffe806 */
[----:B------:R-:W-:Y:S02]  /*13c0*/  UIMAD UR19, UR18, UR9, URZ ;  /* 0x00000009121372a4 */ /* 0x000fe4000f8e023f */
[----:B------:R-:W-:Y:S02]  /*13d0*/  USHF.R.S32.HI UR9, URZ, 0x1f, UR8 ;  /* 0x0000001f3f097899 */ /* 0x000fe40008011408 */
[----:B------:R-:W-:Y:S02]  /*13e0*/  UIADD3 UR7, UR7, 0x3f, URZ ;  /* 0x0000003f07077890 */ /* 0x000fe4000fffe03f */
[----:B------:R-:W-:Y:S02]  /*13f0*/  ULDC.64 UR10, c[0x0][0x178] ;  /* 0x00005e00000a7ab9 */ /* 0x000fe40000000a00 */
[----:B------:R-:W-:Y:S02]  /*1400*/  ULEA.HI UR15, UR9, UR8, URZ, 0x6 ;  /* 0x00000008090f7291 */ /* 0x000fe4000f8f303f */
[----:B------:R-:W-:-:S02]  /*1410*/  USHF.R.S32.HI UR8, URZ, 0x1f, UR7 ;  /* 0x0000001f3f087899 */ /* 0x000fc40008011407 */
[----:B------:R-:W-:Y:S02]  /*1420*/  UIMAD UR13, UR43, UR10, URZ ;  /* 0x0000000a2b0d72a4 */ /* 0x000fe4000f8e023f */
[----:B------:R-:W-:Y:S02]  /*1430*/  ULEA.HI UR14, UR8, UR7, URZ, 0x6 ;  /* 0x00000007080e7291 */ /* 0x000fe4000f8f303f */
[----:B-1----:R-:W-:Y:S02]  /*1440*/  UISETP.NE.AND UP0, UPT, UR26, -0x1, UPT ;  /* 0xffffffff1a00788c */ /* 0x002fe4000bf05270 */
[----:B------:R-:W-:Y:S02]  /*1450*/  UISETP.NE.AND UP3, UPT, UR18, -0x1, UPT ;  /* 0xffffffff1200788c */ /* 0x000fe4000bf65270 */
[----:B------:R-:W-:Y:S02]  /*1460*/  UIMAD.WIDE.U32 UR8, UR37, UR10, URZ ;  /* 0x0000000a250872a5 */ /* 0x000fe4000f8e003f */
[----:B------:R-:W-:Y:S01]  /*1470*/  UIMAD UR7, UR37, UR11, UR13 ;  /* 0x0000000b250772a4 */ /* 0x000fe2000f8e020d */
[----:B------:R-:W-:Y:S01]  /*1480*/  PLOP3.LUT P1, PT, PT, PT, UP0, 0x80, 0x0 ;  /* 0x000000000000781c */ /* 0x000fe20003f2f008 */
[----:B------:R-:W-:-:S02]  /*1490*/  USEL UR42, UR8, UR16, !UP3 ;  /* 0x00000010082a7287 */ /* 0x000fc4000d800000 */
[----:B------:R-:W-:Y:S02]  /*14a0*/  UIADD3 UR38, UR9, UR7, URZ ;  /* 0x0000000709267290 */ /* 0x000fe4000fffe03f */
[----:B------:R-:W-:Y:S02]  /*14b0*/  USHF.R.S32.HI UR8, URZ, 0x6, UR15 ;  /* 0x000000063f087899 */ /* 0x000fe4000801140f */
[----:B------:R-:W-:Y:S02]  /*14c0*/  USHF.R.S32.HI UR7, URZ, 0x6, UR14 ;  /* 0x000000063f077899 */ /* 0x000fe4000801140e */
[----:B------:R-:W-:Y:S02]  /*14d0*/  @UP0 UIADD3 UR10, UR20, UR26, URZ ;  /* 0x0000001a140a0290 */ /* 0x000fe4000fffe03f */
[----:B------:R-:W-:Y:S02]  /*14e0*/  UISETP.LT.AND UP2, UPT, UR8, UR7, UPT ;  /* 0x000000070800728c */ /* 0x000fe4000bf41270 */
[----:B------:R-:W-:-:S02]  /*14f0*/  ULDC.64 UR14, c[0x0][0x198] ;  /* 0x00006600000e7ab9 */ /* 0x000fc40000000a00 */
[----:B------:R-:W-:Y:S02]  /*1500*/  USEL UR34, UR8, UR7, UP2 ;  /* 0x0000000708227287 */ /* 0x000fe40009000000 */
[----:B------:R-:W-:Y:S02]  /*1510*/  @UP0 UIMAD.WIDE.U32 UR8, UR10, UR14, URZ ;  /* 0x0000000e0a0802a5 */ /* 0x000fe4000f8e003f */
[----:B------:R-:W-:Y:S02]  /*1520*/  ULEA UR23, UR34, 0xffffffc0, 0x6 ;  /* 0xffffffc022177891 */ /* 0x000fe4000f8e303f */
[----:B------:R-:W-:Y:S02]  /*1530*/  @UP3 UIADD3 UR38, UR17, UR19, URZ ;  /* 0x0000001311263290 */ /* 0x000fe4000fffe03f */
[----:B------:R-:W-:Y:S02]  /*1540*/  @UP0 UIMAD UR28, UR10, UR15, UR9 ;  /* 0x0000000f0a1c02a4 */ /* 0x000fe4000f8e0209 */
[----:B------:R-:W-:-:S02]  /*1550*/  USHF.R.S32.HI UR33, URZ, 0x1f, UR23 ;  /* 0x0000001f3f217899 */ /* 0x000fc40008011417 */
        /* <DEDUP_REMOVED lines=14> */
.L_x_75:
        /* <DEDUP_REMOVED lines=9> */
[----:B------:R-:W-:Y:S02]  /*16d0*/  ULDC.64 UR10, c[0x0][0x188] ;  /* 0x00006200000a7ab9 */ /* 0x000fe40000000a00 */
[----:B------:R-:W-:Y:S02]  /*16e0*/  UIMAD UR13, UR20, UR9, UR7 ;  /* 0x00000009140d72a4 */ /* 0x000fe4000f8e0207 */
[----:B------:R-:W-:-:S02]  /*16f0*/  UIMAD.WIDE.U32 UR8, UR20, UR8, URZ ;  /* 0x00000008140872a5 */ /* 0x000fc4000f8e003f */
[----:B------:R-:W-:Y:S02]  /*1700*/  UIMAD UR7, UR43, UR10, URZ ;  /* 0x0000000a2b0772a4 */ /* 0x000fe4000f8e023f */
[----:B------:R-:W-:Y:S02]  /*1710*/  UIADD3 UR9, UR9, UR13, URZ ;  /* 0x0000000d09097290 */ /* 0x000fe4000fffe03f */
[----:B------:R-:W-:Y:S02]  /*1720*/  UIMAD UR7, UR37, UR11, UR7 ;  /* 0x0000000b250772a4 */ /* 0x000fe4000f8e0207 */
[----:B------:R-:W-:-:S04]  /*1730*/  UIMAD.WIDE.U32 UR8, UR37, UR10, UR8 ;  /* 0x0000000a250872a5 */ /* 0x000fc8000f8e0008 */
[----:B------:R-:W-:-:S03]  /*1740*/  UIADD3 UR36, UR9, UR7, URZ ;  /* 0x0000000709247290 */ /* 0x000fc6000fffe03f */
[----:B------:R-:W-:Y:S02]  /*1750*/  UMOV UR35, UR8 ;  /* 0x0000000800237c82 */ /* 0x000fe40008000000 */
.L_x_76:
[----:B------:R-:W2:Y:S01]  /*1760*/  LDL R0, [R1+0x40] ;  /* 0x0000400001007983 */ /* 0x000ea20000100800 */
[----:B------:R-:W-:Y:S01]  /*1770*/  IABS R6, c[0x0][0x1c8] ;  /* 0x0000720000067a13 */ /* 0x000fe20000000000 */
[----:B------:R-:W-:Y:S01]  /*1780*/  ULDC.64 UR10, c[0x0][0x370] ;  /* 0x0000dc00000a7ab9 */ /* 0x000fe20000000a00 */
[----:B------:R-:W-:Y:S01]  /*1790*/  IABS R3, UR39 ;  /* 0x0000002700037c13 */ /* 0x000fe20008000000 */
[----:B------:R-:W-:Y:S01]  /*17a0*/  @UP3 UIMAD.WIDE.U32 UR8, UR18, UR10, URZ ;  /* 0x0000000a120832a5 */ /* 0x000fe2000f8e003f */
[----:B------:R-:W1:Y:S01]  /*17b0*/  I2F.RP R4, R6 ;  /* 0x0000000600047306 */ /* 0x000e620000209400 */
[----:B------:R-:W-:Y:S01]  /*17c0*/  ULDC UR13, c[0x0][0x224] ;  /* 0x00008900000d7ab9 */ /* 0x000fe20000000800 */
[----:B------:R-:W3:Y:S01]  /*17d0*/  S2UR UR15, SR_CTAID.X ;  /* 0x00000000000f79c3 */ /* 0x000ee20000002500 */
[----:B------:R-:W-:Y:S01]  /*17e0*/  @UP3 UIMAD UR32, UR18, UR11, UR9 ;  /* 0x0000000b122032a4 */ /* 0x000fe2000f8e0209 */
[----:B------:R-:W-:Y:S01]  /*17f0*/  ISETP.NE.AND P2, PT, RZ, c[0x0][0x1c8], PT ;  /* 0x00007200ff007a0c */ /* 0x000fe20003f45270 */
        /* <DEDUP_REMOVED lines=10> */
[----:B------:R-:W-:Y:S02]  /*18a0*/  UIMAD UR7, UR43, UR13, UR58 ;  /* 0x0000000d2b0772a4 */ /* 0x000fe4000f8e023a */
[----:B------:R-:W-:Y:S02]  /*18b0*/  @!UP3 UMOV UR30, UR8 ;  /* 0x00000008001ebc82 */ /* 0x000fe40008000000 */
[----:B------:R-:W-:Y:S02]  /*18c0*/  UIADD3 UR7, UR51, UR7, URZ ;  /* 0x0000000733077290 */ /* 0x000fe4000fffe03f */
[----:B------:R-:W-:-:S02]  /*18d0*/  UIMAD.WIDE.U32 UR8, UR40, UR18, URZ ;  /* 0x00000012280872a5 */ /* 0x000fc4000f8e003f */
[----:B------:R-:W-:Y:S01]  /*18e0*/  UIMAD UR7, UR40, UR7, UR57 ;  /* 0x00000007280772a4 */ /* 0x000fe2000f8e0239 */
[----:B-1----:R-:W-:Y:S01]  /*18f0*/  IADD3 R4, R4, 0xffffffe, RZ ;  /* 0x0ffffffe04047810 */ /* 0x002fe20007ffe0ff */
[----:B------:R-:W-:Y:S02]  /*1900*/  USEL UR16, UR48, UR8, !UP3 ;  /* 0x0000000830107287 */ /* 0x000fe4000d800000 */
[----:B------:R-:W-:Y:S01]  /*1910*/  UIADD3 UR14, UR49, UR7, URZ ;  /* 0x00000007310e7290 */ /* 0x000fe2000fffe03f */
[----:B------:R1:W4:Y:S01]  /*1920*/  F2I.FTZ.U32.TRUNC.NTZ R5, R4 ;  /* 0x0000000400057305 */ /* 0x000322000021f000 */
[----:B------:R-:W-:-:S04]  /*1930*/  UIMAD UR7, UR41, UR18, URZ ;  /* 0x00000012290772a4 */ /* 0x000fc8000f8e023f */
[----:B------:R-:W-:Y:S02]  /*1940*/  @UP3 UIADD3 UR14, UR9, UR7, URZ ;  /* 0x00000007090e3290 */ /* 0x000fe4000fffe03f */
[----:B---3--:R-:W-:Y:S02]  /*1950*/  UIMAD.WIDE.U32 UR8, UR15, UR10, URZ ;  /* 0x0000000a0f0872a5 */ /* 0x008fe4000f8e003f */
[----:B------:R-:W-:Y:S02]  /*1960*/  USHF.L.U64.HI UR7, UR37, 0x7, UR43 ;  /* 0x0000000725077899 */ /* 0x000fe4000801022b */
[----:B------:R-:W-:Y:S02]  /*1970*/  UIMAD UR11, UR15, UR11, UR9 ;  /* 0x0000000b0f0b72a4 */ /* 0x000fe4000f8e0209 */
[----:B------:R-:W-:Y:S02]  /*1980*/  USEL UR15, UR8, URZ, UP6 ;  /* 0x0000003f080f7287 */ /* 0x000fe4000b000000 */
[----:B------:R-:W-:Y:S01]  /*1990*/  USEL UR8, UR17, URZ, UP1 ;  /* 0x0000003f11087287 */ /* 0x000fe20008800000 */
[----:B-1----:R-:W-:Y:S01]  /*19a0*/  IMAD.MOV.U32 R4, RZ, RZ, RZ ;  /* 0x000000ffff047224 */ /* 0x002fe200078e00ff */
[----:B------:R-:W-:-:S02]  /*19b0*/  USEL UR7, UR7, URZ, UP1 ;  /* 0x0000003f07077287 */ /* 0x000fc40008800000 */
[----:B------:R-:W-:-:S04]  /*19c0*/  UIADD3 UR8, UP1, UR23, UR8, URZ ;  /* 0x0000000817087290 */ /* 0x000fc8000ff3e03f */
[----:B------:R-:W-:Y:S02]  /*19d0*/  UIADD3.X UR9, UR33, UR7, URZ, UP1, !UPT ;  /* 0x0000000721097290 */ /* 0x000fe40008ffe43f */
[----:B------:R-:W-:-:S04]  /*19e0*/  UIMAD UR7, UR41, UR8, URZ ;  /* 0x00000008290772a4 */ /* 0x000fc8000f8e023f */
[----:B------:R-:W-:Y:S02]  /*19f0*/  UIMAD UR10, UR40, UR9, UR7 ;  /* 0x00000009280a72a4 */ /* 0x000fe4000f8e0207 */
[----:B------:R-:W-:Y:S02]  /*1a00*/  @UP5 USEL UR7, UR60, UR18, !UP3 ;  /* 0x000000123c075287 */ /* 0x000fe4000d800000 */
[----:B------:R-:W-:-:S04]  /*1a10*/  UIMAD.WIDE.U32 UR8, UR40, UR8, URZ ;  /* 0x00000008280872a5 */ /* 0x000fc8000f8e003f */
[----:B------:R-:W-:Y:S01]  /*1a20*/  UIADD3 UR10, UR9, UR10, URZ ;  /* 0x0000000a090a7290 */ /* 0x000fe2000fffe03f */
[----:B--2---:R4:W1:Y:S02]  /*1a30*/  R2UR UR13, R0 ;  /* 0x00000000000d73c2 */ /* 0x00486400000e0000 */
[----:B----4-:R-:W-:-:S04]  /*1a40*/  IMAD.MOV R0, RZ, RZ, -R5 ;  /* 0x000000ffff007224 */ /* 0x010fc800078e0a05 */
[----:B------:R-:W-:-:S04]  /*1a50*/  IMAD R0, R0, R6, RZ ;  /* 0x0000000600007224 */ /* 0x000fc800078e02ff */
[----:B------:R-:W-:-:S06]  /*1a60*/  IMAD.HI.U32 R0, R5, R0, R4 ;  /* 0x0000000005007227 */ /* 0x000fcc00078e0004 */
[----:B------:R-:W-:-:S04]  /*1a70*/  IMAD.HI.U32 R0, R0, R3, RZ ;  /* 0x0000000300007227 */ /* 0x000fc800078e00ff */
[----:B------:R-:W-:-:S04]  /*1a80*/  IMAD.MOV R4, RZ, RZ, -R0 ;  /* 0x000000ffff047224 */ /* 0x000fc800078e0a00 */
[----:B------:R-:W-:-:S05]  /*1a90*/  IMAD R3, R6, R4, R3 ;  /* 0x0000000406037224 */ /* 0x000fca00078e0203 */
[----:B------:R-:W-:-:S13]  /*1aa0*/  ISETP.GT.U32.AND P0, PT, R6, R3, PT ;  /* 0x000000030600720c */ /* 0x000fda0003f04070 */
[----:B------:R-:W-:Y:S01]  /*1ab0*/  @!P0 IMAD.IADD R3, R3, 0x1, -R6 ;  /* 0x0000000103038824 */ /* 0x000fe200078e0a06 */
[----:B------:R-:W-:Y:S02]  /*1ac0*/  @!P0 IADD3 R0, R0, 0x1, RZ ;  /* 0x0000000100008810 */ /* 0x000fe40007ffe0ff */
[----:B-1----:R-:W-:Y:S01]  /*1ad0*/  ISETP.LE.AND P0, PT, RZ, UR13, PT ;  /* 0x0000000dff007c0c */ /* 0x002fe2000bf03270 */
[----:B------:R-:W-:Y:S01]  /*1ae0*/  ULDC UR13, c[0x0][0x234] ;  /* 0x00008d00000d7ab9 */ /* 0x000fe20000000800 */
[----:B------:R-:W-:Y:S01]  /*1af0*/  ISETP.GE.U32.AND P3, PT, R3, R6, PT ;  /* 0x000000060300720c */ /* 0x000fe20003f66070 */
[----:B------:R-:W-:Y:S02]  /*1b00*/  @UP5 UIMAD UR17, UR39, UR13, UR7 ;  /* 0x0000000d271152a4 */ /* 0x000fe4000f8e0207 */
[----:B------:R-:W-:-:S05]  /*1b10*/  USEL UR13, UR11, URZ, UP6 ;  /* 0x0000003f0b0d7287 */ /* 0x000fca000b000000 */
[----:B------:R-:W-:-:S05]  /*1b20*/  @!UP5 UMOV UR17, UR55 ;  /* 0x000000370011dc82 */ /* 0x000fca0008000000 */
        /* <DEDUP_REMOVED lines=12> */
.L_x_77:
[----:B------:R-:W-:Y:S02]  /*1bf0*/  UMOV UR11, UR56 ;  /* 0x00000038000b7c82 */ /* 0x000fe40008000000 */
.L_x_78:
[----:B------:R-:W1:Y:S01]  /*1c00*/  S2R R11, SR_TID.X ;  /* 0x00000000000b7919 */ /* 0x000e620000002100 */
[----:B------:R-:W-:Y:S01]  /*1c10*/  UIADD3 UR8, UP4, UP3, UR8, UR47, UR53 ;  /* 0x0000002f08087290 */ /* 0x000fe2000fb9e035 */
[----:B------:R-:W-:Y:S01]  /*1c20*/  SHF.R.S32.HI R249, RZ, 0x1f, R248 ;  /* 0x0000001ffff97819 */ /* 0x000fe200000114f8 */
[----:B------:R-:W-:Y:S01]  /*1c30*/  USHF.R.S32.HI UR18, URZ, 0x1f, UR39 ;  /* 0x0000001f3f127899 */ /* 0x000fe20008011427 */
[----:B------:R-:W-:Y:S01]  /*1c40*/  IMAD.U32 R10, RZ, RZ, UR5 ;  /* 0x00000005ff0a7e24 */ /* 0x000fe2000f8e00ff */
[----:B------:R-:W-:Y:S01]  /*1c50*/  UIADD3 UR31, UP2, UP1, UR15, UR8, UR16 ;  /* 0x000000080f1f7290 */ /* 0x000fe2000f95e010 */
[----:B------:R-:W-:Y:S01]  /*1c60*/  IMAD.U32 R8, RZ, RZ, UR4 ;  /* 0x00000004ff087e24 */ /* 0x000fe2000f8e00ff */
[----:B------:R-:W-:Y:S01]  /*1c70*/  UIADD3.X UR7, UR10, UR54, UR59, UP4, UP3 ;  /* 0x000000360a077290 */ /* 0x000fe2000a7e643b */
[----:B------:R-:W-:Y:S01]  /*1c80*/  IMAD.U32 R9, RZ, RZ, UR23 ;  /* 0x00000017ff097e24 */ /* 0x000fe2000f8e00ff */
[----:B------:R-:W-:Y:S01]  /*1c90*/  ULDC.64 UR8, c[0x0][0x1a8] ;  /* 0x00006a0000087ab9 */ /* 0x000fe20000000a00 */
[----:B------:R-:W-:Y:S01]  /*1ca0*/  BSSY B1, `(.L_x_74) ;  /* 0x000076d000017945 */ /* 0x000fe20003800000 */
[----:B------:R-:W-:-:S02]  /*1cb0*/  UIADD3.X UR29, UR13, UR7, UR14, UP2, UP1 ;  /* 0x000000070d1d7290 */ /* 0x000fc400097e240e */
[----:B------:R-:W-:Y:S02]  /*1cc0*/  UIMAD UR7, UR18, UR8, URZ ;  /* 0x00000008120772a4 */ /* 0x000fe4000f8e023f */
[----:B------:R-:W-:Y:S02]  /*1cd0*/  UMOV UR13, 0x4 ;  /* 0x00000004000d7882 */ /* 0x000fe40000000000 */
[----:B------:R-:W-:Y:S02]  /*1ce0*/  UIMAD UR25, UR39, UR9, UR7 ;  /* 0x00000009271972a4 */ /* 0x000fe4000f8e0207 */
[----:B------:R-:W-:Y:S02]  /*1cf0*/  ULDC.64 UR4, c[0x0][0x3c8] ;  /* 0x0000f20000047ab9 */ /* 0x000fe40000000a00 */
[----:B------:R-:W-:Y:S02]  /*1d00*/  ULDC.64 UR8, c[0x0][0x378] ;  /* 0x0000de0000087ab9 */ /* 0x000fe40000000a00 */
[----:B------:R-:W-:Y:S01]  /*1d10*/  UIMAD UR7, UR18, UR8, URZ ;  /* 0x00000008120772a4 */ /* 0x000fe2000f8e023f */
[----:B-1----:R-:W-:-:S02]  /*1d20*/  SHF.R.S32.HI R12, RZ, 0x1f, R11 ;  /* 0x0000001fff0c7819 */ /* 0x002fc4000001140b */
[----:B------:R-:W-:Y:S02]  /*1d30*/  ULDC UR18, c[0x0][0x2e8] ;  /* 0x0000ba0000127ab9 */ /* 0x000fe40000000800 */
[----:B------:R-:W-:Y:S01]  /*1d40*/  LEA.HI R3, R12, R11, RZ, 0x2 ;  /* 0x0000000b0c037211 */ /* 0x000fe200078f10ff */
[----:B------:R-:W-:-:S03]  /*1d50*/  UIMAD UR24, UR39, UR9, UR7 ;  /* 0x00000009271872a4 */ /* 0x000fc6000f8e0207 */
[----:B------:R-:W-:Y:S01]  /*1d60*/  SHF.R.S32.HI R3, RZ, 0x2, R3 ;  /* 0x00000002ff037819 */ /* 0x000fe20000011403 */
[----:B------:R-:W-:Y:S02]  /*1d70*/  ULDC.64 UR8, c[0x0][0x370] ;  /* 0x0000dc0000087ab9 */ /* 0x000fe40000000a00 */
[----:B------:R-:W-:Y:S01]  /*1d80*/  UIMAD UR7, UR33, UR8, URZ ;  /* 0x00000008210772a4 */ /* 0x000fe2000f8e023f */
[----:B------:R-:W-:Y:S01]  /*1d90*/  SHF.R.S32.HI R17, RZ, 0x1f, R3 ;  /* 0x0000001fff117819 */ /* 0x000fe20000011403 */
[----:B------:R-:W-:Y:S01]  /*1da0*/  UIADD3 UR8, UR23, UR11, URZ ;  /* 0x0000000b17087290 */ /* 0x000fe2000fffe03f */
[----:B------:R-:W-:Y:S01]  /*1db0*/  IADD3 R0, P0, R3, UR23, RZ ;  /* 0x0000001703007c10 */ /* 0x000fe2000ff1e0ff */
[----:B------:R-:W-:Y:S02]  /*1dc0*/  UIMAD UR10, UR23, UR9, UR7 ;  /* 0x00000009170a72a4 */ /* 0x000fe4000f8e0207 */
[----:B------:R-:W-:Y:S01]  /*1dd0*/  UIMAD.WIDE UR8, UR8, UR13, UR4 ;  /* 0x0000000d080872a5 */ /* 0x000fe2000f8e0204 */
[----:B------:R-:W-:Y:S01]  /*1de0*/  IADD3.X R7, R17, UR33, RZ, P0, !PT ;  /* 0x0000002111077c10 */ /* 0x000fe200087fe4ff */
[----:B------:R-:W-:Y:S01]  /*1df0*/  IMAD.WIDE.U32 R4, R0, c[0x0][0x190], R248 ;  /* 0x0000640000047a25 */ /* 0x000fe200078e00f8 */
[----:B------:R-:W-:-:S02]  /*1e00*/  UIADD3 UR7, -UR6, UR12, UR22 ;  /* 0x0000000c06077290 */ /* 0x000fc4000fffe116 */
[----:B------:R-:W-:Y:S01]  /*1e10*/  ULDC.64 UR4, c[0x0][0x200] ;  /* 0x0000800000047ab9 */ /* 0x000fe20000000a00 */
[----:B------:R-:W-:Y:S01]  /*1e20*/  IMAD R7, R7, c[0x0][0x190], RZ ;  /* 0x0000640007077a24 */ /* 0x000fe200078e02ff */
[----:B------:R-:W-:Y:S01]  /*1e30*/  IADD3 R6, P0, R4, UR42, RZ ;  /* 0x0000002a04067c10 */ /* 0x000fe2000ff1e0ff */
[----:B------:R-:W-:Y:S02]  /*1e40*/  UMOV UR16, UR8 ;  /* 0x0000000800107c82 */ /* 0x000fe40008000000 */
[----:B------:R-:W-:Y:S01]  /*1e50*/  IMAD R0, R0, c[0x0][0x194], R7 ;  /* 0x0000650000007a24 */ /* 0x000fe200078e0207 */
[----:B------:R-:W-:Y:S02]  /*1e60*/  UIADD3 UR8, UR23, UR17, URZ ;  /* 0x0000001117087290 */ /* 0x000fe4000fffe03f */
[----:B------:R-:W-:Y:S02]  /*1e70*/  UMOV UR15, UR9 ;  /* 0x00000009000f7c82 */ /* 0x000fe40008000000 */
[----:B------:R-:W-:Y:S01]  /*1e80*/  IADD3.X R7, R5, UR38, R0, P0, !PT ;  /* 0x0000002605077c10 */ /* 0x000fe200087fe400 */
[----:B------:R-:W-:Y:S01]  /*1e90*/  UIADD3 UR7, UR7, -UR18, URZ ;  /* 0x8000001207077290 */ /* 0x000fe2000fffe03f */
[----:B------:R-:W-:Y:S01]  /*1ea0*/  LEA.HI R0, R12, R11, RZ, 0x5 ;  /* 0x0000000b0c007211 */ /* 0x000fe200078f28ff */
[----:B------:R-:W-:Y:S01]  /*1eb0*/  UIMAD.WIDE UR8, UR8, UR13, UR4 ;  /* 0x0000000d080872a5 */ /* 0x000fe2000f8e0204 */
[----:B------:R1:W2:Y:S01]  /*1ec0*/  R2UR UR4, R8 ;  /* 0x00000000080473c2 */ /* 0x0002a200000e0000 */
[----:B------:R-:W-:Y:S01]  /*1ed0*/  USHF.R.S32.HI UR18, URZ, 0x1f, UR7 ;  /* 0x0000001f3f127899 */ /* 0x000fe20008011407 */
[----:B------:R-:W-:-:S03]  /*1ee0*/  IADD3 R4, P0, R248, UR30, RZ ;  /* 0x0000001ef8047c10 */ /* 0x000fc6000ff1e0ff */
[----:B------:R-:W-:Y:S01]  /*1ef0*/  ULEA.HI UR18, UR18, UR7, URZ, 0x6 ;  /* 0x0000000712127291 */ /* 0x000fe2000f8f303f */
[----:B------:R-:W-:Y:S01]  /*1f00*/  IADD3.X R5, R249, UR32, RZ, P0, !PT ;  /* 0x00000020f9057c10 */ /* 0x000fe200087fe4ff */
[----:B------:R-:W-:Y:S01]  /*1f10*/  UMOV UR14, UR8 ;  /* 0x00000008000e7c82 */ /* 0x000fe20008000000 */
[----:B------:R3:W4:Y:S01]  /*1f20*/  R2UR UR5, R10 ;  /* 0x000000000a0573c2 */ /* 0x00072200000e0000 */
[----:B------:R-:W-:Y:S02]  /*1f30*/  USHF.R.S32.HI UR18, URZ, 0x6, UR18 ;  /* 0x000000063f127899 */ /* 0x000fe40008011412 */
[----:B------:R-:W-:Y:S01]  /*1f40*/  IMAD.WIDE.U32 R4, R9, c[0x0][0x370], R4 ;  /* 0x0000dc0009047a25 */ /* 0x000fe200078e0004 */
[----:B------:R-:W-:Y:S02]  /*1f50*/  UMOV UR13, UR9 ;  /* 0x00000009000d7c82 */ /* 0x000fe40008000000 */
[----:B------:R-:W-:Y:S02]  /*1f60*/  UISETP.LT.AND UP1, UPT, URZ, UR18, UPT ;  /* 0x000000123f00728c */ /* 0x000fe4000bf21270 */
[----:B------:R-:W-:Y:S01]  /*1f70*/  IADD3 R5, R5, UR10, RZ ;  /* 0x0000000a05057c10 */ /* 0x000fe2000fffe0ff */
[----:B------:R-:W-:-:S02]  /*1f80*/  UIADD3 UR7, UR34, -0x1, URZ ;  /* 0xffffffff22077890 */ /* 0x000fc4000fffe03f */
[----:B------:R-:W-:Y:S01]  /*1f90*/  USEL UR18, URZ, UR18, !UP1 ;  /* 0x000000123f127287 */ /* 0x000fe2000c800000 */
[----:B-1----:R-:W-:-:S03]  /*1fa0*/  LOP3.LUT R8, R0, 0xffffffe0, RZ, 0xc0, !PT ;  /* 0xffffffe000087812 */ /* 0x002fc600078ec0ff */
[----:B------:R-:W-:Y:S01]  /*1fb0*/  UISETP.GT.AND UP1, UPT, UR34, UR18, UPT ;  /* 0x000000122200728c */ /* 0x000fe2000bf24270 */
[----:B------:R-:W-:Y:S01]  /*1fc0*/  SHF.R.S32.HI R0, RZ, 0x5, R0 ;  /* 0x00000005ff007819 */ /* 0x000fe20000011400 */
[----:B------:R-:W-:-:S04]  /*1fd0*/  IMAD.IADD R8, R11, 0x1, -R8 ;  /* 0x000000010b087824 */ /* 0x000fc800078e0a08 */
[----:B------:R-:W-:-:S05]  /*1fe0*/  IMAD R0, R0, UR52, R8 ;  /* 0x0000003400007c24 */ /* 0x000fca000f8e0208 */
[----:B------:R-:W-:-:S04]  /*1ff0*/  IADD3 R8, P0, R0, UR31, RZ ;  /* 0x0000001f00087c10 */ /* 0x000fc8000ff1e0ff */
[----:B------:R-:W-:Y:S01]  /*2000*/  LEA.HI.X.SX32 R211, R0, UR29, 0x1, P0 ;  /* 0x0000001d00d37c11 */ /* 0x000fe200080f0eff */
[----:B------:R-:W-:Y:S01]  /*2010*/  IMAD.U32 R0, RZ, RZ, UR39 ;  /* 0x00000027ff007e24 */ /* 0x000fe2000f8e00ff */
[----:B------:R-:W-:Y:S02]  /*2020*/  PLOP3.LUT P0, PT, PT, PT, UP1, 0x80, 0x0 ;  /* 0x000000000000781c */ /* 0x000fe40003f0f018 */
[----:B------:R-:W-:Y:S01]  /*2030*/  LEA R212, P2, R8, c[0x0][0x350], 0x2 ;  /* 0x0000d40008d47a11 */ /* 0x000fe200078410ff */
[----:B------:R-:W-:-:S03]  /*2040*/  IMAD.WIDE.U32 R4, R0, c[0x0][0x378], R4 ;  /* 0x0000de0000047a25 */ /* 0x000fc600078e0004 */
[----:B------:R-:W-:Y:S01]  /*2050*/  LEA.HI.X R211, R8, c[0x0][0x354], R211, 0x2, P2 ;  /* 0x0000d50008d37a11 */ /* 0x000fe200010f14d3 */
[----:B------:R-:W-:Y:S01]  /*2060*/  IMAD.WIDE.U32 R6, R0, c[0x0][0x1a8], R6 ;  /* 0x00006a0000067a25 */ /* 0x000fe200078e0006 */
[----:B------:R-:W-:-:S03]  /*2070*/  IADD3 R5, R5, UR24, RZ ;  /* 0x0000001805057c10 */ /* 0x000fc6000fffe0ff */
[----:B------:R-:W-:Y:S01]  /*2080*/  IMAD R0, R17, c[0x0][0x370], RZ ;  /* 0x0000dc0011007a24 */ /* 0x000fe200078e02ff */
[----:B------:R-:W-:Y:S01]  /*2090*/  IADD3 R7, R7, UR25, RZ ;  /* 0x0000001907077c10 */ /* 0x000fe2000fffe0ff */
[----:B------:R-:W-:Y:S01]  /*20a0*/  IMAD.WIDE.U32 R4, R3, c[0x0][0x370], R4 ;  /* 0x0000dc0003047a25 */ /* 0x000fe200078e0004 */
[----:B------:R-:W-:-:S03]  /*20b0*/  LEA R221, P4, R6, c[0x0][0x160], 0x1 ;  /* 0x0000580006dd7a11 */ /* 0x000fc600078808ff */
[----:B------:R-:W-:Y:S01]  /*20c0*/  IMAD R0, R3, c[0x0][0x374], R0 ;  /* 0x0000dd0003007a24 */ /* 0x000fe200078e0200 */
[----:B------:R-:W-:Y:S02]  /*20d0*/  LEA R222, P3, R4, c[0x0][0x330], 0x1 ;  /* 0x0000cc0004de7a11 */ /* 0x000fe400078608ff */
[----:B------:R-:W-:Y:S01]  /*20e0*/  LEA.HI.X R219, R6, c[0x0][0x164], R7, 0x1, P4 ;  /* 0x0000590006db7a11 */ /* 0x000fe200020f0c07 */
[----:B------:R-:W-:-:S05]  /*20f0*/  IMAD.IADD R0, R5, 0x1, R0 ;  /* 0x0000000105007824 */ /* 0x000fca00078e0200 */
[----:B------:R-:W-:Y:S01]  /*2100*/  LEA.HI.X R220, R4, c[0x0][0x334], R0, 0x1, P3 ;  /* 0x0000cd0004dc7a11 */ /* 0x000fe200018f0c00 */
[----:B--234-:R-:W-:Y:S05]  /*2110*/  @P0 BRA `(.L_x_79) ;  /* 0x000008e000000947 */ /* 0x01cfea0003800000 */
        /* <DEDUP_REMOVED lines=18> */
.L_x_80:
        /* <DEDUP_REMOVED lines=18> */
.L_x_81:
[----:B------:R1:W5:Y:S01]  /*2360*/  LDL R12, [R1+0x4] ;  /* 0x00000400010c7983 */ /* 0x0003620000100800 */
[----:B------:R-:W-:-:S03]  /*2370*/  ULDC.64 UR8, c[0x0][0x3a0] ;  /* 0x0000e80000087ab9 */ /* 0x000fc60000000a00 */
[----:B------:R1:W5:Y:S01]  /*2380*/  LDL R11, [R1+0x8] ;  /* 0x00000800010b7983 */ /* 0x0003620000100800 */
[----:B------:R-:W-:Y:S01]  /*2390*/  UIMAD UR7, UR19, UR8, URZ ;  /* 0x00000008130772a4 */ /* 0x000fe2000f8e023f */
[----:B------:R-:W-:Y:S01]  /*23a0*/  IMAD.U32 R4, RZ, RZ, UR22 ;  /* 0x00000016ff047e24 */ /* 0x000fe2000f8e00ff */
[----:B------:R-:W-:Y:S01]  /*23b0*/  UIMAD UR6, UR21, -0x80, UR6 ;  /* 0xffffff80150678a4 */ /* 0x000fe2000f8e0206 */
[----:B------:R-:W-:Y:S01]  /*23c0*/  BSSY B0, `(.L_x_82) ;  /* 0x000001d000007945 */ /* 0x000fe20003800000 */
[----:B------:R-:W-:Y:S01]  /*23d0*/  UIMAD UR7, UR22, UR9, UR7 ;  /* 0x00000009160772a4 */ /* 0x000fe2000f8e0207 */
[----:B------:R-:W-:Y:S01]  /*23e0*/  IMAD.WIDE.U32 R4, R4, c[0x0][0x3a0], R248 ;  /* 0x0000e80004047a25 */ /* 0x000fe200078e00f8 */
[----:B------:R-:W-:Y:S02]  /*23f0*/  USHF.R.S32.HI UR12, URZ, 0x1f, UR39 ;  /* 0x0000001f3f0c7899 */ /* 0x000fe40008011427 */
[----:B------:R-:W-:Y:S01]  /*2400*/  ULDC.64 UR8, c[0x0][0x3b8] ;  /* 0x0000ee0000087ab9 */ /* 0x000fe20000000a00 */
[----:B------:R-:W-:-:S02]  /*2410*/  ISETP.GE.AND P4, PT, R3, UR6, PT ;  /* 0x0000000603007c0c */ /* 0x000fc4000bf86270 */
[----:B------:R-:W-:Y:S02]  /*2420*/  IADD3 R6, P0, R4, UR14, RZ ;  /* 0x0000000e04067c10 */ /* 0x000fe4000ff1e0ff */
[----:B------:R-:W-:Y:S01]  /*2430*/  MOV R0, UR7 ;  /* 0x0000000700007c02 */ /* 0x000fe20008000f00 */
[----:B------:R-:W-:-:S03]  /*2440*/  UIMAD UR7, UR12, UR8, URZ ;  /* 0x000000080c0772a4 */ /* 0x000fc6000f8e023f */
[----:B------:R-:W-:Y:S01]  /*2450*/  IADD3.X R7, R5, UR15, R0, P0, !PT ;  /* 0x0000000f05077c10 */ /* 0x000fe200087fe400 */
[----:B------:R-:W-:Y:S01]  /*2460*/  IMAD.U32 R0, RZ, RZ, UR39 ;  /* 0x00000027ff007e24 */ /* 0x000fe2000f8e00ff */
[----:B------:R-:W-:-:S03]  /*2470*/  UIMAD UR7, UR39, UR9, UR7 ;  /* 0x00000009270772a4 */ /* 0x000fc6000f8e0207 */
[----:B------:R-:W-:-:S05]  /*2480*/  IMAD.WIDE.U32 R6, R0, c[0x0][0x3b8], R6 ;  /* 0x0000ee0000067a25 */ /* 0x000fca00078e0006 */
[----:B------:R-:W-:Y:S01]  /*2490*/  IADD3 R10, R7, UR7, RZ ;  /* 0x00000007070a7c10 */ /* 0x000fe2000fffe0ff */
[----:B------:R-:W-:Y:S05]  /*24a0*/  @P4 BRA `(.L_x_83) ;  /* 0x000000e000004947 */ /* 0x000fea0003800000 */
[----:B-1----:R-:W-:Y:S01]  /*24b0*/  MOV R5, R10 ;  /* 0x0000000a00057202 */ /* 0x002fe20000000f00 */
[----:B------:R-:W-:Y:S01]  /*24c0*/  IMAD R0, R17, c[0x0][0x3a0], RZ ;  /* 0x0000e80011007a24 */ /* 0x000fe200078e02ff */
[----:B------:R-:W-:Y:S01]  /*24d0*/  ISETP.GE.AND P3, PT, R248, c[0x0][0x220], PT ;  /* 0x00008800f8007a0c */ /* 0x000fe20003f66270 */
[----:B------:R-:W-:Y:S01]  /*24e0*/  IMAD.MOV.U32 R4, RZ, RZ, R6 ;  /* 0x000000ffff047224 */ /* 0x000fe200078e0006 */
[----:B-----5:R-:W-:Y:S01]  /*24f0*/  ISETP.GE.AND P2, PT, R12, c[0x0][0x220], PT ;  /* 0x000088000c007a0c */ /* 0x020fe20003f46270 */
[----:B------:R-:W-:Y:S01]  /*2500*/  IMAD R0, R3, c[0x0][0x3a4], R0 ;  /* 0x0000e90003007a24 */ /* 0x000fe200078e0200 */
        /* <DEDUP_REMOVED lines=8> */
.L_x_83:
[----:B-1----:R-:W-:Y:S05]  /*2590*/  BSYNC B0 ;  /* 0x0000000000007941 */ /* 0x002fea0003800000 */
.L_x_82:
        /* <DEDUP_REMOVED lines=19> */
.L_x_85:
[----:B------:R-:W-:Y:S05]  /*26d0*/  BSYNC B0 ;  /* 0x0000000000007941 */ /* 0x000fea0003800000 */
.L_x_84:
[----:B------:R-:W-:Y:S01]  /*26e0*/  ULDC.64 UR6, c[0x0][0x3a8] ;  /* 0x0000ea0000067ab9 */ /* 0x000fe20000000a00 */
[----:B-1----:R-:W-:Y:S01]  /*26f0*/  IMAD.U32 R4, RZ, RZ, UR22 ;  /* 0x00000016ff047e24 */ /* 0x002fe2000f8e00ff */
[----:B------:R-:W-:Y:S01]  /*2700*/  UIMAD UR6, UR19, UR6, URZ ;  /* 0x00000006130672a4 */ /* 0x000fe2000f8e023f */
[----:B------:R-:W-:Y:S01]  /*2710*/  BSSY B0, `(.L_x_86) ;  /* 0x000001c000007945 */ /* 0x000fe20003800000 */
[----:B------:R-:W-:Y:S01]  /*2720*/  USHF.R.S32.HI UR8, URZ, 0x1f, UR39 ;  /* 0x0000001f3f087899 */ /* 0x000fe20008011427 */
[----:B------:R-:W-:Y:S01]  /*2730*/  IMAD.WIDE.U32 R4, R4, c[0x0][0x3a8], R248 ;  /* 0x0000ea0004047a25 */ /* 0x000fe200078e00f8 */
[----:B------:R-:W-:-:S04]  /*2740*/  UIMAD UR6, UR22, UR7, UR6 ;  /* 0x00000007160672a4 */ /* 0x000fc8000f8e0206 */
[----:B------:R-:W-:Y:S02]  /*2750*/  IADD3 R6, P0, R4, UR10, RZ ;  /* 0x0000000a04067c10 */ /* 0x000fe4000ff1e0ff */
[----:B------:R-:W-:Y:S01]  /*2760*/  MOV R0, UR6 ;  /* 0x0000000600007c02 */ /* 0x000fe20008000f00 */
[----:B------:R-:W-:Y:S02]  /*2770*/  ULDC.64 UR6, c[0x0][0x3c0] ;  /* 0x0000f00000067ab9 */ /* 0x000fe40000000a00 */
[----:B------:R-:W-:Y:S01]  /*2780*/  UIMAD UR6, UR8, UR6, URZ ;  /* 0x00000006080672a4 */ /* 0x000fe2000f8e023f */
[----:B------:R-:W-:Y:S01]  /*2790*/  IADD3.X R7, R5, UR11, R0, P0, !PT ;  /* 0x0000000b05077c10 */ /* 0x000fe200087fe400 */
[----:B------:R-:W-:Y:S02]  /*27a0*/  IMAD.U32 R0, RZ, RZ, UR39 ;  /* 0x00000027ff007e24 */ /* 0x000fe4000f8e00ff */
[----:B------:R-:W-:Y:S02]  /*27b0*/  UIMAD UR6, UR39, UR7, UR6 ;  /* 0x00000007270672a4 */ /* 0x000fe4000f8e0206 */
        /* <DEDUP_REMOVED lines=17> */
.L_x_87:
[----:B------:R-:W-:Y:S05]  /*28d0*/  BSYNC B0 ;  /* 0x0000000000007941 */ /* 0x000fea0003800000 */
.L_x_86:
[----:B------:R-:W-:Y:S05]  /*28e0*/  @P3 BRA `(.L_x_88) ;  /* 0x00006a8000003947 */ /* 0x000fea0003800000 */
[----:B------:R-:W-:Y:S01]  /*28f0*/  IADD3 R3, P0, R3, 0x40, RZ ;  /* 0x0000004003037810 */ /* 0x000fe20007f1e0ff */
[----:B------:R-:W-:Y:S01]  /*2900*/  IMAD.MOV.U32 R7, RZ, RZ, R0 ;  /* 0x000000ffff077224 */ /* 0x000fe200078e0000 */
[----:B------:R-:W-:-:S03]  /*2910*/  ISETP.GE.AND P1, PT, R248, c[0x0][0x220], PT ;  /* 0x00008800f8007a0c */ /* 0x000fc60003f26270 */
[----:B-1----:R-:W-:Y:S01]  /*2920*/  IMAD.X R4, RZ, RZ, R17, P0 ;  /* 0x000000ffff047224 */ /* 0x002fe200000e0611 */
[----:B-----5:R-:W-:Y:S01]  /*2930*/  ISETP.GE.AND P0, PT, R12, c[0x0][0x220], PT ;  /* 0x000088000c007a0c */ /* 0x020fe20003f06270 */
[----:B------:R-:W-:-:S04]  /*2940*/  IMAD.WIDE.U32 R6, R3, c[0x0][0x3a8], R6 ;  /* 0x0000ea0003067a25 */ /* 0x000fc800078e0006 */
[----:B------:R-:W-:-:S04]  /*2950*/  IMAD R4, R4, c[0x0][0x3a8], RZ ;  /* 0x0000ea0004047a24 */ /* 0x000fc800078e02ff */
[----:B------:R-:W-:Y:S01]  /*2960*/  IMAD R3, R3, c[0x0][0x3ac], R4 ;  /* 0x0000eb0003037a24 */ /* 0x000fe200078e0204 */
[----:B------:R-:W-:-:S03]  /*2970*/  LEA R4, P2, R6, c[0x0][0x348], 0x1 ;  /* 0x0000d20006047a11 */ /* 0x000fc600078408ff */
[----:B------:R-:W-:-:S05]  /*2980*/  IMAD.IADD R3, R7, 0x1, R3 ;  /* 0x0000000107037824 */ /* 0x000fca00078e0203 */
[----:B------:R-:W-:-:S05]  /*2990*/  LEA.HI.X R5, R6, c[0x0][0x34c], R3, 0x1, P2 ;  /* 0x0000d30006057a11 */ /* 0x000fca00010f0c03 */
[----:B------:R1:W-:Y:S04]  /*29a0*/  @!P1 STG.E.128 [R4.64], RZ ;  /* 0x000000ff04009986 */ /* 0x0003e8000c101d04 */
[----:B------:R1:W-:Y:S01]  /*29b0*/  @!P0 STG.E.128 [R4.64+0x40], RZ ;  /* 0x000040ff04008986 */ /* 0x0003e2000c101d04 */
[----:B------:R-:W-:-:S13]  /*29c0*/  ISETP.GE.AND P0, PT, R11, c[0x0][0x220], PT ;  /* 0x000088000b007a0c */ /* 0x000fda0003f06270 */
[----:B------:R-:W-:Y:S05]  /*29d0*/  @P0 BRA `(.L_x_88) ;  /* 0x0000699000000947 */ /* 0x000fea0003800000 */
[----:B------:R2:W-:Y:S01]  /*29e0*/  STG.E.128 [R4.64+0x80], RZ ;  /* 0x000080ff04007986 */ /* 0x0005e2000c101d04 */
[----:B------:R-:W-:Y:S05]  /*29f0*/  BRA `(.L_x_88) ;  /* 0x0000697000007947 */ /* 0x000fea0003800000 */
.L_x_79:
[----:B------:R-:W2:Y:S01]  /*2a00*/  LDL R16, [R1+0x20] ;  /* 0x0000200001107983 */ /* 0x000ea20000100800 */
[----:B------:R-:W-:Y:S01]  /*2a10*/  ULDC.64 UR8, c[0x0][0x1a0] ;  /* 0x0000680000087ab9 */ /* 0x000fe20000000a00 */
[----:B------:R-:W-:Y:S01]  /*2a20*/  PLOP3.LUT P0, PT, PT, PT, UP6, 0x80, 0x0 ;  /* 0x000000000000781c */ /* 0x000fe20003f0f068 */
[----:B------:R-:W-:Y:S01]  /*2a30*/  UIMAD UR8, UR19, UR8, URZ ;  /* 0x00000008130872a4 */ /* 0x000fe2000f8e023f */
[----:B------:R-:W-:Y:S01]  /*2a40*/  IMAD.U32 R4, RZ, RZ, UR22 ;  /* 0x00000016ff047e24 */ /* 0x000fe2000f8e00ff */
[----:B------:R-:W-:Y:S02]  /*2a50*/  BSSY B0, `(.L_x_89) ;  /* 0x000003b000007945 */ /* 0x000fe40003800000 */
[----:B------:R-:W-:Y:S01]  /*2a60*/  UIMAD UR9, UR22, UR9, UR8 ;  /* 0x00000009160972a4 */ /* 0x000fe2000f8e0208 */
[----:B------:R-:W-:Y:S01]  /*2a70*/  IMAD.WIDE.U32 R4, R4, c[0x0][0x1a0], R248 ;  /* 0x0000680004047a25 */ /* 0x000fe200078e00f8 */
[----:B------:R-:W-:-:S04]  /*2a80*/  ULEA.HI UR8, UR7, UR7, URZ, 0x1 ;  /* 0x0000000707087291 */ /* 0x000fc8000f8f083f */
[----:B------:R-:W-:Y:S01]  /*2a90*/  ULOP3.LUT UR8, UR8, 0xfffffffe, URZ, 0xc0, !UPT ;  /* 0xfffffffe08087892 */ /* 0x000fe2000f8ec03f */
[----:B------:R-:W-:Y:S01]  /*2aa0*/  IMAD.U32 R7, RZ, RZ, UR9 ;  /* 0x00000009ff077e24 */ /* 0x000fe2000f8e00ff */
[----:B------:R-:W-:Y:S01]  /*2ab0*/  @P0 BAR.SYNC.DEFER_BLOCKING 0x0 ;  /* 0x0000000000000b1d */ /* 0x000fe20000010000 */
[----:B------:R-:W-:Y:S01]  /*2ac0*/  IADD3 R6, P2, R4, UR35, RZ ;  /* 0x0000002304067c10 */ /* 0x000fe2000ff5e0ff */
[----:B------:R-:W-:Y:S01]  /*2ad0*/  UIADD3 UR8, UR7, -UR8, URZ ;  /* 0x8000000807087290 */ /* 0x000fe2000fffe03f */
[----:B------:R-:W-:Y:S02]  /*2ae0*/  IMAD R4, R15, c[0x0][0x1b8], RZ ;  /* 0x00006e000f047a24 */ /* 0x000fe400078e02ff */
[----:B------:R-:W-:Y:S01]  /*2af0*/  IADD3.X R7, R5, UR36, R7, P2, !PT ;  /* 0x0000002405077c10 */ /* 0x000fe200097fe407 */
[----:B------:R-:W-:Y:S01]  /*2b00*/  UISETP.NE.AND UP0, UPT, UR8, 0x1, UPT ;  /* 0x000000010800788c */ /* 0x000fe2000bf05270 */
[----:B------:R-:W-:Y:S01]  /*2b10*/  IMAD R4, R14, c[0x0][0x1bc], R4 ;  /* 0x00006f000e047a24 */ /* 0x000fe200078e0204 */
[----:B------:R-:W-:-:S02]  /*2b20*/  UIMAD UR8, UR21, -0x80, UR6 ;  /* 0xffffff80150878a4 */ /* 0x000fc4000f8e0206 */
[----:B------:R-:W-:-:S04]  /*2b30*/  IMAD.WIDE.U32 R6, R14, c[0x0][0x1b8], R6 ;  /* 0x00006e000e067a25 */ /* 0x000fc800078e0006 */
[----:B------:R-:W-:Y:S02]  /*2b40*/  ISETP.GE.AND P1, PT, R3, UR8, PT ;  /* 0x0000000803007c0c */ /* 0x000fe4000bf26270 */
[----:B------:R-:W-:Y:S02]  /*2b50*/  IADD3 R9, R7, R4, RZ ;  /* 0x0000000407097210 */ /* 0x000fe40007ffe0ff */
[----:B--2---:R-:W-:-:S09]  /*2b60*/  SHF.L.U32 R0, R16, 0x1, RZ ;  /* 0x0000000110007819 */ /* 0x004fd200000006ff */
        /* <DEDUP_REMOVED lines=41> */
.L_x_90:
[----:B------:R-:W-:Y:S05]  /*2e00*/  BSYNC B0 ;  /* 0x0000000000007941 */ /* 0x000fea0003800000 */
.L_x_89:
        /* <DEDUP_REMOVED lines=12> */
[----:B------:R-:W-:-:S04]  /*2ed0*/  IMAD.X R5, RZ, RZ, R17, P0 ;  /* 0x000000ffff057224 */ /* 0x000fc800000e0611 */
[----:B------:R-:W-:-:S06]  /*2ee0*/  IMAD R5, R5, c[0x0][0x1a0], RZ ;  /* 0x0000680005057a24 */ /* 0x000fcc00078e02ff */
[----:B------:R1:W-:Y:S01]  /*2ef0*/  @P4 STS.128 [R0+0x10000], RZ ;  /* 0x010000ff00004388 */ /* 0x0003e20000000c00 */
[----:B--2---:R-:W-:Y:S01]  /*2f00*/  ISETP.GE.AND P3, PT, R10, c[0x0][0x220], PT ;  /* 0x000088000a007a0c */ /* 0x004fe20003f66270 */
[----:B------:R-:W-:Y:S01]  /*2f10*/  IMAD.WIDE.U32 R10, R4, c[0x0][0x1a0], R6 ;  /* 0x00006800040a7a25 */ /* 0x000fe200078e0006 */
[----:B----4-:R-:W-:-:S03]  /*2f20*/  ISETP.GE.AND P0, PT, R8, c[0x0][0x220], PT ;  /* 0x0000880008007a0c */ /* 0x010fc60003f06270 */
        /* <DEDUP_REMOVED lines=23> */
.L_x_92:
[----:B------:R-:W-:Y:S05]  /*30a0*/  BSYNC B0 ;  /* 0x0000000000007941 */ /* 0x000fea0003800000 */
.L_x_91:
        /* <DEDUP_REMOVED lines=39> */
.L_x_94:
[----:B------:R-:W-:Y:S05]  /*3320*/  BSYNC B0 ;  /* 0x0000000000007941 */ /* 0x000fea0003800000 */
.L_x_93:
        /* <DEDUP_REMOVED lines=19> */
.L_x_96:
        /* <DEDUP_REMOVED lines=36> */
.L_x_97:
[----:B------:R-:W-:Y:S05]  /*36a0*/  BSYNC B0 ;  /* 0x0000000000007941 */ /* 0x000fea0003800000 */
.L_x_95:
[----:B--2---:R-:W2:Y:S01]  /*36b0*/  LDL R18, [R1+0x1c] ;  /* 0x00001c0001127983 */ /* 0x004ea20000100800 */
[----:B----4-:R-:W-:Y:S02]  /*36c0*/  IMAD.MOV.U32 R11, RZ, RZ, 0x7f800000 ;  /* 0x7f800000ff0b7424 */ /* 0x010fe400078e00ff */
[----:B------:R-:W-:Y:S02]  /*36d0*/  IMAD.MOV.U32 R252, RZ, RZ, 0x7f800000 ;  /* 0x7f800000fffc7424 */ /* 0x000fe400078e00ff */
[----:B------:R-:W-:Y:S02]  /*36e0*/  IMAD.MOV.U32 R250, RZ, RZ, 0x7f800000 ;  /* 0x7f800000fffa7424 */ /* 0x000fe400078e00ff */
[----:B------:R-:W-:Y:S01]  /*36f0*/  IMAD.MOV.U32 R251, RZ, RZ, 0x7f800000 ;  /* 0x7f800000fffb7424 */ /* 0x000fe200078e00ff */
[C---:B-12---:R-:W-:Y:S01]  /*3700*/  IADD3 R5, R18.reuse, 0x28, RZ ;  /* 0x0000002812057810 */ /* 0x046fe20007ffe0ff */
[C---:B------:R-:W-:Y:S01]  /*3710*/  IMAD.SHL.U32 R7, R18.reuse, 0x4, RZ ;  /* 0x0000000412077824 */ /* 0x040fe200078e00ff */
[----:B------:R-:W-:-:S02]  /*3720*/  IADD3 R4, R18, 0x8, RZ ;  /* 0x0000000812047810 */ /* 0x000fc40007ffe0ff */
[----:B------:R-:W-:Y:S02]  /*3730*/  ISETP.GE.AND P4, PT, R5, UR8, PT ;  /* 0x0000000805007c0c */ /* 0x000fe4000bf86270 */
[----:B------:R-:W-:Y:S02]  /*3740*/  ISETP.GE.AND P6, PT, R4, UR8, PT ;  /* 0x0000000804007c0c */ /* 0x000fe4000bfc6270 */
[----:B------:R-:W-:Y:S02]  /*3750*/  SHF.R.S32.HI R16, RZ, 0x1f, R18 ;  /* 0x0000001fff107819 */ /* 0x000fe40000011412 */
[----:B------:R-:W-:Y:S02]  /*3760*/  SHF.R.S32.HI R10, RZ, 0x1f, R5 ;  /* 0x0000001fff0a7819 */ /* 0x000fe40000011405 */
[----:B------:R-:W-:Y:S02]  /*3770*/  IADD3 R4, P3, R7, UR14, RZ ;  /* 0x0000000e07047c10 */ /* 0x000fe4000ff7e0ff */
[----:B------:R-:W-:-:S02]  /*3780*/  SHF.L.U64.HI R9, R18, 0x2, R16 ;  /* 0x0000000212097819 */ /* 0x000fc40000010210 */
[----:B------:R-:W-:Y:S02]  /*3790*/  IADD3 R8, R18, 0x20, RZ ;  /* 0x0000002012087810 */ /* 0x000fe40007ffe0ff */
[----:B------:R-:W-:-:S04]  /*37a0*/  @!P4 LEA R6, P2, R5, UR14, 0x2 ;  /* 0x0000000e0506cc11 */ /* 0x000fc8000f8410ff */
[----:B------:R-:W-:Y:S02]  /*37b0*/  @!P4 LEA.HI.X R7, R5, UR13, R10, 0x2, P2 ;  /* 0x0000000d0507cc11 */ /* 0x000fe400090f140a */
[----:B------:R-:W-:Y:S02]  /*37c0*/  IADD3.X R5, R9, UR13, RZ, P3, !PT ;  /* 0x0000000d09057c10 */ /* 0x000fe40009ffe4ff */
[----:B------:R-:W-:Y:S01]  /*37d0*/  ISETP.GE.AND P2, PT, R18, UR8, PT ;  /* 0x0000000812007c0c */ /* 0x000fe2000bf46270 */
[----:B------:R1:W-:Y:S01]  /*37e0*/  @P1 STS [R0+0x9000], RZ ;  /* 0x009000ff00001388 */ /* 0x0003e20000000800 */
[----:B------:R-:W-:Y:S01]  /*37f0*/  ISETP.GE.AND P3, PT, R8, UR8, PT ;  /* 0x0000000808007c0c */ /* 0x000fe2000bf66270 */
[----:B------:R-:W-:Y:S02]  /*3800*/  ULDC.64 UR8, c[0x0][0x198] ;  /* 0x0000660000087ab9 */ /* 0x000fe40000000a00 */
[----:B------:R2:W4:Y:S01]  /*3810*/  @!P6 LDG.E R11, [R4.64+0x20] ;  /* 0x00002004040be981 */ /* 0x000522000c1e1900 */
[----:B------:R-:W-:-:S03]  /*3820*/  UIMAD UR8, UR19, UR8, URZ ;  /* 0x00000008130872a4 */ /* 0x000fc6000f8e023f */
[----:B------:R1:W-:Y:S04]  /*3830*/  @P1 STS [R0+0x9004], RZ ;  /* 0x009004ff00001388 */ /* 0x0003e80000000800 */
[----:B------:R2:W5:Y:S04]  /*3840*/  @!P2 LDG.E R252, [R4.64] ;  /* 0x0000000404fca981 */ /* 0x000568000c1e1900 */
[----:B------:R2:W5:Y:S01]  /*3850*/  @!P3 LDG.E R250, [R4.64+0x80] ;  /* 0x0000800404fab981 */ /* 0x000562000c1e1900 */
[----:B------:R-:W-:-:S03]  /*3860*/  UIMAD UR8, UR22, UR9, UR8 ;  /* 0x00000009160872a4 */ /* 0x000fc6000f8e0208 */
[----:B------:R1:W-:Y:S04]  /*3870*/  @P1 STS.64 [R0+0x9008], RZ ;  /* 0x009008ff00001388 */ /* 0x0003e80000000a00 */
[----:B------:R1:W-:Y:S04]  /*3880*/  @P1 STS.128 [R0+0xb000], RZ ;  /* 0x00b000ff00001388 */ /* 0x0003e80000000c00 */
[----:B------:R1:W-:Y:S04]  /*3890*/  @P1 STS.128 [R0+0xd000], RZ ;  /* 0x00d000ff00001388 */ /* 0x0003e80000000c00 */
[----:B------:R3:W5:Y:S01]  /*38a0*/  @!P4 LDG.E R251, [R6.64] ;  /* 0x0000000406fbc981 */ /* 0x000762000c1e1900 */
[----:B--2---:R-:W-:-:S04]  /*38b0*/  IMAD.U32 R4, RZ, RZ, UR22 ;  /* 0x00000016ff047e24 */ /* 0x004fc8000f8e00ff */
[----:B------:R-:W-:-:S05]  /*38c0*/  IMAD.WIDE.U32 R4, R4, c[0x0][0x198], R248 ;  /* 0x0000660004047a25 */ /* 0x000fca00078e00f8 */
[----:B---3--:R-:W-:Y:S01]  /*38d0*/  IADD3 R6, P2, R4, UR27, RZ ;  /* 0x0000001b04067c10 */ /* 0x008fe2000ff5e0ff */
[----:B------:R-:W-:-:S05]  /*38e0*/  IMAD.U32 R4, RZ, RZ, UR8 ;  /* 0x00000008ff047e24 */ /* 0x000fca000f8e00ff */
[----:B------:R-:W-:Y:S01]  /*38f0*/  IADD3.X R7, R5, UR28, R4, P2, !PT ;  /* 0x0000001c05077c10 */ /* 0x000fe200097fe404 */
[----:B------:R-:W-:Y:S01]  /*3900*/  IMAD R4, R15, c[0x0][0x1b0], RZ ;  /* 0x00006c000f047a24 */ /* 0x000fe200078e02ff */
[----:B------:R-:W-:Y:S03]  /*3910*/  BSSY B0, `(.L_x_98) ;  /* 0x0000029000007945 */ /* 0x000fe60003800000 */
[C---:B------:R-:W-:Y:S02]  /*3920*/  IMAD R4, R14.reuse, c[0x0][0x1b4], R4 ;  /* 0x00006d000e047a24 */ /* 0x040fe400078e0204 */
[----:B------:R-:W-:-:S04]  /*3930*/  IMAD.WIDE.U32 R6, R14, c[0x0][0x1b0], R6 ;  /* 0x00006c000e067a25 */ /* 0x000fc800078e0006 */
[----:B------:R-:W-:Y:S01]  /*3940*/  IMAD.IADD R9, R7, 0x1, R4 ;  /* 0x0000000107097824 */ /* 0x000fe200078e0204 */
[----:B----4-:R1:W-:Y:S01]  /*3950*/  STL [R1], R11 ;  /* 0x0000000b01007387 */ /* 0x0103e20000100800 */
[----:B------:R-:W-:Y:S05]  /*3960*/  @P1 BRA `(.L_x_99) ;  /* 0x0000023000001947 */ /* 0x000fea0003800000 */
[----:B------:R-:W2:Y:S04]  /*3970*/  LDL R12, [R1+0x4] ;  /* 0x00000400010c7983 */ /* 0x000ea80000100800 */
[----:B-1----:R-:W3:Y:S01]  /*3980*/  LDL R11, [R1+0x8] ;  /* 0x00000800010b7983 */ /* 0x002ee20000100800 */
[----:B------:R-:W-:Y:S01]  /*3990*/  ISETP.GE.AND P4, PT, R248, c[0x0][0x220], PT ;  /* 0x00008800f8007a0c */ /* 0x000fe20003f86270 */
[----:B------:R-:W-:Y:S02]  /*39a0*/  IMAD R8, R17, c[0x0][0x198], RZ ;  /* 0x0000660011087a24 */ /* 0x000fe400078e02ff */
[----:B------:R-:W-:-:S02]  /*39b0*/  IMAD.MOV.U32 R4, RZ, RZ, R6 ;  /* 0x000000ffff047224 */ /* 0x000fc400078e0006 */
[----:B------:R-:W-:Y:S02]  /*39c0*/  IMAD.MOV.U32 R5, RZ, RZ, R9 ;  /* 0x000000ffff057224 */ /* 0x000fe400078e0009 */
[C---:B------:R-:W-:Y:S02]  /*39d0*/  IMAD R8, R3.reuse, c[0x0][0x19c], R8 ;  /* 0x0000670003087a24 */ /* 0x040fe400078e0208 */
[----:B------:R-:W-:-:S04]  /*39e0*/  IMAD.WIDE.U32 R4, R3, c[0x0][0x198], R4 ;  /* 0x0000660003047a25 */ /* 0x000fc800078e0004 */
[----:B------:R-:W-:Y:S01]  /*39f0*/  IMAD.IADD R8, R5, 0x1, R8 ;  /* 0x0000000105087824 */ /* 0x000fe200078e0208 */
[----:B------:R1:W-:Y:S04]  /*3a00*/  @P4 STS [R0+0x9000], RZ ;  /* 0x009000ff00004388 */ /* 0x0003e80000000800 */
[----:B------:R1:W-:Y:S04]  /*3a10*/  @P4 STS [R0+0x9004], RZ ;  /* 0x009004ff00004388 */ /* 0x0003e80000000800 */
[----:B------:R1:W-:Y:S01]  /*3a20*/  @P4 STS.64 [R0+0x9008], RZ ;  /* 0x009008ff00004388 */ /* 0x0003e20000000a00 */
[----:B--2---:R-:W-:-:S02]  /*3a30*/  ISETP.GE.AND P3, PT, R12, c[0x0][0x220], PT ;  /* 0x000088000c007a0c */ /* 0x004fc40003f66270 */
[C---:B------:R-:W-:Y:S02]  /*3a40*/  @!P4 LEA R12, P6, R4.reuse, c[0x0][0x168], 0x1 ;  /* 0x00005a00040cca11 */ /* 0x040fe400078c08ff */
[----:B---3--:R-:W-:Y:S02]  /*3a50*/  ISETP.GE.AND P1, PT, R11, c[0x0][0x220], PT ;  /* 0x000088000b007a0c */ /* 0x008fe40003f26270 */
[----:B------:R-:W-:-:S05]  /*3a60*/  @!P4 LEA.HI.X R13, R4, c[0x0][0x16c], R8, 0x1, P6 ;  /* 0x00005b00040dca11 */ /* 0x000fca00030f0c08 */
[----:B------:R-:W-:Y:S01]  /*3a70*/  @!PT LDS RZ, [RZ] ;  /* 0x00000000fffff984 */ /* 0x000fe20000000800 */
[----:B------:R-:W-:Y:S01]  /*3a80*/  @!PT LDS RZ, [RZ] ;  /* 0x00000000fffff984 */ /* 0x000fe20000000800 */
[----:B------:R-:W-:Y:S01]  /*3a90*/  @!PT LDS RZ, [RZ] ;  /* 0x00000000fffff984 */ /* 0x000fe20000000800 */
[----:B------:R1:W-:Y:S02]  /*3aa0*/  @!P4 LDGSTS.E.BYPASS.LTC128B.128 [R0+0x9000], [R12.64] ;  /* 0x090000000c00cfae */ /* 0x0003e4000b901d44 */
[C---:B------:R-:W-:Y:S02]  /*3ab0*/  @!P3 LEA R10, P2, R4.reuse, c[0x0][0x168], 0x1 ;  /* 0x00005a00040aba11 */ /* 0x040fe400078408ff */
[----:B------:R1:W-:Y:S02]  /*3ac0*/  @P3 STS.128 [R0+0xb000], RZ ;  /* 0x00b000ff00003388 */ /* 0x0003e40000000c00 */
[----:B------:R-:W-:-:S05]  /*3ad0*/  @!P3 LEA.HI.X R11, R4, c[0x0][0x16c], R8, 0x1, P2 ;  /* 0x00005b00040bba11 */ /* 0x000fca00010f0c08 */
        /* <DEDUP_REMOVED lines=12> */
.L_x_99:
[----:B------:R-:W-:Y:S05]  /*3ba0*/  BSYNC B0 ;  /* 0x0000000000007941 */ /* 0x000fea0003800000 */
.L_x_98:
[----:B------:R2:W-:Y:S01]  /*3bb0*/  @P5 STS.128 [R0+0xa000], RZ ;  /* 0x00a000ff00005388 */ /* 0x0005e20000000c00 */
[----:B------:R-:W-:Y:S03]  /*3bc0*/  BSSY B0, `(.L_x_100) ;  /* 0x0000026000007945 */ /* 0x000fe60003800000 */
[----:B------:R2:W-:Y:S04]  /*3bd0*/  @P5 STS.128 [R0+0xc000], RZ ;  /* 0x00c000ff00005388 */ /* 0x0005e80000000c00 */
[----:B------:R2:W-:Y:S01]  /*3be0*/  @P5 STS.128 [R0+0xe000], RZ ;  /* 0x00e000ff00005388 */ /* 0x0005e20000000c00 */
[----:B------:R-:W-:Y:S05]  /*3bf0*/  @P5 BRA `(.L_x_101) ;  /* 0x0000022000005947 */ /* 0x000fea0003800000 */
[----:B------:R-:W3:Y:S04]  /*3c00*/  LDL R8, [R1+0x4] ;  /* 0x0000040001087983 */ /* 0x000ee80000100800 */
[----:B------:R-:W4:Y:S01]  /*3c10*/  LDL R5, [R1+0x8] ;  /* 0x0000080001057983 */ /* 0x000f220000100800 */
[----:B------:R-:W-:Y:S01]  /*3c20*/  IADD3 R3, P1, R3, 0x40, RZ ;  /* 0x0000004003037810 */ /* 0x000fe20007f3e0ff */
[----:B------:R-:W-:Y:S01]  /*3c30*/  IMAD.MOV.U32 R7, RZ, RZ, R9 ;  /* 0x000000ffff077224 */ /* 0x000fe200078e0009 */
[----:B------:R-:W-:-:S03]  /*3c40*/  ISETP.GE.AND P4, PT, R248, c[0x0][0x220], PT ;  /* 0x00008800f8007a0c */ /* 0x000fc60003f86270 */
[----:B------:R-:W-:-:S04]  /*3c50*/  IMAD.X R4, RZ, RZ, R17, P1 ;  /* 0x000000ffff047224 */ /* 0x000fc800008e0611 */
[----:B------:R-:W-:-:S06]  /*3c60*/  IMAD R4, R4, c[0x0][0x198], RZ ;  /* 0x0000660004047a24 */ /* 0x000fcc00078e02ff */
[----:B------:R1:W-:Y:S01]  /*3c70*/  @P4 STS.128 [R0+0xa000], RZ ;  /* 0x00a000ff00004388 */ /* 0x0003e20000000c00 */
[----:B---3--:R-:W-:Y:S01]  /*3c80*/  ISETP.GE.AND P3, PT, R8, c[0x0][0x220], PT ;  /* 0x0000880008007a0c */ /* 0x008fe20003f66270 */
        /* <DEDUP_REMOVED lines=25> */
.L_x_101:
[----:B------:R-:W-:Y:S05]  /*3e20*/  BSYNC B0 ;  /* 0x0000000000007941 */ /* 0x000fea0003800000 */
.L_x_100:
[----:B------:R-:W0:Y:S01]  /*3e30*/  LDGDEPBAR ;  /* 0x00000000000079af */ /* 0x000e220000000000 */
[----:B-1----:R-:W-:Y:S01]  /*3e40*/  IMAD.MOV.U32 R4, RZ, RZ, c[0x0][0x22c] ;  /* 0x00008b00ff047624 */ /* 0x002fe200078e00ff */
[----:B------:R-:W-:Y:S01]  /*3e50*/  IADD3 R3, R207, 0x1800, RZ ;  /* 0x00001800cf037810 */ /* 0x000fe20007ffe0ff */
[----:B------:R-:W-:Y:S01]  /*3e60*/  IMAD.MOV.U32 R239, RZ, RZ, R210 ;  /* 0x000000ffffef7224 */ /* 0x000fe200078e00d2 */
[----:B--2---:R-:W-:Y:S01]  /*3e70*/  IADD3 R0, R205, 0x1800, RZ ;  /* 0x00001800cd007810 */ /* 0x004fe20007ffe0ff */
[----:B------:R-:W-:Y:S01]  /*3e80*/  IMAD R4, R4, c[0x0][0x1c0], RZ ;  /* 0x0000700004047a24 */ /* 0x000fe200078e02ff */
[----:B------:R-:W-:Y:S01]  /*3e90*/  SEL R3, R3, R207, !P0 ;  /* 0x000000cf03037207 */ /* 0x000fe20004000000 */
[----:B------:R-:W-:Y:S01]  /*3ea0*/  CS2R R126, SRZ ;  /* 0x00000000007e7805 */ /* 0x000fe2000001ff00 */
[----:B------:R-:W-:Y:S01]  /*3eb0*/  SEL R0, R0, R205, !P0 ;  /* 0x000000cd00007207 */ /* 0x000fe20004000000 */
[C---:B------:R-:W-:Y:S01]  /*3ec0*/  IMAD.SHL.U32 R7, R4.reuse, 0x10, RZ ;  /* 0x0000001004077824 */ /* 0x040fe200078e00ff */
[----:B------:R-:W-:Y:S01]  /*3ed0*/  SHF.L.U32 R5, R4, 0x3, RZ ;  /* 0x0000000304057819 */ /* 0x000fe200000006ff */
[----:B------:R-:W-:Y:S01]  /*3ee0*/  IMAD.SHL.U32 R196, R3, 0x2, RZ ;  /* 0x0000000203c47824 */ /* 0x000fe200078e00ff */
[----:B------:R-:W-:Y:S01]  /*3ef0*/  SHF.L.U32 R3, R0, 0x1, RZ ;  /* 0x0000000100037819 */ /* 0x000fe200000006ff */
[----:B------:R-:W-:Y:S01]  /*3f00*/  CS2R R124, SRZ ;  /* 0x00000000007c7805 */ /* 0x000fe2000001ff00 */
[C---:B------:R-:W-:Y:S01]  /*3f10*/  IADD3 R6, R7.reuse, 0x20, RZ ;  /* 0x0000002007067810 */ /* 0x040fe20007ffe0ff */
[----:B------:R-:W-:Y:S01]  /*3f20*/  CS2R R130, SRZ ;  /* 0x0000000000827805 */ /* 0x000fe2000001ff00 */
[----:B------:R-:W-:Y:S01]  /*3f30*/  IADD3 R4, R7, 0x40, RZ ;  /* 0x0000004007047810 */ /* 0x000fe20007ffe0ff */
[----:B------:R-:W-:Y:S01]  /*3f40*/  CS2R R128, SRZ ;  /* 0x0000000000807805 */ /* 0x000fe2000001ff00 */
[C---:B------:R-:W-:Y:S01]  /*3f50*/  SHF.L.U64.HI R7, R18.reuse, 0x2, R16 ;  /* 0x0000000212077819 */ /* 0x040fe20000010210 */
[C---:B------:R-:W-:Y:S01]  /*3f60*/  IMAD.IADD R6, R5.reuse, 0x1, R6 ;  /* 0x0000000105067824 */ /* 0x040fe200078e0206 */
[----:B------:R-:W-:Y:S01]  /*3f70*/  IADD3 R0, R18, -0x40, RZ ;  /* 0xffffffc012007810 */ /* 0x000fe20007ffe0ff */
[----:B------:R-:W-:Y:S01]  /*3f80*/  IMAD.IADD R4, R5, 0x1, R4 ;  /* 0x0000000105047824 */ /* 0x000fe200078e0204 */
[----:B------:R-:W-:Y:S01]  /*3f90*/  CS2R R122, SRZ ;  /* 0x00000000007a7805 */ /* 0x000fe2000001ff00 */
[----:B------:R1:W-:Y:S01]  /*3fa0*/  STL [R1+0x34], R7 ;  /* 0x0000340701007387 */ /* 0x0003e20000100800 */
[----:B------:R-:W-:-:S04]  /*3fb0*/  DEPBAR.LE SB0, 0x1 ;  /* 0x000080400000791a */ /* 0x000fc80000000000 */
[----:B------:R-:W-:Y:S01]  /*3fc0*/  BAR.SYNC.DEFER_BLOCKING 0x0 ;  /* 0x0000000000007b1d */ /* 0x000fe20000010000 */
[----:B------:R-:W-:Y:S01]  /*3fd0*/  IMAD.SHL.U32 R0, R0, 0x4, RZ ;  /* 0x0000000400007824 */ /* 0x000fe200078e00ff */
[----:B------:R-:W-:Y:S01]  /*3fe0*/  CS2R R120, SRZ ;  /* 0x0000000000787805 */ /* 0x000fe2000001ff00 */
[C---:B------:R-:W-:Y:S01]  /*3ff0*/  IMAD.IADD R6, R5.reuse, 0x1, R6 ;  /* 0x0000000105067824 */ /* 0x040fe200078e0206 */
[----:B------:R-:W-:Y:S01]  /*4000*/  CS2R R118, SRZ ;  /* 0x0000000000767805 */ /* 0x000fe2000001ff00 */
[----:B------:R-:W-:Y:S01]  /*4010*/  CS2R R116, SRZ ;  /* 0x0000000000747805 */ /* 0x000fe2000001ff00 */
        /* <DEDUP_REMOVED lines=14> */
[----:B-1----:R-:W-:Y:S01]  /*4100*/  SHF.L.U32 R7, R18, 0x2, RZ ;  /* 0x0000000212077819 */ /* 0x002fe200000006ff */
[----:B------:R-:W-:Y:S01]  /*4110*/  CS2R R90, SRZ ;  /* 0x00000000005a7805 */ /* 0x000fe2000001ff00 */
[----:B------:R-:W-:Y:S01]  /*4120*/  CS2R R88, SRZ ;  /* 0x0000000000587805 */ /* 0x000fe2000001ff00 */
[----:B------:R-:W-:Y:S01]  /*4130*/  CS2R R86, SRZ ;  /* 0x0000000000567805 */ /* 0x000fe2000001ff00 */
[----:B------:R-:W1:Y:S01]  /*4140*/  LDSM.16.M88.4 R148, [R198+0xf000] ;  /* 0x00f00000c694783b */ /* 0x000e620000000200 */
[----:B------:R-:W-:Y:S01]  /*4150*/  CS2R R84, SRZ ;  /* 0x0000000000547805 */ /* 0x000fe2000001ff00 */
[----:B------:R-:W-:Y:S01]  /*4160*/  CS2R R78, SRZ ;  /* 0x00000000004e7805 */ /* 0x000fe2000001ff00 */
[----:B------:R-:W-:Y:S01]  /*4170*/  CS2R R76, SRZ ;  /* 0x00000000004c7805 */ /* 0x000fe2000001ff00 */
[----:B------:R-:W-:Y:S01]  /*4180*/  STL [R1+0x30], R7 ;  /* 0x0000300701007387 */ /* 0x000fe20000100800 */
[----:B------:R-:W-:Y:S01]  /*4190*/  CS2R R82, SRZ ;  /* 0x0000000000527805 */ /* 0x000fe2000001ff00 */
[----:B------:R-:W-:Y:S01]  /*41a0*/  CS2R R80, SRZ ;  /* 0x0000000000507805 */ /* 0x000fe2000001ff00 */
[----:B------:R-:W-:Y:S01]  /*41b0*/  CS2R R74, SRZ ;  /* 0x00000000004a7805 */ /* 0x000fe2000001ff00 */
[----:B------:R2:W-:Y:S01]  /*41c0*/  STL [R1+0x2c], R0 ;  /* 0x00002c0001007387 */ /* 0x0005e20000100800 */
[----:B------:R-:W-:Y:S01]  /*41d0*/  CS2R R72, SRZ ;  /* 0x0000000000487805 */ /* 0x000fe2000001ff00 */
[----:B------:R-:W-:Y:S01]  /*41e0*/  CS2R R70, SRZ ;  /* 0x0000000000467805 */ /* 0x000fe2000001ff00 */
[----:B------:R-:W-:Y:S01]  /*41f0*/  CS2R R68, SRZ ;  /* 0x0000000000447805 */ /* 0x000fe2000001ff00 */
[----:B------:R-:W3:Y:S01]  /*4200*/  LDSM.16.M88.4 R152, [R198+0xf400] ;  /* 0x00f40000c698783b */ /* 0x000ee20000000200 */
[----:B------:R-:W-:Y:S01]  /*4210*/  CS2R R62, SRZ ;  /* 0x00000000003e7805 */ /* 0x000fe2000001ff00 */
[----:B------:R-:W-:Y:S01]  /*4220*/  CS2R R60, SRZ ;  /* 0x00000000003c7805 */ /* 0x000fe2000001ff00 */
[----:B------:R-:W-:Y:S01]  /*4230*/  CS2R R66, SRZ ;  /* 0x0000000000427805 */ /* 0x000fe2000001ff00 */
[----:B------:R-:W4:Y:S01]  /*4240*/  LDSM.16.M88.4 R156, [R197+0xf000] ;  /* 0x00f00000c59c783b */ /* 0x000f220000000200 */
        /* <DEDUP_REMOVED lines=16> */
[C---:B--2---:R-:W-:Y:S01]  /*4350*/  IADD3 R0, R5.reuse, R4, RZ ;  /* 0x0000000405007210 */ /* 0x044fe20007ffe0ff */
[C---:B------:R-:W-:Y:S01]  /*4360*/  IMAD.IADD R4, R5.reuse, 0x1, R6 ;  /* 0x0000000105047824 */ /* 0x040fe200078e0206 */
[----:B------:R-:W-:Y:S01]  /*4370*/  CS2R R36, SRZ ;  /* 0x0000000000247805 */ /* 0x000fe2000001ff00 */
[----:B------:R-:W2:Y:S01]  /*4380*/  LDSM.16.M88.4 R176, [R197+0x11400] ;  /* 0x01140000c5b0783b */ /* 0x000ea20000000200 */
[----:B------:R-:W-:Y:S01]  /*4390*/  IADD3 R0, R5, R0, RZ ;  /* 0x0000000005007210 */ /* 0x000fe20007ffe0ff */
[----:B------:R-:W-:-:S02]  /*43a0*/  UIADD3 UR17, UR22, UR12, URZ ;  /* 0x0000000c16117290 */ /* 0x000fc4000fffe03f */
[----:B------:R-:W1:Y:S01]  /*43b0*/  LDSM.16.M88.4 R180, [R198+0x13000] ;  /* 0x01300000c6b4783b */ /* 0x000e620000000200 */
[----:B------:R-:W-:Y:S01]  /*43c0*/  IADD3 R0, R5, R0, RZ ;  /* 0x0000000005007210 */ /* 0x000fe20007ffe0ff */
[----:B------:R-:W-:Y:S02]  /*43d0*/  UIADD3 UR19, UR22, 0x80, URZ ;  /* 0x0000008016137890 */ /* 0x000fe4000fffe03f */
[----:B------:R-:W1:Y:S01]  /*43e0*/  LDSM.16.M88.4 R184, [R198+0x13400] ;  /* 0x01340000c6b8783b */ /* 0x000e620000000200 */
[----:B------:R-:W-:-:S03]  /*43f0*/  ULDC UR11, c[0x0][0x2e4] ;  /* 0x0000b900000b7ab9 */ /* 0x000fc60000000800 */
[----:B------:R-:W1:Y:S04]  /*4400*/  LDSM.16.M88.4 R188, [R197+0x13000] ;  /* 0x01300000c5bc783b */ /* 0x000e680000000200 */
[----:B------:R-:W1:Y:S04]  /*4410*/  LDSM.16.M88.4 R192, [R197+0x13400] ;  /* 0x01340000c5c0783b */ /* 0x000e680000000200 */
[----:B------:R-:W-:Y:S04]  /*4420*/  STL [R1+0x10], R6 ;  /* 0x0000100601007387 */ /* 0x000fe80000100800 */
[----:B------:R2:W-:Y:S04]  /*4430*/  STL [R1+0xc], R0 ;  /* 0x00000c0001007387 */ /* 0x0005e80000100800 */
[----:B------:R1:W-:Y:S01]  /*4440*/  STL [R1+0x18], R4 ;  /* 0x0000180401007387 */ /* 0x0003e20000100800 */
[----:B--2---:R-:W-:-:S05]  /*4450*/  IADD3 R0, R5, R0, RZ ;  /* 0x0000000005007210 */ /* 0x004fca0007ffe0ff */
[----:B---34-:R2:W-:Y:S02]  /*4460*/  STL [R1+0x14], R0 ;  /* 0x0000140001007387 */ /* 0x0185e40000100800 */
.L_x_106:
[----:B------:R-:W0:Y:S01]  /*4470*/  LDGDEPBAR ;  /* 0x00000000000079af */ /* 0x000e220000000000 */
[----:B--2---:R-:W-:Y:S01]  /*4480*/  IMAD.IADD R0, R206, 0x1, R196 ;  /* 0x00000001ce007824 */ /* 0x004fe200078e02c4 */
[----:B------:R-:W-:Y:S01]  /*4490*/  UIADD3 UR9, -UR6, 0x80, UR17 ;  /* 0x0000008006097890 */ /* 0x000fe2000fffe111 */
[----:B------:R-:W-:Y:S01]  /*44a0*/  IMAD.MOV.U32 R224, RZ, RZ, R212 ;  /* 0x000000ffffe07224 */ /* 0x000fe200078e00d4 */
[----:B------:R-:W-:Y:S01]  /*44b0*/  USHF.L.U32 UR8, UR7, 0x6, URZ ;  /* 0x0000000607087899 */ /* 0x000fe2000800063f */
[----:B------:R-:W2:Y:S01]  /*44c0*/  LDL R209, [R1+0x30] ;  /* 0x0000300001d17983 */ /* 0x000ea20000100800 */
[----:B------:R-:W-:Y:S01]  /*44d0*/  UIADD3 UR9, UR9, -UR46, URZ ;  /* 0x8000002e09097290 */ /* 0x000fe2000fffe03f */
[----:B------:R-:W-:Y:S01]  /*44e0*/  IMAD.MOV.U32 R225, RZ, RZ, R211 ;  /* 0x000000ffffe17224 */ /* 0x000fe200078e00d3 */
[----:B------:R-:W-:Y:S02]  /*44f0*/  ULDC UR10, c[0x0][0x2e4] ;  /* 0x0000b900000a7ab9 */ /* 0x000fe40000000800 */
[----:B------:R-:W3:Y:S01]  /*4500*/  LDL R208, [R1+0x34] ;  /* 0x0000340001d07983 */ /* 0x000ee20000100800 */
[----:B------:R-:W-:Y:S01]  /*4510*/  UISETP.GE.AND UP0, UPT, UR8, UR9, UPT ;  /* 0x000000090800728c */ /* 0x000fe2000bf06270 */
[----:B------:R-:W-:Y:S04]  /*4520*/  DEPBAR.LE SB0, 0x0 ;  /* 0x000080000000791a */ /* 0x000fe80000000000 */
[----:B------:R-:W-:Y:S06]  /*4530*/  BAR.SYNC.DEFER_BLOCKING 0x0 ;  /* 0x0000000000007b1d */ /* 0x000fec0000010000 */
[----:B------:R-:W-:Y:S05]  /*4540*/  LDSM.16.M88.4 R32, [R196] ;  /* 0x00000000c420783b */ /* 0x000fea0000000200 */
[----:B------:R-:W4:Y:S05]  /*4550*/  LDSM.16.M88.4 R16, [R198+0x9000] ;  /* 0x00900000c610783b */ /* 0x000f2a0000000200 */
[----:B------:R-:W1:Y:S05]  /*4560*/  LDSM.16.M88.4 R28, [R196+0x800] ;  /* 0x00080000c41c783b */ /* 0x000e6a0000000200 */
[----:B------:R-:W1:Y:S05]  /*4570*/  LDSM.16.M88.4 R132, [R198+0x9400] ;  /* 0x00940000c684783b */ /* 0x000e6a0000000200 */
[----:B------:R-:W-:Y:S05]  /*4580*/  LDSM.16.M88.4 R136, [R0] ;  /* 0x000000000088783b */ /* 0x000fea0000000200 */
[----:B------:R-:W1:Y:S05]  /*4590*/  LDSM.16.M88.4 R140, [R197+0x9000] ;  /* 0x00900000c58c783b */ /* 0x000e6a0000000200 */
[----:B-----5:R-:W-:Y:S01]  /*45a0*/  LDSM.16.M88.4 R144, [R197+0xd400] ;  /* 0x00d40000c590783b */ /* 0x020fe20000000200 */
[-C--:B-1--4-:R-:W-:Y:S08]  /*45b0*/  HMMA.16816.F32.BF16 R4, R32, R16.reuse, RZ ;  /* 0x000000102004723c */ /* 0x092ff000000418ff */
[C---:B------:R-:W-:Y:S08]  /*45c0*/  HMMA.16816.F32.BF16 R8, R28.reuse, R16, RZ ;  /* 0x000000101c08723c */ /* 0x040ff000000418ff */
[-C--:B------:R-:W-:Y:S08]  /*45d0*/  HMMA.16816.F32.BF16 R12, R28, R18.reuse, RZ ;  /* 0x000000121c0c723c */ /* 0x080ff000000418ff */
[C---:B------:R-:W-:Y:S08]  /*45e0*/  HMMA.16816.F32.BF16 R16, R32.reuse, R18, RZ ;  /* 0x000000122010723c */ /* 0x040ff000000418ff */
[-C--:B------:R-:W-:Y:S08]  /*45f0*/  HMMA.16816.F32.BF16 R20, R32, R132.reuse, RZ ;  /* 0x000000842014723c */ /* 0x080ff000000418ff */
[C---:B------:R-:W-:Y:S08]  /*4600*/  HMMA.16816.F32.BF16 R24, R28.reuse, R132, RZ ;  /* 0x000000841c18723c */ /* 0x040ff000000418ff */
[-C--:B------:R-:W-:Y:S08]  /*4610*/  HMMA.16816.F32.BF16 R28, R28, R134.reuse, RZ ;  /* 0x000000861c1c723c */ /* 0x080ff000000418ff */
[----:B------:R-:W-:Y:S01]  /*4620*/  HMMA.16816.F32.BF16 R32, R32, R134, RZ ;  /* 0x000000862020723c */ /* 0x000fe200000418ff */
[----:B------:R-:W1:Y:S07]  /*4630*/  LDSM.16.M88.4 R132, [R0+0x800] ;  /* 0x000800000084783b */ /* 0x000e6e0000000200 */
[-C--:B------:R-:W-:Y:S08]  /*4640*/  HMMA.16816.F32.BF16 R4, R136, R140.reuse, R4 ;  /* 0x0000008c8804723c */ /* 0x080ff00000041804 */
[C---:B-1----:R-:W-:Y:S08]  /*4650*/  HMMA.16816.F32.BF16 R8, R132.reuse, R140, R8 ;  /* 0x0000008c8408723c */ /* 0x042ff00000041808 */
[-C--:B------:R-:W-:Y:S08]  /*4660*/  HMMA.16816.F32.BF16 R12, R132, R142.reuse, R12 ;  /* 0x0000008e840c723c */ /* 0x080ff0000004180c */
[C---:B------:R-:W-:Y:S01]  /*4670*/  HMMA.16816.F32.BF16 R16, R136.reuse, R142, R16 ;  /* 0x0000008e8810723c */ /* 0x040fe20000041810 */
[----:B------:R-:W1:Y:S07]  /*4680*/  LDSM.16.M88.4 R140, [R197+0x9400] ;  /* 0x00940000c58c783b */ /* 0x000e6e0000000200 */
[-C--:B-1----:R-:W-:Y:S08]  /*4690*/  HMMA.16816.F32.BF16 R20, R136, R140.reuse, R20 ;  /* 0x0000008c8814723c */ /* 0x082ff00000041814 */
[C---:B------:R-:W-:Y:S08]  /*46a0*/  HMMA.16816.F32.BF16 R24, R132.reuse, R140, R24 ;  /* 0x0000008c8418723c */ /* 0x040ff00000041818 */
[-C--:B------:R-:W-:Y:S01]  /*46b0*/  HMMA.16816.F32.BF16 R28, R132, R142.reuse, R28 ;  /* 0x0000008e841c723c */ /* 0x080fe2000004181c */
[----:B------:R-:W-:Y:S07]  /*46c0*/  LDSM.16.M88.4 R132, [R196+0x1000] ;  /* 0x00100000c484783b */ /* 0x000fee0000000200 */
[----:B------:R-:W-:Y:S01]  /*46d0*/  HMMA.16816.F32.BF16 R32, R136, R142, R32 ;  /* 0x0000008e8820723c */ /* 0x000fe20000041820 */
[----:B------:R-:W1:Y:S05]  /*46e0*/  LDSM.16.M88.4 R136, [R198+0xb000] ;  /* 0x00b00000c688783b */ /* 0x000e6a0000000200 */
[----:B------:R-:W4:Y:S02]  /*46f0*/  LDSM.16.M88.4 R140, [R196+0x1800] ;  /* 0x00180000c48c783b */ /* 0x000f240000000200 */
[-C--:B-1----:R-:W-:Y:S08]  /*4700*/  HMMA.16816.F32.BF16 R4, R132, R136.reuse, R4 ;  /* 0x000000888404723c */ /* 0x082ff00000041804 */
[C---:B----4-:R-:W-:Y:S08]  /*4710*/  HMMA.16816.F32.BF16 R8, R140.reuse, R136, R8 ;  /* 0x000000888c08723c */ /* 0x050ff00000041808 */
        /* <DEDUP_REMOVED lines=35> */
[C---:B----4-:R-:W-:Y:S07]  /*4950*/  HMMA.16816.F32.BF16 R8, R136.reuse, R132, R8 ;  /* 0x000000848808723c */ /* 0x050fee0000041808 */
[----:B--2---:R-:W-:Y:S01]  /*4960*/  IADD3 R132, P0, R209, UR16, RZ ;  /* 0x00000010d1847c10 */ /* 0x004fe2000ff1e0ff */
[-C--:B------:R-:W-:Y:S04]  /*4970*/  HMMA.16816.F32.BF16 R12, R136, R134.reuse, R12 ;  /* 0x00000086880c723c */ /* 0x080fe8000004180c */
[----:B---3--:R-:W-:Y:S02]  /*4980*/  IADD3.X R133, R208, UR15, RZ, P0, !PT ;  /* 0x0000000fd0857c10 */ /* 0x008fe400087fe4ff */
[----:B------:R-:W-:Y:S02]  /*4990*/  PLOP3.LUT P0, PT, PT, PT, UP0, 0x80, 0x0 ;  /* 0x000000000000781c */ /* 0x000fe40003f0f008 */
[C---:B------:R-:W-:Y:S01]  /*49a0*/  HMMA.16816.F32.BF16 R16, R140.reuse, R134, R16 ;  /* 0x000000868c10723c */ /* 0x040fe20000041810 */
[----:B-----5:R1:W5:Y:S05]  /*49b0*/  LDG.E R209, [R132.64] ;  /* 0x0000000484d17981 */ /* 0x02036a000c1e1900 */
[----:B------:R1:W5:Y:S02]  /*49c0*/  LDG.E R208, [R132.64+0x20] ;  /* 0x0000200484d07981 */ /* 0x000364000c1e1900 */
[-C--:B------:R-:W-:Y:S08]  /*49d0*/  HMMA.16816.F32.BF16 R20, R140, R144.reuse, R20 ;  /* 0x000000908c14723c */ /* 0x080ff00000041814 */
[C---:B------:R-:W-:Y:S01]  /*49e0*/  HMMA.16816.F32.BF16 R24, R136.reuse, R144, R24 ;  /* 0x000000908818723c */ /* 0x040fe20000041818 */
[----:B------:R1:W5:Y:S05]  /*49f0*/  LDG.E R145, [R132.64+0x80] ;  /* 0x0000800484917981 */ /* 0x00036a000c1e1900 */
[----:B------:R1:W5:Y:S02]  /*4a00*/  LDG.E R144, [R132.64+0xa0] ;  /* 0x0000a00484907981 */ /* 0x000364000c1e1900 */
[-C--:B------:R-:W-:Y:S08]  /*4a10*/  HMMA.16816.F32.BF16 R28, R136, R146.reuse, R28 ;  /* 0x00000092881c723c */ /* 0x080ff0000004181c */
[----:B------:R-:W-:Y:S01]  /*4a20*/  HMMA.16816.F32.BF16 R32, R140, R146, R32 ;  /* 0x000000928c20723c */ /* 0x000fe20000041820 */
[----:B------:R-:W-:-:S07]  /*4a30*/  @!P0 BRA `(.L_x_102) ;  /* 0x0000009000008947 */ /* 0x000fce0003800000 */
[----:B------:R-:W-:Y:S01]  /*4a40*/  UIADD3 UR10, UR11, UR17, -UR6 ;  /* 0x000000110b0a7290 */ /* 0x000fe2000fffe806 */
[----:B------:R-:W-:Y:S01]  /*4a50*/  IMAD.U32 R0, RZ, RZ, UR19 ;  /* 0x00000013ff007e24 */ /* 0x000fe2000f8e00ff */
[----:B------:R-:W-:Y:S04]  /*4a60*/  UIADD3 UR9, UR8, 0x40, URZ ;  /* 0x0000004008097890 */ /* 0x000fe8000fffe03f */
[----:B------:R-:W-:Y:S01]  /*4a70*/  UISETP.GE.AND UP0, UPT, UR9, UR10, UPT ;  /* 0x0000000a0900728c */ /* 0x000fe2000bf06270 */
[----:B------:R-:W-:Y:S02]  /*4a80*/  ISETP.LT.AND P0, PT, R0, UR6, PT ;  /* 0x0000000600007c0c */ /* 0x000fe4000bf01270 */
[----:B------:R-:W-:Y:S03]  /*4a90*/  UMOV UR10, UR11 ;  /* 0x0000000b000a7c82 */ /* 0x000fe60008000000 */
[----:B------:R-:W-:Y:S11]  /*4aa0*/  PLOP3.LUT P1, PT, PT, PT, UP0, 0x80, 0x0 ;  /* 0x000000000000781c */ /* 0x000ff60003f2f008 */
[----:B------:R-:W-:Y:S02]  /*4ab0*/  @!UPT UIADD3 URZ, URZ, URZ, URZ ;  /* 0x0000003f3f3ff290 */ /* 0x000fe4000fffe03f */
[----:B------:R-:W-:-:S05]  /*4ac0*/  @!P1 BRA P0, `(.L_x_103) ;  /* 0x0000083000009947 */ /* 0x000fca0000000000 */
.L_x_102:
[----:B------:R-:W2:Y:S01]  /*4ad0*/  LDL R0, [R1+0x1c] ;  /* 0x00001c0001007983 */ /* 0x000ea20000100800 */
[----:B------:R-:W-:Y:S02]  /*4ae0*/  UIADD3 UR9, -UR10, UR6, -UR12 ;  /* 0x000000060a097290 */ /* 0x000fe4000fffe90c */
[----:B------:R-:W-:Y:S01]  /*4af0*/  UMOV UR11, UR10 ;  /* 0x0000000a000b7c82 */ /* 0x000fe20008000000 */
[----:B-1----:R-:W3:Y:S01]  /*4b00*/  LDL R132, [R1+0x3c] ;  /* 0x00003c0001847983 */ /* 0x002ee20000100800 */
[----:B--2---:R-:W-:Y:S01]  /*4b10*/  IADD3 R141, R0, UR8, RZ ;  /* 0x00000008008d7c10 */ /* 0x004fe2000fffe0ff */
[----:B------:R-:W-:Y:S01]  /*4b20*/  UIADD3 UR8, UR6, 0x1, -UR12 ;  /* 0x0000000106087890 */ /* 0x000fe2000fffe80c */
[----:B------:R-:W-:Y:S02]  /*4b30*/  IMAD.U32 R0, RZ, RZ, UR21 ;  /* 0x00000015ff007e24 */ /* 0x000fe4000f8e00ff */
[C---:B------:R-:W-:Y:S01]  /*4b40*/  IADD3 R133, R141.reuse, UR9, RZ ;  /* 0x000000098d857c10 */ /* 0x040fe2000fffe0ff */
[----:B------:R-:W-:Y:S01]  /*4b50*/  UIADD3 UR8, UR8, UR45, URZ ;  /* 0x0000002d08087290 */ /* 0x000fe2000fffe03f */
[----:B---3--:R-:W-:Y:S02]  /*4b60*/  IMAD R0, R0, 0x80, R132 ;  /* 0x0000008000007824 */ /* 0x008fe400078e0284 */
[----:B------:R-:W-:Y:S03]  /*4b70*/  IMNMX R133, RZ, R133, !PT ;  /* 0x00000085ff857217 */ /* 0x000fe60007800200 */
[----:B------:R-:W-:Y:S02]  /*4b80*/  IADD3 R132, R141, UR8, RZ ;  /* 0x000000088d847c10 */ /* 0x000fe4000fffe0ff */
[-C--:B------:R-:W-:Y:S02]  /*4b90*/  ISETP.GE.AND P3, PT, R0, R133.reuse, PT ;  /* 0x000000850000720c */ /* 0x080fe40003f66270 */
[----:B------:R-:W-:Y:S02]  /*4ba0*/  IMNMX R132, R132, UR6, PT ;  /* 0x0000000684847c17 */ /* 0x000fe4000b800200 */
[C---:B------:R-:W-:Y:S02]  /*4bb0*/  IADD3 R140, R0.reuse, 0x1, RZ ;  /* 0x00000001008c7810 */ /* 0x040fe40007ffe0ff */
[C---:B------:R-:W-:Y:S02]  /*4bc0*/  IADD3 R139, R0.reuse, 0x8, RZ ;  /* 0x00000008008b7810 */ /* 0x040fe40007ffe0ff */
[C---:B------:R-:W-:Y:S02]  /*4bd0*/  IADD3 R138, R0.reuse, 0x9, RZ ;  /* 0x00000009008a7810 */ /* 0x040fe40007ffe0ff */
[C---:B------:R-:W-:Y:S02]  /*4be0*/  IADD3 R137, R0.reuse, 0x10, RZ ;  /* 0x0000001000897810 */ /* 0x040fe40007ffe0ff */
[C---:B------:R-:W-:Y:S02]  /*4bf0*/  IADD3 R136, R0.reuse, 0x11, RZ ;  /* 0x0000001100887810 */ /* 0x040fe40007ffe0ff */
[C---:B------:R-:W-:Y:S02]  /*4c00*/  IADD3 R135, R0.reuse, 0x18, RZ ;  /* 0x0000001800877810 */ /* 0x040fe40007ffe0ff */
[C---:B------:R-:W-:Y:S02]  /*4c10*/  IADD3 R134, R0.reuse, 0x19, RZ ;  /* 0x0000001900867810 */ /* 0x040fe40007ffe0ff */
[-C--:B------:R-:W-:Y:S02]  /*4c20*/  ISETP.GE.OR P3, PT, R0, R132.reuse, !P3 ;  /* 0x000000840000720c */ /* 0x080fe40005f66670 */
[-C--:B------:R-:W-:Y:S02]  /*4c30*/  ISETP.GE.AND P2, PT, R140, R133.reuse, PT ;  /* 0x000000858c00720c */ /* 0x080fe40003f46270 */
[-C--:B------:R-:W-:Y:S02]  /*4c40*/  ISETP.GE.AND P1, PT, R139, R133.reuse, PT ;  /* 0x000000858b00720c */ /* 0x080fe40003f26270 */
[-C--:B------:R-:W-:Y:S02]  /*4c50*/  ISETP.GE.AND P0, PT, R138, R133.reuse, PT ;  /* 0x000000858a00720c */ /* 0x080fe40003f06270 */
[-C--:B------:R-:W-:Y:S02]  /*4c60*/  ISETP.GE.AND P6, PT, R137, R133.reuse, PT ;  /* 0x000000858900720c */ /* 0x080fe40003fc6270 */
[-C--:B------:R-:W-:Y:S02]  /*4c70*/  ISETP.GE.AND P5, PT, R136, R133.reuse, PT ;  /* 0x000000858800720c */ /* 0x080fe40003fa6270 */
[-C--:B------:R-:W-:Y:S02]  /*4c80*/  ISETP.GE.AND P4, PT, R135, R133.reuse, PT ;  /* 0x000000858700720c */ /* 0x080fe40003f86270 */
[----:B------:R-:W-:Y:S02]  /*4c90*/  FSEL R4, R4, -INF , !P3 ;  /* 0xff80000004047808 */ /* 0x000fe40005800000 */
[----:B------:R-:W-:Y:S02]  /*4ca0*/  ISETP.GE.AND P3, PT, R134, R133, PT ;  /* 0x000000858600720c */ /* 0x000fe40003f66270 */
[-C--:B------:R-:W-:Y:S02]  /*4cb0*/  ISETP.GE.OR P2, PT, R140, R132.reuse, !P2 ;  /* 0x000000848c00720c */ /* 0x080fe40005746670 */
[-C--:B------:R-:W-:Y:S02]  /*4cc0*/  ISETP.GE.OR P1, PT, R139, R132.reuse, !P1 ;  /* 0x000000848b00720c */ /* 0x080fe40004f26670 */
[-C--:B------:R-:W-:Y:S02]  /*4cd0*/  ISETP.GE.OR P0, PT, R138, R132.reuse, !P0 ;  /* 0x000000848a00720c */ /* 0x080fe40004706670 */
[-C--:B------:R-:W-:Y:S02]  /*4ce0*/  ISETP.GE.OR P6, PT, R137, R132.reuse, !P6 ;  /* 0x000000848900720c */ /* 0x080fe400077c6670 */
[-C--:B------:R-:W-:Y:S02]  /*4cf0*/  ISETP.GE.OR P5, PT, R136, R132.reuse, !P5 ;  /* 0x000000848800720c */ /* 0x080fe40006fa6670 */
[-C--:B------:R-:W-:Y:S02]  /*4d00*/  ISETP.GE.OR P4, PT, R135, R132.reuse, !P4 ;  /* 0x000000848700720c */ /* 0x080fe40006786670 */
[----:B------:R-:W-:Y:S02]  /*4d10*/  ISETP.GE.OR P3, PT, R134, R132, !P3 ;  /* 0x000000848600720c */ /* 0x000fe40005f66670 */
[----:B------:R-:W-:Y:S02]  /*4d20*/  IADD3 R132, R141, 0x8, RZ ;  /* 0x000000088d847810 */ /* 0x000fe40007ffe0ff */
[----:B------:R-:W-:Y:S02]  /*4d30*/  FSEL R5, R5, -INF , !P2 ;  /* 0xff80000005057808 */ /* 0x000fe40005000000 */
[C---:B------:R-:W-:Y:S02]  /*4d40*/  IADD3 R133, R132.reuse, UR9, RZ ;  /* 0x0000000984857c10 */ /* 0x040fe4000fffe0ff */
[----:B------:R-:W-:Y:S02]  /*4d50*/  IADD3 R132, R132, UR8, RZ ;  /* 0x0000000884847c10 */ /* 0x000fe4000fffe0ff */
[----:B------:R-:W-:Y:S02]  /*4d60*/  IMNMX R133, RZ, R133, !PT ;  /* 0x00000085ff857217 */ /* 0x000fe40007800200 */
[----:B------:R-:W-:Y:S02]  /*4d70*/  IMNMX R132, R132, UR6, PT ;  /* 0x0000000684847c17 */ /* 0x000fe4000b800200 */
[-C--:B------:R-:W-:Y:S02]  /*4d80*/  ISETP.GE.AND P2, PT, R0, R133.reuse, PT ;  /* 0x000000850000720c */ /* 0x080fe40003f46270 */
[----:B------:R-:W-:Y:S02]  /*4d90*/  FSEL R16, R16, -INF , !P1 ;  /* 0xff80000010107808 */ /* 0x000fe40004800000 */
[-C--:B------:R-:W-:Y:S02]  /*4da0*/  ISETP.GE.OR P2, PT, R0, R132.reuse, !P2 ;  /* 0x000000840000720c */ /* 0x080fe40005746670 */
[-C--:B------:R-:W-:Y:S02]  /*4db0*/  ISETP.GE.AND P1, PT, R140, R133.reuse, PT ;  /* 0x000000858c00720c */ /* 0x080fe40003f26270 */
[----:B------:R-:W-:Y:S02]  /*4dc0*/  FSEL R17, R17, -INF , !P0 ;  /* 0xff80000011117808 */ /* 0x000fe40004000000 */
        /* <DEDUP_REMOVED lines=24> */
[CC--:B------:R-:W-:Y:S02]  /*4f50*/  ISETP.GE.AND P1, PT, R0.reuse, R133.reuse, PT ;  /* 0x000000850000720c */ /* 0x0c0fe40003f26270 */
[----:B------:R-:W-:Y:S02]  /*4f60*/  IADD3 R141, R141, 0x28, RZ ;  /* 0x000000288d8d7810 */ /* 0x000fe40007ffe0ff */
[-C--:B------:R-:W-:Y:S02]  /*4f70*/  ISETP.GE.OR P1, PT, R0, R132.reuse, !P1 ;  /* 0x000000840000720c */ /* 0x080fe40004f26670 */
        /* <DEDUP_REMOVED lines=14> */
[----:B------:R-:W-:Y:S02]  /*5060*/  IADD3 R133, R141, UR9, RZ ;  /* 0x000000098d857c10 */ /* 0x000fe4000fffe0ff */
[-C--:B------:R-:W-:Y:S02]  /*5070*/  ISETP.GE.OR P0, PT, R140, R132.reuse, !P0 ;  /* 0x000000848c00720c */ /* 0x080fe40004706670 */
[-C--:B------:R-:W-:Y:S02]  /*5080*/  ISETP.GE.OR P6, PT, R139, R132.reuse, !P6 ;  /* 0x000000848b00720c */ /* 0x080fe400077c6670 */
[-C--:B------:R-:W-:Y:S02]  /*5090*/  ISETP.GE.OR P5, PT, R138, R132.reuse, !P5 ;  /* 0x000000848a00720c */ /* 0x080fe40006fa6670 */
[-C--:B------:R-:W-:Y:S02]  /*50a0*/  ISETP.GE.OR P4, PT, R137, R132.reuse, !P4 ;  /* 0x000000848900720c */ /* 0x080fe40006786670 */
[-C--:B------:R-:W-:Y:S02]  /*50b0*/  ISETP.GE.OR P3, PT, R136, R132.reuse, !P3 ;  /* 0x000000848800720c */ /* 0x080fe40005f66670 */
[-C--:B------:R-:W-:Y:S02]  /*50c0*/  ISETP.GE.OR P2, PT, R135, R132.reuse, !P2 ;  /* 0x000000848700720c */ /* 0x080fe40005746670 */
[----:B------:R-:W-:Y:S02]  /*50d0*/  ISETP.GE.OR P1, PT, R134, R132, !P1 ;  /* 0x000000848600720c */ /* 0x000fe40004f26670 */
[----:B------:R-:W-:Y:S02]  /*50e0*/  IADD3 R132, R141, UR8, RZ ;  /* 0x000000088d847c10 */ /* 0x000fe4000fffe0ff */
[----:B------:R-:W-:Y:S02]  /*50f0*/  IMNMX R133, RZ, R133, !PT ;  /* 0x00000085ff857217 */ /* 0x000fe40007800200 */
[----:B------:R-:W-:Y:S02]  /*5100*/  IMNMX R132, R132, UR6, PT ;  /* 0x0000000684847c17 */ /* 0x000fe4000b800200 */
[----:B------:R-:W-:Y:S02]  /*5110*/  FSEL R9, R9, -INF , !P0 ;  /* 0xff80000009097808 */ /* 0x000fe40004000000 */
        /* <DEDUP_REMOVED lines=23> */
[----:B------:R-:W-:Y:S02]  /*5290*/  FSEL R11, R11, -INF , !P6 ;  /* 0xff8000000b0b7808 */ /* 0x000fe40007000000 */
[----:B------:R-:W-:Y:S02]  /*52a0*/  FSEL R14, R14, -INF , !P5 ;  /* 0xff8000000e0e7808 */ /* 0x000fe40006800000 */
[----:B------:R-:W-:Y:S02]  /*52b0*/  FSEL R15, R15, -INF , !P4 ;  /* 0xff8000000f0f7808 */ /* 0x000fe40006000000 */
[----:B------:R-:W-:Y:S02]  /*52c0*/  FSEL R26, R26, -INF , !P3 ;  /* 0xff8000001a1a7808 */ /* 0x000fe40005800000 */
[----:B------:R-:W-:Y:S02]  /*52d0*/  FSEL R27, R27, -INF , !P2 ;  /* 0xff8000001b1b7808 */ /* 0x000fe40005000000 */
[----:B------:R-:W-:Y:S02]  /*52e0*/  FSEL R30, R30, -INF , !P1 ;  /* 0xff8000001e1e7808 */ /* 0x000fe40004800000 */
[----:B------:R-:W-:Y:S02]  /*52f0*/  FSEL R31, R31, -INF , !P0 ;  /* 0xff8000001f1f7808 */ /* 0x000fe40004000000 */
.L_x_103:
[----:B-1----:R-:W2:Y:S01]  /*5300*/  LDL R133, [R1] ;  /* 0x0000000001857983 */ /* 0x002ea20000100800 */
[C---:B------:R-:W-:Y:S01]  /*5310*/  FMUL.FTZ R132, R252.reuse, 1.4426950216293334961 ;  /* 0x3fb8aa3bfc847820 */ /* 0x040fe20000410000 */
[----:B------:R-:W-:Y:S01]  /*5320*/  FSETP.NEU.FTZ.AND P0, PT, R252, -INF , PT ;  /* 0xff800000fc00780b */ /* 0x000fe20003f1d000 */
[----:B------:R-:W-:Y:S03]  /*5330*/  UISETP.GT.AND UP3, UPT, UR7, UR18, UPT ;  /* 0x000000120700728c */ /* 0x000fe6000bf64270 */
[----:B------:R-:W-:Y:S05]  /*5340*/  FSEL R132, R132, RZ, P0 ;  /* 0x000000ff84847208 */ /* 0x000fea0000000000 */
[--C-:B------:R-:W-:Y:S02]  /*5350*/  FFMA.FTZ R4, R4, c[0x0][0x23c], -R132.reuse ;  /* 0x00008f0004047a23 */ /* 0x100fe40000010884 */
[--C-:B------:R-:W-:Y:S02]  /*5360*/  FFMA.FTZ R5, R5, c[0x0][0x23c], -R132.reuse ;  /* 0x00008f0005057a23 */ /* 0x100fe40000010884 */
[----:B------:R1:W-:Y:S01]  /*5370*/  MUFU.EX2 R214, R4 ;  /* 0x0000000400d67308 */ /* 0x0003e20000000800 */
[--C-:B------:R-:W-:Y:S02]  /*5380*/  FFMA.FTZ R16, R16, c[0x0][0x23c], -R132.reuse ;  /* 0x00008f0010107a23 */ /* 0x100fe40000010884 */
[--C-:B------:R-:W-:Y:S02]  /*5390*/  FFMA.FTZ R17, R17, c[0x0][0x23c], -R132.reuse ;  /* 0x00008f0011117a23 */ /* 0x100fe40000010884 */
[--C-:B------:R-:W-:Y:S02]  /*53a0*/  FFMA.FTZ R20, R20, c[0x0][0x23c], -R132.reuse ;  /* 0x00008f0014147a23 */ /* 0x100fe40000010884 */
[--C-:B------:R-:W-:Y:S02]  /*53b0*/  FFMA.FTZ R21, R21, c[0x0][0x23c], -R132.reuse ;  /* 0x00008f0015157a23 */ /* 0x100fe40000010884 */
[--C-:B------:R-:W-:Y:S01]  /*53c0*/  FFMA.FTZ R32, R32, c[0x0][0x23c], -R132.reuse ;  /* 0x00008f0020207a23 */ /* 0x100fe20000010884 */
[----:B------:R3:W-:Y:S01]  /*53d0*/  MUFU.EX2 R213, R5 ;  /* 0x0000000500d57308 */ /* 0x0007e20000000800 */
[----:B------:R-:W-:Y:S09]  /*53e0*/  FFMA.FTZ R132, R33, c[0x0][0x23c], -R132 ;  /* 0x00008f0021847a23 */ /* 0x000ff20000010884 */
[----:B------:R-:W-:Y:S01]  /*53f0*/  MUFU.EX2 R244, R16 ;  /* 0x0000001000f47308 */ /* 0x000fe20000000800 */
[----:B-1----:R-:W-:Y:S09]  /*5400*/  FMUL.FTZ R4, R250, 1.4426950216293334961 ;  /* 0x3fb8aa3bfa047820 */ /* 0x002ff20000410000 */
[----:B------:R-:W-:Y:S10]  /*5410*/  MUFU.EX2 R242, R17 ;  /* 0x0000001100f27308 */ /* 0x000ff40000000800 */
[----:B------:R-:W-:Y:S10]  /*5420*/  MUFU.EX2 R238, R20 ;  /* 0x0000001400ee7308 */ /* 0x000ff40000000800 */
[----:B------:R-:W-:Y:S10]  /*5430*/  MUFU.EX2 R237, R21 ;  /* 0x0000001500ed7308 */ /* 0x000ff40000000800 */
[----:B------:R-:W-:Y:S10]  /*5440*/  MUFU.EX2 R247, R32 ;  /* 0x0000002000f77308 */ /* 0x000ff40000000800 */
[----:B------:R-:W-:Y:S01]  /*5450*/  MUFU.EX2 R243, R132 ;  /* 0x0000008400f37308 */ /* 0x000fe20000000800 */
[C---:B--2---:R-:W-:Y:S01]  /*5460*/  FMUL.FTZ R0, R133.reuse, 1.4426950216293334961 ;  /* 0x3fb8aa3b85007820 */ /* 0x044fe20000410000 */
[----:B------:R-:W-:Y:S04]  /*5470*/  FSETP.NEU.FTZ.AND P0, PT, R133, -INF , PT ;  /* 0xff8000008500780b */ /* 0x000fe80003f1d000 */
[----:B---3--:R-:W-:Y:S01]  /*5480*/  FSEL R5, R0, RZ, P0 ;  /* 0x000000ff00057208 */ /* 0x008fe20000000000 */
[----:B------:R-:W-:Y:S01]  /*5490*/  FMUL.FTZ R0, R251, 1.4426950216293334961 ;  /* 0x3fb8aa3bfb007820 */ /* 0x000fe20000410000 */
[----:B------:R-:W-:Y:S03]  /*54a0*/  FSETP.NEU.FTZ.AND P0, PT, R250, -INF , PT ;  /* 0xff800000fa00780b */ /* 0x000fe60003f1d000 */
[--C-:B------:R-:W-:Y:S01]  /*54b0*/  FFMA.FTZ R6, R6, c[0x0][0x23c], -R5.reuse ;  /* 0x00008f0006067a23 */ /* 0x100fe20000010805 */
[----:B------:R-:W-:Y:S01]  /*54c0*/  FSEL R4, R4, RZ, P0 ;  /* 0x000000ff04047208 */ /* 0x000fe20000000000 */
[--C-:B------:R-:W-:Y:S01]  /*54d0*/  FFMA.FTZ R7, R7, c[0x0][0x23c], -R5.reuse ;  /* 0x00008f0007077a23 */ /* 0x100fe20000010805 */
[----:B------:R-:W-:Y:S01]  /*54e0*/  FSETP.NEU.FTZ.AND P0, PT, R251, -INF , PT ;  /* 0xff800000fb00780b */ /* 0x000fe20003f1d000 */
[----:B------:R-:W-:Y:S01]  /*54f0*/  MUFU.EX2 R212, R6 ;  /* 0x0000000600d47308 */ /* 0x000fe20000000800 */
[--C-:B------:R-:W-:Y:S02]  /*5500*/  FFMA.FTZ R18, R18, c[0x0][0x23c], -R5.reuse ;  /* 0x00008f0012127a23 */ /* 0x100fe40000010805 */
[--C-:B------:R-:W-:Y:S01]  /*5510*/  FFMA.FTZ R28, R28, c[0x0][0x23c], -R4.reuse ;  /* 0x00008f001c1c7a23 */ /* 0x100fe20000010804 */
[----:B------:R-:W-:Y:S01]  /*5520*/  FSEL R0, R0, RZ, P0 ;  /* 0x000000ff00007208 */ /* 0x000fe20000000000 */
[--C-:B------:R-:W-:Y:S01]  /*5530*/  FFMA.FTZ R8, R8, c[0x0][0x23c], -R4.reuse ;  /* 0x00008f0008087a23 */ /* 0x100fe20000010804 */
[----:B------:R-:W-:Y:S01]  /*5540*/  PLOP3.LUT P0, PT, PT, PT, UP3, 0x80, 0x0 ;  /* 0x000000000000781c */ /* 0x000fe20003f0f038 */
[--C-:B------:R-:W-:Y:S02]  /*5550*/  FFMA.FTZ R9, R9, c[0x0][0x23c], -R4.reuse ;  /* 0x00008f0009097a23 */ /* 0x100fe40000010804 */
[--C-:B------:R-:W-:Y:S01]  /*5560*/  FFMA.FTZ R12, R12, c[0x0][0x23c], -R4.reuse ;  /* 0x00008f000c0c7a23 */ /* 0x100fe20000010804 */
[----:B------:R-:W1:Y:S01]  /*5570*/  MUFU.EX2 R211, R7 ;  /* 0x0000000700d37308 */ /* 0x000e620000000800 */
[--C-:B------:R-:W-:Y:S02]  /*5580*/  FFMA.FTZ R13, R13, c[0x0][0x23c], -R4.reuse ;  /* 0x00008f000d0d7a23 */ /* 0x100fe40000010804 */
[--C-:B------:R-:W-:Y:S02]  /*5590*/  FFMA.FTZ R24, R24, c[0x0][0x23c], -R4.reuse ;  /* 0x00008f0018187a23 */ /* 0x100fe40000010804 */
[--C-:B------:R-:W-:Y:S02]  /*55a0*/  FFMA.FTZ R25, R25, c[0x0][0x23c], -R4.reuse ;  /* 0x00008f0019197a23 */ /* 0x100fe40000010804 */
[----:B------:R-:W-:Y:S02]  /*55b0*/  FFMA.FTZ R4, R29, c[0x0][0x23c], -R4 ;  /* 0x00008f001d047a23 */ /* 0x000fe40000010804 */
[--C-:B------:R-:W-:Y:S01]  /*55c0*/  FFMA.FTZ R30, R30, c[0x0][0x23c], -R0.reuse ;  /* 0x00008f001e1e7a23 */ /* 0x100fe20000010800 */
[----:B------:R-:W-:Y:S01]  /*55d0*/  MUFU.EX2 R246, R18 ;  /* 0x0000001200f67308 */ /* 0x000fe20000000800 */
[--C-:B------:R-:W-:Y:S02]  /*55e0*/  FFMA.FTZ R19, R19, c[0x0][0x23c], -R5.reuse ;  /* 0x00008f0013137a23 */ /* 0x100fe40000010805 */
[--C-:B------:R-:W-:Y:S02]  /*55f0*/  FFMA.FTZ R10, R10, c[0x0][0x23c], -R0.reuse ;  /* 0x00008f000a0a7a23 */ /* 0x100fe40000010800 */
[--C-:B------:R-:W-:Y:S02]  /*5600*/  FFMA.FTZ R11, R11, c[0x0][0x23c], -R0.reuse ;  /* 0x00008f000b0b7a23 */ /* 0x100fe40000010800 */
[--C-:B------:R-:W-:Y:S02]  /*5610*/  FFMA.FTZ R14, R14, c[0x0][0x23c], -R0.reuse ;  /* 0x00008f000e0e7a23 */ /* 0x100fe40000010800 */
[--C-:B------:R-:W-:Y:S01]  /*5620*/  FFMA.FTZ R15, R15, c[0x0][0x23c], -R0.reuse ;  /* 0x00008f000f0f7a23 */ /* 0x100fe20000010800 */
[----:B------:R2:W-:Y:S01]  /*5630*/  MUFU.EX2 R231, R4 ;  /* 0x0000000400e77308 */ /* 0x0005e20000000800 */
[--C-:B------:R-:W-:Y:S02]  /*5640*/  FFMA.FTZ R26, R26, c[0x0][0x23c], -R0.reuse ;  /* 0x00008f001a1a7a23 */ /* 0x100fe40000010800 */
[--C-:B------:R-:W-:Y:S01]  /*5650*/  FFMA.FTZ R27, R27, c[0x0][0x23c], -R0.reuse ;  /* 0x00008f001b1b7a23 */ /* 0x100fe20000010800 */
[----:B-1----:R-:W-:Y:S01]  /*5660*/  F2FP.BF16.PACK_AB R7, R211, R212 ;  /* 0x000000d4d307723e */ /* 0x002fe200000010ff */
[----:B------:R-:W-:Y:S02]  /*5670*/  FFMA.FTZ R0, R31, c[0x0][0x23c], -R0 ;  /* 0x00008f001f007a23 */ /* 0x000fe40000010800 */
[--C-:B------:R-:W-:Y:S02]  /*5680*/  FFMA.FTZ R34, R34, c[0x0][0x23c], -R5.reuse ;  /* 0x00008f0022227a23 */ /* 0x100fe40000010805 */
[--C-:B------:R-:W-:Y:S01]  /*5690*/  FFMA.FTZ R22, R22, c[0x0][0x23c], -R5.reuse ;  /* 0x00008f0016167a23 */ /* 0x100fe20000010805 */
[----:B------:R-:W1:Y:S01]  /*56a0*/  MUFU.EX2 R245, R19 ;  /* 0x0000001300f57308 */ /* 0x000e620000000800 */
[--C-:B------:R-:W-:Y:S01]  /*56b0*/  FFMA.FTZ R23, R23, c[0x0][0x23c], -R5.reuse ;  /* 0x00008f0017177a23 */ /* 0x100fe20000010805 */
[----:B------:R-:W-:Y:S01]  /*56c0*/  STS [R218+0x13400], R7 ;  /* 0x01340007da007388 */ /* 0x000fe20000000800 */
[----:B------:R-:W-:Y:S07]  /*56d0*/  FFMA.FTZ R5, R35, c[0x0][0x23c], -R5 ;  /* 0x00008f0023057a23 */ /* 0x000fee0000010805 */
[----:B------:R1:W-:Y:S01]  /*56e0*/  MUFU.EX2 R227, R0 ;  /* 0x0000000000e37308 */ /* 0x0003e20000000800 */
[----:B--2---:R-:W-:Y:S05]  /*56f0*/  F2FP.BF16.PACK_AB R4, R213, R214 ;  /* 0x000000d6d504723e */ /* 0x004fea00000010ff */
[----:B------:R2:W-:Y:S04]  /*5700*/  STS [R218+0x13000], R4 ;  /* 0x01300004da007388 */ /* 0x0005e80000000800 */
[----:B------:R-:W-:Y:S10]  /*5710*/  MUFU.EX2 R147, R8 ;  /* 0x0000000800937308 */ /* 0x000ff40000000800 */
[----:B------:R-:W3:Y:S01]  /*5720*/  MUFU.EX2 R146, R9 ;  /* 0x0000000900927308 */ /* 0x000ee20000000800 */
[----:B-1----:R-:W-:Y:S05]  /*5730*/  F2FP.BF16.PACK_AB R0, R245, R246 ;  /* 0x000000f6f500723e */ /* 0x002fea00000010ff */
[----:B------:R1:W-:Y:S04]  /*5740*/  STS [R216+0x13400], R0 ;  /* 0x01340000d8007388 */ /* 0x0003e80000000800 */
[----:B------:R-:W-:Y:S01]  /*5750*/  MUFU.EX2 R143, R10 ;  /* 0x0000000a008f7308 */ /* 0x000fe20000000800 */
[----:B--2---:R-:W-:Y:S05]  /*5760*/  F2FP.BF16.PACK_AB R4, R242, R244 ;  /* 0x000000f4f204723e */ /* 0x004fea00000010ff */
[----:B------:R-:W-:Y:S04]  /*5770*/  STS [R216+0x13000], R4 ;  /* 0x01300004d8007388 */ /* 0x000fe80000000800 */
[----:B------:R-:W2:Y:S01]  /*5780*/  MUFU.EX2 R142, R11 ;  /* 0x0000000b008e7308 */ /* 0x000ea20000000800 */
[----:B---3--:R-:W-:Y:S05]  /*5790*/  F2FP.BF16.PACK_AB R6, R146, R147 ;  /* 0x000000939206723e */ /* 0x008fea00000010ff */
[----:B------:R3:W-:Y:S04]  /*57a0*/  STS [R218+0x14000], R6 ;  /* 0x01400006da007388 */ /* 0x0007e80000000800 */
[----:B------:R2:W-:Y:S01]  /*57b0*/  MUFU.EX2 R240, R5 ;  /* 0x0000000500f07308 */ /* 0x0005e20000000800 */
[----:B-1----:R-:W-:Y:S09]  /*57c0*/  F2FP.BF16.PACK_AB R0, R243, R247 ;  /* 0x000000f7f300723e */ /* 0x002ff200000010ff */
[----:B------:R-:W-:Y:S10]  /*57d0*/  MUFU.EX2 R226, R14 ;  /* 0x0000000e00e27308 */ /* 0x000ff40000000800 */
[----:B------:R-:W3:Y:S01]  /*57e0*/  MUFU.EX2 R223, R15 ;  /* 0x0000000f00df7308 */ /* 0x000ee20000000800 */
[----:B--2---:R-:W-:Y:S05]  /*57f0*/  F2FP.BF16.PACK_AB R5, R142, R143 ;  /* 0x0000008f8e05723e */ /* 0x004fea00000010ff */
[----:B------:R1:W-:Y:S04]  /*5800*/  STS [R218+0x14400], R5 ;  /* 0x01440005da007388 */ /* 0x0003e80000000800 */
[----:B------:R-:W-:Y:S10]  /*5810*/  MUFU.EX2 R141, R12 ;  /* 0x0000000c008d7308 */ /* 0x000ff40000000800 */
[----:B------:R-:W2:Y:S01]  /*5820*/  MUFU.EX2 R140, R13 ;  /* 0x0000000d008c7308 */ /* 0x000ea20000000800 */
[----:B---3--:R-:W-:Y:S05]  /*5830*/  F2FP.BF16.PACK_AB R6, R223, R226 ;  /* 0x000000e2df06723e */ /* 0x008fea00000010ff */
[----:B------:R-:W-:Y:S04]  /*5840*/  STS [R216+0x14400], R6 ;  /* 0x01440006d8007388 */ /* 0x000fe80000000800 */
[----:B------:R-:W-:Y:S01]  /*5850*/  MUFU.EX2 R236, R22 ;  /* 0x0000001600ec7308 */ /* 0x000fe20000000800 */
[----:B-1----:R-:W-:Y:S09]  /*5860*/  F2FP.BF16.PACK_AB R5, R237, R238 ;  /* 0x000000eeed05723e */ /* 0x002ff200000010ff */
[----:B------:R-:W1:Y:S01]  /*5870*/  MUFU.EX2 R235, R23 ;  /* 0x0000001700eb7308 */ /* 0x000e620000000800 */
[----:B--2---:R-:W-:Y:S05]  /*5880*/  F2FP.BF16.PACK_AB R7, R140, R141 ;  /* 0x0000008d8c07723e */ /* 0x004fea00000010ff */
[----:B------:R-:W-:Y:S04]  /*5890*/  STS [R216+0x14000], R7 ;  /* 0x01400007d8007388 */ /* 0x000fe80000000800 */
[----:B------:R-:W2:Y:S01]  /*58a0*/  MUFU.EX2 R241, R34 ;  /* 0x0000002200f17308 */ /* 0x000ea20000000800 */
[----:B------:R2:W-:Y:S09]  /*58b0*/  STS [R217+0x13000], R5 ;  /* 0x01300005d9007388 */ /* 0x0005f20000000800 */
[----:B------:R-:W-:Y:S01]  /*58c0*/  MUFU.EX2 R234, R24 ;  /* 0x0000001800ea7308 */ /* 0x000fe20000000800 */
[----:B-1----:R-:W-:Y:S05]  /*58d0*/  F2FP.BF16.PACK_AB R4, R235, R236 ;  /* 0x000000eceb04723e */ /* 0x002fea00000010ff */
[----:B------:R1:W-:Y:S04]  /*58e0*/  STS [R217+0x13400], R4 ;  /* 0x01340004d9007388 */ /* 0x0003e80000000800 */
[----:B------:R-:W3:Y:S01]  /*58f0*/  MUFU.EX2 R232, R25 ;  /* 0x0000001900e87308 */ /* 0x000ee20000000800 */
[----:B------:R4:W-:Y:S01]  /*5900*/  STS [R215+0x13000], R0 ;  /* 0x01300000d7007388 */ /* 0x0009e20000000800 */
[----:B--2---:R-:W-:Y:S08]  /*5910*/  F2FP.BF16.PACK_AB R5, R240, R241 ;  /* 0x000000f1f005723e */ /* 0x004ff000000010ff */
[----:B------:R-:W-:Y:S01]  /*5920*/  MUFU.EX2 R230, R26 ;  /* 0x0000001a00e67308 */ /* 0x000fe20000000800 */
[----:B------:R-:W-:Y:S09]  /*5930*/  STS [R215+0x13400], R5 ;  /* 0x01340005d7007388 */ /* 0x000ff20000000800 */
[----:B------:R-:W2:Y:S01]  /*5940*/  MUFU.EX2 R229, R27 ;  /* 0x0000001b00e57308 */ /* 0x000ea20000000800 */
[----:B---3--:R-:W-:Y:S05]  /*5950*/  F2FP.BF16.PACK_AB R7, R232, R234 ;  /* 0x000000eae807723e */ /* 0x008fea00000010ff */
[----:B------:R-:W-:Y:S04]  /*5960*/  STS [R217+0x14000], R7 ;  /* 0x01400007d9007388 */ /* 0x000fe80000000800 */
[----:B------:R-:W1:Y:S10]  /*5970*/  MUFU.EX2 R233, R28 ;  /* 0x0000001c00e97308 */ /* 0x000e740000000800 */
[----:B------:R-:W4:Y:S01]  /*5980*/  MUFU.EX2 R228, R30 ;  /* 0x0000001e00e47308 */ /* 0x000f220000000800 */
[----:B--2---:R-:W-:Y:S05]  /*5990*/  F2FP.BF16.PACK_AB R6, R229, R230 ;  /* 0x000000e6e506723e */ /* 0x004fea00000010ff */
[----:B------:R-:W-:Y:S01]  /*59a0*/  STS [R217+0x14400], R6 ;  /* 0x01440006d9007388 */ /* 0x000fe20000000800 */
[----:B-1----:R-:W-:Y:S05]  /*59b0*/  F2FP.BF16.PACK_AB R4, R231, R233 ;  /* 0x000000e9e704723e */ /* 0x002fea00000010ff */
[----:B------:R-:W-:Y:S01]  /*59c0*/  STS [R215+0x14000], R4 ;  /* 0x01400004d7007388 */ /* 0x000fe20000000800 */
[----:B----4-:R-:W-:Y:S05]  /*59d0*/  F2FP.BF16.PACK_AB R0, R227, R228 ;  /* 0x000000e4e300723e */ /* 0x010fea00000010ff */
[----:B------:R-:W-:Y:S04]  /*59e0*/  STS [R215+0x14400], R0 ;  /* 0x01440000d7007388 */ /* 0x000fe80000000800 */
[----:B------:R-:W1:Y:S08]  /*59f0*/  LDSM.16.M88.4 R32, [R199+0x6000] ;  /* 0x00600000c720783b */ /* 0x000e700000000200 */
[----:B------:R-:W2:Y:S08]  /*5a00*/  LDSM.16.M88.4 R28, [R199+0x6800] ;  /* 0x00680000c71c783b */ /* 0x000eb00000000200 */
[----:B------:R-:W3:Y:S08]  /*5a10*/  LDSM.16.M88.4 R132, [R200+0x6000] ;  /* 0x00600000c884783b */ /* 0x000ef00000000200 */
[----:B------:R-:W4:Y:S01]  /*5a20*/  LDSM.16.M88.4 R136, [R200+0x6800] ;  /* 0x00680000c888783b */ /* 0x000f220000000200 */
[-C--:B-1----:R-:W-:Y:S08]  /*5a30*/  HMMA.16816.F32.BF16 R4, R32, R148.reuse, RZ ;  /* 0x000000942004723c */ /* 0x082ff000000418ff */
[C---:B--2---:R-:W-:Y:S08]  /*5a40*/  HMMA.16816.F32.BF16 R8, R28.reuse, R148, RZ ;  /* 0x000000941c08723c */ /* 0x044ff000000418ff */
[-C--:B------:R-:W-:Y:S08]  /*5a50*/  HMMA.16816.F32.BF16 R12, R28, R150.reuse, RZ ;  /* 0x000000961c0c723c */ /* 0x080ff000000418ff */
[C---:B------:R-:W-:Y:S08]  /*5a60*/  HMMA.16816.F32.BF16 R16, R32.reuse, R150, RZ ;  /* 0x000000962010723c */ /* 0x040ff000000418ff */
[-C--:B------:R-:W-:Y:S08]  /*5a70*/  HMMA.16816.F32.BF16 R20, R32, R152.reuse, RZ ;  /* 0x000000982014723c */ /* 0x080ff000000418ff */
[C---:B------:R-:W-:Y:S08]  /*5a80*/  HMMA.16816.F32.BF16 R24, R28.reuse, R152, RZ ;  /* 0x000000981c18723c */ /* 0x040ff000000418ff */
[-C--:B------:R-:W-:Y:S08]  /*5a90*/  HMMA.16816.F32.BF16 R28, R28, R154.reuse, RZ ;  /* 0x0000009a1c1c723c */ /* 0x080ff000000418ff */
[----:B------:R-:W-:Y:S08]  /*5aa0*/  HMMA.16816.F32.BF16 R32, R32, R154, RZ ;  /* 0x0000009a2020723c */ /* 0x000ff000000418ff */
[-C--:B---3--:R-:W-:Y:S08]  /*5ab0*/  HMMA.16816.F32.BF16 R4, R132, R156.reuse, R4 ;  /* 0x0000009c8404723c */ /* 0x088ff00000041804 */
[C---:B----4-:R-:W-:Y:S08]  /*5ac0*/  HMMA.16816.F32.BF16 R8, R136.reuse, R156, R8 ;  /* 0x0000009c8808723c */ /* 0x050ff00000041808 */
[-C--:B------:R-:W-:Y:S08]  /*5ad0*/  HMMA.16816.F32.BF16 R12, R136, R158.reuse, R12 ;  /* 0x0000009e880c723c */ /* 0x080ff0000004180c */
[C---:B------:R-:W-:Y:S08]  /*5ae0*/  HMMA.16816.F32.BF16 R16, R132.reuse, R158, R16 ;  /* 0x0000009e8410723c */ /* 0x040ff00000041810 */
[-C--:B------:R-:W-:Y:S08]  /*5af0*/  HMMA.16816.F32.BF16 R20, R132, R160.reuse, R20 ;  /* 0x000000a08414723c */ /* 0x080ff00000041814 */
[C---:B------:R-:W-:Y:S08]  /*5b00*/  HMMA.16816.F32.BF16 R24, R136.reuse, R160, R24 ;  /* 0x000000a08818723c */ /* 0x040ff00000041818 */
[-C--:B------:R-:W-:Y:S01]  /*5b10*/  HMMA.16816.F32.BF16 R28, R136, R162.reuse, R28 ;  /* 0x000000a2881c723c */ /* 0x080fe2000004181c */
[----:B------:R-:W-:Y:S07]  /*5b20*/  LDSM.16.M88.4 R136, [R199+0x7800] ;  /* 0x00780000c788783b */ /* 0x000fee0000000200 */
[----:B------:R-:W-:Y:S01]  /*5b30*/  HMMA.16816.F32.BF16 R32, R132, R162, R32 ;  /* 0x000000a28420723c */ /* 0x000fe20000041820 */
[----:B------:R-:W1:Y:S07]  /*5b40*/  LDSM.16.M88.4 R132, [R199+0x7000] ;  /* 0x00700000c784783b */ /* 0x000e6e0000000200 */
[-C--:B-1----:R-:W-:Y:S08]  /*5b50*/  HMMA.16816.F32.BF16 R4, R132, R164.reuse, R4 ;  /* 0x000000a48404723c */ /* 0x082ff00000041804 */
[C---:B------:R-:W-:Y:S08]  /*5b60*/  HMMA.16816.F32.BF16 R8, R136.reuse, R164, R8 ;  /* 0x000000a48808723c */ /* 0x040ff00000041808 */
        /* <DEDUP_REMOVED lines=31> */
[C---:B-----5:R-:W-:Y:S01]  /*5d60*/  FADD.FTZ R4, -R209.reuse, R4 ;  /* 0x00000004d1047221 */ /* 0x060fe20000010100 */
[C---:B------:R-:W-:Y:S04]  /*5d70*/  HMMA.16816.F32.BF16 R16, R132.reuse, R190, R16 ;  /* 0x000000be8410723c */ /* 0x040fe80000041810 */
[----:B------:R-:W-:Y:S02]  /*5d80*/  FADD.FTZ R5, -R209, R5 ;  /* 0x00000005d1057221 */ /* 0x000fe40000010100 */
[C---:B------:R-:W-:Y:S02]  /*5d90*/  FADD.FTZ R6, -R208.reuse, R6 ;  /* 0x00000006d0067221 */ /* 0x040fe40000010100 */
[----:B------:R-:W-:Y:S01]  /*5da0*/  FADD.FTZ R7, -R208, R7 ;  /* 0x00000007d0077221 */ /* 0x000fe20000010100 */
[-C--:B------:R-:W-:Y:S03]  /*5db0*/  HMMA.16816.F32.BF16 R20, R132, R192.reuse, R20 ;  /* 0x000000c08414723c */ /* 0x080fe60000041814 */
[C---:B------:R-:W-:Y:S02]  /*5dc0*/  FADD.FTZ R8, -R145.reuse, R8 ;  /* 0x0000000891087221 */ /* 0x040fe40000010100 */
[C---:B------:R-:W-:Y:S02]  /*5dd0*/  FADD.FTZ R9, -R145.reuse, R9 ;  /* 0x0000000991097221 */ /* 0x040fe40000010100 */
[C---:B------:R-:W-:Y:S01]  /*5de0*/  FADD.FTZ R14, -R144.reuse, R14 ;  /* 0x0000000e900e7221 */ /* 0x040fe20000010100 */
[C---:B------:R-:W-:Y:S04]  /*5df0*/  HMMA.16816.F32.BF16 R24, R136.reuse, R192, R24 ;  /* 0x000000c08818723c */ /* 0x040fe80000041818 */
[C---:B------:R-:W-:Y:S02]  /*5e00*/  FADD.FTZ R15, -R144.reuse, R15 ;  /* 0x0000000f900f7221 */ /* 0x040fe40000010100 */
[C---:B------:R-:W-:Y:S02]  /*5e10*/  FADD.FTZ R10, -R144.reuse, R10 ;  /* 0x0000000a900a7221 */ /* 0x040fe40000010100 */
[----:B------:R-:W-:Y:S01]  /*5e20*/  FADD.FTZ R11, -R144, R11 ;  /* 0x0000000b900b7221 */ /* 0x000fe20000010100 */
[-C--:B------:R-:W-:Y:S03]  /*5e30*/  HMMA.16816.F32.BF16 R28, R136, R194.reuse, R28 ;  /* 0x000000c2881c723c */ /* 0x080fe6000004181c */
[C---:B------:R-:W-:Y:S02]  /*5e40*/  FADD.FTZ R12, -R145.reuse, R12 ;  /* 0x0000000c910c7221 */ /* 0x040fe40000010100 */
[----:B------:R-:W-:Y:S02]  /*5e50*/  FADD.FTZ R13, -R145, R13 ;  /* 0x0000000d910d7221 */ /* 0x000fe40000010100 */
[----:B------:R-:W-:Y:S01]  /*5e60*/  FMUL.FTZ R137, R226, R14 ;  /* 0x0000000ee2897220 */ /* 0x000fe20000410000 */
[----:B------:R-:W-:Y:S01]  /*5e70*/  HMMA.16816.F32.BF16 R32, R132, R194, R32 ;  /* 0x000000c28420723c */ /* 0x000fe20000041820 */
[----:B------:R1:W5:Y:S03]  /*5e80*/  LDL R226, [R1+0x8] ;  /* 0x0000080001e27983 */ /* 0x0003660000100800 */
[----:B------:R-:W-:Y:S02]  /*5e90*/  FMUL.FTZ R136, R223, R15 ;  /* 0x0000000fdf887220 */ /* 0x000fe40000410000 */
[C---:B------:R-:W-:Y:S01]  /*5ea0*/  FADD.FTZ R16, -R209.reuse, R16 ;  /* 0x00000010d1107221 */ /* 0x040fe20000010100 */
[----:B------:R1:W5:Y:S01]  /*5eb0*/  LDL R223, [R1+0x4] ;  /* 0x0000040001df7983 */ /* 0x0003620000100800 */
[C---:B------:R-:W-:Y:S04]  /*5ec0*/  FADD.FTZ R17, -R209.reuse, R17 ;  /* 0x00000011d1117221 */ /* 0x040fe80000010100 */
[C---:B------:R-:W-:Y:S02]  /*5ed0*/  FADD.FTZ R18, -R208.reuse, R18 ;  /* 0x00000012d0127221 */ /* 0x040fe40000010100 */
[C---:B------:R-:W-:Y:S02]  /*5ee0*/  FADD.FTZ R19, -R208.reuse, R19 ;  /* 0x00000013d0137221 */ /* 0x040fe40000010100 */
[C---:B------:R-:W-:Y:S02]  /*5ef0*/  FADD.FTZ R20, -R209.reuse, R20 ;  /* 0x00000014d1147221 */ /* 0x040fe40000010100 */
[----:B------:R-:W-:Y:S02]  /*5f00*/  FADD.FTZ R21, -R209, R21 ;  /* 0x00000015d1157221 */ /* 0x000fe40000010100 */
[C---:B------:R-:W-:Y:S02]  /*5f10*/  FADD.FTZ R22, -R208.reuse, R22 ;  /* 0x00000016d0167221 */ /* 0x040fe40000010100 */
[----:B------:R-:W-:Y:S02]  /*5f20*/  FADD.FTZ R23, -R208, R23 ;  /* 0x00000017d0177221 */ /* 0x000fe40000010100 */
[C---:B------:R-:W-:Y:S02]  /*5f30*/  FADD.FTZ R24, -R145.reuse, R24 ;  /* 0x0000001891187221 */ /* 0x040fe40000010100 */
[C---:B------:R-:W-:Y:S02]  /*5f40*/  FADD.FTZ R25, -R145.reuse, R25 ;  /* 0x0000001991197221 */ /* 0x040fe40000010100 */
[C---:B------:R-:W-:Y:S02]  /*5f50*/  FADD.FTZ R26, -R144.reuse, R26 ;  /* 0x0000001a901a7221 */ /* 0x040fe40000010100 */
[C---:B------:R-:W-:Y:S02]  /*5f60*/  FADD.FTZ R27, -R144.reuse, R27 ;  /* 0x0000001b901b7221 */ /* 0x040fe40000010100 */
[C---:B------:R-:W-:Y:S02]  /*5f70*/  FADD.FTZ R28, -R145.reuse, R28 ;  /* 0x0000001c911c7221 */ /* 0x040fe40000010100 */
[----:B------:R-:W-:Y:S02]  /*5f80*/  FADD.FTZ R29, -R145, R29 ;  /* 0x0000001d911d7221 */ /* 0x000fe40000010100 */
[C---:B------:R-:W-:Y:S02]  /*5f90*/  FADD.FTZ R30, -R144.reuse, R30 ;  /* 0x0000001e901e7221 */ /* 0x040fe40000010100 */
        /* <DEDUP_REMOVED lines=34> */
[----:B------:R-:W-:Y:S01]  /*61c0*/  FMUL.FTZ R35, R240, R35 ;  /* 0x00000023f0237220 */ /* 0x000fe20000410000 */
        /* <DEDUP_REMOVED lines=13> */
[----:B------:R-:W-:Y:S01]  /*62a0*/  @!P3 IMAD.MOV.U32 R4, RZ, RZ, R221 ;  /* 0x000000ffff04b224 */ /* 0x000fe200078e00dd */
[C---:B------:R-:W-:Y:S01]  /*62b0*/  IADD3 R0, R239.reuse, UR8, RZ ;  /* 0x00000008ef007c10 */ /* 0x040fe2000fffe0ff */
[----:B------:R1:W-:Y:S01]  /*62c0*/  @P3 STS [R210], RZ ;  /* 0x000000ffd2003388 */ /* 0x0003e20000000800 */
[C---:B------:R-:W-:Y:S01]  /*62d0*/  @!P2 IADD3 R9, R239.reuse, UR8, RZ ;  /* 0x00000008ef09ac10 */ /* 0x040fe2000fffe0ff */
[----:B------:R-:W-:Y:S01]  /*62e0*/  @!P3 IMAD.MOV.U32 R5, RZ, RZ, R219 ;  /* 0x000000ffff05b224 */ /* 0x000fe200078e00db */
[----:B------:R-:W-:Y:S01]  /*62f0*/  @!P1 IADD3 R8, R239, UR8, RZ ;  /* 0x00000008ef089c10 */ /* 0x000fe2000fffe0ff */
[----:B------:R1:W-:Y:S01]  /*6300*/  @P3 STS [R210+0x4], RZ ;  /* 0x000004ffd2003388 */ /* 0x0003e20000000800 */
[----:B------:R-:W-:Y:S01]  /*6310*/  @!P2 IMAD.MOV.U32 R6, RZ, RZ, R221 ;  /* 0x000000ffff06a224 */ /* 0x000fe200078e00dd */
[----:B------:R-:W-:Y:S01]  /*6320*/  IADD3 R196, R196, UR8, RZ ;  /* 0x00000008c4c47c10 */ /* 0x000fe2000fffe0ff */
[----:B------:R-:W-:Y:S01]  /*6330*/  @!P2 IMAD.MOV.U32 R7, RZ, RZ, R219 ;  /* 0x000000ffff07a224 */ /* 0x000fe200078e00db */
        /* <DEDUP_REMOVED lines=26> */
.L_x_104:
        /* <DEDUP_REMOVED lines=115> */
[----:B------:R-:W-:Y:S01]  /*6c10*/  @!P2 IMAD.MOV.U32 R8, RZ, RZ, R222 ;  /* 0x000000ffff08a224 */ /* 0x000fe200078e00de */
        /* <DEDUP_REMOVED lines=22> */
.L_x_105:
[----:B------:R-:W-:Y:S01]  /*6d80*/  LDSM.16.M88.4 R24, [R201] ;  /* 0x00000000c918783b */ /* 0x000fe20000000200 */
[----:B------:R-:W-:Y:S01]  /*6d90*/  IMAD.MOV.U32 R145, RZ, RZ, c[0x0][0x22c] ;  /* 0x00008b00ff917624 */ /* 0x000fe200078e00ff */
[----:B------:R-:W-:Y:S01]  /*6da0*/  ULOP3.LUT UR8, UR7, 0x1, URZ, 0xc0, !UPT ;  /* 0x0000000107087892 */ /* 0x000fe2000f8ec03f */
[----:B------:R-:W-:Y:S01]  /*6db0*/  IMAD.MOV.U32 R209, RZ, RZ, c[0x0][0x22c] ;  /* 0x00008b00ffd17624 */ /* 0x000fe200078e00ff */
[----:B-1----:R-:W1:Y:S01]  /*6dc0*/  LDSM.16.MT88.4 R8, [R0+0x9000] ;  /* 0x009000000008783b */ /* 0x002e620000004200 */
[----:B------:R-:W-:Y:S01]  /*6dd0*/  IMAD R145, R145, c[0x0][0x1c0], RZ ;  /* 0x0000700091917a24 */ /* 0x000fe200078e02ff */
[----:B------:R-:W-:Y:S01]  /*6de0*/  UISETP.NE.U32.AND UP0, UPT, UR8, 0x1, UPT ;  /* 0x000000010800788c */ /* 0x000fe2000bf05070 */
[----:B------:R-:W-:Y:S01]  /*6df0*/  IMAD R209, R209, c[0x0][0x1c0], RZ ;  /* 0x00007000d1d17a24 */ /* 0x000fe200078e02ff */
[----:B------:R-:W2:Y:S01]  /*6e00*/  LDSM.16.MT88.4 R16, [R0+0xb000] ;  /* 0x00b000000010783b */ /* 0x000ea20000004200 */
[----:B------:R-:W-:Y:S01]  /*6e10*/  IMAD.U32 R145, R145, -0x40, RZ ;  /* 0xffffffc091917824 */ /* 0x000fe200078e00ff */
[----:B------:R-:W-:Y:S01]  /*6e20*/  UISETP.GT.AND UP2, UPT, UR7, UR18, UPT ;  /* 0x000000120700728c */ /* 0x000fe2000bf44270 */
[----:B------:R-:W-:Y:S01]  /*6e30*/  IMAD.SHL.U32 R209, R209, 0x10, RZ ;  /* 0x00000010d1d17824 */ /* 0x000fe200078e00ff */
[----:B------:R-:W3:Y:S01]  /*6e40*/  LDSM.16.MT88.4 R28, [R0+0xd000] ;  /* 0x00d00000001c783b */ /* 0x000ee20000004200 */
[----:B------:R-:W-:Y:S01]  /*6e50*/  UIADD3 UR7, UR7, -0x1, URZ ;  /* 0xffffffff07077890 */ /* 0x000fe2000fffe03f */
        /* <DEDUP_REMOVED lines=9> */
[----:B------:R2:W4:Y:S04]  /*6ef0*/  LDL R146, [R1] ;  /* 0x0000000001927983 */ /* 0x0005280000100800 */
[----:B------:R-:W3:Y:S04]  /*6f00*/  LDSM.16.MT88.4 R136, [R0+0xb400] ;  /* 0x00b400000088783b */ /* 0x000ee80000004200 */
[----:B------:R-:W3:Y:S01]  /*6f10*/  LDSM.16.MT88.4 R140, [R0+0xd400] ;  /* 0x00d40000008c783b */ /* 0x000ee20000004200 */
[C---:B-1----:R-:W-:Y:S08]  /*6f20*/  HMMA.16816.F32.BF16 R4, R24.reuse, R8, RZ ;  /* 0x000000081804723c */ /* 0x042ff000000418ff */
[C---:B------:R-:W-:Y:S08]  /*6f30*/  HMMA.16816.F32.BF16 R8, R24.reuse, R10, RZ ;  /* 0x0000000a1808723c */ /* 0x040ff000000418ff */
[C---:B--2---:R-:W-:Y:S08]  /*6f40*/  HMMA.16816.F32.BF16 R12, R24.reuse, R16, RZ ;  /* 0x00000010180c723c */ /* 0x044ff000000418ff */
[C---:B------:R-:W-:Y:S08]  /*6f50*/  HMMA.16816.F32.BF16 R16, R24.reuse, R18, RZ ;  /* 0x000000121810723c */ /* 0x040ff000000418ff */
[C---:B---3--:R-:W-:Y:S08]  /*6f60*/  HMMA.16816.F32.BF16 R20, R24.reuse, R28, RZ ;  /* 0x0000001c1814723c */ /* 0x048ff000000418ff */
[----:B------:R-:W-:Y:S01]  /*6f70*/  HMMA.16816.F32.BF16 R24, R24, R30, RZ ;  /* 0x0000001e1818723c */ /* 0x000fe200000418ff */
[----:B------:R-:W-:Y:S07]  /*6f80*/  LDSM.16.M88.4 R28, [R204] ;  /* 0x00000000cc1c783b */ /* 0x000fee0000000200 */
[C---:B------:R-:W-:Y:S08]  /*6f90*/  HMMA.16816.F32.BF16 R4, R32.reuse, R132, R4 ;  /* 0x000000842004723c */ /* 0x040ff00000041804 */
[C---:B------:R-:W-:Y:S01]  /*6fa0*/  HMMA.16816.F32.BF16 R8, R32.reuse, R134, R8 ;  /* 0x000000862008723c */ /* 0x040fe20000041808 */
[----:B------:R-:W1:Y:S07]  /*6fb0*/  LDSM.16.MT88.4 R132, [R0+0x9800] ;  /* 0x009800000084783b */ /* 0x000e6e0000004200 */
[C---:B------:R-:W-:Y:S08]  /*6fc0*/  HMMA.16816.F32.BF16 R12, R32.reuse, R136, R12 ;  /* 0x00000088200c723c */ /* 0x040ff0000004180c */
[C---:B------:R-:W-:Y:S01]  /*6fd0*/  HMMA.16816.F32.BF16 R16, R32.reuse, R138, R16 ;  /* 0x0000008a2010723c */ /* 0x040fe20000041810 */
[----:B------:R-:W2:Y:S07]  /*6fe0*/  LDSM.16.MT88.4 R136, [R0+0xb800] ;  /* 0x00b800000088783b */ /* 0x000eae0000004200 */
[C---:B------:R-:W-:Y:S08]  /*6ff0*/  HMMA.16816.F32.BF16 R20, R32.reuse, R140, R20 ;  /* 0x0000008c2014723c */ /* 0x040ff00000041814 */
[----:B------:R-:W-:Y:S01]  /*7000*/  HMMA.16816.F32.BF16 R24, R32, R142, R24 ;  /* 0x0000008e2018723c */ /* 0x000fe20000041818 */
[----:B------:R-:W3:Y:S04]  /*7010*/  LDSM.16.MT88.4 R32, [R0+0xd800] ;  /* 0x00d800000020783b */ /* 0x000ee80000004200 */
[----:B------:R-:W-:Y:S03]  /*7020*/  LDSM.16.MT88.4 R140, [R0+0xbc00] ;  /* 0x00bc0000008c783b */ /* 0x000fe60000004200 */
[C---:B-1----:R-:W-:Y:S08]  /*7030*/  HMMA.16816.F32.BF16 R4, R28.reuse, R132, R4 ;  /* 0x000000841c04723c */ /* 0x042ff00000041804 */
[C---:B------:R-:W-:Y:S01]  /*7040*/  HMMA.16816.F32.BF16 R8, R28.reuse, R134, R8 ;  /* 0x000000861c08723c */ /* 0x040fe20000041808 */
[----:B------:R-:W-:Y:S07]  /*7050*/  LDSM.16.M88.4 R132, [R203] ;  /* 0x00000000cb84783b */ /* 0x000fee0000000200 */
[C---:B--2---:R-:W-:Y:S08]  /*7060*/  HMMA.16816.F32.BF16 R12, R28.reuse, R136, R12 ;  /* 0x000000881c0c723c */ /* 0x044ff0000004180c */
[C---:B------:R-:W-:Y:S01]  /*7070*/  HMMA.16816.F32.BF16 R16, R28.reuse, R138, R16 ;  /* 0x0000008a1c10723c */ /* 0x040fe20000041810 */
[----:B------:R-:W1:Y:S07]  /*7080*/  LDSM.16.MT88.4 R136, [R0+0x9c00] ;  /* 0x009c00000088783b */ /* 0x000e6e0000004200 */
[C---:B---3--:R-:W-:Y:S08]  /*7090*/  HMMA.16816.F32.BF16 R20, R28.reuse, R32, R20 ;  /* 0x000000201c14723c */ /* 0x048ff00000041814 */
[----:B------:R-:W-:Y:S01]  /*70a0*/  HMMA.16816.F32.BF16 R24, R28, R34, R24 ;  /* 0x000000221c18723c */ /* 0x000fe20000041818 */
[----:B------:R-:W2:Y:S04]  /*70b0*/  LDSM.16.MT88.4 R28, [R0+0xdc00] ;  /* 0x00dc0000001c783b */ /* 0x000ea80000004200 */
[----:B------:R-:W-:Y:S03]  /*70c0*/  LDSM.16.M88.4 R32, [R201+0x2000] ;  /* 0x00200000c920783b */ /* 0x000fe60000000200 */
[C---:B-1----:R-:W-:Y:S08]  /*70d0*/  HMMA.16816.F32.BF16 R4, R132.reuse, R136, R4 ;  /* 0x000000888404723c */ /* 0x042ff00000041804 */
[C---:B------:R-:W-:Y:S01]  /*70e0*/  HMMA.16816.F32.BF16 R8, R132.reuse, R138, R8 ;  /* 0x0000008a8408723c */ /* 0x040fe20000041808 */
[----:B------:R-:W1:Y:S07]  /*70f0*/  LDSM.16.MT88.4 R136, [R0+0xa000] ;  /* 0x00a000000088783b */ /* 0x000e6e0000004200 */
[C---:B------:R-:W-:Y:S08]  /*7100*/  HMMA.16816.F32.BF16 R12, R132.reuse, R140, R12 ;  /* 0x0000008c840c723c */ /* 0x040ff0000004180c */
[C---:B------:R-:W-:Y:S01]  /*7110*/  HMMA.16816.F32.BF16 R16, R132.reuse, R142, R16 ;  /* 0x0000008e8410723c */ /* 0x040fe20000041810 */
[----:B------:R-:W3:Y:S07]  /*7120*/  LDSM.16.MT88.4 R140, [R0+0xc000] ;  /* 0x00c00000008c783b */ /* 0x000eee0000004200 */
[C---:B--2---:R-:W-:Y:S08]  /*7130*/  HMMA.16816.F32.BF16 R20, R132.reuse, R28, R20 ;  /* 0x0000001c8414723c */ /* 0x044ff00000041814 */
[----:B------:R-:W-:Y:S01]  /*7140*/  HMMA.16816.F32.BF16 R24, R132, R30, R24 ;  /* 0x0000001e8418723c */ /* 0x000fe20000041818 */
[----:B------:R-:W2:Y:S04]  /*7150*/  LDSM.16.MT88.4 R28, [R0+0xe000] ;  /* 0x00e00000001c783b */ /* 0x000ea80000004200 */
[----:B------:R-:W-:Y:S03]  /*7160*/  LDSM.16.M88.4 R132, [R202+0x2000] ;  /* 0x00200000ca84783b */ /* 0x000fe60000000200 */
[C---:B-1----:R-:W-:Y:S08]  /*7170*/  HMMA.16816.F32.BF16 R4, R32.reuse, R136, R4 ;  /* 0x000000882004723c */ /* 0x042ff00000041804 */
[C---:B------:R-:W-:Y:S01]  /*7180*/  HMMA.16816.F32.BF16 R8, R32.reuse, R138, R8 ;  /* 0x0000008a2008723c */ /* 0x040fe20000041808 */
[----:B------:R-:W1:Y:S07]  /*7190*/  LDSM.16.MT88.4 R136, [R0+0xa400] ;  /* 0x00a400000088783b */ /* 0x000e6e0000004200 */
[C---:B---3--:R-:W-:Y:S08]  /*71a0*/  HMMA.16816.F32.BF16 R12, R32.reuse, R140, R12 ;  /* 0x0000008c200c723c */ /* 0x048ff0000004180c */
        /* <DEDUP_REMOVED lines=24> */
[----:B------:R2:W2:Y:S06]  /*7330*/  LDSM.16.MT88.4 R28, [R0+0xec00] ;  /* 0x00ec0000001c783b */ /* 0x0004ac0000004200 */
[----:B----4-:R-:W-:Y:S01]  /*7340*/  @P0 IADD3 R34, P2, R208, UR14, RZ ;  /* 0x0000000ed0220c10 */ /* 0x010fe2000ff5e0ff */
[----:B------:R-:W-:Y:S01]  /*7350*/  IMAD.MOV.U32 R32, RZ, RZ, R212 ;  /* 0x000000ffff207224 */ /* 0x000fe200078e00d4 */
[C---:B-1----:R-:W-:Y:S01]  /*7360*/  HMMA.16816.F32.BF16 R4, R132.reuse, R136, R4 ;  /* 0x000000888404723c */ /* 0x042fe20000041804 */
[----:B------:R-:W-:Y:S02]  /*7370*/  @UP3 UIADD3 UR14, UP1, UR14, -0x100, URZ ;  /* 0xffffff000e0e3890 */ /* 0x000fe4000ff3e03f */
[----:B------:R-:W-:Y:S02]  /*7380*/  IMAD.MOV.U32 R208, RZ, RZ, c[0x0][0x22c] ;  /* 0x00008b00ffd07624 */ /* 0x000fe400078e00ff */
[----:B------:R-:W-:Y:S01]  /*7390*/  @P0 IADD3.X R35, R147, UR13, RZ, P2, !PT ;  /* 0x0000000d93230c10 */ /* 0x000fe200097fe4ff */
[----:B------:R-:W-:Y:S01]  /*73a0*/  IMAD.MOV.U32 R33, RZ, RZ, R211 ;  /* 0x000000ffff217224 */ /* 0x000fe200078e00d3 */
[----:B------:R-:W-:Y:S01]  /*73b0*/  @UP3 UIADD3.X UR13, UR13, -0x1, URZ, UP1, !UPT ;  /* 0xffffffff0d0d3890 */ /* 0x000fe20008ffe43f */
[C---:B------:R-:W-:Y:S01]  /*73c0*/  HMMA.16816.F32.BF16 R8, R132.reuse, R138, R8 ;  /* 0x0000008a8408723c */ /* 0x040fe20000041808 */
[----:B------:R-:W4:Y:S03]  /*73d0*/  LDL R139, [R1+0x10] ;  /* 0x00001000018b7983 */ /* 0x000f260000100800 */
[----:B------:R-:W-:Y:S01]  /*73e0*/  IMAD R208, R208, c[0x0][0x1c0], RZ ;  /* 0x00007000d0d07a24 */ /* 0x000fe200078e02ff */
[----:B------:R-:W4:Y:S01]  /*73f0*/  @P0 LDG.E R146, [R34.64+0x20] ;  /* 0x0000200422920981 */ /* 0x000f22000c1e1900 */
[----:B------:R-:W-:Y:S02]  /*7400*/  IMAD.MOV.U32 R147, RZ, RZ, c[0x0][0x22c] ;  /* 0x00008b00ff937624 */ /* 0x000fe400078e00ff */
[C---:B---3--:R-:W-:Y:S01]  /*7410*/  HMMA.16816.F32.BF16 R12, R132.reuse, R140, R12 ;  /* 0x0000008c840c723c */ /* 0x048fe2000004180c */
[----:B------:R-:W3:Y:S03]  /*7420*/  LDL R138, [R1+0x18] ;  /* 0x00001800018a7983 */ /* 0x000ee60000100800 */
[----:B------:R-:W-:Y:S01]  /*7430*/  IMAD R208, R208, 0x18, RZ ;  /* 0x00000018d0d07824 */ /* 0x000fe200078e02ff */
[----:B------:R1:W5:Y:S01]  /*7440*/  @P0 LDG.E R252, [R34.64] ;  /* 0x0000000422fc0981 */ /* 0x000362000c1e1900 */
[----:B--2---:R-:W-:Y:S02]  /*7450*/  IMAD.MOV.U32 R0, RZ, RZ, c[0x0][0x22c] ;  /* 0x00008b00ff007624 */ /* 0x004fe400078e00ff */
[C---:B------:R-:W-:Y:S01]  /*7460*/  HMMA.16816.F32.BF16 R16, R132.reuse, R142, R16 ;  /* 0x0000008e8410723c */ /* 0x040fe20000041810 */
[----:B------:R1:W5:Y:S03]  /*7470*/  @P0 LDG.E R250, [R34.64+0x80] ;  /* 0x0000800422fa0981 */ /* 0x000366000c1e1900 */
[----:B------:R-:W-:Y:S01]  /*7480*/  IMAD R0, R0, c[0x0][0x1c0], RZ ;  /* 0x0000700000007a24 */ /* 0x000fe200078e02ff */
[----:B------:R1:W5:Y:S01]  /*7490*/  @P0 LDG.E R251, [R34.64+0xa0] ;  /* 0x0000a00422fb0981 */ /* 0x000362000c1e1900 */
[----:B------:R-:W-:Y:S02]  /*74a0*/  IMAD R147, R147, c[0x0][0x1c0], RZ ;  /* 0x0000700093937a24 */ /* 0x000fe400078e02ff */
[C---:B------:R-:W-:Y:S01]  /*74b0*/  HMMA.16816.F32.BF16 R20, R132.reuse, R28, R20 ;  /* 0x0000001c8414723c */ /* 0x040fe20000041814 */
[----:B------:R2:W-:Y:S03]  /*74c0*/  RED.E.ADD.F32.FTZ.RN.STRONG.GPU [R32.64], R4 ;  /* 0x000000042000798e */ /* 0x0005e6000c10e784 */
[----:B------:R-:W-:Y:S02]  /*74d0*/  IMAD R0, R0, 0x30, RZ ;  /* 0x0000003000007824 */ /* 0x000fe400078e02ff */
[----:B------:R-:W-:Y:S01]  /*74e0*/  IMAD.SHL.U32 R147, R147, 0x20, RZ ;  /* 0x0000002093937824 */ /* 0x000fe200078e00ff */
[CC--:B------:R-:W-:Y:S01]  /*74f0*/  LEA R28, P1, R145.reuse, R32.reuse, 0x2 ;  /* 0x00000020911c7211 */ /* 0x0c0fe200078210ff */
[----:B------:R-:W-:Y:S01]  /*7500*/  HMMA.16816.F32.BF16 R24, R132, R30, R24 ;  /* 0x0000001e8418723c */ /* 0x000fe20000041818 */
[----:B------:R-:W-:Y:S03]  /*7510*/  IMAD.MOV.U32 R141, RZ, RZ, c[0x0][0x22c] ;  /* 0x00008b00ff8d7624 */ /* 0x000fe600078e00ff */
[-C--:B------:R-:W-:Y:S01]  /*7520*/  LEA.HI.X.SX32 R29, R145, R33.reuse, 0x2, P1 ;  /* 0x00000021911d7211 */ /* 0x080fe200008f16ff */
[----:B------:R-:W-:Y:S02]  /*7530*/  IMAD R141, R141, c[0x0][0x1c0], RZ ;  /* 0x000070008d8d7a24 */ /* 0x000fe400078e02ff */
[CC--:B------:R-:W-:Y:S01]  /*7540*/  LEA R132, P1, R208.reuse, R32.reuse, 0x2 ;  /* 0x00000020d0847211 */ /* 0x0c0fe200078210ff */
[----:B------:R-:W-:Y:S01]  /*7550*/  IMAD.MOV.U32 R140, RZ, RZ, c[0x0][0x22c] ;  /* 0x00008b00ff8c7624 */ /* 0x000fe200078e00ff */
[----:B------:R1:W-:Y:S03]  /*7560*/  RED.E.ADD.F32.FTZ.RN.STRONG.GPU [R28.64], R5 ;  /* 0x000000051c00798e */ /* 0x0003e6000c10e784 */
[-C--:B------:R-:W-:Y:S01]  /*7570*/  LEA.HI.X.SX32 R133, R208, R33.reuse, 0x2, P1 ;  /* 0x00000021d0857211 */ /* 0x080fe200008f16ff */
[----:B------:R-:W-:Y:S02]  /*7580*/  IMAD R141, R141, 0x28, RZ ;  /* 0x000000288d8d7824 */ /* 0x000fe400078e02ff */
[----:B------:R-:W-:Y:S02]  /*7590*/  IMAD R140, R140, c[0x0][0x1c0], RZ ;  /* 0x000070008c8c7a24 */ /* 0x000fe400078e02ff */
[----:B------:R-:W-:Y:S01]  /*75a0*/  IMAD.MOV.U32 R208, RZ, RZ, c[0x0][0x22c] ;  /* 0x00008b00ffd07624 */ /* 0x000fe200078e00ff */
[CC--:B------:R-:W-:Y:S01]  /*75b0*/  LEA R30, P2, R141.reuse, R32.reuse, 0x2 ;  /* 0x000000208d1e7211 */ /* 0x0c0fe200078410ff */
[----:B------:R-:W-:Y:S01]  /*75c0*/  IMAD R140, R140, 0x38, RZ ;  /* 0x000000388c8c7824 */ /* 0x000fe200078e02ff */
[-C--:B--2---:R-:W-:Y:S01]  /*75d0*/  LEA R4, P1, R0, R32.reuse, 0x2 ;  /* 0x0000002000047211 */ /* 0x084fe200078210ff */
[----:B------:R-:W-:Y:S01]  /*75e0*/  IMAD R208, R208, c[0x0][0x1c0], RZ ;  /* 0x00007000d0d07a24 */ /* 0x000fe200078e02ff */
[-C--:B------:R-:W-:Y:S03]  /*75f0*/  LEA.HI.X.SX32 R31, R141, R33.reuse, 0x2, P2 ;  /* 0x000000218d1f7211 */ /* 0x080fe600010f16ff */
[----:B------:R-:W-:Y:S05]  /*7600*/  IMAD.SHL.U32 R208, R208, 0x10, RZ ;  /* 0x00000010d0d07824 */ /* 0x000fea00078e00ff */
[C---:B------:R-:W-:Y:S02]  /*7610*/  IADD3 R142, R208.reuse, 0x20, RZ ;  /* 0x00000020d08e7810 */ /* 0x040fe40007ffe0ff */
[----:B------:R-:W-:Y:S02]  /*7620*/  IADD3 R141, R208, 0x20, RZ ;  /* 0x00000020d08d7810 */ /* 0x000fe40007ffe0ff */
[-C--:B-1----:R-:W-:Y:S01]  /*7630*/  LEA.HI.X.SX32 R5, R0, R33.reuse, 0x2, P1 ;  /* 0x0000002100057211 */ /* 0x082fe200008f16ff */
[----:B----4-:R1:W-:Y:S04]  /*7640*/  @P0 STL [R1], R146 ;  /* 0x0000009201000387 */ /* 0x0103e80000100800 */
[----:B------:R-:W2:Y:S01]  /*7650*/  LDL R0, [R1+0x14] ;  /* 0x0000140001007983 */ /* 0x000ea20000100800 */
[----:B-1----:R-:W-:Y:S04]  /*7660*/  IMAD.MOV.U32 R146, RZ, RZ, c[0x0][0x22c] ;  /* 0x00008b00ff927624 */ /* 0x002fe800078e00ff */
[----:B------:R-:W-:Y:S04]  /*7670*/  IMAD R146, R146, c[0x0][0x1c0], RZ ;  /* 0x0000700092927a24 */ /* 0x000fe800078e02ff */
[----:B------:R-:W-:Y:S05]  /*7680*/  IMAD.SHL.U32 R146, R146, 0x10, RZ ;  /* 0x0000001092927824 */ /* 0x000fea00078e00ff */
[CC--:B------:R-:W-:Y:S02]  /*7690*/  LEA R136, P0, R146.reuse, R32.reuse, 0x2 ;  /* 0x0000002092887211 */ /* 0x0c0fe400078010ff */
[C---:B------:R-:W-:Y:S02]  /*76a0*/  IADD3 R134, R146.reuse, 0x40, RZ ;  /* 0x0000004092867810 */ /* 0x040fe40007ffe0ff */
[-C--:B------:R-:W-:Y:S02]  /*76b0*/  LEA.HI.X.SX32 R137, R146, R33.reuse, 0x2, P0 ;  /* 0x0000002192897211 */ /* 0x080fe400000f16ff */
[CC--:B------:R-:W-:Y:S03]  /*76c0*/  LEA R34, P0, R147.reuse, R32.reuse, 0x2 ;  /* 0x0000002093227211 */ /* 0x0c0fe600078010ff */
[----:B------:R1:W-:Y:S01]  /*76d0*/  RED.E.ADD.F32.FTZ.RN.STRONG.GPU [R136.64], R6 ;  /* 0x000000068800798e */ /* 0x0003e2000c10e784 */
[-C--:B------:R-:W-:Y:S01]  /*76e0*/  LEA.HI.X.SX32 R35, R147, R33.reuse, 0x2, P0 ;  /* 0x0000002193237211 */ /* 0x080fe200000f16ff */
[----:B------:R-:W-:Y:S02]  /*76f0*/  IMAD.MOV.U32 R147, RZ, RZ, c[0x0][0x22c] ;  /* 0x00008b00ff937624 */ /* 0x000fe400078e00ff */
[----:B------:R4:W-:Y:S02]  /*7700*/  RED.E.ADD.F32.FTZ.RN.STRONG.GPU [R132.64], R7 ;  /* 0x000000078400798e */ /* 0x0009e4000c10e784 */
[----:B------:R-:W-:Y:S02]  /*7710*/  IMAD R147, R147, c[0x0][0x1c0], RZ ;  /* 0x0000700093937a24 */ /* 0x000fe400078e02ff */
[----:B------:R3:W-:Y:S02]  /*7720*/  RED.E.ADD.F32.FTZ.RN.STRONG.GPU [R34.64], R8 ;  /* 0x000000082200798e */ /* 0x0007e4000c10e784 */
[----:B------:R-:W-:Y:S02]  /*7730*/  IMAD.SHL.U32 R147, R147, 0x8, RZ ;  /* 0x0000000893937824 */ /* 0x000fe400078e00ff */
[----:B------:R3:W-:Y:S02]  /*7740*/  RED.E.ADD.F32.FTZ.RN.STRONG.GPU [R30.64], R9 ;  /* 0x000000091e00798e */ /* 0x0007e4000c10e784 */
[C---:B------:R-:W-:Y:S02]  /*7750*/  IMAD.IADD R142, R147.reuse, 0x1, R142 ;  /* 0x00000001938e7824 */ /* 0x040fe400078e028e */
[----:B------:R3:W-:Y:S01]  /*7760*/  RED.E.ADD.F32.FTZ.RN.STRONG.GPU [R4.64], R10 ;  /* 0x0000000a0400798e */ /* 0x0007e2000c10e784 */
[C---:B------:R-:W-:Y:S04]  /*7770*/  IMAD.IADD R141, R147.reuse, 0x1, R141 ;  /* 0x00000001938d7824 */ /* 0x040fe800078e028d */
[----:B------:R-:W-:Y:S01]  /*7780*/  IMAD.IADD R141, R147, 0x1, R141 ;  /* 0x00000001938d7824 */ /* 0x000fe200078e028d */
[CC--:B-1----:R-:W-:Y:S01]  /*7790*/  LEA R6, P0, R140.reuse, R32.reuse, 0x2 ;  /* 0x000000208c067211 */ /* 0x0c2fe200078010ff */
[----:B----4-:R-:W4:Y:S03]  /*77a0*/  LDL R132, [R1+0xc] ;  /* 0x00000c0001847983 */ /* 0x010f260000100800 */
[-C--:B------:R-:W-:Y:S02]  /*77b0*/  LEA.HI.X.SX32 R7, R140, R33.reuse, 0x2, P0 ;  /* 0x000000218c077211 */ /* 0x080fe400000f16ff */
[----:B------:R-:W-:Y:S02]  /*77c0*/  IADD3 R140, R209, 0x20, RZ ;  /* 0x00000020d18c7810 */ /* 0x000fe40007ffe0ff */
[C---:B---3--:R-:W-:Y:S01]  /*77d0*/  IADD3 R35, R146.reuse, 0x40, RZ ;  /* 0x0000004092237810 */ /* 0x048fe20007ffe0ff */
[----:B------:R1:W-:Y:S01]  /*77e0*/  RED.E.ADD.F32.FTZ.RN.STRONG.GPU [R6.64], R11 ;  /* 0x0000000b0600798e */ /* 0x0003e2000c10e784 */
[----:B------:R-:W-:Y:S02]  /*77f0*/  IADD3 R34, R146, 0x40, RZ ;  /* 0x0000004092227810 */ /* 0x000fe40007ffe0ff */
[-C--:B------:R-:W-:Y:S01]  /*7800*/  LEA R30, P1, R142, R32.reuse, 0x2 ;  /* 0x000000208e1e7211 */ /* 0x080fe200078210ff */
[----:B------:R3:W-:Y:S01]  /*7810*/  RED.E.ADD.F32.FTZ.RN.STRONG.GPU [R32.64+0x80], R12 ;  /* 0x0000800c2000798e */ /* 0x0007e2000c10e784 */
[----:B------:R-:W-:Y:S01]  /*7820*/  IADD3 R133, R146, 0x40, RZ ;  /* 0x0000004092857810 */ /* 0x000fe20007ffe0ff */
[C---:B------:R-:W-:Y:S01]  /*7830*/  IMAD.IADD R35, R145.reuse, 0x1, R35 ;  /* 0x0000000191237824 */ /* 0x040fe200078e0223 */
[-C--:B------:R-:W-:Y:S01]  /*7840*/  LEA R4, P0, R140, R32.reuse, 0x2 ;  /* 0x000000208c047211 */ /* 0x080fe200078010ff */
[----:B------:R3:W-:Y:S01]  /*7850*/  RED.E.ADD.F32.FTZ.RN.STRONG.GPU [R28.64+0x80], R13 ;  /* 0x0000800d1c00798e */ /* 0x0007e2000c10e784 */
[-C--:B------:R-:W-:Y:S01]  /*7860*/  LEA.HI.X.SX32 R31, R142, R33.reuse, 0x2, P1 ;  /* 0x000000218e1f7211 */ /* 0x080fe200008f16ff */
[C---:B------:R-:W-:Y:S01]  /*7870*/  IMAD.IADD R34, R145.reuse, 0x1, R34 ;  /* 0x0000000191227824 */ /* 0x040fe200078e0222 */
[-C--:B------:R-:W-:Y:S01]  /*7880*/  LEA.HI.X.SX32 R5, R140, R33.reuse, 0x2, P0 ;  /* 0x000000218c057211 */ /* 0x080fe200000f16ff */
[C---:B------:R-:W-:Y:S01]  /*7890*/  IMAD.IADD R133, R145.reuse, 0x1, R133 ;  /* 0x0000000191857824 */ /* 0x040fe200078e0285 */
[----:B------:R-:W-:Y:S01]  /*78a0*/  IADD3 R140, R208, 0x20, RZ ;  /* 0x00000020d08c7810 */ /* 0x000fe20007ffe0ff */
[----:B------:R-:W-:Y:S01]  /*78b0*/  IMAD.IADD R34, R145, 0x1, R34 ;  /* 0x0000000191227824 */ /* 0x000fe200078e0222 */
[-C--:B------:R-:W-:Y:S01]  /*78c0*/  LEA R10, P0, R141, R32.reuse, 0x2 ;  /* 0x000000208d0a7211 */ /* 0x080fe200078010ff */
[----:B------:R3:W-:Y:S01]  /*78d0*/  RED.E.ADD.F32.FTZ.RN.STRONG.GPU [R4.64], R14 ;  /* 0x0000000e0400798e */ /* 0x0007e2000c10e784 */
[----:B------:R-:W-:Y:S02]  /*78e0*/  IMAD.IADD R133, R145, 0x1, R133 ;  /* 0x0000000191857824 */ /* 0x000fe400078e0285 */
[----:B------:R-:W-:Y:S01]  /*78f0*/  IMAD.IADD R140, R147, 0x1, R140 ;  /* 0x00000001938c7824 */ /* 0x000fe200078e028c */
[----:B------:R3:W-:Y:S01]  /*7900*/  RED.E.ADD.F32.FTZ.RN.STRONG.GPU [R30.64], R15 ;  /* 0x0000000f1e00798e */ /* 0x0007e2000c10e784 */
[----:B------:R-:W-:Y:S02]  /*7910*/  IMAD.IADD R133, R145, 0x1, R133 ;  /* 0x0000000191857824 */ /* 0x000fe400078e0285 */
[C---:B------:R-:W-:Y:S04]  /*7920*/  IMAD.IADD R140, R147.reuse, 0x1, R140 ;  /* 0x00000001938c7824 */ /* 0x040fe800078e028c */
[----:B------:R-:W-:Y:S01]  /*7930*/  IMAD.IADD R140, R147, 0x1, R140 ;  /* 0x00000001938c7824 */ /* 0x000fe200078e028c */
[-C--:B-1----:R-:W-:Y:S02]  /*7940*/  LEA.HI.X.SX32 R11, R141, R33.reuse, 0x2, P0 ;  /* 0x000000218d0b7211 */ /* 0x082fe400000f16ff */
[CC--:B------:R-:W-:Y:S02]  /*7950*/  LEA R6, P1, R139.reuse, R32.reuse, 0x2 ;  /* 0x000000208b067211 */ /* 0x0c0fe400078210ff */
[CC--:B------:R-:W-:Y:S01]  /*7960*/  LEA R8, P2, R140.reuse, R32.reuse, 0x2 ;  /* 0x000000208c087211 */ /* 0x0c0fe200078410ff */
[----:B------:R1:W-:Y:S01]  /*7970*/  RED.E.ADD.F32.FTZ.RN.STRONG.GPU [R10.64], R16 ;  /* 0x000000100a00798e */ /* 0x0003e2000c10e784 */
[-C--:B------:R-:W-:Y:S02]  /*7980*/  LEA.HI.X.SX32 R7, R139, R33.reuse, 0x2, P1 ;  /* 0x000000218b077211 */ /* 0x080fe400008f16ff */
[-C--:B------:R-:W-:Y:S02]  /*7990*/  LEA.HI.X.SX32 R9, R140, R33.reuse, 0x2, P2 ;  /* 0x000000218c097211 */ /* 0x080fe400010f16ff */
[CC--:B---3--:R-:W-:Y:S01]  /*79a0*/  LEA R12, P4, R35.reuse, R32.reuse, 0x2 ;  /* 0x00000020230c7211 */ /* 0x0c8fe200078810ff */
[----:B------:R-:W-:Y:S03]  /*79b0*/  LDSM.16.MT88.4 R140, [R3+0x1c00] ;  /* 0x001c0000038c783b */ /* 0x000fe60000004200 */
[-C--:B------:R-:W-:Y:S01]  /*79c0*/  LEA.HI.X.SX32 R13, R35, R33.reuse, 0x2, P4 ;  /* 0x00000021230d7211 */ /* 0x080fe200020f16ff */
[----:B------:R3:W-:Y:S01]  /*79d0*/  RED.E.ADD.F32.FTZ.RN.STRONG.GPU [R8.64], R17 ;  /* 0x000000110800798e */ /* 0x0007e2000c10e784 */
[-C--:B------:R-:W-:Y:S02]  /*79e0*/  LEA R4, P0, R138, R32.reuse, 0x2 ;  /* 0x000000208a047211 */ /* 0x080fe400078010ff */
[-C--:B------:R-:W-:Y:S01]  /*79f0*/  LEA R14, P5, R134, R32.reuse, 0x2 ;  /* 0x00000020860e7211 */ /* 0x080fe200078a10ff */
[----:B------:R-:W-:Y:S01]  /*7a00*/  RED.E.ADD.F32.FTZ.RN.STRONG.GPU [R6.64], R18 ;  /* 0x000000120600798e */ /* 0x000fe2000c10e784 */
[-C--:B------:R-:W-:Y:S02]  /*7a10*/  LEA.HI.X.SX32 R5, R138, R33.reuse, 0x2, P0 ;  /* 0x000000218a057211 */ /* 0x080fe400000f16ff */
[-C--:B------:R-:W-:Y:S01]  /*7a20*/  LEA.HI.X.SX32 R15, R134, R33.reuse, 0x2, P5 ;  /* 0x00000021860f7211 */ /* 0x080fe200028f16ff */
[----:B------:R-:W-:Y:S04]  /*7a30*/  LDSM.16.MT88.4 R136, [R2+0x12800] ;  /* 0x012800000288783b */ /* 0x000fe80000004200 */
[----:B------:R2:W-:Y:S04]  /*7a40*/  RED.E.ADD.F32.FTZ.RN.STRONG.GPU [R4.64], R19 ;  /* 0x000000130400798e */ /* 0x0005e8000c10e784 */
[----:B------:R-:W-:Y:S01]  /*7a50*/  RED.E.ADD.F32.FTZ.RN.STRONG.GPU [R32.64+0x100], R20 ;  /* 0x000100142000798e */ /* 0x000fe2000c10e784 */
[CC--:B-1----:R-:W-:Y:S03]  /*7a60*/  LEA R10, P3, R34.reuse, R32.reuse, 0x2 ;  /* 0x00000020220a7211 */ /* 0x0c2fe600078610ff */
[----:B------:R-:W-:Y:S01]  /*7a70*/  RED.E.ADD.F32.FTZ.RN.STRONG.GPU [R28.64+0x100], R21 ;  /* 0x000100151c00798e */ /* 0x000fe2000c10e784 */
[-C--:B------:R-:W-:Y:S03]  /*7a80*/  LEA.HI.X.SX32 R11, R34, R33.reuse, 0x2, P3 ;  /* 0x00000021220b7211 */ /* 0x080fe600018f16ff */
[----:B------:R-:W-:Y:S01]  /*7a90*/  RED.E.ADD.F32.FTZ.RN.STRONG.GPU [R14.64], R22 ;  /* 0x000000160e00798e */ /* 0x000fe2000c10e784 */
[CC--:B---3--:R-:W-:Y:S03]  /*7aa0*/  LEA R8, P2, R133.reuse, R32.reuse, 0x2 ;  /* 0x0000002085087211 */ /* 0x0c8fe600078410ff */
[----:B------:R-:W-:Y:S01]  /*7ab0*/  RED.E.ADD.F32.FTZ.RN.STRONG.GPU [R12.64], R23 ;  /* 0x000000170c00798e */ /* 0x000fe2000c10e784 */
[-C--:B------:R-:W-:Y:S03]  /*7ac0*/  LEA.HI.X.SX32 R9, R133, R33.reuse, 0x2, P2 ;  /* 0x0000002185097211 */ /* 0x080fe600010f16ff */
[----:B------:R-:W-:Y:S04]  /*7ad0*/  RED.E.ADD.F32.FTZ.RN.STRONG.GPU [R10.64], R24 ;  /* 0x000000180a00798e */ /* 0x000fe8000c10e784 */
[----:B------:R-:W-:Y:S04]  /*7ae0*/  RED.E.ADD.F32.FTZ.RN.STRONG.GPU [R8.64], R25 ;  /* 0x000000190800798e */ /* 0x000fe8000c10e784 */
[----:B------:R-:W-:Y:S04]  /*7af0*/  LDSM.16.MT88.4 R8, [R3] ;  /* 0x000000000308783b */ /* 0x000fe80000004200 */
[----:B------:R-:W-:Y:S04]  /*7b00*/  LDSM.16.MT88.4 R12, [R2+0x11000] ;  /* 0x01100000020c783b */ /* 0x000fe80000004200 */
[----:B------:R-:W-:Y:S04]  /*7b10*/  LDSM.16.MT88.4 R16, [R3+0x1000] ;  /* 0x001000000310783b */ /* 0x000fe80000004200 */
[----:B------:R-:W-:Y:S04]  /*7b20*/  LDSM.16.MT88.4 R28, [R3+0x2000] ;  /* 0x00200000031c783b */ /* 0x000fe80000004200 */
[----:B------:R-:W-:Y:S01]  /*7b30*/  LDSM.16.MT88.4 R20, [R3+0x400] ;  /* 0x000400000314783b */ /* 0x000fe20000004200 */
[CC--:B--2---:R-:W-:Y:S04]  /*7b40*/  LEA R4, P0, R0.reuse, R32.reuse, 0x2 ;  /* 0x0000002000047211 */ /* 0x0c4fe800078010ff */
[-C--:B------:R-:W-:Y:S02]  /*7b50*/  LEA.HI.X.SX32 R5, R0, R33.reuse, 0x2, P0 ;  /* 0x0000002100057211 */ /* 0x080fe400000f16ff */
[----:B------:R-:W-:Y:S02]  /*7b60*/  PLOP3.LUT P0, PT, PT, PT, UP2, 0x80, 0x0 ;  /* 0x000000000000781c */ /* 0x000fe40003f0f028 */
[C---:B------:R-:W-:Y:S02]  /*7b70*/  IADD3 R0, R3.reuse, -0x3000, RZ ;  /* 0xffffd00003007810 */ /* 0x040fe40007ffe0ff */
[C---:B----4-:R-:W-:Y:S04]  /*7b80*/  LEA R6, P1, R132.reuse, R32, 0x2 ;  /* 0x0000002084067211 */ /* 0x050fe800078210ff */
[----:B------:R-:W-:Y:S02]  /*7b90*/  LEA.HI.X.SX32 R7, R132, R33, 0x2, P1 ;  /* 0x0000002184077211 */ /* 0x000fe400008f16ff */
[----:B------:R-:W-:Y:S01]  /*7ba0*/  LDSM.16.MT88.4 R32, [R2+0xf800] ;  /* 0x00f800000220783b */ /* 0x000fe20000004200 */
[----:B------:R-:W-:Y:S01]  /*7bb0*/  PLOP3.LUT P1, PT, PT, PT, UP0, 0x80, 0x0 ;  /* 0x000000000000781c */ /* 0x000fe20003f2f008 */
[----:B------:R-:W-:Y:S02]  /*7bc0*/  @UP3 UIADD3 UR16, UP0, UR16, -0x100, URZ ;  /* 0xffffff0010103890 */ /* 0x000fe4000ff1e03f */
[----:B------:R-:W-:Y:S02]  /*7bd0*/  RED.E.ADD.F32.FTZ.RN.STRONG.GPU [R6.64], R26 ;  /* 0x0000001a0600798e */ /* 0x000fe4000c10e784 */
[----:B------:R-:W-:Y:S02]  /*7be0*/  @UP3 UIADD3.X UR15, UR15, -0x1, URZ, UP0, !UPT ;  /* 0xffffffff0f0f3890 */ /* 0x000fe400087fe43f */
[----:B------:R-:W-:Y:S04]  /*7bf0*/  RED.E.ADD.F32.FTZ.RN.STRONG.GPU [R4.64], R27 ;  /* 0x0000001b0400798e */ /* 0x000fe8000c10e784 */
[----:B------:R-:W1:Y:S02]  /*7c00*/  LDSM.16.MT88.4 R4, [R2+0xf000] ;  /* 0x00f000000204783b */ /* 0x000e640000004200 */
[----:B------:R-:W-:Y:S02]  /*7c10*/  @P1 IADD3 R0, R3, 0x3000, RZ ;  /* 0x0000300003001810 */ /* 0x000fe40007ffe0ff */
        /* <DEDUP_REMOVED lines=221> */
[----:B------:R-:W-:Y:S02]  /*89f0*/  USHF.R.S32.HI UR14, URZ, 0x1f, UR37 ;  /* 0x0000001f3f0e7899 */ /* 0x000fe40008011425 */
[----:B------:R-:W-:Y:S02]  /*8a00*/  UIADD3 UR9, UR9, UR11, URZ ;  /* 0x0000000b09097290 */ /* 0x000fe4000fffe03f */
[----:B------:R-:W-:-:S02]  /*8a10*/  ULDC.64 UR12, c[0x0][0x388] ;  /* 0x0000e200000c7ab9 */ /* 0x000fc40000000a00 */
[----:B------:R-:W-:Y:S02]  /*8a20*/  UIMAD UR7, UR14, UR12, URZ ;  /* 0x0000000c0e0772a4 */ /* 0x000fe4000f8e023f */
[----:B------:R-:W-:Y:S02]  /*8a30*/  UIMAD.WIDE.U32 UR8, UR37, UR12, UR8 ;  /* 0x0000000c250872a5 */ /* 0x000fe4000f8e0008 */
[----:B------:R-:W-:-:S04]  /*8a40*/  UIMAD UR7, UR37, UR13, UR7 ;  /* 0x0000000d250772a4 */ /* 0x000fc8000f8e0207 */
[----:B------:R-:W-:Y:S02]  /*8a50*/  UIADD3 UR15, UR9, UR7, URZ ;  /* 0x00000007090f7290 */ /* 0x000fe4000fffe03f */
[----:B------:R-:W-:Y:S02]  /*8a60*/  UMOV UR14, UR8 ;  /* 0x00000008000e7c82 */ /* 0x000fe40008000000 */
.L_x_107:
        /* <DEDUP_REMOVED lines=11> */
[----:B------:R-:W-:-:S02]  /*8b20*/  USHF.R.S32.HI UR16, URZ, 0x1f, UR37 ;  /* 0x0000001f3f107899 */ /* 0x000fc40008011425 */
[----:B------:R-:W-:Y:S02]  /*8b30*/  UIADD3 UR9, UR9, UR11, URZ ;  /* 0x0000000b09097290 */ /* 0x000fe4000fffe03f */
[----:B------:R-:W-:Y:S02]  /*8b40*/  ULDC.64 UR12, c[0x0][0x390] ;  /* 0x0000e400000c7ab9 */ /* 0x000fe40000000a00 */
[----:B------:R-:W-:Y:S02]  /*8b50*/  UIMAD UR7, UR16, UR12, URZ ;  /* 0x0000000c100772a4 */ /* 0x000fe4000f8e023f */
[----:B------:R-:W-:Y:S02]  /*8b60*/  UIMAD.WIDE.U32 UR8, UR37, UR12, UR8 ;  /* 0x0000000c250872a5 */ /* 0x000fe4000f8e0008 */
[----:B------:R-:W-:-:S04]  /*8b70*/  UIMAD UR7, UR37, UR13, UR7 ;  /* 0x0000000d250772a4 */ /* 0x000fc8000f8e0207 */
[----:B------:R-:W-:Y:S02]  /*8b80*/  UIADD3 UR12, UR9, UR7, URZ ;  /* 0x00000007090c7290 */ /* 0x000fe4000fffe03f */
[----:B------:R-:W-:Y:S02]  /*8b90*/  UMOV UR11, UR8 ;  /* 0x00000008000b7c82 */ /* 0x000fe40008000000 */
.L_x_108:
[----:B------:R-:W-:Y:S01]  /*8ba0*/  BAR.SYNC.DEFER_BLOCKING 0x0 ;  /* 0x0000000000007b1d */ /* 0x000fe20000010000 */
[----:B-1---5:R-:W-:Y:S01]  /*8bb0*/  IMAD.SHL.U32 R3, R144, 0x2, RZ ;  /* 0x0000000290037824 */ /* 0x022fe200078e00ff */
[--C-:B------:R-:W-:Y:S01]  /*8bc0*/  SHF.R.S32.HI R7, RZ, 0x1f, R248.reuse ;  /* 0x0000001fff077819 */ /* 0x100fe200000114f8 */
[----:B------:R-:W-:Y:S01]  /*8bd0*/  USHF.R.S32.HI UR10, URZ, 0x1f, UR22 ;  /* 0x0000001f3f0a7899 */ /* 0x000fe20008011416 */
[----:B------:R-:W-:Y:S01]  /*8be0*/  IMAD.U32 R0, RZ, RZ, UR22 ;  /* 0x00000016ff007e24 */ /* 0x000fe2000f8e00ff */
[----:B------:R-:W-:Y:S01]  /*8bf0*/  UIMAD UR6, UR21, -0x80, UR6 ;  /* 0xffffff80150678a4 */ /* 0x000fe2000f8e0206 */
[----:B------:R-:W1:Y:S01]  /*8c00*/  S2R R9, SR_TID.X ;  /* 0x0000000000097919 */ /* 0x000e620000002100 */
[----:B------:R-:W-:Y:S01]  /*8c10*/  IMAD.MOV.U32 R6, RZ, RZ, R248 ;  /* 0x000000ffff067224 */ /* 0x000fe200078e00f8 */
[----:B------:R-:W-:Y:S01]  /*8c20*/  ULDC.64 UR8, c[0x0][0x3a0] ;  /* 0x0000e80000087ab9 */ /* 0x000fe20000000a00 */
[----:B------:R-:W-:Y:S01]  /*8c30*/  BSSY B0, `(.L_x_109) ;  /* 0x000002e000007945 */ /* 0x000fe20003800000 */
[----:B------:R-:W-:Y:S01]  /*8c40*/  UIMAD UR7, UR10, UR8, URZ ;  /* 0x000000080a0772a4 */ /* 0x000fe2000f8e023f */
[----:B------:R-:W-:Y:S01]  /*8c50*/  IMAD.WIDE.U32 R4, R0, c[0x0][0x3a0], R6 ;  /* 0x0000e80000047a25 */ /* 0x000fe200078e0006 */
[----:B------:R-:W-:-:S02]  /*8c60*/  USHF.R.S32.HI UR13, URZ, 0x1f, UR39 ;  /* 0x0000001f3f0d7899 */ /* 0x000fc40008011427 */
[----:B------:R-:W-:Y:S02]  /*8c70*/  UIMAD UR7, UR22, UR9, UR7 ;  /* 0x00000009160772a4 */ /* 0x000fe4000f8e0207 */
[----:B------:R-:W-:Y:S01]  /*8c80*/  IADD3 R4, P0, R4, UR14, RZ ;  /* 0x0000000e04047c10 */ /* 0x000fe2000ff1e0ff */
[----:B------:R-:W-:-:S03]  /*8c90*/  ULDC.64 UR8, c[0x0][0x3b8] ;  /* 0x0000ee0000087ab9 */ /* 0x000fc60000000a00 */
[----:B------:R-:W-:Y:S01]  /*8ca0*/  IMAD.U32 R8, RZ, RZ, UR7 ;  /* 0x00000007ff087e24 */ /* 0x000fe2000f8e00ff */
[----:B------:R-:W-:Y:S01]  /*8cb0*/  UIMAD UR7, UR13, UR8, URZ ;  /* 0x000000080d0772a4 */ /* 0x000fe2000f8e023f */
[----:B------:R2:W3:Y:S03]  /*8cc0*/  LDS.128 R36, [R3+0xa000] ;  /* 0x00a0000003247984 */ /* 0x0004e60000000c00 */
[----:B------:R-:W-:Y:S01]  /*8cd0*/  IADD3.X R5, R5, UR15, R8, P0, !PT ;  /* 0x0000000f05057c10 */ /* 0x000fe200087fe408 */
[----:B------:R-:W-:Y:S01]  /*8ce0*/  IMAD.U32 R8, RZ, RZ, UR39 ;  /* 0x00000027ff087e24 */ /* 0x000fe2000f8e00ff */
[----:B------:R-:W-:Y:S01]  /*8cf0*/  UIMAD UR7, UR39, UR9, UR7 ;  /* 0x00000009270772a4 */ /* 0x000fe2000f8e0207 */
[----:B------:R2:W4:Y:S01]  /*8d00*/  LDS.128 R32, [R3+0xc000] ;  /* 0x00c0000003207984 */ /* 0x0005220000000c00 */
[----:B-1----:R-:W-:-:S03]  /*8d10*/  SHF.R.S32.HI R0, RZ, 0x1f, R9 ;  /* 0x0000001fff007819 */ /* 0x002fc60000011409 */
[----:B------:R2:W1:Y:S01]  /*8d20*/  LDS.128 R28, [R3+0xe000] ;  /* 0x00e00000031c7984 */ /* 0x0004620000000c00 */
[----:B------:R-:W-:Y:S01]  /*8d30*/  LEA.HI R0, R0, R9, RZ, 0x2 ;  /* 0x0000000900007211 */ /* 0x000fe200078f10ff */
[----:B------:R-:W-:Y:S02]  /*8d40*/  IMAD.WIDE.U32 R8, R8, c[0x0][0x3b8], R4 ;  /* 0x0000ee0008087a25 */ /* 0x000fe400078e0004 */
[----:B------:R2:W1:Y:S01]  /*8d50*/  LDS.128 R48, [R3+0xf000] ;  /* 0x00f0000003307984 */ /* 0x0004620000000c00 */
[----:B------:R-:W-:-:S03]  /*8d60*/  SHF.R.S32.HI R0, RZ, 0x2, R0 ;  /* 0x00000002ff007819 */ /* 0x000fc60000011400 */
        /* <DEDUP_REMOVED lines=26> */
.L_x_110:
[----:B------:R-:W-:Y:S05]  /*8f10*/  BSYNC B0 ;  /* 0x0000000000007941 */ /* 0x000fea0003800000 */
.L_x_109:
        /* <DEDUP_REMOVED lines=20> */
.L_x_112:
[----:B------:R-:W-:Y:S05]  /*9060*/  BSYNC B0 ;  /* 0x0000000000007941 */ /* 0x000fea0003800000 */
.L_x_111:
[----:B------:R-:W-:Y:S01]  /*9070*/  ULDC.64 UR6, c[0x0][0x3a8] ;  /* 0x0000ea0000067ab9 */ /* 0x000fe20000000a00 */
[----:B------:R-:W-:Y:S01]  /*9080*/  IMAD.U32 R3, RZ, RZ, UR22 ;  /* 0x00000016ff037e24 */ /* 0x000fe2000f8e00ff */
        /* <DEDUP_REMOVED lines=29> */
.L_x_114:
[----:B------:R-:W-:Y:S05]  /*9260*/  BSYNC B0 ;  /* 0x0000000000007941 */ /* 0x000fea0003800000 */
.L_x_113:
[----:B------:R-:W-:Y:S05]  /*9270*/  @P3 BRA `(.L_x_88) ;  /* 0x000000f000003947 */ /* 0x000fea0003800000 */
[----:B------:R-:W-:Y:S01]  /*9280*/  IADD3 R0, P0, R0, 0x40, RZ ;  /* 0x0000004000007810 */ /* 0x000fe20007f1e0ff */
[----:B------:R-:W-:Y:S01]  /*9290*/  IMAD.MOV.U32 R7, RZ, RZ, R3 ;  /* 0x000000ffff077224 */ /* 0x000fe200078e0003 */
[----:B------:R-:W-:-:S02]  /*92a0*/  ISETP.GE.AND P2, PT, R248, c[0x0][0x220], PT ;  /* 0x00008800f8007a0c */ /* 0x000fc40003f46270 */
[----:B------:R-:W-:Y:S01]  /*92b0*/  ISETP.GE.AND P1, PT, R223, c[0x0][0x220], PT ;  /* 0x00008800df007a0c */ /* 0x000fe20003f26270 */
        /* <DEDUP_REMOVED lines=9> */
[----:B------:R1:W-:Y:S04]  /*9350*/  @!P1 STG.E.128 [R4.64+0x40], R56 ;  /* 0x0000403804009986 */ /* 0x0003e8000c101d04 */
[----:B------:R1:W-:Y:S02]  /*9360*/  @!P0 STG.E.128 [R4.64+0x80], R52 ;  /* 0x0000803404008986 */ /* 0x0003e4000c101d04 */
.L_x_88:
[----:B------:R-:W-:Y:S05]  /*9370*/  BSYNC B1 ;  /* 0x0000000000017941 */ /* 0x000fea0003800000 */
.L_x_74:
        /* <DEDUP_REMOVED lines=11> */
.L_x_115:
[----:B------:R-:W-:Y:S05]  /*9430*/  EXIT ;  /* 0x000000000000794d */ /* 0x000fea0003800000 */
.L_x_117:
        /* <DEDUP_REMOVED lines=12> */
.L_x_1276:


//--------------------- .text._ZN5flash44flash_bwd_dq_dk_dv_loop_seqk_parallel_kernelI23Flash_bwd_kernel_traitsILi96ELi64ELi128ELi8ELi2ELi4ELi4ELb1ELb0EN7cutlass10bfloat16_tE19Flash_kernel_traitsILi96ELi64ELi128ELi8ES3_EELb0ELb0ELb0ELb0ELb1ELb1ELb0EEEvNS_16Flash_bwd_paramsE --------------------------
	.section	.text._ZN5flash44flash_bwd_dq_dk_dv_loop_seqk_parallel_kernelI23Flash_bwd_kernel_traitsILi96ELi64ELi128ELi8ELi2ELi4ELi4ELb1ELb0EN7cutlass10bfloat16_tE19Flash_kernel_traitsILi96ELi64ELi128ELi8ES3_EELb0ELb0ELb0ELb0ELb1ELb1ELb0EEEvNS_16Flash_bwd_paramsE,"ax",@progbits
	.sectioninfo	@"SHI_REGISTERS=255"
	.align	128
        .global         _ZN5flash44flash_bwd_dq_dk_dv_loop_seqk_parallel_kernelI23Flash_bwd_kernel_traitsILi96ELi64ELi128ELi8ELi2ELi4ELi4ELb1ELb0EN7cutlass10bfloat16_tE19Flash_kernel_traitsILi96ELi64ELi128ELi8ES3_EELb0ELb0ELb0ELb0ELb1ELb1ELb0EEEvNS_16Flash_bwd_paramsE
        .type           _ZN5flash44flash_bwd_dq_dk_dv_loop_seqk_parallel_kernelI23Flash_bwd_kernel_traitsILi96ELi64ELi128ELi8ELi2ELi4ELi4ELb1ELb0EN7cutlass10bfloat16_tE19Flash_kernel_traitsILi96ELi64ELi128ELi8ES3_EELb0ELb0ELb0ELb0ELb1ELb1ELb0EEEvNS_16Flash_bwd_paramsE,@function
        .size           _ZN5flash44flash_bwd_dq_dk_dv_loop_seqk_parallel_kernelI23Flash_bwd_kernel_traitsILi96ELi64ELi128ELi8ELi2ELi4ELi4ELb1ELb0EN7cutlass10bfloat16_tE19Flash_kernel_traitsILi96ELi64ELi128ELi8ES3_EELb0ELb0ELb0ELb0ELb1ELb1ELb0EEEvNS_16Flash_bwd_paramsE,(.L_x_1277 - _ZN5flash44flash_bwd_dq_dk_dv_loop_seqk_parallel_kernelI23Flash_bwd_kernel_traitsILi96ELi64ELi128ELi8ELi2ELi4ELi4ELb1ELb0EN7cutlass10bfloat16_tE19Flash_kernel_traitsILi96ELi64ELi128ELi8ES3_EELb0ELb0ELb0ELb0ELb1ELb1ELb0EEEvNS_16Flash_bwd_paramsE)
        .other          _ZN5flash44flash_bwd_dq_dk_dv_loop_seqk_parallel_kernelI23Flash_bwd_kernel_traitsILi96ELi64ELi128ELi8ELi2ELi4ELi4ELb1ELb0EN7cutlass10bfloat16_tE19Flash_kernel_traitsILi96ELi64ELi128ELi8ES3_EELb0ELb0ELb0ELb0ELb1ELb1ELb0EEEvNS_16Flash_bwd_paramsE,@"STO_CUDA_ENTRY STV_DEFAULT"
_ZN5flash44flash_bwd_dq_dk_dv_loop_seqk_parallel_kernelI23Flash_bwd_kernel_traitsILi96ELi64ELi128ELi8ELi2ELi4ELi4ELb1ELb0EN7cutlass10bfloat16_tE19Flash_kernel_traitsILi96ELi64ELi128ELi8ES3_EELb0ELb0ELb0ELb0ELb1ELb1ELb0EEEvNS_16Flash_bwd_paramsE:
.text._ZN5flash44flash_bwd_dq_dk_dv_loop_seqk_parallel_kernelI23Flash_bwd_kernel_traitsILi96ELi64ELi128ELi8ELi2ELi4ELi4ELb1ELb0EN7cutlass10bfloat16_tE19Flash_kernel_traitsILi96ELi64ELi128ELi8ES3_EELb0ELb0ELb0ELb0ELb1ELb1ELb0EEEvNS_16Flash_bwd_paramsE:
        /* <DEDUP_REMOVED lines=12> */
[----:B------:R-:W-:Y:S01]  /*00c0*/  IMAD.MOV.U32 R230, RZ, RZ, 0x20 ;  /* 0x00000020ffe67424 */ /* 0x000fe200078e00ff */
[----:B------:R-:W-:Y:S01]  /*00d0*/  ULDC UR40, c[0x0][0x22c] ;  /* 0x00008b0000287ab9 */ /* 0x000fe20000000800 */
[----:B------:R-:W-:Y:S01]  /*00e0*/  IMAD.MOV.U32 R240, RZ, RZ, -0x10 ;  /* 0xfffffff0fff07424 */ /* 0x000fe200078e00ff */
[----:B------:R-:W-:Y:S01]  /*00f0*/  ULDC UR18, c[0x0][0x1c0] ;  /* 0x0000700000127ab9 */ /* 0x000fe20000000800 */
[----:B------:R-:W-:Y:S01]  /*0100*/  IMAD.MOV.U32 R227, RZ, RZ, -0x40 ;  /* 0xffffffc0ffe37424 */ /* 0x000fe200078e00ff */
[----:B------:R-:W-:Y:S02]  /*0110*/  UIMAD UR27, UR40, UR18, URZ ;  /* 0x00000012281b72a4 */ /* 0x000fe4000f8e023f */
[----:B------:R-:W-:Y:S02]  /*0120*/  UMOV UR4, 0x80 ;  /* 0x0000008000047882 */ /* 0x000fe40000000000 */
[----:B------:R-:W-:-:S02]  /*0130*/  ULDC UR5, c[0x0][0x210] ;  /* 0x0000840000057ab9 */ /* 0x000fc40000000800 */
[----:B------:R-:W-:Y:S02]  /*0140*/  ULDC UR30, c[0x0][0x234] ;  /* 0x00008d00001e7ab9 */ /* 0x000fe40000000800 */
[----:B------:R-:W-:Y:S02]  /*0150*/  ULDC UR29, c[0x0][0x224] ;  /* 0x00008900001d7ab9 */ /* 0x000fe40000000800 */
[----:B------:R-:W-:Y:S02]  /*0160*/  UIMAD UR30, UR4, UR5, UR30 ;  /* 0x00000005041e72a4 */ /* 0x000fe4000f8e021e */
[----:B------:R-:W-:Y:S02]  /*0170*/  UIADD3 UR29, UR4, UR29, URZ ;  /* 0x0000001d041d7290 */ /* 0x000fe4000fffe03f */
[----:B------:R-:W-:Y:S02]  /*0180*/  USHF.R.S32.HI UR4, URZ, 0x1f, UR40 ;  /* 0x0000001f3f047899 */ /* 0x000fe40008011428 */
[----:B------:R-:W-:Y:S01]  /*0190*/  USHF.L.U32 UR26, UR27, 0x6, URZ ;  /* 0x000000061b1a7899 */ /* 0x000fe2000800063f */
[----:B-1----:R-:W-:Y:S01]  /*01a0*/  SHF.R.S32.HI R0, RZ, 0x1f, R7 ;  /* 0x0000001fff007819 */ /* 0x002fe20000011407 */
[----:B------:R-:W-:-:S02]  /*01b0*/  UIMAD.WIDE.U32 UR40, UR40, UR18, URZ ;  /* 0x00000012282872a5 */ /* 0x000fc4000f8e003f */
[----:B------:R-:W-:Y:S01]  /*01c0*/  ULDC.64 UR42, c[0x0][0x118] ;  /* 0x00004600002a7ab9 */ /* 0x000fe20000000a00 */
[CC--:B------:R-:W-:Y:S01]  /*01d0*/  LEA.HI R4, R0.reuse, R7.reuse, RZ, 0x2 ;  /* 0x0000000700047211 */ /* 0x0c0fe200078f10ff */
[----:B------:R-:W-:Y:S01]  /*01e0*/  ULDC UR11, c[0x0][0x1c0] ;  /* 0x00007000000b7ab9 */ /* 0x000fe20000000800 */
[CC--:B------:R-:W-:Y:S01]  /*01f0*/  LEA.HI R17, R0.reuse, R7.reuse, RZ, 0x3 ;  /* 0x0000000700117211 */ /* 0x0c0fe200078f18ff */
[----:B------:R-:W-:Y:S01]  /*0200*/  ULDC UR10, c[0x0][0x224] ;  /* 0x00008900000a7ab9 */ /* 0x000fe20000000800 */
[CC--:B------:R-:W-:Y:S01]  /*0210*/  LEA.HI R3, R0.reuse, R7.reuse, RZ, 0x5 ;  /* 0x0000000700037211 */ /* 0x0c0fe200078f28ff */
[----:B------:R-:W-:Y:S01]  /*0220*/  UMOV UR12, 0x4 ;  /* 0x00000004000c7882 */ /* 0x000fe20000000000 */
[CC--:B------:R-:W-:Y:S01]  /*0230*/  LEA.HI R10, R0.reuse, R7.reuse, RZ, 0x4 ;  /* 0x00000007000a7211 */ /* 0x0c0fe200078f20ff */
[----:B------:R-:W-:Y:S01]  /*0240*/  ULDC.64 UR38, c[0x0][0x200] ;  /* 0x0000800000267ab9 */ /* 0x000fe20000000a00 */
[CC--:B------:R-:W-:Y:S01]  /*0250*/  LEA.HI R16, R0.reuse, R7.reuse, RZ, 0x6 ;  /* 0x0000000700107211 */ /* 0x0c0fe200078f30ff */
[----:B------:R-:W-:Y:S01]  /*0260*/  ULDC.64 UR36, c[0x0][0x3c8] ;  /* 0x0000f20000247ab9 */ /* 0x000fe20000000a00 */
[----:B------:R-:W-:Y:S01]  /*0270*/  LEA.HI R22, R0, R7, RZ, 0x7 ;  /* 0x0000000700167211 */ /* 0x000fe200078f38ff */
[----:B------:R-:W-:Y:S01]  /*0280*/  ULDC UR9, c[0x0][0x224] ;  /* 0x0000890000097ab9 */ /* 0x000fe20000000800 */
[--C-:B------:R-:W-:Y:S01]  /*0290*/  SHF.R.S32.HI R0, RZ, 0x2, R4.reuse ;  /* 0x00000002ff007819 */ /* 0x100fe20000011404 */
[----:B------:R-:W-:Y:S01]  /*02a0*/  ULDC UR8, c[0x0][0x22c] ;  /* 0x00008b0000087ab9 */ /* 0x000fe20000000800 */
[----:B------:R-:W-:Y:S01]  /*02b0*/  SHF.R.S32.HI R2, RZ, 0x1f, R4 ;  /* 0x0000001fff027819 */ /* 0x000fe20000011404 */
[----:B------:R-:W-:Y:S01]  /*02c0*/  UIMAD UR18, UR4, UR18, URZ ;  /* 0x00000012041272a4 */ /* 0x000fe2000f8e023f */
[----:B------:R-:W-:Y:S01]  /*02d0*/  SHF.R.S32.HI R6, RZ, 0x3, R17 ;  /* 0x00000003ff067819 */ /* 0x000fe20000011411 */
[----:B------:R-:W-:Y:S01]  /*02e0*/  USHF.R.S32.HI UR21, URZ, 0x1f, UR26 ;  /* 0x0000001f3f157899 */ /* 0x000fe2000801141a */
[----:B------:R-:W-:Y:S01]  /*02f0*/  LOP3.LUT R5, R4, 0xfffffffc, RZ, 0xc0, !PT ;  /* 0xfffffffc04057812 */ /* 0x000fe200078ec0ff */
[----:B------:R-:W-:Y:S01]  /*0300*/  UMOV UR16, 0xffffd000 ;  /* 0xffffd00000107882 */ /* 0x000fe20000000000 */
[-C--:B------:R-:W-:Y:S01]  /*0310*/  LEA.HI R2, R2, R0.reuse, RZ, 0x3 ;  /* 0x0000000002027211 */ /* 0x080fe200078f18ff */
[----:B------:R-:W-:Y:S01]  /*0320*/  IMAD.SHL.U32 R6, R6, 0x40, RZ ;  /* 0x0000004006067824 */ /* 0x000fe200078e00ff */
[----:B------:R-:W-:Y:S01]  /*0330*/  LEA.HI R4, R4, R0, RZ, 0x1 ;  /* 0x0000000004047211 */ /* 0x000fe200078f08ff */
[----:B------:R-:W-:Y:S01]  /*0340*/  IMAD.IADD R19, R7, 0x1, -R5 ;  /* 0x0000000107137824 */ /* 0x000fe200078e0a05 */
[----:B------:R-:W-:-:S02]  /*0350*/  LOP3.LUT R2, R2, 0xfffffff8, RZ, 0xc0, !PT ;  /* 0xfffffff802027812 */ /* 0x000fc400078ec0ff */
[----:B------:R-:W-:Y:S01]  /*0360*/  LOP3.LUT R4, R4, 0x7fffffe, RZ, 0xc0, !PT ;  /* 0x07fffffe04047812 */ /* 0x000fe200078ec0ff */
[----:B------:R-:W-:Y:S01]  /*0370*/  IMAD.SHL.U32 R9, R19, 0x8, RZ ;  /* 0x0000000813097824 */ /* 0x000fe200078e00ff */
[----:B------:R-:W-:Y:S01]  /*0380*/  LOP3.LUT R12, R3, 0xffffffe0, RZ, 0xc0, !PT ;  /* 0xffffffe0030c7812 */ /* 0x000fe200078ec0ff */
[C---:B------:R-:W-:Y:S01]  /*0390*/  IMAD.IADD R11, R0.reuse, 0x1, -R2 ;  /* 0x00000001000b7824 */ /* 0x040fe200078e0a02 */
[----:B------:R-:W-:Y:S01]  /*03a0*/  LOP3.LUT R13, R17, 0xfffffff8, RZ, 0xc0, !PT ;  /* 0xfffffff8110d7812 */ /* 0x000fe200078ec0ff */
[----:B------:R-:W-:Y:S01]  /*03b0*/  IMAD.IADD R15, R0, 0x1, -R4 ;  /* 0x00000001000f7824 */ /* 0x000fe200078e0a04 */
[----:B------:R-:W-:Y:S01]  /*03c0*/  LOP3.LUT R8, R10, 0xfffffff0, RZ, 0xc0, !PT ;  /* 0xfffffff00a087812 */ /* 0x000fe200078ec0ff */
[C---:B------:R-:W-:Y:S01]  /*03d0*/  IMAD.IADD R12, R7.reuse, 0x1, -R12 ;  /* 0x00000001070c7824 */ /* 0x040fe200078e0a0c */
[----:B------:R-:W-:Y:S01]  /*03e0*/  LOP3.LUT R2, R6, 0xc0, RZ, 0xc0, !PT ;  /* 0x000000c006027812 */ /* 0x000fe200078ec0ff */
[C---:B------:R-:W-:Y:S01]  /*03f0*/  IMAD.IADD R13, R7.reuse, 0x1, -R13 ;  /* 0x00000001070d7824 */ /* 0x040fe200078e0a0d */
[--C-:B------:R-:W-:Y:S01]  /*0400*/  SHF.R.S32.HI R0, RZ, 0x5, R3.reuse ;  /* 0x00000005ff007819 */ /* 0x100fe20000011403 */
[----:B------:R-:W-:Y:S01]  /*0410*/  IMAD.IADD R7, R7, 0x1, -R8 ;  /* 0x0000000107077824 */ /* 0x000fe200078e0a08 */
[----:B------:R-:W-:-:S02]  /*0420*/  SHF.R.S32.HI R4, RZ, 0x1f, R3 ;  /* 0x0000001fff047819 */ /* 0x000fc40000011403 */
[----:B------:R-:W-:Y:S02]  /*0430*/  LOP3.LUT R9, R2, 0x18, R9, 0xf8, !PT ;  /* 0x0000001802097812 */ /* 0x000fe400078ef809 */
[----:B------:R-:W-:Y:S02]  /*0440*/  SHF.R.U32.HI R6, RZ, 0x3, R2 ;  /* 0x00000003ff067819 */ /* 0x000fe40000011602 */
[-C--:B------:R-:W-:Y:S02]  /*0450*/  LEA.HI R5, R3, R0.reuse, RZ, 0x1 ;  /* 0x0000000003057211 */ /* 0x080fe400078f08ff */
[----:B------:R-:W-:Y:S02]  /*0460*/  LEA.HI R2, R4, R0, RZ, 0x2 ;  /* 0x0000000004027211 */ /* 0x000fe400078f10ff */
[----:B------:R-:W-:Y:S02]  /*0470*/  SHF.R.S32.HI R8, RZ, 0x4, R10 ;  /* 0x00000004ff087819 */ /* 0x000fe4000001140a */
[----:B------:R-:W-:-:S02]  /*0480*/  LOP3.LUT R5, R5, 0xfffffffe, RZ, 0xc0, !PT ;  /* 0xfffffffe05057812 */ /* 0x000fc400078ec0ff */
[----:B------:R-:W-:Y:S02]  /*0490*/  LOP3.LUT R2, R2, 0xfffffffc, RZ, 0xc0, !PT ;  /* 0xfffffffc02027812 */ /* 0x000fe400078ec0ff */
[----:B------:R-:W-:Y:S01]  /*04a0*/  LEA.HI R3, R10, R8, RZ, 0x1 ;  /* 0x000000080a037211 */ /* 0x000fe200078f08ff */
[C---:B------:R-:W-:Y:S01]  /*04b0*/  IMAD.IADD R231, R0.reuse, 0x1, -R5 ;  /* 0x0000000100e77824 */ /* 0x040fe200078e0a05 */
[----:B------:R-:W-:Y:S01]  /*04c0*/  LOP3.LUT R6, R9, R6, RZ, 0x3c, !PT ;  /* 0x0000000609067212 */ /* 0x000fe200078e3cff */
[C---:B------:R-:W-:Y:S01]  /*04d0*/  IMAD.IADD R14, R0.reuse, 0x1, -R2 ;  /* 0x00000001000e7824 */ /* 0x040fe200078e0a02 */
[----:B------:R-:W-:Y:S01]  /*04e0*/  LOP3.LUT R3, R3, 0xfffffffe, RZ, 0xc0, !PT ;  /* 0xfffffffe03037812 */ /* 0x000fe200078ec0ff */
[----:B------:R-:W-:Y:S01]  /*04f0*/  IMAD R0, R0, 0x8, R15 ;  /* 0x0000000800007824 */ /* 0x000fe200078e020f */
[----:B------:R-:W-:Y:S02]  /*0500*/  LEA.HI R4, R13, R13, RZ, 0x1 ;  /* 0x0000000d0d047211 */ /* 0x000fe400078f08ff */
[----:B------:R-:W-:Y:S01]  /*0510*/  SHF.R.S32.HI R9, RZ, 0x1f, R12 ;  /* 0x0000001fff097819 */ /* 0x000fe2000001140c */
[----:B------:R-:W-:Y:S01]  /*0520*/  IMAD.IADD R15, R8, 0x1, -R3 ;  /* 0x00000001080f7824 */ /* 0x000fe200078e0a03 */
[----:B------:R-:W-:Y:S01]  /*0530*/  SHF.R.S32.HI R3, RZ, 0x1f, R7 ;  /* 0x0000001fff037819 */ /* 0x000fe20000011407 */
[----:B------:R-:W-:Y:S01]  /*0540*/  IMAD.U32 R2, R0, 0x20, R6 ;  /* 0x0000002000027824 */ /* 0x000fe200078e0006 */
[----:B------:R-:W-:-:S02]  /*0550*/  LOP3.LUT R0, R4, 0x3fffffe, RZ, 0xc0, !PT ;  /* 0x03fffffe04007812 */ /* 0x000fc400078ec0ff */
[----:B------:R-:W-:Y:S02]  /*0560*/  SHF.R.S32.HI R10, RZ, 0x6, R16 ;  /* 0x00000006ff0a7819 */ /* 0x000fe40000011410 */
[----:B------:R-:W-:Y:S01]  /*0570*/  LEA.HI R21, R9, R12, RZ, 0x2 ;  /* 0x0000000c09157211 */ /* 0x000fe200078f10ff */
[----:B------:R1:W-:Y:S01]  /*0580*/  STL [R1+0x20], R2 ;  /* 0x0000200201007387 */ /* 0x0003e20000100800 */
[----:B------:R-:W-:Y:S01]  /*0590*/  LEA.HI R12, R3, R7, RZ, 0x3 ;  /* 0x00000007030c7211 */ /* 0x000fe200078f18ff */
[----:B------:R-:W-:Y:S01]  /*05a0*/  IMAD.IADD R6, R13, 0x1, -R0 ;  /* 0x000000010d067824 */ /* 0x000fe200078e0a00 */
[C---:B------:R-:W-:Y:S01]  /*05b0*/  LOP3.LUT R5, R11.reuse, 0x1, RZ, 0xc0, !PT ;  /* 0x000000010b057812 */ /* 0x040fe200078ec0ff */
[----:B------:R-:W-:Y:S01]  /*05c0*/  IMAD R0, R10, 0x4, R15 ;  /* 0x000000040a007824 */ /* 0x000fe200078e020f */
[----:B------:R-:W-:Y:S02]  /*05d0*/  LOP3.LUT R3, R12, 0xfffffff8, RZ, 0xc0, !PT ;  /* 0xfffffff80c037812 */ /* 0x000fe400078ec0ff */
[----:B------:R-:W-:Y:S01]  /*05e0*/  LEA.HI R9, R11, R11, RZ, 0x1 ;  /* 0x0000000b0b097211 */ /* 0x000fe200078f08ff */
[----:B------:R-:W-:Y:S01]  /*05f0*/  IMAD R20, R0, 0x8, R6 ;  /* 0x0000000800147824 */ /* 0x000fe200078e0206 */
[----:B------:R-:W-:Y:S01]  /*0600*/  SHF.R.S32.HI R0, RZ, 0x1, R4 ;  /* 0x00000001ff007819 */ /* 0x000fe20000011404 */
[----:B------:R-:W-:Y:S01]  /*0610*/  IMAD.IADD R16, R7, 0x1, -R3 ;  /* 0x0000000107107824 */ /* 0x000fe200078e0a03 */
[----:B------:R-:W-:Y:S01]  /*0620*/  ISETP.NE.U32.AND P5, PT, R5, 0x1, PT ;  /* 0x000000010500780c */ /* 0x000fe20003fa5070 */
[----:B------:R-:W-:Y:S01]  /*0630*/  IMAD.SHL.U32 R3, R13, 0x40, RZ ;  /* 0x000000400d037824 */ /* 0x000fe200078e00ff */
[C---:B------:R-:W-:Y:S01]  /*0640*/  LOP3.LUT P6, RZ, R0.reuse, 0x2, RZ, 0xc0, !PT ;  /* 0x0000000200ff7812 */ /* 0x040fe200078cc0ff */
[----:B------:R-:W-:Y:S01]  /*0650*/  IMAD.SHL.U32 R0, R0, 0x40, RZ ;  /* 0x0000004000007824 */ /* 0x000fe200078e00ff */
[----:B------:R-:W-:-:S02]  /*0660*/  LOP3.LUT P4, RZ, R11, 0x2, RZ, 0xc0, !PT ;  /* 0x000000020bff7812 */ /* 0x000fc4000788c0ff */
[----:B------:R-:W-:Y:S02]  /*0670*/  LOP3.LUT R6, R3, 0x1c0, RZ, 0xc0, !PT ;  /* 0x000001c003067812 */ /* 0x000fe400078ec0ff */
[----:B------:R-:W-:Y:S02]  /*0680*/  LOP3.LUT R0, R0, 0xc0, RZ, 0xc0, !PT ;  /* 0x000000c000007812 */ /* 0x000fe400078ec0ff */
[----:B------:R-:W-:Y:S02]  /*0690*/  SEL R221, R230, 0xffffffe0, !P6 ;  /* 0xffffffe0e6dd7807 */ /* 0x000fe40007000000 */
[----:B------:R-:W-:Y:S02]  /*06a0*/  SEL R240, R240, 0x10, !P5 ;  /* 0x00000010f0f07807 */ /* 0x000fe40006800000 */
[----:B-1----:R-:W-:-:S04]  /*06b0*/  LEA.HI R2, R7, R7, RZ, 0x1 ;  /* 0x0000000707027211 */ /* 0x002fc800078f08ff */
[----:B------:R-:W-:Y:S02]  /*06c0*/  LOP3.LUT R8, R2, 0x7fffffe, RZ, 0xc0, !PT ;  /* 0x07fffffe02087812 */ /* 0x000fe400078ec0ff */
[----:B------:R-:W-:-:S03]  /*06d0*/  SHF.R.S32.HI R4, RZ, 0x1f, R2 ;  /* 0x0000001fff047819 */ /* 0x000fc60000011402 */
[----:B------:R-:W-:Y:S01]  /*06e0*/  IMAD.IADD R18, R7, 0x1, -R8 ;  /* 0x0000000107127824 */ /* 0x000fe200078e0a08 */
[----:B------:R-:W-:Y:S01]  /*06f0*/  SHF.R.S32.HI R7, RZ, 0x1, R2 ;  /* 0x00000001ff077819 */ /* 0x000fe20000011402 */
[----:B------:R-:W-:-:S03]  /*0700*/  IMAD.SHL.U32 R2, R14, 0x10, RZ ;  /* 0x000000100e027824 */ /* 0x000fc600078e00ff */
[----:B------:R-:W-:Y:S02]  /*0710*/  LEA.HI R3, R4, R7, RZ, 0x2 ;  /* 0x0000000704037211 */ /* 0x000fe400078f10ff */
[----:B------:R-:W-:Y:S02]  /*0720*/  LOP3.LUT R4, R0, 0x8, R17, 0xf8, !PT ;  /* 0x0000000800047812 */ /* 0x000fe400078ef811 */
[----:B------:R-:W-:Y:S02]  /*0730*/  LOP3.LUT R5, R3, 0xfffffffc, RZ, 0xc0, !PT ;  /* 0xfffffffc03057812 */ /* 0x000fe400078ec0ff */
[----:B------:R-:W-:Y:S02]  /*0740*/  SHF.R.U32.HI R3, RZ, 0x3, R0 ;  /* 0x00000003ff037819 */ /* 0x000fe40000011600 */
[----:B------:R-:W-:Y:S01]  /*0750*/  LOP3.LUT R0, R9, 0x3fffffe, RZ, 0xc0, !PT ;  /* 0x03fffffe09007812 */ /* 0x000fe200078ec0ff */
[----:B------:R-:W-:Y:S01]  /*0760*/  IMAD.IADD R13, R7, 0x1, -R5 ;  /* 0x00000001070d7824 */ /* 0x000fe200078e0a05 */
[----:B------:R-:W-:Y:S01]  /*0770*/  LOP3.LUT R2, R6, 0x30, R2, 0xf8, !PT ;  /* 0x0000003006027812 */ /* 0x000fe200078ef802 */
[----:B------:R-:W-:Y:S01]  /*0780*/  IMAD.SHL.U32 R5, R19, 0x2, RZ ;  /* 0x0000000213057824 */ /* 0x000fe200078e00ff */
[----:B------:R-:W-:Y:S01]  /*0790*/  LOP3.LUT R222, R4, R3, RZ, 0x3c, !PT ;  /* 0x0000000304de7212 */ /* 0x000fe200078e3cff */
[C---:B------:R-:W-:Y:S01]  /*07a0*/  IMAD.IADD R7, R11.reuse, 0x1, -R0 ;  /* 0x000000010b077824 */ /* 0x040fe200078e0a00 */
[----:B------:R-:W-:Y:S01]  /*07b0*/  LOP3.LUT R8, R2, 0x8, R17, 0xf8, !PT ;  /* 0x0000000802087812 */ /* 0x000fe200078ef811 */
[----:B------:R-:W-:Y:S01]  /*07c0*/  IMAD.SHL.U32 R0, R11, 0x40, RZ ;  /* 0x000000400b007824 */ /* 0x000fe200078e00ff */
[----:B------:R-:W-:Y:S01]  /*07d0*/  SHF.R.U32.HI R3, RZ, 0x3, R6 ;  /* 0x00000003ff037819 */ /* 0x000fe20000011606 */
[----:B------:R-:W-:Y:S01]  /*07e0*/  IMAD.SHL.U32 R4, R10, 0x20, RZ ;  /* 0x000000200a047824 */ /* 0x000fe200078e00ff */
[----:B------:R-:W-:Y:S01]  /*07f0*/  SHF.R.S32.HI R2, RZ, 0x3, R12 ;  /* 0x00000003ff027819 */ /* 0x000fe2000001140c */
[----:B------:R-:W-:Y:S01]  /*0800*/  IMAD.U32 R222, R20, 0x20, R222 ;  /* 0x0000002014de7824 */ /* 0x000fe200078e00de */
[----:B------:R-:W-:-:S02]  /*0810*/  LOP3.LUT R0, R0, 0x1c0, RZ, 0xc0, !PT ;  /* 0x000001c000007812 */ /* 0x000fc400078ec0ff */
[----:B------:R-:W-:Y:S01]  /*0820*/  LOP3.LUT R10, R8, R3, RZ, 0x3c, !PT ;  /* 0x00000003080a7212 */ /* 0x000fe200078e3cff */
[----:B------:R-:W-:Y:S01]  /*0830*/  IMAD R18, R2, 0x8, R18 ;  /* 0x0000000802127824 */ /* 0x000fe200078e0212 */
[----:B------:R-:W-:Y:S01]  /*0840*/  LOP3.LUT R4, R0, 0x20, R4, 0xf8, !PT ;  /* 0x0000002000047812 */ /* 0x000fe200078ef804 */
[C---:B------:R-:W-:Y:S01]  /*0850*/  IMAD R225, R14.reuse, 0x2, R2 ;  /* 0x000000020ee17824 */ /* 0x040fe200078e0202 */
[----:B------:R-:W-:Y:S01]  /*0860*/  SHF.R.U32.HI R3, RZ, 0x3, R0 ;  /* 0x00000003ff037819 */ /* 0x000fe20000011600 */
[----:B------:R-:W-:Y:S01]  /*0870*/  IMAD R0, R14, 0x200, R5 ;  /* 0x000002000e007824 */ /* 0x000fe200078e0205 */
[----:B------:R-:W-:Y:S01]  /*0880*/  SHF.R.S32.HI R2, RZ, 0x7, R22 ;  /* 0x00000007ff027819 */ /* 0x000fe20000011416 */
[----:B------:R-:W-:Y:S01]  /*0890*/  IMAD R221, R222, 0x2, R221 ;  /* 0x00000002dedd7824 */ /* 0x000fe200078e02dd */
[----:B------:R-:W-:Y:S01]  /*08a0*/  LOP3.LUT R6, R4, R3, RZ, 0x3c, !PT ;  /* 0x0000000304067212 */ /* 0x000fe200078e3cff */
[----:B------:R-:W-:Y:S01]  /*08b0*/  IMAD R11, R7, 0x20, R0 ;  /* 0x00000020070b7824 */ /* 0x000fe200078e0200 */
[----:B------:R-:W-:Y:S01]  /*08c0*/  SHF.R.S32.HI R0, RZ, 0x1, R9 ;  /* 0x00000001ff007819 */ /* 0x000fe20000011409 */
[----:B------:R-:W-:-:S02]  /*08d0*/  IMAD R3, R2, 0x1000, R5 ;  /* 0x0000100002037824 */ /* 0x000fc400078e0205 */
[----:B------:R-:W-:Y:S01]  /*08e0*/  IMAD.SHL.U32 R2, R2, 0x8, RZ ;  /* 0x0000000802027824 */ /* 0x000fe200078e00ff */
[C---:B------:R-:W-:Y:S01]  /*08f0*/  LOP3.LUT P3, RZ, R0.reuse, 0x2, RZ, 0xc0, !PT ;  /* 0x0000000200ff7812 */ /* 0x040fe2000786c0ff */
[----:B------:R-:W-:Y:S02]  /*0900*/  IMAD.SHL.U32 R0, R0, 0x40, RZ ;  /* 0x0000004000007824 */ /* 0x000fe400078e00ff */
[----:B------:R-:W-:Y:S01]  /*0910*/  IMAD R5, R231, 0x400, R3 ;  /* 0x00000400e7057824 */ /* 0x000fe200078e0203 */
[----:B------:R-:W-:Y:S01]  /*0920*/  LOP3.LUT R2, R2, 0x8, RZ, 0xc0, !PT ;  /* 0x0000000802027812 */ /* 0x000fe200078ec0ff */
[C---:B------:R-:W-:Y:S01]  /*0930*/  IMAD.SHL.U32 R4, R15.reuse, 0x10, RZ ;  /* 0x000000100f047824 */ /* 0x040fe200078e00ff */
[----:B------:R-:W-:Y:S01]  /*0940*/  LOP3.LUT R0, R0, 0xc0, RZ, 0xc0, !PT ;  /* 0x000000c000007812 */ /* 0x000fe200078ec0ff */
[----:B------:R-:W-:Y:S01]  /*0950*/  IMAD.IADD R243, R6, 0x1, R5 ;  /* 0x0000000106f37824 */ /* 0x000fe200078e0205 */
[----:B------:R-:W-:Y:S01]  /*0960*/  R2P PR, R16, 0x6 ;  /* 0x0000000610007804 */ /* 0x000fe20000000000 */
[----:B------:R-:W-:Y:S01]  /*0970*/  IMAD.SHL.U32 R5, R15, 0x8, RZ ;  /* 0x000000080f057824 */ /* 0x000fe200078e00ff */
[----:B------:R-:W-:Y:S01]  /*0980*/  SHF.R.U32.HI R3, RZ, 0x3, R0 ;  /* 0x00000003ff037819 */ /* 0x000fe20000011600 */
[----:B------:R-:W-:Y:S01]  /*0990*/  IMAD.SHL.U32 R243, R243, 0x2, RZ ;  /* 0x00000002f3f37824 */ /* 0x000fe200078e00ff */
[----:B------:R-:W-:Y:S01]  /*09a0*/  LOP3.LUT R7, R2, 0x10, R4, 0xf8, !PT ;  /* 0x0000001002077812 */ /* 0x000fe200078ef804 */
[----:B------:R-:W-:Y:S01]  /*09b0*/  IMAD.SHL.U32 R222, R222, 0x2, RZ ;  /* 0x00000002dede7824 */ /* 0x000fe200078e00ff */
[----:B------:R-:W-:Y:S01]  /*09c0*/  LOP3.LUT R8, R3, R0, R2, 0x1e, !PT ;  /* 0x0000000003087212 */ /* 0x000fe200078e1e02 */
[----:B------:R-:W-:Y:S01]  /*09d0*/  IMAD.SHL.U32 R0, R16, 0x40, RZ ;  /* 0x0000004010007824 */ /* 0x000fe200078e00ff */
[----:B------:R-:W-:Y:S01]  /*09e0*/  LOP3.LUT R5, R5, 0x8, RZ, 0xc0, !PT ;  /* 0x0000000805057812 */ /* 0x000fe200078ec0ff */
[----:B------:R-:W-:Y:S01]  /*09f0*/  IMAD.SHL.U32 R2, R13, 0x40, RZ ;  /* 0x000000400d027824 */ /* 0x000fe200078e00ff */
[----:B------:R-:W-:Y:S01]  /*0a00*/  SEL R226, R230, 0xffffffe0, !P1 ;  /* 0xffffffe0e6e27807 */ /* 0x000fe20004800000 */
[----:B------:R-:W-:Y:S01]  /*0a10*/  IMAD.IADD R8, R8, 0x1, R11 ;  /* 0x0000000108087824 */ /* 0x000fe200078e020b */
[----:B------:R-:W-:Y:S01]  /*0a20*/  LOP3.LUT R0, R0, 0x1c0, RZ, 0xc0, !PT ;  /* 0x000001c000007812 */ /* 0x000fe200078ec0ff */
[----:B------:R-:W-:Y:S01]  /*0a30*/  IMAD R3, R15, 0x200, R10 ;  /* 0x000002000f037824 */ /* 0x000fe200078e020a */
[----:B------:R-:W-:Y:S01]  /*0a40*/  LOP3.LUT R2, R2, 0xc0, RZ, 0xc0, !PT ;  /* 0x000000c002027812 */ /* 0x000fe200078ec0ff */
[----:B------:R-:W-:Y:S01]  /*0a50*/  IMAD.IADD R241, R243, 0x1, R240 ;  /* 0x00000001f3f17824 */ /* 0x000fe200078e02f0 */
[----:B------:R-:W-:-:S02]  /*0a60*/  SHF.R.U32.HI R6, RZ, 0x3, R0 ;  /* 0x00000003ff067819 */ /* 0x000fc40000011600 */
[--C-:B------:R-:W-:Y:S02]  /*0a70*/  SHF.R.U32.HI R4, RZ, 0x3, R2.reuse ;  /* 0x00000003ff047819 */ /* 0x100fe40000011602 */
[--C-:B------:R-:W-:Y:S01]  /*0a80*/  LOP3.LUT R6, R6, R0, R5.reuse, 0x1e, !PT ;  /* 0x0000000006067212 */ /* 0x100fe200078e1e05 */
[----:B------:R-:W-:Y:S01]  /*0a90*/  IMAD.SHL.U32 R0, R18, 0x20, RZ ;  /* 0x0000002012007824 */ /* 0x000fe200078e00ff */
[C---:B------:R-:W-:Y:S02]  /*0aa0*/  LOP3.LUT R5, R4.reuse, R2, R5, 0x1e, !PT ;  /* 0x0000000204057212 */ /* 0x040fe400078e1e05 */
[----:B------:R-:W-:Y:S01]  /*0ab0*/  LOP3.LUT R2, R4, R7, R2, 0x1e, !PT ;  /* 0x0000000704027212 */ /* 0x000fe200078e1e02 */
[----:B------:R-:W-:Y:S01]  /*0ac0*/  IMAD.U32 R225, R225, 0x200, R6 ;  /* 0x00000200e1e17824 */ /* 0x000fe200078e0006 */
[----:B------:R-:W-:Y:S02]  /*0ad0*/  SHF.R.S32.HI R4, RZ, 0x2, R21 ;  /* 0x00000002ff047819 */ /* 0x000fe40000011415 */
[----:B------:R-:W-:Y:S01]  /*0ae0*/  SEL R227, R227, 0x40, P2 ;  /* 0x00000040e3e37807 */ /* 0x000fe20001000000 */
[----:B------:R-:W-:Y:S01]  /*0af0*/  IMAD.IADD R229, R0, 0x1, R2 ;  /* 0x0000000100e57824 */ /* 0x000fe200078e0202 */
[----:B------:R-:W-:Y:S01]  /*0b00*/  LEA R225, R225, 0xf000, 0x1 ;  /* 0x0000f000e1e17811 */ /* 0x000fe200078e08ff */
[C---:B------:R-:W-:Y:S01]  /*0b10*/  IMAD R23, R231.reuse, 0x10, R4 ;  /* 0x00000010e7177824 */ /* 0x040fe200078e0204 */
[----:B------:R-:W-:Y:S01]  /*0b20*/  LEA R4, R8, 0x9000, 0x1 ;  /* 0x0000900008047811 */ /* 0x000fe200078e08ff */
[----:B------:R-:W-:Y:S01]  /*0b30*/  IMAD R231, R231, 0x200, R0 ;  /* 0x00000200e7e77824 */ /* 0x000fe200078e0200 */
[----:B------:R-:W-:Y:S01]  /*0b40*/  IADD3 R242, R243, 0x20, RZ ;  /* 0x00000020f3f27810 */ /* 0x000fe20007ffe0ff */
[----:B------:R-:W-:Y:S01]  /*0b50*/  IMAD.IADD R226, R225, 0x1, R226 ;  /* 0x00000001e1e27824 */ /* 0x000fe200078e02e2 */
[----:B------:R-:W-:Y:S01]  /*0b60*/  IADD3 R0, R23, -0x40, RZ ;  /* 0xffffffc017007810 */ /* 0x000fe20007ffe0ff */
[----:B------:R-:W-:Y:S01]  /*0b70*/  STL [R1+0x2c], R23 ;  /* 0x00002c1701007387 */ /* 0x000fe20000100800 */
[----:B------:R-:W-:Y:S01]  /*0b80*/  @P4 IADD3 R242, R243, -0x20, RZ ;  /* 0xffffffe0f3f24810 */ /* 0x000fe20007ffe0ff */
[----:B------:R-:W-:Y:S01]  /*0b90*/  IMAD.IADD R228, R225, 0x1, R227 ;  /* 0x00000001e1e47824 */ /* 0x000fe200078e02e3 */
[----:B------:R-:W-:Y:S01]  /*0ba0*/  SHF.R.S32.HI R2, RZ, 0x1f, R0 ;  /* 0x0000001fff027819 */ /* 0x000fe20000011400 */
[----:B------:R-:W-:Y:S01]  /*0bb0*/  IMAD.IADD R231, R231, 0x1, R5 ;  /* 0x00000001e7e77824 */ /* 0x000fe200078e0205 */
[----:B------:R-:W-:Y:S01]  /*0bc0*/  LOP3.LUT P0, RZ, R13, 0x2, RZ, 0xc0, !PT ;  /* 0x000000020dff7812 */ /* 0x000fe2000780c0ff */
[----:B------:R-:W-:Y:S01]  /*0bd0*/  IMAD.IADD R240, R240, 0x1, R242 ;  /* 0x00000001f0f07824 */ /* 0x000fe200078e02f2 */
[C---:B------:R-:W-:Y:S01]  /*0be0*/  SHF.L.U64.HI R2, R0.reuse, 0x2, R2 ;  /* 0x0000000200027819 */ /* 0x040fe20000010202 */
[----:B------:R-:W-:Y:S01]  /*0bf0*/  IMAD.SHL.U32 R0, R0, 0x4, RZ ;  /* 0x0000000400007824 */ /* 0x000fe200078e00ff */
[----:B------:R-:W-:Y:S01]  /*0c00*/  SEL R230, R230, 0xffffffe0, !P0 ;  /* 0xffffffe0e6e67807 */ /* 0x000fe20004000000 */
[----:B------:R-:W-:-:S02]  /*0c10*/  IMAD.IADD R227, R226, 0x1, R227 ;  /* 0x00000001e2e37824 */ /* 0x000fc400078e02e3 */
[----:B------:R1:W-:Y:S04]  /*0c20*/  STL [R1+0x28], R2 ;  /* 0x0000280201007387 */ /* 0x0003e80000100800 */
[----:B------:R2:W-:Y:S04]  /*0c30*/  STL [R1+0x24], R0 ;  /* 0x0000240001007387 */ /* 0x0005e80000100800 */
[----:B------:R3:W-:Y:S01]  /*0c40*/  STL [R1+0x10], R4 ;  /* 0x0000100401007387 */ /* 0x0007e20000100800 */
[----:B-1----:R-:W-:Y:S01]  /*0c50*/  IMAD.SHL.U32 R2, R3, 0x2, RZ ;  /* 0x0000000203027824 */ /* 0x002fe200078e00ff */
[----:B--2---:R-:W-:-:S02]  /*0c60*/  IADD3 R0, R4, 0x20, RZ ;  /* 0x0000002004007810 */ /* 0x004fc40007ffe0ff */
[----:B------:R-:W-:-:S05]  /*0c70*/  @P3 IADD3 R0, R4, -0x20, RZ ;  /* 0xffffffe004003810 */ /* 0x000fca0007ffe0ff */
[----:B------:R3:W-:Y:S02]  /*0c80*/  STL [R1+0x14], R0 ;  /* 0x0000140001007387 */ /* 0x0007e40000100800 */
.L_x_126:
[----:B------:R-:W-:Y:S01]  /*0c90*/  ULDC.64 UR4, c[0x0][0x258] ;  /* 0x0000960000047ab9 */ /* 0x000fe20000000a00 */
[----:B------:R-:W-:Y:S01]  /*0ca0*/  ISETP.NE.U32.AND P1, PT, RZ, c[0x0][0x250], PT ;  /* 0x00009400ff007a0c */ /* 0x000fe20003f25070 */
[----:B------:R-:W-:Y:S02]  /*0cb0*/  UISETP.NE.U32.AND UP1, UPT, URZ, UR4, UPT ;  /* 0x000000043f00728c */ /* 0x000fe4000bf25070 */
[----:B------:R-:W-:Y:S01]  /*0cc0*/  ULDC.64 UR6, c[0x0][0x258] ;  /* 0x0000960000067ab9 */ /* 0x000fe20000000a00 */
[----:B------:R-:W-:Y:S01]  /*0cd0*/  ISETP.NE.AND.EX P1, PT, RZ, c[0x0][0x254], PT, P1 ;  /* 0x00009500ff007a0c */ /* 0x000fe20003f25310 */
[----:B------:R-:W-:-:S06]  /*0ce0*/  UISETP.NE.AND.EX UP1, UPT, URZ, UR5, UPT, UP1 ;  /* 0x000000053f00728c */ /* 0x000fcc000bf25310 */
[----:B------:R-:W-:-:S05]  /*0cf0*/  PLOP3.LUT P0, PT, PT, PT, UP1, 0x80, 0x0 ;  /* 0x000000000000781c */ /* 0x000fca0003f0f018 */
[----:B------:R-:W-:Y:S01]  /*0d00*/  @UP1 UMOV UR4, 0x4 ;  /* 0x0000000400041882 */ /* 0x000fe20000000000 */
[----:B-1----:R-:W1:Y:S01]  /*0d10*/  @P1 S2R R7, SR_CTAID.Y ;  /* 0x0000000000071919 */ /* 0x002e620000002600 */
[----:B------:R-:W-:-:S06]  /*0d20*/  @P1 IMAD.MOV.U32 R6, RZ, RZ, 0x4 ;  /* 0x00000004ff061424 */ /* 0x000fcc00078e00ff */
[----:B---3--:R-:W2:Y:S01]  /*0d30*/  @P0 S2R R0, SR_CTAID.Y ;  /* 0x0000000000000919 */ /* 0x008ea20000002600 */
[----:B-1----:R-:W-:-:S06]  /*0d40*/  @P1 IMAD.WIDE R6, R7, R6, c[0x0][0x250] ;  /* 0x0000940007061625 */ /* 0x002fcc00078e0206 */
[----:B------:R-:W3:Y:S01]  /*0d50*/  @P1 LDG.E R6, [R6.64] ;  /* 0x0000002a06061981 */ /* 0x000ee2000c1e1900 */
[----:B--2---:R-:W1:Y:S02]  /*0d60*/  @P0 R2UR UR5, R0 ;  /* 0x00000000000503c2 */ /* 0x004e6400000e0000 */
[----:B-1----:R-:W-:-:S06]  /*0d70*/  @UP1 UIMAD.WIDE UR4, UR5, UR4, UR6 ;  /* 0x00000004050412a5 */ /* 0x002fcc000f8e0206 */
[----:B------:R-:W-:Y:S02]  /*0d80*/  IMAD.U32 R4, RZ, RZ, UR4 ;  /* 0x00000004ff047e24 */ /* 0x000fe4000f8e00ff */
[----:B------:R-:W-:Y:S01]  /*0d90*/  IMAD.U32 R5, RZ, RZ, UR5 ;  /* 0x00000005ff057e24 */ /* 0x000fe2000f8e00ff */
[----:B------:R-:W-:Y:S02]  /*0da0*/  UMOV UR15, URZ ;  /* 0x0000003f000f7c82 */ /* 0x000fe40008000000 */
[----:B------:R-:W-:Y:S02]  /*0db0*/  ULDC.64 UR4, c[0x0][0x268] ;  /* 0x00009a0000047ab9 */ /* 0x000fe40000000a00 */
[----:B------:R-:W2:Y:S01]  /*0dc0*/  @P0 LDG.E R0, [R4.64] ;  /* 0x0000002a04000981 */ /* 0x000ea2000c1e1900 */
[----:B------:R-:W-:-:S04]  /*0dd0*/  @!UP1 UISETP.NE.U32.AND UP0, UPT, URZ, UR4, UPT ;  /* 0x000000043f00928c */ /* 0x000fc8000bf05070 */
[----:B------:R-:W-:-:S03]  /*0de0*/  @!UP1 UISETP.NE.AND.EX UP0, UPT, URZ, UR5, UPT, UP0 ;  /* 0x000000053f00928c */ /* 0x000fc6000bf05300 */
[----:B------:R-:W-:Y:S02]  /*0df0*/  ULDC.64 UR4, c[0x0][0x218] ;  /* 0x0000860000047ab9 */ /* 0x000fe40000000a00 */
[----:B------:R-:W-:Y:S01]  /*0e00*/  @!UP1 USEL UR5, URZ, UR5, !UP0 ;  /* 0x000000053f059287 */ /* 0x000fe2000c000000 */
[----:B---3--:R-:W1:Y:S08]  /*0e10*/  @P1 R2UR UR15, R6 ;  /* 0x00000000060f13c2 */ /* 0x008e7000000e0000 */
[----:B--2---:R-:W1:Y:S02]  /*0e20*/  @P0 R2UR UR6, R0 ;  /* 0x00000000000603c2 */ /* 0x004e6400000e0000 */
[----:B-1----:R-:W-:-:S02]  /*0e30*/  @UP1 UIADD3 UR7, UR6, -UR15, URZ ;  /* 0x8000000f06071290 */ /* 0x002fc4000fffe03f */
[----:B------:R-:W-:Y:S02]  /*0e40*/  USHF.L.U32 UR6, UR34, 0x7, URZ ;  /* 0x0000000722067899 */ /* 0x000fe4000800063f */
[----:B------:R-:W-:-:S04]  /*0e50*/  @!UP1 UIADD3 UR7, UR5, UR4, -UR15 ;  /* 0x0000000405079290 */ /* 0x000fc8000fffe80f */
[----:B------:R-:W-:-:S06]  /*0e60*/  UISETP.GE.AND UP0, UPT, UR6, UR7, UPT ;  /* 0x000000070600728c */ /* 0x000fcc000bf06270 */
[----:B------:R-:W-:-:S13]  /*0e70*/  PLOP3.LUT P0, PT, PT, PT, UP0, 0x80, 0x0 ;  /* 0x000000000000781c */ /* 0x000fda0003f0f008 */
[----:B------:R-:W-:Y:S05]  /*0e80*/  @P0 BRA `(.L_x_118) ;  /* 0x0000538000000947 */ /* 0x000fea0003800000 */
[----:B------:R-:W-:Y:S01]  /*0e90*/  IABS R6, c[0x0][0x1c8] ;  /* 0x0000720000067a13 */ /* 0x000fe20000000000 */
[----:B------:R-:W1:Y:S01]  /*0ea0*/  S2R R3, SR_CTAID.Z ;  /* 0x0000000000037919 */ /* 0x000e620000002700 */
[----:B------:R-:W2:Y:S01]  /*0eb0*/  S2UR UR25, SR_CTAID.Z ;  /* 0x00000000001979c3 */ /* 0x000ea20000002700 */
[----:B------:R-:W-:Y:S01]  /*0ec0*/  ULDC UR28, c[0x0][0x1c8] ;  /* 0x00007200001c7ab9 */ /* 0x000fe20000000800 */
[----:B------:R-:W3:Y:S01]  /*0ed0*/  I2F.RP R4, R6 ;  /* 0x0000000600047306 */ /* 0x000ee20000209400 */
[----:B------:R-:W-:Y:S01]  /*0ee0*/  ULDC UR17, c[0x0][0x214] ;  /* 0x0000850000117ab9 */ /* 0x000fe20000000800 */
[----:B------:R-:W-:Y:S01]  /*0ef0*/  ISETP.NE.AND P2, PT, RZ, c[0x0][0x1c8], PT ;  /* 0x00007200ff007a0c */ /* 0x000fe20003f45270 */
[----:B------:R-:W-:Y:S02]  /*0f00*/  ULDC.U8 UR7, c[0x0][0x328] ;  /* 0x0000ca0000077ab9 */ /* 0x000fe40000000000 */
[----:B------:R-:W-:Y:S01]  /*0f10*/  UIADD3 UR20, UR17, 0x3f, URZ ;  /* 0x0000003f11147890 */ /* 0x000fe2000fffe03f */
[----:B------:R-:W4:Y:S01]  /*0f20*/  S2UR UR13, SR_CTAID.Y ;  /* 0x00000000000d79c3 */ /* 0x000f220000002600 */
[----:B------:R-:W-:-:S02]  /*0f30*/  ULDC.64 UR4, c[0x0][0x240] ;  /* 0x0000900000047ab9 */ /* 0x000fc40000000a00 */
[----:B------:R-:W-:Y:S02]  /*0f40*/  UISETP.NE.AND UP0, UPT, UR7, URZ, UPT ;  /* 0x0000003f0700728c */ /* 0x000fe4000bf05270 */
[----:B------:R-:W-:Y:S02]  /*0f50*/  UISETP.NE.U32.AND UP1, UPT, URZ, UR4, UPT ;  /* 0x000000043f00728c */ /* 0x000fe4000bf25070 */
[----:B------:R-:W-:Y:S02]  /*0f60*/  USHF.R.S32.HI UR33, URZ, 0x1f, UR20 ;  /* 0x0000001f3f217899 */ /* 0x000fe40008011414 */
[----:B------:R-:W-:Y:S01]  /*0f70*/  UISETP.NE.AND.EX UP1, UPT, URZ, UR5, UPT, UP1 ;  /* 0x000000053f00728c */ /* 0x000fe2000bf25310 */
[----:B---3--:R-:W3:Y:S01]  /*0f80*/  MUFU.RCP R4, R4 ;  /* 0x0000000400047308 */ /* 0x008ee20000001000 */
[----:B------:R-:W-:Y:S02]  /*0f90*/  ULEA.HI UR33, UR33, UR20, URZ, 0x6 ;  /* 0x0000001421217291 */ /* 0x000fe4000f8f303f */
[----:B------:R-:W-:Y:S01]  /*0fa0*/  ULDC UR4, c[0x0][0x214] ;  /* 0x0000850000047ab9 */ /* 0x000fe20000000800 */
[----:B-1----:R-:W-:Y:S01]  /*0fb0*/  IABS R3, R3 ;  /* 0x0000000300037213 */ /* 0x002fe20000000000 */
[----:B--2---:R-:W-:-:S02]  /*0fc0*/  ULOP3.LUT UR28, UR25, UR28, URZ, 0x3c, !UPT ;  /* 0x0000001c191c7292 */ /* 0x004fc4000f8e3c3f */
[----:B------:R-:W-:Y:S02]  /*0fd0*/  ULDC UR32, c[0x0][0x22c] ;  /* 0x00008b0000207ab9 */ /* 0x000fe40000000800 */
[----:B------:R-:W-:Y:S02]  /*0fe0*/  ULDC UR5, c[0x0][0x1c0] ;  /* 0x0000700000057ab9 */ /* 0x000fe40000000800 */
[----:B------:R-:W-:Y:S01]  /*0ff0*/  ISETP.LE.AND P1, PT, RZ, UR28, PT ;  /* 0x0000001cff007c0c */ /* 0x000fe2000bf23270 */
[----:B------:R-:W-:Y:S02]  /*1000*/  ULDC.U8 UR19, c[0x0][0x3d0] ;  /* 0x0000f40000137ab9 */ /* 0x000fe40000000000 */
[----:B----4-:R-:W-:Y:S01]  /*1010*/  UIMAD.WIDE UR44, UR13, 0x80, URZ ;  /* 0x000000800d2c78a5 */ /* 0x010fe2000f8e023f */
[----:B---3--:R-:W-:Y:S01]  /*1020*/  IADD3 R4, R4, 0xffffffe, RZ ;  /* 0x0ffffffe04047810 */ /* 0x008fe20007ffe0ff */
[----:B------:R-:W-:Y:S01]  /*1030*/  @UP0 UIMAD UR7, UR13, UR4, URZ ;  /* 0x000000040d0702a4 */ /* 0x000fe2000f8e023f */
[----:B------:R-:W-:Y:S01]  /*1040*/  ISETP.NE.AND P4, PT, RZ, UR19, PT ;  /* 0x00000013ff007c0c */ /* 0x000fe2000bf85270 */
[----:B------:R-:W-:Y:S01]  /*1050*/  USEL UR20, UR44, URZ, UP1 ;  /* 0x0000003f2c147287 */ /* 0x000fe20008800000 */
[----:B------:R-:W1:Y:S01]  /*1060*/  F2I.FTZ.U32.TRUNC.NTZ R5, R4 ;  /* 0x0000000400057305 */ /* 0x000e62000021f000 */
[----:B------:R-:W-:-:S02]  /*1070*/  ULOP3.LUT UR44, UR33, 0xffffffc0, URZ, 0xc0, !UPT ;  /* 0xffffffc0212c7892 */ /* 0x000fc4000f8ec03f */
[----:B------:R-:W-:Y:S02]  /*1080*/  UIMAD UR32, UR25, UR32, URZ ;  /* 0x00000020192072a4 */ /* 0x000fe4000f8e023f */
[----:B------:R-:W-:Y:S02]  /*1090*/  @!UP0 UIMAD UR5, UR13, UR5, UR25 ;  /* 0x000000050d0582a4 */ /* 0x000fe4000f8e0219 */
[----:B------:R-:W-:Y:S02]  /*10a0*/  UIADD3 UR44, UR44, -0x40, URZ ;  /* 0xffffffc02c2c7890 */ /* 0x000fe4000fffe03f */
[----:B------:R-:W-:Y:S02]  /*10b0*/  ULDC UR31, c[0x0][0x234] ;  /* 0x00008d00001f7ab9 */ /* 0x000fe40000000800 */
[----:B------:R-:W-:Y:S02]  /*10c0*/  ULDC UR23, c[0x0][0x1c0] ;  /* 0x0000700000177ab9 */ /* 0x000fe40000000800 */
[----:B------:R-:W-:-:S02]  /*10d0*/  USEL UR19, UR45, URZ, UP1 ;  /* 0x0000003f2d137287 */ /* 0x000fc40008800000 */
[----:B------:R-:W-:Y:S01]  /*10e0*/  @UP0 UIMAD UR31, UR25, UR31, UR7 ;  /* 0x0000001f191f02a4 */ /* 0x000fe2000f8e0207 */
[--C-:B-1----:R-:W-:Y:S01]  /*10f0*/  IMAD.MOV R0, RZ, RZ, -R5.reuse ;  /* 0x000000ffff007224 */ /* 0x102fe200078e0a05 */
[----:B------:R-:W-:Y:S01]  /*1100*/  USHF.R.S32.HI UR46, URZ, 0x1f, UR15 ;  /* 0x0000001f3f2e7899 */ /* 0x000fe2000801140f */
[----:B------:R-:W-:Y:S01]  /*1110*/  IMAD.MOV.U32 R4, RZ, RZ, RZ ;  /* 0x000000ffff047224 */ /* 0x000fe200078e00ff */
[----:B------:R-:W-:Y:S01]  /*1120*/  USHF.R.S32.HI UR14, URZ, 0x1f, UR6 ;  /* 0x0000001f3f0e7899 */ /* 0x000fe20008011406 */
[----:B------:R-:W-:Y:S01]  /*1130*/  IMAD R0, R0, R6, RZ ;  /* 0x0000000600007224 */ /* 0x000fe200078e02ff */
[----:B------:R-:W-:Y:S02]  /*1140*/  USHF.R.S32.HI UR35, URZ, 0x1f, UR13 ;  /* 0x0000001f3f237899 */ /* 0x000fe4000801140d */
[----:B------:R-:W-:Y:S01]  /*1150*/  USHF.R.S32.HI UR24, URZ, 0x1f, UR25 ;  /* 0x0000001f3f187899 */ /* 0x000fe20008011419 */
[----:B------:R-:W-:Y:S01]  /*1160*/  IMAD.HI.U32 R0, R5, R0, R4 ;  /* 0x0000000005007227 */ /* 0x000fe200078e0004 */
[----:B------:R-:W-:-:S02]  /*1170*/  USHF.R.S32.HI UR23, URZ, 0x1f, UR23 ;  /* 0x0000001f3f177899 */ /* 0x000fc40008011417 */
[----:B------:R-:W-:Y:S01]  /*1180*/  USHF.R.S32.HI UR22, URZ, 0x1f, UR32 ;  /* 0x0000001f3f167899 */ /* 0x000fe20008011420 */
[----:B------:R-:W-:Y:S01]  /*1190*/  IMAD.MOV.U32 R4, RZ, RZ, R3 ;  /* 0x000000ffff047224 */ /* 0x000fe200078e0003 */
[----:B------:R-:W-:Y:S02]  /*11a0*/  @!UP0 UIMAD UR31, UR5, UR4, URZ ;  /* 0x00000004051f82a4 */ /* 0x000fe4000f8e023f */
[----:B------:R-:W-:Y:S01]  /*11b0*/  USHF.R.S32.HI UR45, URZ, 0x1f, UR44 ;  /* 0x0000001f3f2d7899 */ /* 0x000fe2000801142c */
[----:B------:R-:W-:-:S04]  /*11c0*/  IMAD.HI.U32 R0, R0, R4, RZ ;  /* 0x0000000400007227 */ /* 0x000fc800078e00ff */
[----:B------:R-:W-:-:S04]  /*11d0*/  IMAD.MOV R3, RZ, RZ, -R0 ;  /* 0x000000ffff037224 */ /* 0x000fc800078e0a00 */
[C---:B------:R-:W-:Y:S02]  /*11e0*/  IMAD R3, R6.reuse, R3, R4 ;  /* 0x0000000306037224 */ /* 0x040fe400078e0204 */
[----:B------:R-:W1:Y:S03]  /*11f0*/  S2R R4, SR_CTAID.X ;  /* 0x0000000000047919 */ /* 0x000e660000002500 */
[----:B------:R-:W-:-:S13]  /*1200*/  ISETP.GT.U32.AND P3, PT, R6, R3, PT ;  /* 0x000000030600720c */ /* 0x000fda0003f64070 */
[----:B------:R-:W-:Y:S01]  /*1210*/  @!P3 IMAD.IADD R3, R3, 0x1, -R6 ;  /* 0x000000010303b824 */ /* 0x000fe200078e0a06 */
[----:B------:R-:W-:-:S04]  /*1220*/  @!P3 IADD3 R0, R0, 0x1, RZ ;  /* 0x000000010000b810 */ /* 0x000fc80007ffe0ff */
[----:B------:R-:W-:Y:S01]  /*1230*/  ISETP.GE.U32.AND P0, PT, R3, R6, PT ;  /* 0x000000060300720c */ /* 0x000fe20003f06070 */
[----:B-1----:R-:W-:-:S04]  /*1240*/  IMAD.WIDE.U32 R22, R4, c[0x0][0x3d8], RZ ;  /* 0x0000f60004167a25 */ /* 0x002fc800078e00ff */
[----:B------:R-:W-:Y:S01]  /*1250*/  IMAD R3, R4, c[0x0][0x3dc], R23 ;  /* 0x0000f70004037a24 */ /* 0x000fe200078e0217 */
[----:B------:R-:W-:-:S04]  /*1260*/  SEL R22, R22, RZ, P4 ;  /* 0x000000ff16167207 */ /* 0x000fc80002000000 */
[----:B------:R-:W-:-:S03]  /*1270*/  SEL R20, R3, RZ, P4 ;  /* 0x000000ff03147207 */ /* 0x000fc60002000000 */
[----:B------:R-:W-:Y:S02]  /*1280*/  @P0 IADD3 R0, R0, 0x1, RZ ;  /* 0x0000000100000810 */ /* 0x000fe40007ffe0ff */
[----:B------:R-:W-:-:S03]  /*1290*/  PLOP3.LUT P0, PT, PT, PT, UP0, 0x80, 0x0 ;  /* 0x000000000000781c */ /* 0x000fc60003f0f008 */
[----:B------:R-:W-:Y:S01]  /*12a0*/  @!P1 IMAD.MOV R0, RZ, RZ, -R0 ;  /* 0x000000ffff009224 */ /* 0x000fe200078e0a00 */
[----:B------:R-:W-:-:S04]  /*12b0*/  @!P2 LOP3.LUT R0, RZ, c[0x0][0x1c8], RZ, 0x33, !PT ;  /* 0x00007200ff00aa12 */ /* 0x000fc800078e33ff */
[----:B------:R-:W-:-:S05]  /*12c0*/  SHF.R.S32.HI R19, RZ, 0x1f, R0 ;  /* 0x0000001fff137819 */ /* 0x000fca0000011400 */
[----:B------:R-:W-:Y:S05]  /*12d0*/  @!P0 BRA `(.L_x_119) ;  /* 0x0000003000008947 */ /* 0x000fea0003800000 */
[----:B------:R-:W-:-:S04]  /*12e0*/  UIMAD UR28, UR29, UR13, URZ ;  /* 0x0000000d1d1c72a4 */ /* 0x000fc8000f8e023f */
[----:B------:R-:W-:Y:S01]  /*12f0*/  UIMAD UR28, UR30, UR25, UR28 ;  /* 0x000000191e1c72a4 */ /* 0x000fe2000f8e021c */
[----:B------:R-:W-:Y:S05]  /*1300*/  BRA `(.L_x_120) ;  /* 0x0000002000007947 */ /* 0x000fea0003800000 */
.L_x_119:
[----:B------:R-:W-:-:S04]  /*1310*/  UIMAD UR28, UR13, UR11, UR25 ;  /* 0x0000000b0d1c72a4 */ /* 0x000fc8000f8e0219 */
[----:B------:R-:W-:Y:S02]  /*1320*/  UIMAD UR28, UR28, UR10, URZ ;  /* 0x0000000a1c1c72a4 */ /* 0x000fe4000f8e023f */
.L_x_120:
[----:B------:R-:W2:Y:S04]  /*1330*/  LDL R27, [R1+0x20] ;  /* 0x00002000011b7983 */ /* 0x000ea80000100800 */
[----:B------:R-:W3:Y:S01]  /*1340*/  LDL R26, [R1+0x2c] ;  /* 0x00002c00011a7983 */ /* 0x000ee20000100800 */
[----:B------:R-:W-:Y:S02]  /*1350*/  UIADD3 UR15, UP0, UR6, UR15, URZ ;  /* 0x0000000f060f7290 */ /* 0x000fe4000ff1e03f */
[----:B------:R-:W-:Y:S01]  /*1360*/  ULDC.64 UR4, c[0x0][0x1a0] ;  /* 0x0000680000047ab9 */ /* 0x000fe20000000a00 */
[----:B------:R-:W1:Y:S01]  /*1370*/  S2R R23, SR_TID.X ;  /* 0x0000000000177919 */ /* 0x000e620000002100 */
[----:B------:R-:W-:Y:S02]  /*1380*/  UIADD3.X UR14, UR46, UR14, URZ, UP0, !UPT ;  /* 0x0000000e2e0e7290 */ /* 0x000fe400087fe43f */
[----:B------:R-:W-:Y:S01]  /*1390*/  ULDC.64 UR6, c[0x0][0x368] ;  /* 0x0000da0000067ab9 */ /* 0x000fe20000000a00 */
[----:B------:R-:W4:Y:S01]  /*13a0*/  S2R R25, SR_CTAID.Y ;  /* 0x0000000000197919 */ /* 0x000f220000002600 */
[----:B------:R-:W-:Y:S01]  /*13b0*/  UIMAD UR4, UR14, UR4, URZ ;  /* 0x000000040e0472a4 */ /* 0x000fe2000f8e023f */
[----:B------:R-:W-:Y:S01]  /*13c0*/  IMAD.U32 R6, RZ, RZ, UR15 ;  /* 0x0000000fff067e24 */ /* 0x000fe2000f8e00ff */
[----:B------:R-:W-:Y:S01]  /*13d0*/  UIMAD UR6, UR35, UR6, URZ ;  /* 0x00000006230672a4 */ /* 0x000fe2000f8e023f */
[----:B------:R-:W-:Y:S01]  /*13e0*/  IMAD.U32 R8, RZ, RZ, UR15 ;  /* 0x0000000fff087e24 */ /* 0x000fe2000f8e00ff */
[----:B------:R-:W-:-:S02]  /*13f0*/  ULEA.HI.SX32 UR33, UR33, 0xffffffff, 0x1a ;  /* 0xffffffff21217891 */ /* 0x000fc4000f8fd23f */
[----:B------:R-:W-:Y:S02]  /*1400*/  UIMAD UR7, UR13, UR7, UR6 ;  /* 0x000000070d0772a4 */ /* 0x000fe4000f8e0206 */
[----:B------:R-:W-:Y:S02]  /*1410*/  UIMAD UR6, UR15, UR5, UR4 ;  /* 0x000000050f0672a4 */ /* 0x000fe4000f8e0204 */
[----:B------:R-:W-:Y:S02]  /*1420*/  UIADD3 UR31, UR44, UR31, URZ ;  /* 0x0000001f2c1f7290 */ /* 0x000fe4000fffe03f */
[----:B------:R-:W-:Y:S02]  /*1430*/  ULDC.64 UR4, c[0x0][0x198] ;  /* 0x0000660000047ab9 */ /* 0x000fe40000000a00 */
[----:B------:R-:W-:-:S04]  /*1440*/  UIMAD UR4, UR14, UR4, URZ ;  /* 0x000000040e0472a4 */ /* 0x000fc8000f8e023f */
[----:B------:R-:W-:Y:S01]  /*1450*/  UIMAD UR5, UR15, UR5, UR4 ;  /* 0x000000050f0572a4 */ /* 0x000fe2000f8e0204 */
[----:B-1----:R-:W-:-:S04]  /*1460*/  SHF.R.S32.HI R24, RZ, 0x1f, R23 ;  /* 0x0000001fff187819 */ /* 0x002fc80000011417 */
[----:B------:R-:W-:-:S04]  /*1470*/  LEA.HI R16, R24, R23, RZ, 0x2 ;  /* 0x0000001718107211 */ /* 0x000fc800078f10ff */
[----:B------:R-:W-:Y:S02]  /*1480*/  LOP3.LUT R4, R16, 0xfffffffc, RZ, 0xc0, !PT ;  /* 0xfffffffc10047812 */ /* 0x000fe400078ec0ff */
[----:B------:R-:W-:-:S03]  /*1490*/  SHF.R.S32.HI R16, RZ, 0x2, R16 ;  /* 0x00000002ff107819 */ /* 0x000fc60000011410 */
[----:B------:R-:W-:Y:S01]  /*14a0*/  IMAD.IADD R4, R23, 0x1, -R4 ;  /* 0x0000000117047824 */ /* 0x000fe200078e0a04 */
[----:B------:R-:W-:Y:S02]  /*14b0*/  SHF.R.S32.HI R21, RZ, 0x1f, R16 ;  /* 0x0000001fff157819 */ /* 0x000fe40000011410 */
[----:B------:R-:W-:Y:S01]  /*14c0*/  IADD3 R3, P0, R16, UR44, RZ ;  /* 0x0000002c10037c10 */ /* 0x000fe2000ff1e0ff */
[----:B------:R-:W-:-:S03]  /*14d0*/  IMAD.SHL.U32 R4, R4, 0x8, RZ ;  /* 0x0000000804047824 */ /* 0x000fc600078e00ff */
[----:B------:R-:W-:Y:S02]  /*14e0*/  IADD3.X R12, R21, UR45, RZ, P0, !PT ;  /* 0x0000002d150c7c10 */ /* 0x000fe400087fe4ff */
[----:B------:R-:W-:-:S03]  /*14f0*/  SHF.R.S32.HI R5, RZ, 0x1f, R4 ;  /* 0x0000001fff057819 */ /* 0x000fc60000011404 */
[----:B------:R-:W-:Y:S02]  /*1500*/  IMAD R13, R12, c[0x0][0x190], RZ ;  /* 0x000064000c0d7a24 */ /* 0x000fe400078e02ff */
[----:B------:R-:W-:-:S04]  /*1510*/  IMAD.WIDE.U32 R6, R6, c[0x0][0x198], R4 ;  /* 0x0000660006067a25 */ /* 0x000fc800078e0004 */
[--C-:B------:R-:W-:Y:S01]  /*1520*/  IMAD.WIDE.U32 R8, R8, c[0x0][0x1a0], R4.reuse ;  /* 0x0000680008087a25 */ /* 0x100fe200078e0004 */
[----:B------:R-:W-:Y:S01]  /*1530*/  IADD3 R7, R7, UR5, RZ ;  /* 0x0000000507077c10 */ /* 0x000fe2000fffe0ff */
[----:B------:R-:W-:Y:S02]  /*1540*/  ULDC.64 UR4, c[0x0][0x180] ;  /* 0x0000600000047ab9 */ /* 0x000fe40000000a00 */
[----:B----4-:R-:W-:Y:S01]  /*1550*/  IMAD.WIDE.U32 R10, R25, c[0x0][0x368], R4 ;  /* 0x0000da00190a7a25 */ /* 0x010fe200078e0004 */
[----:B------:R-:W-:Y:S01]  /*1560*/  IADD3 R9, R9, UR6, RZ ;  /* 0x0000000609097c10 */ /* 0x000fe2000fffe0ff */
[----:B------:R-:W-:Y:S02]  /*1570*/  UIMAD UR4, UR35, UR4, URZ ;  /* 0x00000004230472a4 */ /* 0x000fe4000f8e023f */
[----:B------:R-:W-:Y:S01]  /*1580*/  IMAD R14, R12, c[0x0][0x370], RZ ;  /* 0x0000dc000c0e7a24 */ /* 0x000fe200078e02ff */
[----:B------:R-:W-:Y:S01]  /*1590*/  IADD3 R11, R11, UR7, RZ ;  /* 0x000000070b0b7c10 */ /* 0x000fe2000fffe0ff */
[----:B------:R-:W-:Y:S01]  /*15a0*/  ULDC.64 UR6, c[0x0][0x188] ;  /* 0x0000620000067ab9 */ /* 0x000fe20000000a00 */
[C---:B------:R-:W-:Y:S01]  /*15b0*/  IMAD R17, R3.reuse, c[0x0][0x194], R13 ;  /* 0x0000650003117a24 */ /* 0x040fe200078e020d */
[----:B------:R-:W-:Y:S01]  /*15c0*/  UIMAD UR6, UR35, UR6, URZ ;  /* 0x00000006230672a4 */ /* 0x000fe2000f8e023f */
[----:B------:R-:W-:-:S03]  /*15d0*/  IMAD.WIDE.U32 R12, R3, c[0x0][0x190], R4 ;  /* 0x00006400030c7a25 */ /* 0x000fc600078e0004 */
[----:B------:R-:W-:Y:S01]  /*15e0*/  UIMAD UR7, UR13, UR7, UR6 ;  /* 0x000000070d0772a4 */ /* 0x000fe2000f8e0206 */
[C---:B------:R-:W-:Y:S01]  /*15f0*/  IMAD R18, R3.reuse, c[0x0][0x374], R14 ;  /* 0x0000dd0003127a24 */ /* 0x040fe200078e020e */
[----:B------:R-:W-:Y:S01]  /*1600*/  UIMAD UR6, UR13, UR5, UR4 ;  /* 0x000000050d0672a4 */ /* 0x000fe2000f8e0204 */
[----:B------:R-:W-:Y:S01]  /*1610*/  IMAD.WIDE.U32 R14, R3, c[0x0][0x370], R10 ;  /* 0x0000dc00030e7a25 */ /* 0x000fe200078e000a */
[----:B------:R-:W-:Y:S01]  /*1620*/  MOV R10, R12 ;  /* 0x0000000c000a7202 */ /* 0x000fe20000000f00 */
[----:B------:R-:W-:Y:S02]  /*1630*/  ULDC.64 UR4, c[0x0][0x178] ;  /* 0x00005e0000047ab9 */ /* 0x000fe40000000a00 */
[----:B------:R-:W-:Y:S01]  /*1640*/  IMAD.IADD R11, R13, 0x1, R17 ;  /* 0x000000010d0b7824 */ /* 0x000fe200078e0211 */
[----:B------:R-:W-:Y:S01]  /*1650*/  UIMAD UR4, UR35, UR4, URZ ;  /* 0x00000004230472a4 */ /* 0x000fe2000f8e023f */
[----:B------:R-:W1:Y:S01]  /*1660*/  S2R R13, SR_CTAID.Z ;  /* 0x00000000000d7919 */ /* 0x000e620000002700 */
[----:B------:R-:W-:-:S04]  /*1670*/  IMAD.WIDE.U32 R4, R25, c[0x0][0x180], R6 ;  /* 0x0000600019047a25 */ /* 0x000fc800078e0006 */
[----:B------:R-:W-:Y:S01]  /*1680*/  IMAD.WIDE.U32 R8, R25, c[0x0][0x188], R8 ;  /* 0x0000620019087a25 */ /* 0x000fe200078e0008 */
[----:B------:R-:W-:Y:S01]  /*1690*/  IADD3 R5, R5, UR6, RZ ;  /* 0x0000000605057c10 */ /* 0x000fe2000fffe0ff */
[----:B------:R-:W-:Y:S02]  /*16a0*/  UIMAD UR6, UR13, UR5, UR4 ;  /* 0x000000050d0672a4 */ /* 0x000fe4000f8e0204 */
[----:B------:R-:W-:Y:S01]  /*16b0*/  IMAD.WIDE.U32 R10, R25, c[0x0][0x178], R10 ;  /* 0x00005e00190a7a25 */ /* 0x000fe200078e000a */
[----:B------:R-:W-:Y:S01]  /*16c0*/  ULDC.64 UR4, c[0x0][0x1a8] ;  /* 0x00006a0000047ab9 */ /* 0x000fe20000000a00 */
[----:B------:R-:W-:Y:S01]  /*16d0*/  IADD3 R7, R9, UR7, RZ ;  /* 0x0000000709077c10 */ /* 0x000fe2000fffe0ff */
[----:B------:R-:W-:Y:S01]  /*16e0*/  UIMAD UR4, UR24, UR4, URZ ;  /* 0x00000004180472a4 */ /* 0x000fe2000f8e023f */
[----:B------:R-:W-:Y:S01]  /*16f0*/  IMAD R12, R19, c[0x0][0x1b0], RZ ;  /* 0x00006c00130c7a24 */ /* 0x000fe200078e02ff */
[----:B------:R-:W-:Y:S01]  /*1700*/  IADD3 R11, R11, UR6, RZ ;  /* 0x000000060b0b7c10 */ /* 0x000fe2000fffe0ff */
[----:B------:R-:W-:Y:S01]  /*1710*/  IMAD.MOV.U32 R6, RZ, RZ, R8 ;  /* 0x000000ffff067224 */ /* 0x000fe200078e0008 */
[----:B------:R-:W-:Y:S01]  /*1720*/  UIMAD UR6, UR25, UR5, UR4 ;  /* 0x00000005190672a4 */ /* 0x000fe2000f8e0204 */
[----:B------:R-:W-:-:S02]  /*1730*/  IMAD R3, R19, c[0x0][0x1b8], RZ ;  /* 0x00006e0013037a24 */ /* 0x000fc400078e02ff */
[C---:B------:R-:W-:Y:S01]  /*1740*/  IMAD R17, R0.reuse, c[0x0][0x1b4], R12 ;  /* 0x00006d0000117a24 */ /* 0x040fe200078e020c */
[----:B------:R-:W-:Y:S01]  /*1750*/  ULDC.64 UR4, c[0x0][0x378] ;  /* 0x0000de0000047ab9 */ /* 0x000fe20000000a00 */
[----:B------:R-:W-:Y:S01]  /*1760*/  IMAD.WIDE.U32 R4, R0, c[0x0][0x1b0], R4 ;  /* 0x00006c0000047a25 */ /* 0x000fe200078e0004 */
[----:B------:R-:W-:-:S03]  /*1770*/  UIMAD UR4, UR24, UR4, URZ ;  /* 0x00000004180472a4 */ /* 0x000fc6000f8e023f */
[C---:B------:R-:W-:Y:S01]  /*1780*/  IMAD R3, R0.reuse, c[0x0][0x1bc], R3 ;  /* 0x00006f0000037a24 */ /* 0x040fe200078e0203 */
[----:B------:R-:W-:Y:S01]  /*1790*/  IADD3 R5, R5, R17, RZ ;  /* 0x0000001105057210 */ /* 0x000fe20007ffe0ff */
[----:B------:R-:W-:Y:S01]  /*17a0*/  IMAD.WIDE.U32 R6, R0, c[0x0][0x1b8], R6 ;  /* 0x00006e0000067a25 */ /* 0x000fe200078e0006 */
[----:B------:R-:W-:-:S03]  /*17b0*/  UIMAD UR4, UR25, UR5, UR4 ;  /* 0x00000005190472a4 */ /* 0x000fc6000f8e0204 */
[----:B------:R-:W-:Y:S02]  /*17c0*/  IMAD.IADD R9, R15, 0x1, R18 ;  /* 0x000000010f097824 */ /* 0x000fe400078e0212 */
[----:B------:R-:W-:Y:S02]  /*17d0*/  IMAD.MOV.U32 R8, RZ, RZ, R14 ;  /* 0x000000ffff087224 */ /* 0x000fe400078e000e */
[----:B------:R-:W-:Y:S02]  /*17e0*/  IMAD.IADD R7, R7, 0x1, R3 ;  /* 0x0000000107077824 */ /* 0x000fe400078e0203 */
[----:B-1----:R-:W-:-:S04]  /*17f0*/  IMAD.WIDE.U32 R14, R13, c[0x0][0x1a8], R10 ;  /* 0x00006a000d0e7a25 */ /* 0x002fc800078e000a */
[----:B------:R-:W-:Y:S01]  /*1800*/  IMAD R0, R21, c[0x0][0x198], RZ ;  /* 0x0000660015007a24 */ /* 0x000fe200078e02ff */
[----:B------:R-:W-:Y:S01]  /*1810*/  LEA R246, P3, R14, c[0x0][0x160], 0x1 ;  /* 0x000058000ef67a11 */ /* 0x000fe200078608ff */
[----:B------:R-:W-:-:S04]  /*1820*/  IMAD.WIDE.U32 R12, R13, c[0x0][0x378], R8 ;  /* 0x0000de000d0c7a25 */ /* 0x000fc800078e0008 */
[----:B------:R-:W-:Y:S01]  /*1830*/  IMAD R3, R21, c[0x0][0x1a0], RZ ;  /* 0x0000680015037a24 */ /* 0x000fe200078e02ff */
[----:B------:R-:W-:Y:S01]  /*1840*/  LEA R244, P2, R12, c[0x0][0x330], 0x1 ;  /* 0x0000cc000cf47a11 */ /* 0x000fe200078408ff */
[C---:B------:R-:W-:Y:S02]  /*1850*/  IMAD R0, R16.reuse, c[0x0][0x19c], R0 ;  /* 0x0000670010007a24 */ /* 0x040fe400078e0200 */
[C---:B------:R-:W-:Y:S01]  /*1860*/  IMAD.WIDE.U32 R8, R16.reuse, c[0x0][0x198], R4 ;  /* 0x0000660010087a25 */ /* 0x040fe200078e0004 */
[----:B------:R-:W-:Y:S01]  /*1870*/  IADD3 R5, R15, UR6, RZ ;  /* 0x000000060f057c10 */ /* 0x000fe2000fffe0ff */
[----:B------:R-:W-:Y:S02]  /*1880*/  UIMAD.WIDE UR6, UR31, UR12, UR38 ;  /* 0x0000000c1f0672a5 */ /* 0x000fe4000f8e0226 */
[----:B------:R-:W-:Y:S01]  /*1890*/  IMAD R3, R16, c[0x0][0x1a4], R3 ;  /* 0x0000690010037a24 */ /* 0x000fe200078e0203 */
[----:B------:R-:W-:Y:S01]  /*18a0*/  LEA R4, P0, R8, c[0x0][0x168], 0x1 ;  /* 0x00005a0008047a11 */ /* 0x000fe200078008ff */
[----:B------:R-:W-:Y:S01]  /*18b0*/  IMAD.WIDE.U32 R10, R16, c[0x0][0x1a0], R6 ;  /* 0x00006800100a7a25 */ /* 0x000fe200078e0006 */
[----:B------:R-:W-:Y:S01]  /*18c0*/  IADD3 R7, R13, UR4, RZ ;  /* 0x000000040d077c10 */ /* 0x000fe2000fffe0ff */
[----:B------:R-:W-:Y:S01]  /*18d0*/  ULEA.HI UR4, UR33, UR33, URZ, 0x1 ;  /* 0x0000002121047291 */ /* 0x000fe2000f8f083f */
[----:B------:R-:W-:Y:S01]  /*18e0*/  LEA.HI.X R247, R14, c[0x0][0x164], R5, 0x1, P3 ;  /* 0x000059000ef77a11 */ /* 0x000fe200018f0c05 */
[----:B------:R-:W-:Y:S01]  /*18f0*/  IMAD.IADD R0, R9, 0x1, R0 ;  /* 0x0000000109007824 */ /* 0x000fe200078e0200 */
[----:B------:R-:W-:Y:S01]  /*1900*/  LEA R6, P1, R10, c[0x0][0x170], 0x1 ;  /* 0x00005c000a067a11 */ /* 0x000fe200078208ff */
[----:B------:R-:W-:Y:S01]  /*1910*/  IMAD.IADD R3, R11, 0x1, R3 ;  /* 0x000000010b037824 */ /* 0x000fe200078e0203 */
[----:B------:R-:W-:Y:S01]  /*1920*/  ULOP3.LUT UR4, UR4, 0xfffffffe, URZ, 0xc0, !UPT ;  /* 0xfffffffe04047892 */ /* 0x000fe2000f8ec03f */
[----:B------:R-:W-:Y:S01]  /*1930*/  LEA.HI.X R245, R12, c[0x0][0x334], R7, 0x1, P2 ;  /* 0x0000cd000cf57a11 */ /* 0x000fe200010f0c07 */
[----:B------:R-:W-:Y:S01]  /*1940*/  IMAD.MOV.U32 R9, RZ, RZ, c[0x0][0x1a4] ;  /* 0x00006900ff097624 */ /* 0x000fe200078e00ff */
[----:B------:R-:W-:Y:S01]  /*1950*/  LEA.HI.X R5, R8, c[0x0][0x16c], R0, 0x1, P0 ;  /* 0x00005b0008057a11 */ /* 0x000fe200000f0c00 */
[----:B------:R-:W-:Y:S01]  /*1960*/  UIADD3 UR4, UR33, -UR4, URZ ;  /* 0x8000000421047290 */ /* 0x000fe2000fffe03f */
[----:B------:R-:W-:Y:S01]  /*1970*/  LEA.HI.X R7, R10, c[0x0][0x174], R3, 0x1, P1 ;  /* 0x00005d000a077a11 */ /* 0x000fe200008f0c03 */
[----:B------:R-:W-:Y:S01]  /*1980*/  IMAD.MOV.U32 R3, RZ, RZ, c[0x0][0x1a0] ;  /* 0x00006800ff037624 */ /* 0x000fe200078e00ff */
[----:B------:R-:W-:Y:S01]  /*1990*/  MOV R0, c[0x0][0x198] ;  /* 0x0000660000007a02 */ /* 0x000fe20000000f00 */
[----:B------:R-:W-:Y:S01]  /*19a0*/  IMAD.MOV.U32 R8, RZ, RZ, c[0x0][0x19c] ;  /* 0x00006700ff087624 */ /* 0x000fe200078e00ff */
[----:B------:R-:W-:-:S02]  /*19b0*/  UISETP.NE.AND UP0, UPT, UR4, 0x1, UPT ;  /* 0x000000010400788c */ /* 0x000fc4000bf05270 */
[C---:B------:R-:W-:Y:S01]  /*19c0*/  LEA R10, P0, R0.reuse, R4, 0x7 ;  /* 0x00000004000a7211 */ /* 0x040fe200078038ff */
[----:B------:R-:W-:Y:S01]  /*19d0*/  UMOV UR4, UR6 ;  /* 0x0000000600047c82 */ /* 0x000fe20008000000 */
[C---:B------:R-:W-:Y:S01]  /*19e0*/  LEA R12, P1, R3.reuse, R6, 0x7 ;  /* 0x00000006030c7211 */ /* 0x040fe200078238ff */
[----:B------:R-:W-:Y:S01]  /*19f0*/  UMOV UR5, UR7 ;  /* 0x0000000700057c82 */ /* 0x000fe20008000000 */
[----:B------:R-:W-:Y:S02]  /*1a00*/  LEA.HI.X R11, R0, R5, R8, 0x7, P0 ;  /* 0x00000005000b7211 */ /* 0x000fe400000f3c08 */
[----:B------:R-:W-:Y:S02]  /*1a10*/  LEA.HI.X R13, R3, R7, R9, 0x7, P1 ;  /* 0x00000007030d7211 */ /* 0x000fe400008f3c09 */
[----:B------:R-:W-:Y:S01]  /*1a20*/  PLOP3.LUT P0, PT, PT, PT, UP0, 0x80, 0x0 ;  /* 0x000000000000781c */ /* 0x000fe20003f0f008 */
[----:B------:R-:W-:Y:S02]  /*1a30*/  UIMAD.WIDE UR6, UR13, UR9, UR44 ;  /* 0x000000090d0672a5 */ /* 0x000fe4000f8e022c */
[----:B------:R-:W-:-:S02]  /*1a40*/  UIMAD UR23, UR23, UR8, UR18 ;  /* 0x00000008171772a4 */ /* 0x000fc4000f8e0212 */
[----:B------:R-:W-:Y:S02]  /*1a50*/  UIADD3 UR20, UP0, UR6, UR20, URZ ;  /* 0x0000001406147290 */ /* 0x000fe4000ff1e03f */
[----:B------:R-:W-:Y:S02]  /*1a60*/  UIADD3 UR23, UR41, UR23, URZ ;  /* 0x0000001729177290 */ /* 0x000fe4000fffe03f */
[----:B------:R-:W-:Y:S02]  /*1a70*/  UIADD3.X UR19, UR7, UR19, URZ, UP0, !UPT ;  /* 0x0000001307137290 */ /* 0x000fe400087fe43f */
[----:B------:R-:W-:-:S04]  /*1a80*/  UIMAD UR23, UR23, UR20, URZ ;  /* 0x00000014171772a4 */ /* 0x000fc8000f8e023f */
[----:B------:R-:W-:Y:S02]  /*1a90*/  UIMAD UR19, UR19, UR40, UR23 ;  /* 0x00000028131372a4 */ /* 0x000fe4000f8e0217 */
[----:B------:R-:W-:Y:S02]  /*1aa0*/  UISETP.GE.AND UP0, UPT, UR17, 0x1, UPT ;  /* 0x000000011100788c */ /* 0x000fe4000bf06270 */
[----:B------:R-:W-:Y:S01]  /*1ab0*/  UIADD3 UR28, UR44, UR28, URZ ;  /* 0x0000001c2c1c7290 */ /* 0x000fe2000fffe03f */
[----:B------:R-:W-:-:S03]  /*1ac0*/  CS2R R126, SRZ ;  /* 0x00000000007e7805 */ /* 0x000fc6000001ff00 */
[----:B------:R-:W-:Y:S01]  /*1ad0*/  UIMAD.WIDE UR6, UR28, UR12, UR36 ;  /* 0x0000000c1c0672a5 */ /* 0x000fe2000f8e0224 */
        /* <DEDUP_REMOVED lines=24> */
[C---:B--2---:R-:W-:Y:S01]  /*1c60*/  IMAD.SHL.U32 R0, R27.reuse, 0x2, RZ ;  /* 0x000000021b007824 */ /* 0x044fe200078e00ff */
[----:B------:R-:W-:Y:S01]  /*1c70*/  @P4 BAR.SYNC.DEFER_BLOCKING 0x0 ;  /* 0x0000000000004b1d */ /* 0x000fe20000010000 */
[----:B------:R-:W-:Y:S01]  /*1c80*/  IADD3 R3, R27, 0x1800, RZ ;  /* 0x000018001b037810 */ /* 0x000fe20007ffe0ff */
[----:B---3--:R-:W-:Y:S01]  /*1c90*/  IMAD.SHL.U32 R8, R26, 0x4, RZ ;  /* 0x000000041a087824 */ /* 0x008fe200078e00ff */
[----:B------:R-:W-:-:S02]  /*1ca0*/  SHF.R.S32.HI R14, RZ, 0x1f, R26 ;  /* 0x0000001fff0e7819 */ /* 0x000fc4000001141a */
[----:B------:R-:W-:Y:S02]  /*1cb0*/  SEL R3, R3, R27, !P0 ;  /* 0x0000001b03037207 */ /* 0x000fe40004000000 */
[----:B------:R-:W-:Y:S02]  /*1cc0*/  SHF.L.U64.HI R9, R26, 0x2, R14 ;  /* 0x000000021a097819 */ /* 0x000fe4000001020e */
[----:B------:R-:W-:Y:S02]  /*1cd0*/  SHF.L.U32 R248, R3, 0x1, RZ ;  /* 0x0000000103f87819 */ /* 0x000fe400000006ff */
[----:B------:R-:W-:-:S04]  /*1ce0*/  IADD3 R8, P1, R8, UR4, RZ ;  /* 0x0000000408087c10 */ /* 0x000fc8000ff3e0ff */
[----:B------:R-:W-:Y:S01]  /*1cf0*/  IADD3.X R9, R9, UR5, RZ, P1, !PT ;  /* 0x0000000509097c10 */ /* 0x000fe20008ffe4ff */
[----:B------:R-:W-:Y:S01]  /*1d00*/  @!PT LDS RZ, [RZ] ;  /* 0x00000000fffff984 */ /* 0x000fe20000000800 */
[----:B------:R-:W-:Y:S01]  /*1d10*/  @!PT LDS RZ, [RZ] ;  /* 0x00000000fffff984 */ /* 0x000fe20000000800 */
[----:B------:R-:W-:Y:S01]  /*1d20*/  @!PT LDS RZ, [RZ] ;  /* 0x00000000fffff984 */ /* 0x000fe20000000800 */
[----:B------:R1:W-:Y:S04]  /*1d30*/  LDGSTS.E.BYPASS.LTC128B.128 [R0+0xf000], [R6.64] ;  /* 0x0f00000006007fae */ /* 0x0003e8000b901d6a */
[----:B------:R1:W-:Y:S04]  /*1d40*/  LDGSTS.E.BYPASS.LTC128B.128 [R0+0x11000], [R6.64+0x40] ;  /* 0x1100004006007fae */ /* 0x0003e8000b901d6a */
[----:B------:R1:W-:Y:S04]  /*1d50*/  LDGSTS.E.BYPASS.LTC128B.128 [R0+0x13000], [R6.64+0x80] ;  /* 0x1300008006007fae */ /* 0x0003e8000b901d6a */
[----:B------:R1:W-:Y:S04]  /*1d60*/  LDGSTS.E.BYPASS.LTC128B.128 [R0+0x10000], [R12.64] ;  /* 0x100000000c007fae */ /* 0x0003e8000b901d6a */
[----:B------:R1:W-:Y:S04]  /*1d70*/  LDGSTS.E.BYPASS.LTC128B.128 [R0+0x12000], [R12.64+0x40] ;  /* 0x120000400c007fae */ /* 0x0003e8000b901d6a */
[----:B------:R1:W-:Y:S04]  /*1d80*/  LDGSTS.E.BYPASS.LTC128B.128 [R0+0x14000], [R12.64+0x80] ;  /* 0x140000800c007fae */ /* 0x0003e8000b901d6a */
[----:B------:R-:W0:Y:S04]  /*1d90*/  LDGDEPBAR ;  /* 0x00000000000079af */ /* 0x000e280000000000 */
[----:B------:R1:W-:Y:S04]  /*1da0*/  LDGSTS.E.BYPASS.LTC128B.128 [R0+0x6000], [R244.64] ;  /* 0x06000000f4007fae */ /* 0x0003e8000b901d6a */
[----:B------:R1:W-:Y:S04]  /*1db0*/  LDGSTS.E.BYPASS.LTC128B.128 [R0+0x7000], [R244.64+0x40] ;  /* 0x07000040f4007fae */ /* 0x0003e8000b901d6a */
[----:B------:R1:W-:Y:S04]  /*1dc0*/  LDGSTS.E.BYPASS.LTC128B.128 [R0+0x8000], [R244.64+0x80] ;  /* 0x08000080f4007fae */ /* 0x0003e8000b901d6a */
[----:B------:R2:W-:Y:S04]  /*1dd0*/  LDGSTS.E.BYPASS.LTC128B.128 [R248], [R246.64] ;  /* 0x00000000f6f87fae */ /* 0x0005e8000b901d6a */
[----:B------:R2:W-:Y:S04]  /*1de0*/  LDGSTS.E.BYPASS.LTC128B.128 [R248+0x1000], [R246.64+0x40] ;  /* 0x01000040f6f87fae */ /* 0x0005e8000b901d6a */
[----:B------:R2:W-:Y:S04]  /*1df0*/  LDGSTS.E.BYPASS.LTC128B.128 [R248+0x2000], [R246.64+0x80] ;  /* 0x02000080f6f87fae */ /* 0x0005e8000b901d6a */
[----:B------:R1:W-:Y:S04]  /*1e00*/  LDGSTS.E.BYPASS.LTC128B.128 [R0+0x9000], [R4.64] ;  /* 0x0900000004007fae */ /* 0x0003e8000b901d6a */
[----:B------:R1:W-:Y:S04]  /*1e10*/  LDGSTS.E.BYPASS.LTC128B.128 [R0+0xb000], [R4.64+0x40] ;  /* 0x0b00004004007fae */ /* 0x0003e8000b901d6a */
[----:B------:R1:W-:Y:S04]  /*1e20*/  LDGSTS.E.BYPASS.LTC128B.128 [R0+0xd000], [R4.64+0x80] ;  /* 0x0d00008004007fae */ /* 0x0003e8000b901d6a */
[----:B------:R1:W-:Y:S04]  /*1e30*/  LDGSTS.E.BYPASS.LTC128B.128 [R0+0xa000], [R10.64] ;  /* 0x0a0000000a007fae */ /* 0x0003e8000b901d6a */
[----:B------:R1:W-:Y:S04]  /*1e40*/  LDGSTS.E.BYPASS.LTC128B.128 [R0+0xc000], [R10.64+0x40] ;  /* 0x0c0000400a007fae */ /* 0x0003e8000b901d6a */
[----:B------:R1:W-:Y:S04]  /*1e50*/  LDGSTS.E.BYPASS.LTC128B.128 [R0+0xe000], [R10.64+0x80] ;  /* 0x0e0000800a007fae */ /* 0x0003e8000b901d6a */
[----:B------:R-:W0:Y:S04]  /*1e60*/  LDGDEPBAR ;  /* 0x00000000000079af */ /* 0x000e280000000000 */
[----:B------:R3:W5:Y:S04]  /*1e70*/  LDG.E R252, [R8.64] ;  /* 0x0000002a08fc7981 */ /* 0x000768000c1e1900 */
[----:B------:R3:W5:Y:S04]  /*1e80*/  LDG.E R251, [R8.64+0x20] ;  /* 0x0000202a08fb7981 */ /* 0x000768000c1e1900 */
[----:B------:R3:W5:Y:S01]  /*1e90*/  LDG.E R250, [R8.64+0x80] ;  /* 0x0000802a08fa7981 */ /* 0x000762000c1e1900 */
[----:B-1----:R-:W-:Y:S01]  /*1ea0*/  LEA.HI R0, R24, R23, RZ, 0x5 ;  /* 0x0000001718007211 */ /* 0x002fe200078f28ff */
[----:B------:R-:W-:Y:S01]  /*1eb0*/  IMAD.U32 R4, RZ, RZ, UR32 ;  /* 0x00000020ff047e24 */ /* 0x000fe2000f8e00ff */
[----:B------:R-:W-:-:S04]  /*1ec0*/  DEPBAR.LE SB0, 0x1 ;  /* 0x000080400000791a */ /* 0x000fc80000000000 */
[----:B------:R-:W-:Y:S02]  /*1ed0*/  LOP3.LUT R3, R0, 0xffffffe0, RZ, 0xc0, !PT ;  /* 0xffffffe000037812 */ /* 0x000fe400078ec0ff */
[----:B------:R-:W-:-:S03]  /*1ee0*/  SHF.R.S32.HI R0, RZ, 0x5, R0 ;  /* 0x00000005ff007819 */ /* 0x000fc60000011400 */
[----:B------:R-:W-:Y:S02]  /*1ef0*/  IMAD.IADD R3, R23, 0x1, -R3 ;  /* 0x0000000117037824 */ /* 0x000fe400078e0a03 */
[----:B------:R-:W-:Y:S01]  /*1f00*/  IMAD.U32 R6, RZ, RZ, UR40 ;  /* 0x00000028ff067e24 */ /* 0x000fe2000f8e00ff */
[----:B---3--:R2:W5:Y:S01]  /*1f10*/  LDG.E R8, [R8.64+0xa0] ;  /* 0x0000a02a08087981 */ /* 0x008562000c1e1900 */
[----:B------:R-:W-:Y:S01]  /*1f20*/  IMAD R0, R0, UR27, R3 ;  /* 0x0000001b00007c24 */ /* 0x000fe2000f8e0203 */
[----:B------:R-:W-:Y:S01]  /*1f30*/  CS2R R76, SRZ ;  /* 0x00000000004c7805 */ /* 0x000fe2000001ff00 */
[----:B------:R-:W-:Y:S01]  /*1f40*/  IMAD.U32 R3, RZ, RZ, UR22 ;  /* 0x00000016ff037e24 */ /* 0x000fe2000f8e00ff */
[----:B------:R-:W-:Y:S01]  /*1f50*/  BAR.SYNC.DEFER_BLOCKING 0x0 ;  /* 0x0000000000007b1d */ /* 0x000fe20000010000 */
[----:B------:R-:W-:Y:S01]  /*1f60*/  IMAD.U32 R7, RZ, RZ, UR41 ;  /* 0x00000029ff077e24 */ /* 0x000fe2000f8e00ff */
[----:B------:R-:W-:Y:S01]  /*1f70*/  IADD3 R4, P2, P1, R0, UR26, R4 ;  /* 0x0000001a00047c10 */ /* 0x000fe2000f95e004 */
[----:B------:R-:W-:Y:S01]  /*1f80*/  CS2R R82, SRZ ;  /* 0x0000000000527805 */ /* 0x000fe2000001ff00 */
[----:B------:R-:W-:Y:S01]  /*1f90*/  SHF.R.S32.HI R0, RZ, 0x1f, R0 ;  /* 0x0000001fff007819 */ /* 0x000fe20000011400 */
[----:B------:R-:W-:Y:S01]  /*1fa0*/  CS2R R80, SRZ ;  /* 0x0000000000507805 */ /* 0x000fe2000001ff00 */
[----:B------:R-:W-:Y:S01]  /*1fb0*/  CS2R R74, SRZ ;  /* 0x00000000004a7805 */ /* 0x000fe2000001ff00 */
[----:B------:R-:W-:Y:S01]  /*1fc0*/  CS2R R72, SRZ ;  /* 0x0000000000487805 */ /* 0x000fe2000001ff00 */
[----:B------:R-:W-:Y:S01]  /*1fd0*/  IADD3.X R0, R0, UR21, R3, P2, P1 ;  /* 0x0000001500007c10 */ /* 0x000fe200097e2403 */
[----:B------:R-:W-:Y:S01]  /*1fe0*/  CS2R R70, SRZ ;  /* 0x0000000000467805 */ /* 0x000fe2000001ff00 */
[----:B------:R-:W-:Y:S01]  /*1ff0*/  IADD3 R4, P1, R4, R22, RZ ;  /* 0x0000001604047210 */ /* 0x000fe20007f3e0ff */
[----:B------:R-:W-:Y:S01]  /*2000*/  CS2R R68, SRZ ;  /* 0x0000000000447805 */ /* 0x000fe2000001ff00 */
[----:B------:R-:W-:Y:S01]  /*2010*/  CS2R R62, SRZ ;  /* 0x00000000003e7805 */ /* 0x000fe2000001ff00 */
[----:B------:R-:W-:Y:S01]  /*2020*/  CS2R R60, SRZ ;  /* 0x00000000003c7805 */ /* 0x000fe2000001ff00 */
[----:B------:R-:W-:Y:S01]  /*2030*/  IADD3.X R5, R0, R20, RZ, P1, !PT ;  /* 0x0000001400057210 */ /* 0x000fe20000ffe4ff */
[----:B------:R-:W-:Y:S01]  /*2040*/  CS2R R66, SRZ ;  /* 0x0000000000427805 */ /* 0x000fe2000001ff00 */
[----:B------:R-:W-:Y:S01]  /*2050*/  CS2R R64, SRZ ;  /* 0x0000000000407805 */ /* 0x000fe2000001ff00 */
[----:B------:R-:W-:Y:S01]  /*2060*/  CS2R R58, SRZ ;  /* 0x00000000003a7805 */ /* 0x000fe2000001ff00 */
[----:B------:R-:W-:Y:S01]  /*2070*/  CS2R R56, SRZ ;  /* 0x0000000000387805 */ /* 0x000fe2000001ff00 */
[----:B------:R-:W-:Y:S01]  /*2080*/  IMAD.WIDE.U32 R4, R6, UR20, R4 ;  /* 0x0000001406047c25 */ /* 0x000fe2000f8e0004 */
[----:B------:R-:W-:Y:S01]  /*2090*/  CS2R R54, SRZ ;  /* 0x0000000000367805 */ /* 0x000fe2000001ff00 */
[----:B------:R-:W-:Y:S01]  /*20a0*/  CS2R R52, SRZ ;  /* 0x0000000000347805 */ /* 0x000fe2000001ff00 */
[----:B------:R-:W-:Y:S01]  /*20b0*/  CS2R R46, SRZ ;  /* 0x00000000002e7805 */ /* 0x000fe2000001ff00 */
[----:B------:R-:W-:Y:S01]  /*20c0*/  CS2R R44, SRZ ;  /* 0x00000000002c7805 */ /* 0x000fe2000001ff00 */
[----:B------:R-:W-:Y:S01]  /*20d0*/  IADD3 R0, R5, UR19, RZ ;  /* 0x0000001305007c10 */ /* 0x000fe2000fffe0ff */
[----:B------:R2:W1:Y:S01]  /*20e0*/  LDSM.16.M88.4 R172, [R222+0xf000] ;  /* 0x00f00000deac783b */ /* 0x0004620000000200 */
[C---:B------:R-:W-:Y:S01]  /*20f0*/  LEA R232, P1, R4.reuse, c[0x0][0x350], 0x2 ;  /* 0x0000d40004e87a11 */ /* 0x040fe200078210ff */
[----:B------:R-:W-:Y:S01]  /*2100*/  CS2R R50, SRZ ;  /* 0x0000000000327805 */ /* 0x000fe2000001ff00 */
[----:B------:R-:W-:Y:S01]  /*2110*/  CS2R R48, SRZ ;  /* 0x0000000000307805 */ /* 0x000fe2000001ff00 */
[----:B------:R2:W3:Y:S01]  /*2120*/  LDSM.16.M88.4 R176, [R222+0xf400] ;  /* 0x00f40000deb0783b */ /* 0x0004e20000000200 */
[----:B------:R-:W-:Y:S01]  /*2130*/  LEA.HI.X R233, R4, c[0x0][0x354], R0, 0x2, P1 ;  /* 0x0000d50004e97a11 */ /* 0x000fe200008f1400 */
[----:B------:R-:W-:Y:S01]  /*2140*/  CS2R R42, SRZ ;  /* 0x00000000002a7805 */ /* 0x000fe2000001ff00 */
[----:B------:R-:W-:Y:S01]  /*2150*/  PLOP3.LUT P1, PT, PT, PT, UP0, 0x80, 0x0 ;  /* 0x000000000000781c */ /* 0x000fe20003f2f008 */
[----:B------:R2:W4:Y:S01]  /*2160*/  LDSM.16.M88.4 R180, [R221+0xf000] ;  /* 0x00f00000ddb4783b */ /* 0x0005220000000200 */
[----:B------:R-:W-:Y:S01]  /*2170*/  CS2R R40, SRZ ;  /* 0x0000000000287805 */ /* 0x000fe2000001ff00 */
[----:B------:R-:W-:Y:S01]  /*2180*/  CS2R R38, SRZ ;  /* 0x0000000000267805 */ /* 0x000fe2000001ff00 */
[----:B------:R-:W-:Y:S01]  /*2190*/  CS2R R36, SRZ ;  /* 0x0000000000247805 */ /* 0x000fe2000001ff00 */
[----:B------:R2:W1:Y:S04]  /*21a0*/  LDSM.16.M88.4 R184, [R221+0xf400] ;  /* 0x00f40000ddb8783b */ /* 0x0004680000000200 */
[----:B------:R2:W1:Y:S04]  /*21b0*/  LDSM.16.M88.4 R188, [R222+0x11000] ;  /* 0x01100000debc783b */ /* 0x0004680000000200 */
[----:B------:R2:W1:Y:S04]  /*21c0*/  LDSM.16.M88.4 R192, [R222+0x11400] ;  /* 0x01140000dec0783b */ /* 0x0004680000000200 */
[----:B------:R2:W1:Y:S04]  /*21d0*/  LDSM.16.M88.4 R196, [R221+0x11000] ;  /* 0x01100000ddc4783b */ /* 0x0004680000000200 */
[----:B------:R2:W1:Y:S04]  /*21e0*/  LDSM.16.M88.4 R200, [R221+0x11400] ;  /* 0x01140000ddc8783b */ /* 0x0004680000000200 */
[----:B------:R2:W1:Y:S04]  /*21f0*/  LDSM.16.M88.4 R204, [R222+0x13000] ;  /* 0x01300000decc783b */ /* 0x0004680000000200 */
[----:B------:R2:W1:Y:S04]  /*2200*/  LDSM.16.M88.4 R208, [R222+0x13400] ;  /* 0x01340000ded0783b */ /* 0x0004680000000200 */
[----:B------:R2:W1:Y:S04]  /*2210*/  LDSM.16.M88.4 R212, [R221+0x13000] ;  /* 0x01300000ddd4783b */ /* 0x0004680000000200 */
[----:B------:R2:W1:Y:S01]  /*2220*/  LDSM.16.M88.4 R216, [R221+0x13400] ;  /* 0x01340000ddd8783b */ /* 0x0004620000000200 */
[----:B------:R-:W-:Y:S05]  /*2230*/  @!P1 BRA `(.L_x_121) ;  /* 0x0000312000009947 */ /* 0x000fea0003800000 */
[----:B---3--:R-:W-:Y:S01]  /*2240*/  IADD3 R3, R229, 0x1800, RZ ;  /* 0x00001800e5037810 */ /* 0x008fe20007ffe0ff */
[----:B-----5:R-:W-:Y:S01]  /*2250*/  IMAD.MOV.U32 R249, RZ, RZ, R8 ;  /* 0x000000fffff97224 */ /* 0x020fe200078e0008 */
[----:B------:R-:W-:Y:S01]  /*2260*/  IADD3 R0, R231, 0x1800, RZ ;  /* 0x00001800e7007810 */ /* 0x000fe20007ffe0ff */
[----:B------:R-:W-:Y:S01]  /*2270*/  IMAD.MOV.U32 R127, RZ, RZ, RZ ;  /* 0x000000ffff7f7224 */ /* 0x000fe200078e00ff */
[----:B------:R-:W-:Y:S01]  /*2280*/  SEL R3, R3, R229, !P0 ;  /* 0x000000e503037207 */ /* 0x000fe20004000000 */
[----:B------:R-:W-:Y:S01]  /*2290*/  UMOV UR20, UR6 ;  /* 0x0000000600147c82 */ /* 0x000fe20008000000 */
[----:B------:R-:W-:-:S03]  /*22a0*/  SEL R0, R0, R231, !P0 ;  /* 0x000000e700007207 */ /* 0x000fc60004000000 */
[----:B------:R-:W-:Y:S02]  /*22b0*/  IMAD.SHL.U32 R3, R3, 0x2, RZ ;  /* 0x0000000203037824 */ /* 0x000fe400078e00ff */
[----:B------:R-:W-:Y:S02]  /*22c0*/  IMAD.SHL.U32 R220, R0, 0x2, RZ ;  /* 0x0000000200dc7824 */ /* 0x000fe400078e00ff */
[----:B------:R-:W-:Y:S02]  /*22d0*/  IMAD.MOV.U32 R0, RZ, RZ, c[0x0][0x1c0] ;  /* 0x00007000ff007624 */ /* 0x000fe400078e00ff */
[----:B------:R-:W-:Y:S02]  /*22e0*/  IMAD.SHL.U32 R223, R231, 0x2, RZ ;  /* 0x00000002e7df7824 */ /* 0x000fe400078e00ff */
[----:B------:R-:W-:Y:S02]  /*22f0*/  IMAD R0, R0, c[0x0][0x22c], RZ ;  /* 0x00008b0000007a24 */ /* 0x000fe400078e02ff */
[----:B------:R-:W-:Y:S02]  /*2300*/  IMAD.IADD R224, R223, 0x1, R230 ;  /* 0x00000001dfe07824 */ /* 0x000fe400078e02e6 */
[C---:B------:R-:W-:Y:S01]  /*2310*/  IMAD.SHL.U32 R6, R0.reuse, 0x10, RZ ;  /* 0x0000001000067824 */ /* 0x040fe200078e00ff */
[----:B------:R-:W-:-:S04]  /*2320*/  SHF.L.U32 R4, R0, 0x3, RZ ;  /* 0x0000000300047819 */ /* 0x000fc800000006ff */
[C---:B------:R-:W-:Y:S02]  /*2330*/  IADD3 R5, R6.reuse, 0x20, RZ ;  /* 0x0000002006057810 */ /* 0x040fe40007ffe0ff */
[----:B------:R-:W-:Y:S02]  /*2340*/  IADD3 R0, R6, 0x40, RZ ;  /* 0x0000004006007810 */ /* 0x000fe40007ffe0ff */
[----:B------:R-:W-:Y:S02]  /*2350*/  SHF.L.U64.HI R6, R26, 0x2, R14 ;  /* 0x000000021a067819 */ /* 0x000fe4000001020e */
[C---:B------:R-:W-:Y:S01]  /*2360*/  IADD3 R5, R4.reuse, R5, RZ ;  /* 0x0000000504057210 */ /* 0x040fe20007ffe0ff */
[----:B------:R-:W-:Y:S02]  /*2370*/  IMAD.IADD R0, R4, 0x1, R0 ;  /* 0x0000000104007824 */ /* 0x000fe400078e0200 */
[----:B------:R3:W-:Y:S02]  /*2380*/  STL [R1+0x1c], R6 ;  /* 0x00001c0601007387 */ /* 0x0007e40000100800 */
[----:B---3--:R-:W-:-:S05]  /*2390*/  SHF.L.U32 R6, R26, 0x2, RZ ;  /* 0x000000021a067819 */ /* 0x008fca00000006ff */
[----:B------:R3:W-:Y:S02]  /*23a0*/  STL [R1+0x18], R6 ;  /* 0x0000180601007387 */ /* 0x0007e40000100800 */
[C---:B---3--:R-:W-:Y:S01]  /*23b0*/  IADD3 R6, R4.reuse, R5, RZ ;  /* 0x0000000504067210 */ /* 0x048fe20007ffe0ff */
[----:B------:R-:W-:-:S03]  /*23c0*/  IMAD.IADD R5, R4, 0x1, R0 ;  /* 0x0000000104057824 */ /* 0x000fc600078e0200 */
[C---:B------:R-:W-:Y:S01]  /*23d0*/  IADD3 R6, R4.reuse, R6, RZ ;  /* 0x0000000604067210 */ /* 0x040fe20007ffe0ff */
[----:B------:R-:W-:-:S03]  /*23e0*/  IMAD.IADD R5, R4, 0x1, R5 ;  /* 0x0000000104057824 */ /* 0x000fc600078e0205 */
[C---:B------:R-:W-:Y:S01]  /*23f0*/  IADD3 R6, R4.reuse, R6, RZ ;  /* 0x0000000604067210 */ /* 0x040fe20007ffe0ff */
[----:B------:R-:W-:-:S04]  /*2400*/  IMAD.IADD R5, R4, 0x1, R5 ;  /* 0x0000000104057824 */ /* 0x000fc800078e0205 */
[----:B------:R3:W-:Y:S01]  /*2410*/  STL [R1+0x4], R6 ;  /* 0x0000040601007387 */ /* 0x0007e20000100800 */
[----:B------:R-:W-:-:S03]  /*2420*/  IMAD.IADD R0, R4, 0x1, R5 ;  /* 0x0000000104007824 */ /* 0x000fc600078e0205 */
[----:B------:R2:W-:Y:S01]  /*2430*/  STL [R1], R5 ;  /* 0x0000000501007387 */ /* 0x0005e20000100800 */
[----:B---3--:R-:W-:-:S05]  /*2440*/  IADD3 R6, R4, R6, RZ ;  /* 0x0000000604067210 */ /* 0x008fca0007ffe0ff */
[----:B------:R2:W-:Y:S04]  /*2450*/  STL [R1+0xc], R6 ;  /* 0x00000c0601007387 */ /* 0x0005e80000100800 */
[----:B------:R2:W-:Y:S02]  /*2460*/  STL [R1+0x8], R0 ;  /* 0x0000080001007387 */ /* 0x0005e40000100800 */
.L_x_124:
[----:B------:R-:W0:Y:S01]  /*2470*/  LDGDEPBAR ;  /* 0x00000000000079af */ /* 0x000e220000000000 */
[----:B--2---:R-:W-:Y:S01]  /*2480*/  IADD3 R0, R230, R220, RZ ;  /* 0x000000dce6007210 */ /* 0x004fe20007ffe0ff */
[----:B------:R-:W-:Y:S01]  /*2490*/  UISETP.GE.AND UP2, UPT, UR33, 0x1, UPT ;  /* 0x000000012100788c */ /* 0x000fe2000bf46270 */
[----:B-----5:R-:W-:Y:S01]  /*24a0*/  FSETP.NEU.FTZ.AND P0, PT, R252, -INF , PT ;  /* 0xff800000fc00780b */ /* 0x020fe20003f1d000 */
[----:B------:R-:W-:Y:S04]  /*24b0*/  DEPBAR.LE SB0, 0x0 ;  /* 0x000080000000791a */ /* 0x000fe80000000000 */
[----:B------:R-:W-:Y:S08]  /*24c0*/  BAR.SYNC.DEFER_BLOCKING 0x0 ;  /* 0x0000000000007b1d */ /* 0x000ff00000010000 */
[----:B------:R-:W-:Y:S08]  /*24d0*/  LDSM.16.M88.4 R32, [R220] ;  /* 0x00000000dc20783b */ /* 0x000ff00000000200 */
[----:B------:R-:W2:Y:S08]  /*24e0*/  LDSM.16.M88.4 R16, [R222+0x9000] ;  /* 0x00900000de10783b */ /* 0x000eb00000000200 */
[----:B------:R-:W3:Y:S08]  /*24f0*/  LDSM.16.M88.4 R28, [R220+0x800] ;  /* 0x00080000dc1c783b */ /* 0x000ef00000000200 */
[----:B------:R-:W5:Y:S08]  /*2500*/  LDSM.16.M88.4 R132, [R222+0x9400] ;  /* 0x00940000de84783b */ /* 0x000f700000000200 */
[----:B------:R-:W-:Y:S08]  /*2510*/  LDSM.16.M88.4 R136, [R0] ;  /* 0x000000000088783b */ /* 0x000ff00000000200 */
[----:B------:R-:W4:Y:S01]  /*2520*/  LDSM.16.M88.4 R140, [R221+0x9000] ;  /* 0x00900000dd8c783b */ /* 0x000f220000000200 */
[-C--:B--2---:R-:W-:Y:S07]  /*2530*/  HMMA.16816.F32.BF16 R4, R32, R16.reuse, RZ ;  /* 0x000000102004723c */ /* 0x084fee00000418ff */
[----:B------:R-:W2:Y:S01]  /*2540*/  LDSM.16.M88.4 R144, [R0+0x800] ;  /* 0x000800000090783b */ /* 0x000ea20000000200 */
[C---:B---3--:R-:W-:Y:S07]  /*2550*/  HMMA.16816.F32.BF16 R8, R28.reuse, R16, RZ ;  /* 0x000000101c08723c */ /* 0x048fee00000418ff */
[----:B------:R-:W3:Y:S01]  /*2560*/  LDSM.16.M88.4 R148, [R221+0x9400] ;  /* 0x00940000dd94783b */ /* 0x000ee20000000200 */
[-C--:B------:R-:W-:Y:S07]  /*2570*/  HMMA.16816.F32.BF16 R12, R28, R18.reuse, RZ ;  /* 0x000000121c0c723c */ /* 0x080fee00000418ff */
[----:B------:R-:W-:Y:S01]  /*2580*/  LDSM.16.M88.4 R152, [R220+0x1000] ;  /* 0x00100000dc98783b */ /* 0x000fe20000000200 */
[C---:B------:R-:W-:Y:S07]  /*2590*/  HMMA.16816.F32.BF16 R16, R32.reuse, R18, RZ ;  /* 0x000000122010723c */ /* 0x040fee00000418ff */
[----:B------:R-:W1:Y:S01]  /*25a0*/  LDSM.16.M88.4 R156, [R222+0xb000] ;  /* 0x00b00000de9c783b */ /* 0x000e620000000200 */
[-C--:B-----5:R-:W-:Y:S07]  /*25b0*/  HMMA.16816.F32.BF16 R20, R32, R132.reuse, RZ ;  /* 0x000000842014723c */ /* 0x0a0fee00000418ff */
[----:B------:R-:W5:Y:S01]  /*25c0*/  LDSM.16.M88.4 R160, [R220+0x1800] ;  /* 0x00180000dca0783b */ /* 0x000f620000000200 */
[C---:B------:R-:W-:Y:S07]  /*25d0*/  HMMA.16816.F32.BF16 R24, R28.reuse, R132, RZ ;  /* 0x000000841c18723c */ /* 0x040fee00000418ff */
[----:B------:R-:W-:Y:S01]  /*25e0*/  LDSM.16.M88.4 R164, [R0+0x1000] ;  /* 0x0010000000a4783b */ /* 0x000fe20000000200 */
[-C--:B------:R-:W-:Y:S07]  /*25f0*/  HMMA.16816.F32.BF16 R28, R28, R134.reuse, RZ ;  /* 0x000000861c1c723c */ /* 0x080fee00000418ff */
[----:B------:R-:W-:Y:S01]  /*2600*/  LDSM.16.M88.4 R168, [R221+0xb000] ;  /* 0x00b00000dda8783b */ /* 0x000fe20000000200 */
[----:B------:R-:W-:Y:S07]  /*2610*/  HMMA.16816.F32.BF16 R32, R32, R134, RZ ;  /* 0x000000862020723c */ /* 0x000fee00000418ff */
[----:B------:R-:W1:Y:S01]  /*2620*/  LDSM.16.M88.4 R132, [R222+0xb400] ;  /* 0x00b40000de84783b */ /* 0x000e620000000200 */
[-C--:B----4-:R-:W-:Y:S08]  /*2630*/  HMMA.16816.F32.BF16 R4, R136, R140.reuse, R4 ;  /* 0x0000008c8804723c */ /* 0x090ff00000041804 */
[C---:B--2---:R-:W-:Y:S08]  /*2640*/  HMMA.16816.F32.BF16 R8, R144.reuse, R140, R8 ;  /* 0x0000008c9008723c */ /* 0x044ff00000041808 */
[-C--:B------:R-:W-:Y:S08]  /*2650*/  HMMA.16816.F32.BF16 R12, R144, R142.reuse, R12 ;  /* 0x0000008e900c723c */ /* 0x080ff0000004180c */
[C---:B------:R-:W-:Y:S01]  /*2660*/  HMMA.16816.F32.BF16 R16, R136.reuse, R142, R16 ;  /* 0x0000008e8810723c */ /* 0x040fe20000041810 */
[----:B------:R-:W2:Y:S07]  /*2670*/  LDSM.16.M88.4 R140, [R0+0x1800] ;  /* 0x00180000008c783b */ /* 0x000eae0000000200 */
[-C--:B---3--:R-:W-:Y:S08]  /*2680*/  HMMA.16816.F32.BF16 R20, R136, R148.reuse, R20 ;  /* 0x000000948814723c */ /* 0x088ff00000041814 */
[C---:B------:R-:W-:Y:S08]  /*2690*/  HMMA.16816.F32.BF16 R24, R144.reuse, R148, R24 ;  /* 0x000000949018723c */ /* 0x040ff00000041818 */
[-C--:B------:R-:W-:Y:S01]  /*26a0*/  HMMA.16816.F32.BF16 R28, R144, R150.reuse, R28 ;  /* 0x00000096901c723c */ /* 0x080fe2000004181c */
[----:B------:R-:W-:Y:S07]  /*26b0*/  LDSM.16.M88.4 R144, [R222+0xd000] ;  /* 0x00d00000de90783b */ /* 0x000fee0000000200 */
[----:B------:R-:W-:Y:S01]  /*26c0*/  HMMA.16816.F32.BF16 R32, R136, R150, R32 ;  /* 0x000000968820723c */ /* 0x000fe20000041820 */
[----:B------:R-:W3:Y:S07]  /*26d0*/  LDSM.16.M88.4 R136, [R221+0xb400] ;  /* 0x00b40000dd88783b */ /* 0x000eee0000000200 */
[-C--:B-1----:R-:W-:Y:S01]  /*26e0*/  HMMA.16816.F32.BF16 R4, R152, R156.reuse, R4 ;  /* 0x0000009c9804723c */ /* 0x082fe20000041804 */
[----:B------:R-:W-:Y:S07]  /*26f0*/  LDSM.16.M88.4 R148, [R220+0x2800] ;  /* 0x00280000dc94783b */ /* 0x000fee0000000200 */
[C---:B-----5:R-:W-:Y:S08]  /*2700*/  HMMA.16816.F32.BF16 R8, R160.reuse, R156, R8 ;  /* 0x0000009ca008723c */ /* 0x060ff00000041808 */
[-C--:B------:R-:W-:Y:S08]  /*2710*/  HMMA.16816.F32.BF16 R12, R160, R158.reuse, R12 ;  /* 0x0000009ea00c723c */ /* 0x080ff0000004180c */
[C---:B------:R-:W-:Y:S01]  /*2720*/  HMMA.16816.F32.BF16 R16, R152.reuse, R158, R16 ;  /* 0x0000009e9810723c */ /* 0x040fe20000041810 */
[----:B------:R-:W-:Y:S07]  /*2730*/  LDSM.16.M88.4 R156, [R221+0xd000] ;  /* 0x00d00000dd9c783b */ /* 0x000fee0000000200 */
[-C--:B------:R-:W-:Y:S08]  /*2740*/  HMMA.16816.F32.BF16 R20, R152, R132.reuse, R20 ;  /* 0x000000849814723c */ /* 0x080ff00000041814 */
[C---:B------:R-:W-:Y:S08]  /*2750*/  HMMA.16816.F32.BF16 R24, R160.reuse, R132, R24 ;  /* 0x00000084a018723c */ /* 0x040ff00000041818 */
[-C--:B------:R-:W-:Y:S08]  /*2760*/  HMMA.16816.F32.BF16 R28, R160, R134.reuse, R28 ;  /* 0x00000086a01c723c */ /* 0x080ff0000004181c */
[----:B------:R-:W-:Y:S01]  /*2770*/  HMMA.16816.F32.BF16 R32, R152, R134, R32 ;  /* 0x000000869820723c */ /* 0x000fe20000041820 */
[----:B------:R-:W1:Y:S07]  /*2780*/  LDSM.16.M88.4 R132, [R220+0x2000] ;  /* 0x00200000dc84783b */ /* 0x000e6e0000000200 */
[-C--:B------:R-:W-:Y:S01]  /*2790*/  HMMA.16816.F32.BF16 R4, R164, R168.reuse, R4 ;  /* 0x000000a8a404723c */ /* 0x080fe20000041804 */
[----:B------:R-:W4:Y:S07]  /*27a0*/  LDSM.16.M88.4 R152, [R222+0xd400] ;  /* 0x00d40000de98783b */ /* 0x000f2e0000000200 */
[C---:B--2---:R-:W-:Y:S08]  /*27b0*/  HMMA.16816.F32.BF16 R8, R140.reuse, R168, R8 ;  /* 0x000000a88c08723c */ /* 0x044ff00000041808 */
[-C--:B------:R-:W-:Y:S08]  /*27c0*/  HMMA.16816.F32.BF16 R12, R140, R170.reuse, R12 ;  /* 0x000000aa8c0c723c */ /* 0x080ff0000004180c */
[C---:B------:R-:W-:Y:S08]  /*27d0*/  HMMA.16816.F32.BF16 R16, R164.reuse, R170, R16 ;  /* 0x000000aaa410723c */ /* 0x040ff00000041810 */
[-C--:B---3--:R-:W-:Y:S08]  /*27e0*/  HMMA.16816.F32.BF16 R20, R164, R136.reuse, R20 ;  /* 0x00000088a414723c */ /* 0x088ff00000041814 */
[C---:B------:R-:W-:Y:S07]  /*27f0*/  HMMA.16816.F32.BF16 R24, R140.reuse, R136, R24 ;  /* 0x000000888c18723c */ /* 0x040fee0000041818 */
[C---:B------:R-:W-:Y:S01]  /*2800*/  FMUL.FTZ R137, R251.reuse, 1.4426950216293334961 ;  /* 0x3fb8aa3bfb897820 */ /* 0x040fe20000410000 */
[-C--:B------:R-:W-:Y:S01]  /*2810*/  HMMA.16816.F32.BF16 R28, R140, R138.reuse, R28 ;  /* 0x0000008a8c1c723c */ /* 0x080fe2000004181c */
[----:B------:R-:W2:Y:S03]  /*2820*/  LDSM.16.M88.4 R140, [R0+0x2000] ;  /* 0x00200000008c783b */ /* 0x000ea60000000200 */
[----:B------:R-:W-:Y:S04]  /*2830*/  FMUL.FTZ R136, R250, 1.4426950216293334961 ;  /* 0x3fb8aa3bfa887820 */ /* 0x000fe80000410000 */
[----:B------:R-:W-:Y:S07]  /*2840*/  HMMA.16816.F32.BF16 R32, R164, R138, R32 ;  /* 0x0000008aa420723c */ /* 0x000fee0000041820 */
[----:B------:R-:W-:Y:S01]  /*2850*/  FMUL.FTZ R138, R252, 1.4426950216293334961 ;  /* 0x3fb8aa3bfc8a7820 */ /* 0x000fe20000410000 */
[-C--:B-1----:R-:W-:Y:S05]  /*2860*/  HMMA.16816.F32.BF16 R4, R132, R144.reuse, R4 ;  /* 0x000000908404723c */ /* 0x082fea0000041804 */
[----:B------:R-:W-:Y:S02]  /*2870*/  FSEL R138, R138, RZ, P0 ;  /* 0x000000ff8a8a7208 */ /* 0x000fe40000000000 */
[----:B------:R-:W-:Y:S01]  /*2880*/  FSETP.NEU.FTZ.AND P0, PT, R251, -INF , PT ;  /* 0xff800000fb00780b */ /* 0x000fe20003f1d000 */
[C---:B------:R-:W-:Y:S01]  /*2890*/  HMMA.16816.F32.BF16 R8, R148.reuse, R144, R8 ;  /* 0x000000909408723c */ /* 0x040fe20000041808 */
[----:B------:R-:W2:Y:S03]  /*28a0*/  LDL R145, [R1+0x18] ;  /* 0x0000180001917983 */ /* 0x000ea60000100800 */
[----:B------:R-:W-:Y:S02]  /*28b0*/  FSEL R137, R137, RZ, P0 ;  /* 0x000000ff89897208 */ /* 0x000fe40000000000 */
[----:B------:R-:W-:Y:S02]  /*28c0*/  FSETP.NEU.FTZ.AND P0, PT, R250, -INF , PT ;  /* 0xff800000fa00780b */ /* 0x000fe40003f1d000 */
[-C--:B------:R-:W-:Y:S04]  /*28d0*/  HMMA.16816.F32.BF16 R12, R148, R146.reuse, R12 ;  /* 0x00000092940c723c */ /* 0x080fe8000004180c */
[----:B------:R-:W-:Y:S02]  /*28e0*/  FSEL R136, R136, RZ, P0 ;  /* 0x000000ff88887208 */ /* 0x000fe40000000000 */
[C---:B------:R-:W-:Y:S02]  /*28f0*/  FSETP.NEU.FTZ.AND P0, PT, R249.reuse, -INF , PT ;  /* 0xff800000f900780b */ /* 0x040fe40003f1d000 */
[C---:B------:R-:W-:Y:S08]  /*2900*/  HMMA.16816.F32.BF16 R16, R132.reuse, R146, R16 ;  /* 0x000000928410723c */ /* 0x040ff00000041810 */
[-C--:B----4-:R-:W-:Y:S08]  /*2910*/  HMMA.16816.F32.BF16 R20, R132, R152.reuse, R20 ;  /* 0x000000988414723c */ /* 0x090ff00000041814 */
[C---:B------:R-:W-:Y:S08]  /*2920*/  HMMA.16816.F32.BF16 R24, R148.reuse, R152, R24 ;  /* 0x000000989418723c */ /* 0x040ff00000041818 */
[-C--:B------:R-:W-:Y:S08]  /*2930*/  HMMA.16816.F32.BF16 R28, R148, R154.reuse, R28 ;  /* 0x0000009a941c723c */ /* 0x080ff0000004181c */
[----:B------:R-:W-:Y:S01]  /*2940*/  HMMA.16816.F32.BF16 R32, R132, R154, R32 ;  /* 0x0000009a8420723c */ /* 0x000fe20000041820 */
[----:B------:R1:W4:Y:S07]  /*2950*/  LDSM.16.M88.4 R132, [R0+0x2800] ;  /* 0x002800000084783b */ /* 0x00032e0000000200 */
[-C--:B--2---:R-:W-:Y:S05]  /*2960*/  HMMA.16816.F32.BF16 R4, R140, R156.reuse, R4 ;  /* 0x0000009c8c04723c */ /* 0x084fea0000041804 */
[----:B-1----:R-:W-:Y:S07]  /*2970*/  FMUL.FTZ R0, R249, 1.4426950216293334961 ;  /* 0x3fb8aa3bf9007820 */ /* 0x002fee0000410000 */
[----:B------:R-:W-:Y:S11]  /*2980*/  FSEL R0, R0, RZ, P0 ;  /* 0x000000ff00007208 */ /* 0x000ff60000000000 */
[----:B------:R-:W-:Y:S01]  /*2990*/  @!UPT UIADD3 URZ, URZ, URZ, URZ ;  /* 0x0000003f3f3ff290 */ /* 0x000fe2000fffe03f */
[--C-:B------:R-:W-:Y:S02]  /*29a0*/  FFMA.FTZ R4, R4, c[0x0][0x23c], -R138.reuse ;  /* 0x00008f0004047a23 */ /* 0x100fe4000001088a */
[----:B------:R-:W-:Y:S02]  /*29b0*/  FFMA.FTZ R5, R5, c[0x0][0x23c], -R138 ;  /* 0x00008f0005057a23 */ /* 0x000fe4000001088a */
[--C-:B------:R-:W-:Y:S01]  /*29c0*/  FFMA.FTZ R6, R6, c[0x0][0x23c], -R137.reuse ;  /* 0x00008f0006067a23 */ /* 0x100fe20000010889 */
[----:B------:R-:W-:Y:S01]  /*29d0*/  MUFU.EX2 R167, R4 ;  /* 0x0000000400a77308 */ /* 0x000fe20000000800 */
[--C-:B------:R-:W-:Y:S01]  /*29e0*/  FFMA.FTZ R7, R7, c[0x0][0x23c], -R137.reuse ;  /* 0x00008f0007077a23 */ /* 0x100fe20000010889 */
[C---:B----4-:R-:W-:Y:S08]  /*29f0*/  HMMA.16816.F32.BF16 R8, R132.reuse, R156, R8 ;  /* 0x0000009c8408723c */ /* 0x050ff00000041808 */
[----:B------:R-:W1:Y:S01]  /*2a00*/  MUFU.EX2 R164, R5 ;  /* 0x0000000500a47308 */ /* 0x000e620000000800 */
[-C--:B------:R-:W-:Y:S08]  /*2a10*/  HMMA.16816.F32.BF16 R12, R132, R158.reuse, R12 ;  /* 0x0000009e840c723c */ /* 0x080ff0000004180c */
[C---:B------:R-:W-:Y:S01]  /*2a20*/  HMMA.16816.F32.BF16 R16, R140.reuse, R158, R16 ;  /* 0x0000009e8c10723c */ /* 0x040fe20000041810 */
[----:B------:R-:W-:Y:S06]  /*2a30*/  MUFU.EX2 R146, R6 ;  /* 0x0000000600927308 */ /* 0x000fec0000000800 */
[--C-:B------:R-:W-:Y:S04]  /*2a40*/  FFMA.FTZ R10, R10, c[0x0][0x23c], -R0.reuse ;  /* 0x00008f000a0a7a23 */ /* 0x100fe80000010800 */
[----:B------:R2:W4:Y:S01]  /*2a50*/  MUFU.EX2 R171, R7 ;  /* 0x0000000700ab7308 */ /* 0x0005220000000800 */
[----:B------:R-:W-:Y:S02]  /*2a60*/  FFMA.FTZ R11, R11, c[0x0][0x23c], -R0 ;  /* 0x00008f000b0b7a23 */ /* 0x000fe40000010800 */
[----:B------:R-:W-:Y:S02]  /*2a70*/  FFMA.FTZ R8, R8, c[0x0][0x23c], -R136 ;  /* 0x00008f0008087a23 */ /* 0x000fe40000010888 */
[--C-:B------:R-:W-:Y:S02]  /*2a80*/  FFMA.FTZ R14, R14, c[0x0][0x23c], -R0.reuse ;  /* 0x00008f000e0e7a23 */ /* 0x100fe40000010800 */
[----:B------:R-:W-:Y:S02]  /*2a90*/  FFMA.FTZ R15, R15, c[0x0][0x23c], -R0 ;  /* 0x00008f000f0f7a23 */ /* 0x000fe40000010800 */
[--C-:B------:R-:W-:Y:S01]  /*2aa0*/  FFMA.FTZ R9, R9, c[0x0][0x23c], -R136.reuse ;  /* 0x00008f0009097a23 */ /* 0x100fe20000010888 */
[----:B------:R-:W-:Y:S01]  /*2ab0*/  MUFU.EX2 R237, R8 ;  /* 0x0000000800ed7308 */ /* 0x000fe20000000800 */
[----:B------:R-:W-:Y:S02]  /*2ac0*/  FFMA.FTZ R12, R12, c[0x0][0x23c], -R136 ;  /* 0x00008f000c0c7a23 */ /* 0x000fe40000010888 */
[--C-:B------:R-:W-:Y:S02]  /*2ad0*/  FFMA.FTZ R16, R16, c[0x0][0x23c], -R138.reuse ;  /* 0x00008f0010107a23 */ /* 0x100fe4000001088a */
[----:B------:R-:W-:Y:S02]  /*2ae0*/  FFMA.FTZ R17, R17, c[0x0][0x23c], -R138 ;  /* 0x00008f0011117a23 */ /* 0x000fe4000001088a */
[--C-:B------:R-:W-:Y:S02]  /*2af0*/  FFMA.FTZ R18, R18, c[0x0][0x23c], -R137.reuse ;  /* 0x00008f0012127a23 */ /* 0x100fe40000010889 */
[--C-:B------:R-:W-:Y:S01]  /*2b00*/  FFMA.FTZ R19, R19, c[0x0][0x23c], -R137.reuse ;  /* 0x00008f0013137a23 */ /* 0x100fe20000010889 */
[----:B------:R-:W-:Y:S01]  /*2b10*/  MUFU.EX2 R165, R16 ;  /* 0x0000001000a57308 */ /* 0x000fe20000000800 */
[----:B------:R-:W-:Y:S01]  /*2b20*/  FFMA.FTZ R13, R13, c[0x0][0x23c], -R136 ;  /* 0x00008f000d0d7a23 */ /* 0x000fe20000010888 */
[----:B--2---:R-:W2:Y:S08]  /*2b30*/  LDSM.16.M88.4 R4, [R221+0xd400] ;  /* 0x00d40000dd04783b */ /* 0x004eb00000000200 */
[----:B------:R-:W-:Y:S10]  /*2b40*/  MUFU.EX2 R161, R17 ;  /* 0x0000001100a17308 */ /* 0x000ff40000000800 */
[----:B------:R-:W-:Y:S10]  /*2b50*/  MUFU.EX2 R163, R18 ;  /* 0x0000001200a37308 */ /* 0x000ff40000000800 */
[----:B------:R-:W-:Y:S10]  /*2b60*/  MUFU.EX2 R162, R19 ;  /* 0x0000001300a27308 */ /* 0x000ff40000000800 */
[----:B------:R-:W5:Y:S01]  /*2b70*/  MUFU.EX2 R236, R9 ;  /* 0x0000000900ec7308 */ /* 0x000f620000000800 */
[-C--:B--2---:R-:W-:Y:S09]  /*2b80*/  HMMA.16816.F32.BF16 R20, R140, R4.reuse, R20 ;  /* 0x000000048c14723c */ /* 0x084ff20000041814 */
[----:B------:R-:W-:Y:S01]  /*2b90*/  MUFU.EX2 R238, R10 ;  /* 0x0000000a00ee7308 */ /* 0x000fe20000000800 */
[C---:B------:R-:W-:Y:S07]  /*2ba0*/  HMMA.16816.F32.BF16 R24, R132.reuse, R4, R24 ;  /* 0x000000048418723c */ /* 0x040fee0000041818 */
[----:B-1----:R-:W-:Y:S01]  /*2bb0*/  F2FP.BF16.PACK_AB R4, R164, R167 ;  /* 0x000000a7a404723e */ /* 0x002fe200000010ff */
[-C--:B------:R-:W-:Y:S01]  /*2bc0*/  HMMA.16816.F32.BF16 R28, R132, R6.reuse, R28 ;  /* 0x00000006841c723c */ /* 0x080fe2000004181c */
[----:B------:R-:W1:Y:S03]  /*2bd0*/  MUFU.EX2 R239, R11 ;  /* 0x0000000b00ef7308 */ /* 0x000e660000000800 */
[----:B------:R2:W-:Y:S04]  /*2be0*/  STS [R243+0x13000], R4 ;  /* 0x01300004f3007388 */ /* 0x0005e80000000800 */
[----:B------:R-:W-:Y:S01]  /*2bf0*/  HMMA.16816.F32.BF16 R32, R140, R6, R32 ;  /* 0x000000068c20723c */ /* 0x000fe20000041820 */
[----:B------:R-:W3:Y:S02]  /*2c00*/  LDL R143, [R1+0x1c] ;  /* 0x00001c00018f7983 */ /* 0x000ee40000100800 */
[----:B------:R-:W-:Y:S01]  /*2c10*/  MUFU.EX2 R170, R12 ;  /* 0x0000000c00aa7308 */ /* 0x000fe20000000800 */
[--C-:B------:R-:W-:Y:S02]  /*2c20*/  FFMA.FTZ R20, R20, c[0x0][0x23c], -R138.reuse ;  /* 0x00008f0014147a23 */ /* 0x100fe4000001088a */
[----:B------:R-:W-:Y:S01]  /*2c30*/  FFMA.FTZ R21, R21, c[0x0][0x23c], -R138 ;  /* 0x00008f0015157a23 */ /* 0x000fe2000001088a */
[----:B----4-:R-:W-:Y:S01]  /*2c40*/  F2FP.BF16.PACK_AB R7, R171, R146 ;  /* 0x00000092ab07723e */ /* 0x010fe200000010ff */
[--C-:B------:R-:W-:Y:S01]  /*2c50*/  FFMA.FTZ R26, R26, c[0x0][0x23c], -R0.reuse ;  /* 0x00008f001a1a7a23 */ /* 0x100fe20000010800 */
[----:B-----5:R-:W-:Y:S03]  /*2c60*/  F2FP.BF16.PACK_AB R6, R236, R237 ;  /* 0x000000edec06723e */ /* 0x020fe600000010ff */
[--C-:B------:R-:W-:Y:S01]  /*2c70*/  FFMA.FTZ R27, R27, c[0x0][0x23c], -R0.reuse ;  /* 0x00008f001b1b7a23 */ /* 0x100fe20000010800 */
[----:B------:R4:W-:Y:S01]  /*2c80*/  STS [R243+0x13400], R7 ;  /* 0x01340007f3007388 */ /* 0x0009e20000000800 */
[----:B------:R-:W4:Y:S01]  /*2c90*/  MUFU.EX2 R169, R13 ;  /* 0x0000000d00a97308 */ /* 0x000f220000000800 */
[--C-:B------:R-:W-:Y:S02]  /*2ca0*/  FFMA.FTZ R22, R22, c[0x0][0x23c], -R137.reuse ;  /* 0x00008f0016167a23 */ /* 0x100fe40000010889 */
[--C-:B------:R-:W-:Y:S01]  /*2cb0*/  FFMA.FTZ R30, R30, c[0x0][0x23c], -R0.reuse ;  /* 0x00008f001e1e7a23 */ /* 0x100fe20000010800 */
[----:B-1----:R-:W-:Y:S01]  /*2cc0*/  F2FP.BF16.PACK_AB R5, R239, R238 ;  /* 0x000000eeef05723e */ /* 0x002fe200000010ff */
[----:B------:R-:W-:Y:S01]  /*2cd0*/  FFMA.FTZ R0, R31, c[0x0][0x23c], -R0 ;  /* 0x00008f001f007a23 */ /* 0x000fe20000010800 */
[----:B--2---:R-:W-:Y:S01]  /*2ce0*/  F2FP.BF16.PACK_AB R4, R161, R165 ;  /* 0x000000a5a104723e */ /* 0x004fe200000010ff */
[--C-:B------:R-:W-:Y:S03]  /*2cf0*/  FFMA.FTZ R23, R23, c[0x0][0x23c], -R137.reuse ;  /* 0x00008f0017177a23 */ /* 0x100fe60000010889 */
[----:B------:R1:W-:Y:S01]  /*2d00*/  MUFU.EX2 R151, R0 ;  /* 0x0000000000977308 */ /* 0x0003e20000000800 */
[--C-:B------:R-:W-:Y:S01]  /*2d10*/  FFMA.FTZ R32, R32, c[0x0][0x23c], -R138.reuse ;  /* 0x00008f0020207a23 */ /* 0x100fe2000001088a */
[----:B------:R-:W-:Y:S01]  /*2d20*/  STS [R241+0x13000], R4 ;  /* 0x01300004f1007388 */ /* 0x000fe20000000800 */
[----:B------:R-:W-:Y:S02]  /*2d30*/  FFMA.FTZ R138, R33, c[0x0][0x23c], -R138 ;  /* 0x00008f00218a7a23 */ /* 0x000fe4000001088a */
[--C-:B------:R-:W-:Y:S02]  /*2d40*/  FFMA.FTZ R34, R34, c[0x0][0x23c], -R137.reuse ;  /* 0x00008f0022227a23 */ /* 0x100fe40000010889 */
[----:B------:R-:W-:Y:S02]  /*2d50*/  FFMA.FTZ R137, R35, c[0x0][0x23c], -R137 ;  /* 0x00008f0023897a23 */ /* 0x000fe40000010889 */
[--C-:B------:R-:W-:Y:S01]  /*2d60*/  FFMA.FTZ R24, R24, c[0x0][0x23c], -R136.reuse ;  /* 0x00008f0018187a23 */ /* 0x100fe20000010888 */
[----:B------:R-:W-:Y:S01]  /*2d70*/  MUFU.EX2 R235, R14 ;  /* 0x0000000e00eb7308 */ /* 0x000fe20000000800 */
[--C-:B------:R-:W-:Y:S02]  /*2d80*/  FFMA.FTZ R25, R25, c[0x0][0x23c], -R136.reuse ;  /* 0x00008f0019197a23 */ /* 0x100fe40000010888 */
[--C-:B------:R-:W-:Y:S01]  /*2d90*/  FFMA.FTZ R28, R28, c[0x0][0x23c], -R136.reuse ;  /* 0x00008f001c1c7a23 */ /* 0x100fe20000010888 */
[----:B----4-:R-:W-:Y:S01]  /*2da0*/  F2FP.BF16.PACK_AB R7, R169, R170 ;  /* 0x000000aaa907723e */ /* 0x010fe200000010ff */
[----:B------:R-:W-:Y:S05]  /*2db0*/  FFMA.FTZ R136, R29, c[0x0][0x23c], -R136 ;  /* 0x00008f001d887a23 */ /* 0x000fea0000010888 */
[----:B------:R-:W2:Y:S01]  /*2dc0*/  MUFU.EX2 R234, R15 ;  /* 0x0000000f00ea7308 */ /* 0x000ea20000000800 */
[----:B-1----:R-:W-:Y:S05]  /*2dd0*/  F2FP.BF16.PACK_AB R0, R162, R163 ;  /* 0x000000a3a200723e */ /* 0x002fea00000010ff */
[----:B------:R-:W-:Y:S04]  /*2de0*/  STS [R241+0x13400], R0 ;  /* 0x01340000f1007388 */ /* 0x000fe80000000800 */
[----:B------:R-:W-:Y:S01]  /*2df0*/  MUFU.EX2 R158, R20 ;  /* 0x00000014009e7308 */ /* 0x000fe20000000800 */
[----:B------:R2:W-:Y:S04]  /*2e00*/  STS [R243+0x14000], R6 ;  /* 0x01400006f3007388 */ /* 0x0005e80000000800 */
[----:B------:R1:W-:Y:S05]  /*2e10*/  STS [R243+0x14400], R5 ;  /* 0x01440005f3007388 */ /* 0x0003ea0000000800 */
[----:B------:R-:W1:Y:S01]  /*2e20*/  MUFU.EX2 R157, R21 ;  /* 0x00000015009d7308 */ /* 0x000e620000000800 */
[----:B------:R-:W-:Y:S09]  /*2e30*/  STS [R241+0x14000], R7 ;  /* 0x01400007f1007388 */ /* 0x000ff20000000800 */
[----:B------:R-:W-:Y:S01]  /*2e40*/  MUFU.EX2 R160, R22 ;  /* 0x0000001600a07308 */ /* 0x000fe20000000800 */
[----:B--2---:R-:W-:Y:S09]  /*2e50*/  F2FP.BF16.PACK_AB R6, R234, R235 ;  /* 0x000000ebea06723e */ /* 0x004ff200000010ff */
[----:B------:R-:W2:Y:S01]  /*2e60*/  MUFU.EX2 R159, R23 ;  /* 0x00000017009f7308 */ /* 0x000ea20000000800 */
[----:B------:R-:W-:Y:S01]  /*2e70*/  STS [R241+0x14400], R6 ;  /* 0x01440006f1007388 */ /* 0x000fe20000000800 */
[----:B-1----:R-:W-:Y:S05]  /*2e80*/  F2FP.BF16.PACK_AB R5, R157, R158 ;  /* 0x0000009e9d05723e */ /* 0x002fea00000010ff */
[----:B------:R1:W-:Y:S03]  /*2e90*/  STS [R242+0x13000], R5 ;  /* 0x01300005f2007388 */ /* 0x0003e60000000800 */
[----:B------:R-:W-:Y:S01]  /*2ea0*/  MUFU.EX2 R149, R32 ;  /* 0x0000002000957308 */ /* 0x000fe20000000800 */
[----:B------:R-:W-:Y:S09]  /*2eb0*/  IADD3 R144, P0, R145, UR20, RZ ;  /* 0x0000001491907c10 */ /* 0x000ff2000ff1e0ff */
[----:B------:R-:W4:Y:S01]  /*2ec0*/  MUFU.EX2 R147, R138 ;  /* 0x0000008a00937308 */ /* 0x000f220000000800 */
[----:B--2---:R-:W-:Y:S05]  /*2ed0*/  F2FP.BF16.PACK_AB R4, R159, R160 ;  /* 0x000000a09f04723e */ /* 0x004fea00000010ff */
[----:B------:R2:W-:Y:S04]  /*2ee0*/  STS [R242+0x13400], R4 ;  /* 0x01340004f2007388 */ /* 0x0005e80000000800 */
[----:B------:R-:W-:Y:S10]  /*2ef0*/  MUFU.EX2 R150, R34 ;  /* 0x0000002200967308 */ /* 0x000ff40000000800 */
[----:B------:R-:W1:Y:S01]  /*2f00*/  MUFU.EX2 R148, R137 ;  /* 0x0000008900947308 */ /* 0x000e620000000800 */
[----:B----4-:R-:W-:Y:S05]  /*2f10*/  F2FP.BF16.PACK_AB R0, R147, R149 ;  /* 0x000000959300723e */ /* 0x010fea00000010ff */
[----:B------:R4:W-:Y:S04]  /*2f20*/  STS [R240+0x13000], R0 ;  /* 0x01300000f0007388 */ /* 0x0009e80000000800 */
[----:B------:R-:W-:Y:S10]  /*2f30*/  MUFU.EX2 R166, R24 ;  /* 0x0000001800a67308 */ /* 0x000ff40000000800 */
[----:B------:R-:W5:Y:S01]  /*2f40*/  MUFU.EX2 R156, R25 ;  /* 0x00000019009c7308 */ /* 0x000f620000000800 */
[----:B-1----:R-:W-:Y:S05]  /*2f50*/  F2FP.BF16.PACK_AB R5, R148, R150 ;  /* 0x000000969405723e */ /* 0x002fea00000010ff */
[----:B------:R-:W-:Y:S04]  /*2f60*/  STS [R240+0x13400], R5 ;  /* 0x01340005f0007388 */ /* 0x000fe80000000800 */
[----:B------:R-:W-:Y:S10]  /*2f70*/  MUFU.EX2 R168, R26 ;  /* 0x0000001a00a87308 */ /* 0x000ff40000000800 */
[----:B------:R-:W1:Y:S01]  /*2f80*/  MUFU.EX2 R155, R27 ;  /* 0x0000001b009b7308 */ /* 0x000e620000000800 */
[----:B-----5:R-:W-:Y:S05]  /*2f90*/  F2FP.BF16.PACK_AB R7, R156, R166 ;  /* 0x000000a69c07723e */ /* 0x020fea00000010ff */
[----:B------:R-:W-:Y:S04]  /*2fa0*/  STS [R242+0x14000], R7 ;  /* 0x01400007f2007388 */ /* 0x000fe80000000800 */
[----:B------:R-:W-:Y:S10]  /*2fb0*/  MUFU.EX2 R153, R28 ;  /* 0x0000001c00997308 */ /* 0x000ff40000000800 */
[----:B------:R-:W2:Y:S01]  /*2fc0*/  MUFU.EX2 R152, R136 ;  /* 0x0000008800987308 */ /* 0x000ea20000000800 */
[----:B-1----:R-:W-:Y:S05]  /*2fd0*/  F2FP.BF16.PACK_AB R6, R155, R168 ;  /* 0x000000a89b06723e */ /* 0x002fea00000010ff */
[----:B------:R-:W-:Y:S04]  /*2fe0*/  STS [R242+0x14400], R6 ;  /* 0x01440006f2007388 */ /* 0x000fe80000000800 */
[----:B------:R-:W4:Y:S01]  /*2ff0*/  MUFU.EX2 R154, R30 ;  /* 0x0000001e009a7308 */ /* 0x000f220000000800 */
[----:B--2---:R-:W-:Y:S05]  /*3000*/  F2FP.BF16.PACK_AB R4, R152, R153 ;  /* 0x000000999804723e */ /* 0x004fea00000010ff */
[----:B------:R-:W-:Y:S01]  /*3010*/  STS [R240+0x14000], R4 ;  /* 0x01400004f0007388 */ /* 0x000fe20000000800 */
[----:B----4-:R-:W-:Y:S05]  /*3020*/  F2FP.BF16.PACK_AB R0, R151, R154 ;  /* 0x0000009a9700723e */ /* 0x010fea00000010ff */
[----:B------:R-:W-:Y:S04]  /*3030*/  STS [R240+0x14400], R0 ;  /* 0x01440000f0007388 */ /* 0x000fe80000000800 */
[----:B------:R-:W1:Y:S08]  /*3040*/  LDSM.16.M88.4 R32, [R223+0x6000] ;  /* 0x00600000df20783b */ /* 0x000e700000000200 */
[----:B------:R-:W2:Y:S08]  /*3050*/  LDSM.16.M88.4 R28, [R223+0x6800] ;  /* 0x00680000df1c783b */ /* 0x000eb00000000200 */
[----:B------:R-:W4:Y:S08]  /*3060*/  LDSM.16.M88.4 R132, [R224+0x6000] ;  /* 0x00600000e084783b */ /* 0x000f300000000200 */
[----:B------:R-:W5:Y:S01]  /*3070*/  LDSM.16.M88.4 R136, [R224+0x6800] ;  /* 0x00680000e088783b */ /* 0x000f620000000200 */
[-C--:B-1----:R-:W-:Y:S08]  /*3080*/  HMMA.16816.F32.BF16 R4, R32, R172.reuse, RZ ;  /* 0x000000ac2004723c */ /* 0x082ff000000418ff */
[C---:B--2---:R-:W-:Y:S08]  /*3090*/  HMMA.16816.F32.BF16 R8, R28.reuse, R172, RZ ;  /* 0x000000ac1c08723c */ /* 0x044ff000000418ff */
[-C--:B------:R-:W-:Y:S08]  /*30a0*/  HMMA.16816.F32.BF16 R12, R28, R174.reuse, RZ ;  /* 0x000000ae1c0c723c */ /* 0x080ff000000418ff */
[C---:B------:R-:W-:Y:S08]  /*30b0*/  HMMA.16816.F32.BF16 R16, R32.reuse, R174, RZ ;  /* 0x000000ae2010723c */ /* 0x040ff000000418ff */
[-C--:B------:R-:W-:Y:S01]  /*30c0*/  HMMA.16816.F32.BF16 R20, R32, R176.reuse, RZ ;  /* 0x000000b02014723c */ /* 0x080fe200000418ff */
[----:B---3--:R-:W-:Y:S03]  /*30d0*/  IADD3.X R145, R143, UR7, RZ, P0, !PT ;  /* 0x000000078f917c10 */ /* 0x008fe600087fe4ff */
[----:B------:R-:W-:Y:S04]  /*30e0*/  MOV R143, c[0x0][0x1c0] ;  /* 0x00007000008f7a02 */ /* 0x000fe80000000f00 */
[C---:B------:R-:W-:Y:S01]  /*30f0*/  HMMA.16816.F32.BF16 R24, R28.reuse, R176, RZ ;  /* 0x000000b01c18723c */ /* 0x040fe200000418ff */
[----:B------:R-:W2:Y:S03]  /*3100*/  LDG.E R142, [R144.64] ;  /* 0x0000002a908e7981 */ /* 0x000ea6000c1e1900 */
[----:B------:R-:W-:Y:S01]  /*3110*/  IMAD R143, R143, c[0x0][0x22c], RZ ;  /* 0x00008b008f8f7a24 */ /* 0x000fe200078e02ff */
[----:B------:R-:W3:Y:S03]  /*3120*/  LDG.E R141, [R144.64+0x20] ;  /* 0x0000202a908d7981 */ /* 0x000ee6000c1e1900 */
[-C--:B------:R-:W-:Y:S01]  /*3130*/  HMMA.16816.F32.BF16 R28, R28, R178.reuse, RZ ;  /* 0x000000b21c1c723c */ /* 0x080fe200000418ff */
[----:B------:R1:W2:Y:S03]  /*3140*/  LDG.E R140, [R144.64+0x80] ;  /* 0x0000802a908c7981 */ /* 0x0002a6000c1e1900 */
[----:B------:R-:W-:Y:S01]  /*3150*/  LEA R143, -R143, RZ, 0x6 ;  /* 0x000000ff8f8f7211 */ /* 0x000fe200078e31ff */
[----:B------:R1:W2:Y:S03]  /*3160*/  LDG.E R0, [R144.64+0xa0] ;  /* 0x0000a02a90007981 */ /* 0x0002a6000c1e1900 */
[----:B------:R-:W-:Y:S04]  /*3170*/  HMMA.16816.F32.BF16 R32, R32, R178, RZ ;  /* 0x000000b22020723c */ /* 0x000fe800000418ff */
[C---:B------:R-:W-:Y:S04]  /*3180*/  LEA R232, P0, R143.reuse, R232, 0x2 ;  /* 0x000000e88fe87211 */ /* 0x040fe800078010ff */
[-C--:B----4-:R-:W-:Y:S05]  /*3190*/  HMMA.16816.F32.BF16 R4, R132, R180.reuse, R4 ;  /* 0x000000b48404723c */ /* 0x090fea0000041804 */
[----:B------:R-:W-:Y:S02]  /*31a0*/  LEA.HI.X.SX32 R233, R143, R233, 0x2, P0 ;  /* 0x000000e98fe97211 */ /* 0x000fe400000f16ff */
[----:B------:R-:W-:Y:S01]  /*31b0*/  PLOP3.LUT P0, PT, PT, PT, UP2, 0x80, 0x0 ;  /* 0x000000000000781c */ /* 0x000fe20003f0f028 */
[C---:B-----5:R-:W-:Y:S08]  /*31c0*/  HMMA.16816.F32.BF16 R8, R136.reuse, R180, R8 ;  /* 0x000000b48808723c */ /* 0x060ff00000041808 */
[-C--:B------:R-:W-:Y:S08]  /*31d0*/  HMMA.16816.F32.BF16 R12, R136, R182.reuse, R12 ;  /* 0x000000b6880c723c */ /* 0x080ff0000004180c */
[C---:B------:R-:W-:Y:S08]  /*31e0*/  HMMA.16816.F32.BF16 R16, R132.reuse, R182, R16 ;  /* 0x000000b68410723c */ /* 0x040ff00000041810 */
[-C--:B------:R-:W-:Y:S08]  /*31f0*/  HMMA.16816.F32.BF16 R20, R132, R184.reuse, R20 ;  /* 0x000000b88414723c */ /* 0x080ff00000041814 */
[C---:B------:R-:W-:Y:S08]  /*3200*/  HMMA.16816.F32.BF16 R24, R136.reuse, R184, R24 ;  /* 0x000000b88818723c */ /* 0x040ff00000041818 */
[-C--:B------:R-:W-:Y:S01]  /*3210*/  HMMA.16816.F32.BF16 R28, R136, R186.reuse, R28 ;  /* 0x000000ba881c723c */ /* 0x080fe2000004181c */
[----:B------:R-:W4:Y:S07]  /*3220*/  LDSM.16.M88.4 R136, [R223+0x7000] ;  /* 0x00700000df88783b */ /* 0x000f2e0000000200 */
[----:B------:R-:W-:Y:S01]  /*3230*/  HMMA.16816.F32.BF16 R32, R132, R186, R32 ;  /* 0x000000ba8420723c */ /* 0x000fe20000041820 */
[----:B------:R-:W5:Y:S07]  /*3240*/  LDSM.16.M88.4 R132, [R223+0x7800] ;  /* 0x00780000df84783b */ /* 0x000f6e0000000200 */
[-C--:B----4-:R-:W-:Y:S08]  /*3250*/  HMMA.16816.F32.BF16 R4, R136, R188.reuse, R4 ;  /* 0x000000bc8804723c */ /* 0x090ff00000041804 */
        /* <DEDUP_REMOVED lines=32> */
[C---:B--2---:R-:W-:Y:S01]  /*3460*/  FADD.FTZ R5, -R142.reuse, R5 ;  /* 0x000000058e057221 */ /* 0x044fe20000010100 */
[C---:B------:R-:W-:Y:S04]  /*3470*/  HMMA.16816.F32.BF16 R16, R132.reuse, R214, R16 ;  /* 0x000000d68410723c */ /* 0x040fe80000041810 */
[C---:B---3--:R-:W-:Y:S02]  /*3480*/  FADD.FTZ R6, -R141.reuse, R6 ;  /* 0x000000068d067221 */ /* 0x048fe40000010100 */
[C---:B------:R-:W-:Y:S02]  /*3490*/  FADD.FTZ R7, -R141.reuse, R7 ;  /* 0x000000078d077221 */ /* 0x040fe40000010100 */
[----:B------:R-:W-:Y:S01]  /*34a0*/  FADD.FTZ R4, -R142, R4 ;  /* 0x000000048e047221 */ /* 0x000fe20000010100 */
[-C--:B------:R-:W-:Y:S03]  /*34b0*/  HMMA.16816.F32.BF16 R20, R132, R216.reuse, R20 ;  /* 0x000000d88414723c */ /* 0x080fe60000041814 */
[----:B-1----:R-:W-:Y:S02]  /*34c0*/  FMUL.FTZ R144, R164, R5 ;  /* 0x00000005a4907220 */ /* 0x002fe40000410000 */
        /* <DEDUP_REMOVED lines=81> */
.L_x_122:
[----:B------:R-:W-:Y:S02]  /*39e0*/  F2FP.BF16.PACK_AB R16, R144, R145 ;  /* 0x000000919010723e */ /* 0x000fe400000010ff */
        /* <DEDUP_REMOVED lines=37> */
[----:B------:R-:W5:Y:S04]  /*3c40*/  LDSM.16.MT88.4 R20, [R0+0x8000] ;  /* 0x008000000014783b */ /* 0x000f680000004200 */
        /* <DEDUP_REMOVED lines=15> */
[-C--:B-----5:R-:W-:Y:S08]  /*3d40*/  HMMA.16816.F32.BF16 R68, R4, R20.reuse, R68 ;  /* 0x000000140444723c */ /* 0x0a0ff00000041844 */
[C---:B------:R-:W-:Y:S08]  /*3d50*/  HMMA.16816.F32.BF16 R72, R12.reuse, R20, R72 ;  /* 0x000000140c48723c */ /* 0x040ff00000041848 */
[-C--:B------:R-:W-:Y:S01]  /*3d60*/  HMMA.16816.F32.BF16 R76, R12, R22.reuse, R76 ;  /* 0x000000160c4c723c */ /* 0x080fe2000004184c */
[----:B------:R-:W-:Y:S07]  /*3d70*/  LDSM.16.MT88.4 R12, [R0+0x6800] ;  /* 0x00680000000c783b */ /* 0x000fee0000004200 */
[----:B------:R-:W-:Y:S01]  /*3d80*/  HMMA.16816.F32.BF16 R80, R4, R22, R80 ;  /* 0x000000160450723c */ /* 0x000fe20000041850 */
[----:B------:R-:W3:Y:S04]  /*3d90*/  LDSM.16.MT88.4 R4, [R2+0x14000] ;  /* 0x014000000204783b */ /* 0x000ee80000004200 */
[----:B------:R-:W4:Y:S03]  /*3da0*/  LDSM.16.MT88.4 R20, [R0+0x7800] ;  /* 0x007800000014783b */ /* 0x000f260000004200 */
        /* <DEDUP_REMOVED lines=15> */
[----:B------:R-:W5:Y:S04]  /*3ea0*/  LDSM.16.MT88.4 R8, [R0+0x7c00] ;  /* 0x007c00000008783b */ /* 0x000f680000004200 */
[----:B------:R-:W1:Y:S03]  /*3eb0*/  LDSM.16.MT88.4 R24, [R0+0x8c00] ;  /* 0x008c00000018783b */ /* 0x000e660000004200 */
[-C--:B---3--:R-:W-:Y:S01]  /*3ec0*/  HMMA.16816.F32.BF16 R36, R4, R12.reuse, R36 ;  /* 0x0000000c0424723c */ /* 0x088fe20000041824 */
        /* <DEDUP_REMOVED lines=8> */
[-C--:B-1----:R-:W-:Y:S08]  /*3f50*/  HMMA.16816.F32.BF16 R68, R4, R28.reuse, R68 ;  /* 0x0000001c0444723c */ /* 0x082ff00000041844 */
[C---:B------:R-:W-:Y:S08]  /*3f60*/  HMMA.16816.F32.BF16 R72, R16.reuse, R28, R72 ;  /* 0x0000001c1048723c */ /* 0x040ff00000041848 */
[-C--:B------:R-:W-:Y:S08]  /*3f70*/  HMMA.16816.F32.BF16 R76, R16, R30.reuse, R76 ;  /* 0x0000001e104c723c */ /* 0x080ff0000004184c */
[----:B------:R-:W-:Y:S08]  /*3f80*/  HMMA.16816.F32.BF16 R80, R4, R30, R80 ;  /* 0x0000001e0450723c */ /* 0x000ff00000041850 */
[-C--:B--2---:R-:W-:Y:S08]  /*3f90*/  HMMA.16816.F32.BF16 R36, R32, R132.reuse, R36 ;  /* 0x000000842024723c */ /* 0x084ff00000041824 */
[C---:B------:R-:W-:Y:S08]  /*3fa0*/  HMMA.16816.F32.BF16 R40, R136.reuse, R132, R40 ;  /* 0x000000848828723c */ /* 0x040ff00000041828 */
[-C--:B------:R-:W-:Y:S08]  /*3fb0*/  HMMA.16816.F32.BF16 R44, R136, R134.reuse, R44 ;  /* 0x00000086882c723c */ /* 0x080ff0000004182c */
[C---:B------:R-:W-:Y:S08]  /*3fc0*/  HMMA.16816.F32.BF16 R48, R32.reuse, R134, R48 ;  /* 0x000000862030723c */ /* 0x040ff00000041830 */
[-C--:B-----5:R-:W-:Y:S08]  /*3fd0*/  HMMA.16816.F32.BF16 R52, R32, R8.reuse, R52 ;  /* 0x000000082034723c */ /* 0x0a0ff00000041834 */
        /* <DEDUP_REMOVED lines=8> */
[----:B------:R-:W2:Y:S01]  /*4060*/  LDL R140, [R1+0x20] ;  /* 0x00002000018c7983 */ /* 0x000ea20000100800 */
[----:B------:R-:W-:Y:S05]  /*4070*/  IMAD.MOV.U32 R5, RZ, RZ, c[0x0][0x370] ;  /* 0x0000dc00ff057624 */ /* 0x000fea00078e00ff */
[----:B------:R-:W-:Y:S04]  /*4080*/  LEA R5, -R5, RZ, 0x6 ;  /* 0x000000ff05057211 */ /* 0x000fe800078e31ff */
[C---:B------:R-:W-:Y:S04]  /*4090*/  LEA R6, P1, R5.reuse, R244, 0x1 ;  /* 0x000000f405067211 */ /* 0x040fe800078208ff */
[----:B------:R-:W-:Y:S02]  /*40a0*/  LEA.HI.X.SX32 R5, R5, R245, 0x1, P1 ;  /* 0x000000f505057211 */ /* 0x000fe400008f0eff */
[----:B------:R-:W-:Y:S03]  /*40b0*/  MOV R244, R6 ;  /* 0x0000000600f47202 */ /* 0x000fe60000000f00 */
[----:B------:R-:W-:Y:S02]  /*40c0*/  IMAD.MOV.U32 R245, RZ, RZ, R5 ;  /* 0x000000fffff57224 */ /* 0x000fe400078e0005 */
[----:B--2---:R-:W-:Y:S05]  /*40d0*/  IMAD.SHL.U32 R4, R140, 0x2, RZ ;  /* 0x000000028c047824 */ /* 0x004fea00078e00ff */
[----:B------:R-:W-:Y:S01]  /*40e0*/  @!PT LDS RZ, [RZ] ;  /* 0x00000000fffff984 */ /* 0x000fe20000000800 */
[----:B------:R-:W-:Y:S01]  /*40f0*/  @!PT LDS RZ, [RZ] ;  /* 0x00000000fffff984 */ /* 0x000fe20000000800 */
[----:B------:R-:W-:Y:S01]  /*4100*/  @!PT LDS RZ, [RZ] ;  /* 0x00000000fffff984 */ /* 0x000fe20000000800 */
[----:B------:R1:W-:Y:S04]  /*4110*/  LDGSTS.E.BYPASS.LTC128B.128 [R4+0x6000], [R244.64] ;  /* 0x06000000f4047fae */ /* 0x0003e8000b901d6a */
[----:B------:R1:W-:Y:S04]  /*4120*/  LDGSTS.E.BYPASS.LTC128B.128 [R4+0x7000], [R244.64+0x40] ;  /* 0x07000040f4047fae */ /* 0x0003e8000b901d6a */
[----:B------:R1:W-:Y:S04]  /*4130*/  LDGSTS.E.BYPASS.LTC128B.128 [R4+0x8000], [R244.64+0x80] ;  /* 0x08000080f4047fae */ /* 0x0003e8000b901d6a */
[----:B------:R-:W0:Y:S02]  /*4140*/  LDGDEPBAR ;  /* 0x00000000000079af */ /* 0x000e240000000000 */
.L_x_123:
[----:B------:R-:W-:Y:S01]  /*4150*/  LDSM.16.M88.4 R24, [R225] ;  /* 0x00000000e118783b */ /* 0x000fe20000000200 */
[----:B------:R-:W-:Y:S01]  /*4160*/  IMAD.MOV.U32 R148, RZ, RZ, c[0x0][0x1c0] ;  /* 0x00007000ff947624 */ /* 0x000fe200078e00ff */
[----:B------:R-:W-:Y:S01]  /*4170*/  ULOP3.LUT UR6, UR33, 0x1, URZ, 0xc0, !UPT ;  /* 0x0000000121067892 */ /* 0x000fe2000f8ec03f */
[----:B------:R-:W-:Y:S01]  /*4180*/  IMAD.MOV.U32 R153, RZ, RZ, c[0x0][0x1c0] ;  /* 0x00007000ff997624 */ /* 0x000fe200078e00ff */
[----:B------:R-:W2:Y:S01]  /*4190*/  LDSM.16.MT88.4 R8, [R0+0x9000] ;  /* 0x009000000008783b */ /* 0x000ea20000004200 */
[----:B------:R-:W-:Y:S01]  /*41a0*/  IMAD R148, R148, c[0x0][0x22c], RZ ;  /* 0x00008b0094947a24 */ /* 0x000fe200078e02ff */
[----:B------:R-:W-:Y:S01]  /*41b0*/  UISETP.NE.U32.AND UP0, UPT, UR6, 0x1, UPT ;  /* 0x000000010600788c */ /* 0x000fe2000bf05070 */
[----:B------:R-:W-:Y:S01]  /*41c0*/  IMAD R153, R153, c[0x0][0x22c], RZ ;  /* 0x00008b0099997a24 */ /* 0x000fe200078e02ff */
[----:B------:R-:W3:Y:S01]  /*41d0*/  LDSM.16.MT88.4 R16, [R0+0xb000] ;  /* 0x00b000000010783b */ /* 0x000ee20000004200 */
[----:B------:R-:W-:Y:S01]  /*41e0*/  IMAD.SHL.U32 R148, R148, 0x8, RZ ;  /* 0x0000000894947824 */ /* 0x000fe200078e00ff */
[----:B------:R-:W-:Y:S01]  /*41f0*/  UIADD3 UR6, UR33, -0x1, URZ ;  /* 0xffffffff21067890 */ /* 0x000fe2000fffe03f */
[----:B------:R-:W-:Y:S01]  /*4200*/  IMAD.SHL.U32 R153, R153, 0x20, RZ ;  /* 0x0000002099997824 */ /* 0x000fe200078e00ff */
[----:B------:R-:W3:Y:S01]  /*4210*/  LDSM.16.MT88.4 R28, [R0+0xd000] ;  /* 0x00d00000001c783b */ /* 0x000ee20000004200 */
[----:B------:R-:W-:Y:S02]  /*4220*/  IMAD.MOV.U32 R152, RZ, RZ, c[0x0][0x1c0] ;  /* 0x00007000ff987624 */ /* 0x000fe400078e00ff */
[----:B------:R-:W-:Y:S01]  /*4230*/  IMAD.MOV.U32 R151, RZ, RZ, c[0x0][0x1c0] ;  /* 0x00007000ff977624 */ /* 0x000fe200078e00ff */
[----:B------:R-:W4:Y:S01]  /*4240*/  LDL R150, [R1+0x24] ;  /* 0x0000240001967983 */ /* 0x000f220000100800 */
[----:B------:R-:W-:Y:S02]  /*4250*/  IMAD R152, R152, c[0x0][0x22c], RZ ;  /* 0x00008b0098987a24 */ /* 0x000fe400078e02ff */
[----:B------:R-:W-:Y:S01]  /*4260*/  IMAD R151, R151, c[0x0][0x22c], RZ ;  /* 0x00008b0097977a24 */ /* 0x000fe200078e02ff */
[----:B------:R-:W-:Y:S01]  /*4270*/  LDSM.16.M88.4 R32, [R226] ;  /* 0x00000000e220783b */ /* 0x000fe20000000200 */
[----:B------:R-:W-:Y:S02]  /*4280*/  IMAD R152, R152, 0x28, RZ ;  /* 0x0000002898987824 */ /* 0x000fe400078e02ff */
[----:B------:R-:W-:Y:S01]  /*4290*/  IMAD R151, R151, 0x30, RZ ;  /* 0x0000003097977824 */ /* 0x000fe200078e02ff */
[----:B------:R-:W4:Y:S04]  /*42a0*/  LDL R149, [R1+0x28] ;  /* 0x0000280001957983 */ /* 0x000f280000100800 */
[----:B------:R-:W1:Y:S04]  /*42b0*/  LDSM.16.MT88.4 R132, [R0+0x9400] ;  /* 0x009400000084783b */ /* 0x000e680000004200 */
[----:B------:R-:W1:Y:S04]  /*42c0*/  LDSM.16.MT88.4 R136, [R0+0xb400] ;  /* 0x00b400000088783b */ /* 0x000e680000004200 */
[----:B------:R-:W1:Y:S04]  /*42d0*/  LDSM.16.MT88.4 R140, [R0+0xd400] ;  /* 0x00d40000008c783b */ /* 0x000e680000004200 */
[----:B------:R-:W-:Y:S01]  /*42e0*/  LDSM.16.MT88.4 R144, [R0+0xb800] ;  /* 0x00b800000090783b */ /* 0x000fe20000004200 */
[C---:B-12---:R-:W-:Y:S08]  /*42f0*/  HMMA.16816.F32.BF16 R4, R24.reuse, R8, RZ ;  /* 0x000000081804723c */ /* 0x046ff000000418ff */
        /* <DEDUP_REMOVED lines=14> */
[----:B------:R-:W-:Y:S04]  /*43e0*/  LDSM.16.M88.4 R32, [R227] ;  /* 0x00000000e320783b */ /* 0x000fe80000000200 */
[----:B------:R-:W-:Y:S03]  /*43f0*/  LDSM.16.MT88.4 R140, [R0+0xbc00] ;  /* 0x00bc0000008c783b */ /* 0x000fe60000004200 */
        /* <DEDUP_REMOVED lines=8> */
[----:B------:R-:W-:Y:S04]  /*4480*/  LDSM.16.M88.4 R28, [R225+0x2000] ;  /* 0x00200000e11c783b */ /* 0x000fe80000000200 */
[----:B------:R-:W-:Y:S03]  /*4490*/  LDSM.16.MT88.4 R136, [R0+0xc000] ;  /* 0x00c000000088783b */ /* 0x000fe60000004200 */
[C---:B-1----:R-:W-:Y:S08]  /*44a0*/  HMMA.16816.F32.BF16 R4, R32.reuse, R132, R4 ;  /* 0x000000842004723c */ /* 0x042ff00000041804 */
[C---:B------:R-:W-:Y:S01]  /*44b0*/  HMMA.16816.F32.BF16 R8, R32.reuse, R134, R8 ;  /* 0x000000862008723c */ /* 0x040fe20000041808 */
[----:B------:R-:W1:Y:S07]  /*44c0*/  LDSM.16.MT88.4 R132, [R0+0xa000] ;  /* 0x00a000000084783b */ /* 0x000e6e0000004200 */
[C---:B------:R-:W-:Y:S08]  /*44d0*/  HMMA.16816.F32.BF16 R12, R32.reuse, R140, R12 ;  /* 0x0000008c200c723c */ /* 0x040ff0000004180c */
[C---:B------:R-:W-:Y:S01]  /*44e0*/  HMMA.16816.F32.BF16 R16, R32.reuse, R142, R16 ;  /* 0x0000008e2010723c */ /* 0x040fe20000041810 */
[----:B------:R-:W-:Y:S07]  /*44f0*/  LDSM.16.M88.4 R140, [R226+0x2000] ;  /* 0x00200000e28c783b */ /* 0x000fee0000000200 */
[C---:B---3--:R-:W-:Y:S08]  /*4500*/  HMMA.16816.F32.BF16 R20, R32.reuse, R144, R20 ;  /* 0x000000902014723c */ /* 0x048ff00000041814 */
[----:B------:R-:W-:Y:S01]  /*4510*/  HMMA.16816.F32.BF16 R24, R32, R146, R24 ;  /* 0x000000922018723c */ /* 0x000fe20000041818 */
[----:B------:R-:W2:Y:S04]  /*4520*/  LDSM.16.MT88.4 R32, [R0+0xe000] ;  /* 0x00e000000020783b */ /* 0x000ea80000004200 */
[----:B------:R-:W3:Y:S03]  /*4530*/  LDSM.16.MT88.4 R144, [R0+0xa400] ;  /* 0x00a400000090783b */ /* 0x000ee60000004200 */
[C---:B-1----:R-:W-:Y:S08]  /*4540*/  HMMA.16816.F32.BF16 R4, R28.reuse, R132, R4 ;  /* 0x000000841c04723c */ /* 0x042ff00000041804 */
[C---:B------:R-:W-:Y:S01]  /*4550*/  HMMA.16816.F32.BF16 R8, R28.reuse, R134, R8 ;  /* 0x000000861c08723c */ /* 0x040fe20000041808 */
[----:B------:R-:W1:Y:S07]  /*4560*/  LDSM.16.MT88.4 R132, [R0+0xc400] ;  /* 0x00c400000084783b */ /* 0x000e6e0000004200 */
[C---:B------:R-:W-:Y:S08]  /*4570*/  HMMA.16816.F32.BF16 R12, R28.reuse, R136, R12 ;  /* 0x000000881c0c723c */ /* 0x040ff0000004180c */
[C---:B------:R-:W-:Y:S01]  /*4580*/  HMMA.16816.F32.BF16 R16, R28.reuse, R138, R16 ;  /* 0x0000008a1c10723c */ /* 0x040fe20000041810 */
[----:B------:R-:W-:Y:S07]  /*4590*/  LDSM.16.MT88.4 R136, [R0+0xa800] ;  /* 0x00a800000088783b */ /* 0x000fee0000004200 */
[C---:B--2---:R-:W-:Y:S08]  /*45a0*/  HMMA.16816.F32.BF16 R20, R28.reuse, R32, R20 ;  /* 0x000000201c14723c */ /* 0x044ff00000041814 */
[----:B------:R-:W-:Y:S01]  /*45b0*/  HMMA.16816.F32.BF16 R24, R28, R34, R24 ;  /* 0x000000221c18723c */ /* 0x000fe20000041818 */
[----:B------:R-:W2:Y:S04]  /*45c0*/  LDSM.16.MT88.4 R28, [R0+0xe400] ;  /* 0x00e40000001c783b */ /* 0x000ea80000004200 */
[----:B------:R-:W4:Y:S03]  /*45d0*/  LDSM.16.M88.4 R32, [R228+0x2000] ;  /* 0x00200000e420783b */ /* 0x000f260000000200 */
[C---:B---3--:R-:W-:Y:S08]  /*45e0*/  HMMA.16816.F32.BF16 R4, R140.reuse, R144, R4 ;  /* 0x000000908c04723c */ /* 0x048ff00000041804 */
[C---:B------:R-:W-:Y:S01]  /*45f0*/  HMMA.16816.F32.BF16 R8, R140.reuse, R146, R8 ;  /* 0x000000928c08723c */ /* 0x040fe20000041808 */
[----:B------:R-:W3:Y:S07]  /*4600*/  LDSM.16.MT88.4 R144, [R0+0xc800] ;  /* 0x00c800000090783b */ /* 0x000eee0000004200 */
[C---:B-1----:R-:W-:Y:S08]  /*4610*/  HMMA.16816.F32.BF16 R12, R140.reuse, R132, R12 ;  /* 0x000000848c0c723c */ /* 0x042ff0000004180c */
[C---:B------:R-:W-:Y:S01]  /*4620*/  HMMA.16816.F32.BF16 R16, R140.reuse, R134, R16 ;  /* 0x000000868c10723c */ /* 0x040fe20000041810 */
[----:B------:R-:W-:Y:S07]  /*4630*/  LDSM.16.M88.4 R132, [R227+0x2000] ;  /* 0x00200000e384783b */ /* 0x000fee0000000200 */
[C---:B--2---:R-:W-:Y:S08]  /*4640*/  HMMA.16816.F32.BF16 R20, R140.reuse, R28, R20 ;  /* 0x0000001c8c14723c */ /* 0x044ff00000041814 */
[----:B------:R-:W-:Y:S01]  /*4650*/  HMMA.16816.F32.BF16 R24, R140, R30, R24 ;  /* 0x0000001e8c18723c */ /* 0x000fe20000041818 */
[----:B------:R-:W1:Y:S04]  /*4660*/  LDSM.16.MT88.4 R28, [R0+0xe800] ;  /* 0x00e80000001c783b */ /* 0x000e680000004200 */
[----:B------:R-:W-:Y:S03]  /*4670*/  LDSM.16.MT88.4 R140, [R0+0xcc00] ;  /* 0x00cc0000008c783b */ /* 0x000fe60000004200 */
[C---:B----4-:R-:W-:Y:S08]  /*4680*/  HMMA.16816.F32.BF16 R4, R32.reuse, R136, R4 ;  /* 0x000000882004723c */ /* 0x050ff00000041804 */
[C---:B------:R-:W-:Y:S01]  /*4690*/  HMMA.16816.F32.BF16 R8, R32.reuse, R138, R8 ;  /* 0x0000008a2008723c */ /* 0x040fe20000041808 */
[----:B------:R-:W2:Y:S07]  /*46a0*/  LDSM.16.MT88.4 R136, [R0+0xac00] ;  /* 0x00ac00000088783b */ /* 0x000eae0000004200 */
[C---:B---3--:R-:W-:Y:S08]  /*46b0*/  HMMA.16816.F32.BF16 R12, R32.reuse, R144, R12 ;  /* 0x00000090200c723c */ /* 0x048ff0000004180c */
[C---:B------:R-:W-:Y:S01]  /*46c0*/  HMMA.16816.F32.BF16 R16, R32.reuse, R146, R16 ;  /* 0x000000922010723c */ /* 0x040fe20000041810 */
[----:B------:R3:W4:Y:S07]  /*46d0*/  LDSM.16.MT88.4 R144, [R0+0xec00] ;  /* 0x00ec00000090783b */ /* 0x00072e0000004200 */
[C---:B-1----:R-:W-:Y:S07]  /*46e0*/  HMMA.16816.F32.BF16 R20, R32.reuse, R28, R20 ;  /* 0x0000001c2014723c */ /* 0x042fee0000041814 */
[----:B------:R-:W-:Y:S01]  /*46f0*/  @P0 IADD3 R28, P1, R150, UR4, RZ ;  /* 0x00000004961c0c10 */ /* 0x000fe2000ff3e0ff */
[----:B------:R-:W-:Y:S01]  /*4700*/  HMMA.16816.F32.BF16 R24, R32, R30, R24 ;  /* 0x0000001e2018723c */ /* 0x000fe20000041818 */
[----:B------:R-:W-:Y:S01]  /*4710*/  IMAD.MOV.U32 R150, RZ, RZ, c[0x0][0x1c0] ;  /* 0x00007000ff967624 */ /* 0x000fe200078e00ff */
[----:B------:R-:W-:Y:S02]  /*4720*/  @UP2 UIADD3 UR4, UP1, UR4, -0x100, URZ ;  /* 0xffffff0004042890 */ /* 0x000fe4000ff3e03f */
[----:B------:R-:W-:Y:S01]  /*4730*/  @P0 IADD3.X R29, R149, UR5, RZ, P1, !PT ;  /* 0x00000005951d0c10 */ /* 0x000fe20008ffe4ff */
[----:B------:R-:W-:Y:S01]  /*4740*/  IMAD R150, R150, c[0x0][0x22c], RZ ;  /* 0x00008b0096967a24 */ /* 0x000fe200078e02ff */
[----:B------:R-:W-:Y:S01]  /*4750*/  @UP2 UIADD3.X UR5, UR5, -0x1, URZ, UP1, !UPT ;  /* 0xffffffff05052890 */ /* 0x000fe20008ffe43f */
[----:B---3--:R-:W3:Y:S01]  /*4760*/  LDL R0, [R1+0x8] ;  /* 0x0000080001007983 */ /* 0x008ee20000100800 */
[C---:B--2---:R-:W-:Y:S01]  /*4770*/  HMMA.16816.F32.BF16 R4, R132.reuse, R136, R4 ;  /* 0x000000888404723c */ /* 0x044fe20000041804 */
[----:B------:R-:W-:Y:S02]  /*4780*/  IMAD.MOV.U32 R149, RZ, RZ, c[0x0][0x1c0] ;  /* 0x00007000ff957624 */ /* 0x000fe400078e00ff */
[----:B------:R1:W5:Y:S02]  /*4790*/  @P0 LDG.E R252, [R28.64] ;  /* 0x0000002a1cfc0981 */ /* 0x000364000c1e1900 */
[CC--:B------:R-:W-:Y:S01]  /*47a0*/  LEA R30, P1, R148.reuse, R232.reuse, 0x2 ;  /* 0x000000e8941e7211 */ /* 0x0c0fe200078210ff */
[----:B------:R-:W-:Y:S01]  /*47b0*/  IMAD R149, R149, c[0x0][0x22c], RZ ;  /* 0x00008b0095957a24 */ /* 0x000fe200078e02ff */
[----:B------:R1:W5:Y:S01]  /*47c0*/  @P0 LDG.E R251, [R28.64+0x20] ;  /* 0x0000202a1cfb0981 */ /* 0x000362000c1e1900 */
[C---:B------:R-:W-:Y:S03]  /*47d0*/  HMMA.16816.F32.BF16 R8, R132.reuse, R138, R8 ;  /* 0x0000008a8408723c */ /* 0x040fe60000041808 */
[----:B------:R1:W5:Y:S01]  /*47e0*/  @P0 LDG.E R250, [R28.64+0x80] ;  /* 0x0000802a1cfa0981 */ /* 0x000362000c1e1900 */
[-C--:B------:R-:W-:Y:S01]  /*47f0*/  LEA.HI.X.SX32 R31, R148, R233.reuse, 0x2, P1 ;  /* 0x000000e9941f7211 */ /* 0x080fe200008f16ff */
[----:B------:R-:W-:Y:S02]  /*4800*/  IMAD.SHL.U32 R149, R149, 0x10, RZ ;  /* 0x0000001095957824 */ /* 0x000fe400078e00ff */
[----:B------:R1:W5:Y:S01]  /*4810*/  @P0 LDG.E R249, [R28.64+0xa0] ;  /* 0x0000a02a1cf90981 */ /* 0x000362000c1e1900 */
[C---:B------:R-:W-:Y:S03]  /*4820*/  HMMA.16816.F32.BF16 R12, R132.reuse, R140, R12 ;  /* 0x0000008c840c723c */ /* 0x040fe6000004180c */
[----:B------:R-:W2:Y:S01]  /*4830*/  LDL R137, [R1+0x4] ;  /* 0x0000040001897983 */ /* 0x000ea20000100800 */
[----:B------:R-:W-:Y:S01]  /*4840*/  IMAD R150, R150, 0x18, RZ ;  /* 0x0000001896967824 */ /* 0x000fe200078e02ff */
[CC--:B------:R-:W-:Y:S02]  /*4850*/  LEA R34, P0, R149.reuse, R232.reuse, 0x2 ;  /* 0x000000e895227211 */ /* 0x0c0fe400078010ff */
[----:B------:R1:W-:Y:S01]  /*4860*/  RED.E.ADD.F32.FTZ.RN.STRONG.GPU [R232.64], R4 ;  /* 0x00000004e800798e */ /* 0x0003e2000c10e7aa */
[C---:B------:R-:W-:Y:S03]  /*4870*/  HMMA.16816.F32.BF16 R16, R132.reuse, R142, R16 ;  /* 0x0000008e8410723c */ /* 0x040fe60000041810 */
[----:B------:R1:W-:Y:S01]  /*4880*/  RED.E.ADD.F32.FTZ.RN.STRONG.GPU [R30.64], R5 ;  /* 0x000000051e00798e */ /* 0x0003e2000c10e7aa */
[-C--:B------:R-:W-:Y:S02]  /*4890*/  LEA.HI.X.SX32 R35, R149, R233.reuse, 0x2, P0 ;  /* 0x000000e995237211 */ /* 0x080fe400000f16ff */
[CC--:B------:R-:W-:Y:S01]  /*48a0*/  LEA R32, P0, R153.reuse, R232.reuse, 0x2 ;  /* 0x000000e899207211 */ /* 0x0c0fe200078010ff */
[----:B------:R-:W3:Y:S01]  /*48b0*/  LDL R136, [R1+0xc] ;  /* 0x00000c0001887983 */ /* 0x000ee20000100800 */
[C---:B----4-:R-:W-:Y:S03]  /*48c0*/  HMMA.16816.F32.BF16 R20, R132.reuse, R144, R20 ;  /* 0x000000908414723c */ /* 0x050fe60000041814 */
[----:B------:R4:W-:Y:S01]  /*48d0*/  RED.E.ADD.F32.FTZ.RN.STRONG.GPU [R34.64], R6 ;  /* 0x000000062200798e */ /* 0x0009e2000c10e7aa */
[-C--:B------:R-:W-:Y:S04]  /*48e0*/  LEA.HI.X.SX32 R33, R153, R233.reuse, 0x2, P0 ;  /* 0x000000e999217211 */ /* 0x080fe800000f16ff */
[----:B------:R-:W-:Y:S04]  /*48f0*/  HMMA.16816.F32.BF16 R24, R132, R146, R24 ;  /* 0x000000928418723c */ /* 0x000fe80000041818 */
[CC--:B-1----:R-:W-:Y:S04]  /*4900*/  LEA R28, P2, R152.reuse, R232.reuse, 0x2 ;  /* 0x000000e8981c7211 */ /* 0x0c2fe800078410ff */
[-C--:B------:R-:W-:Y:S01]  /*4910*/  LEA.HI.X.SX32 R29, R152, R233.reuse, 0x2, P2 ;  /* 0x000000e9981d7211 */ /* 0x080fe200010f16ff */
[----:B------:R-:W-:Y:S03]  /*4920*/  IMAD.MOV.U32 R152, RZ, RZ, c[0x0][0x1c0] ;  /* 0x00007000ff987624 */ /* 0x000fe600078e00ff */
[-C--:B------:R-:W-:Y:S01]  /*4930*/  LEA R4, P1, R150, R232.reuse, 0x2 ;  /* 0x000000e896047211 */ /* 0x080fe200078210ff */
[----:B------:R-:W-:Y:S03]  /*4940*/  IMAD R152, R152, c[0x0][0x22c], RZ ;  /* 0x00008b0098987a24 */ /* 0x000fe600078e02ff */
[-C--:B------:R-:W-:Y:S01]  /*4950*/  LEA.HI.X.SX32 R5, R150, R233.reuse, 0x2, P1 ;  /* 0x000000e996057211 */ /* 0x080fe200008f16ff */
[----:B------:R-:W-:Y:S02]  /*4960*/  IMAD.MOV.U32 R150, RZ, RZ, c[0x0][0x1c0] ;  /* 0x00007000ff967624 */ /* 0x000fe400078e00ff */
[----:B------:R-:W-:Y:S02]  /*4970*/  IMAD.SHL.U32 R152, R152, 0x10, RZ ;  /* 0x0000001098987824 */ /* 0x000fe400078e00ff */
[----:B------:R1:W-:Y:S01]  /*4980*/  RED.E.ADD.F32.FTZ.RN.STRONG.GPU [R4.64], R7 ;  /* 0x000000070400798e */ /* 0x0003e2000c10e7aa */
[-C--:B----4-:R-:W-:Y:S01]  /*4990*/  LEA R6, P1, R151, R232.reuse, 0x2 ;  /* 0x000000e897067211 */ /* 0x090fe200078210ff */
[----:B------:R-:W-:Y:S01]  /*49a0*/  IMAD R150, R150, c[0x0][0x22c], RZ ;  /* 0x00008b0096967a24 */ /* 0x000fe200078e02ff */
[C---:B------:R-:W-:Y:S01]  /*49b0*/  IADD3 R140, R152.reuse, 0x20, RZ ;  /* 0x00000020988c7810 */ /* 0x040fe20007ffe0ff */
[----:B------:R4:W-:Y:S01]  /*49c0*/  RED.E.ADD.F32.FTZ.RN.STRONG.GPU [R32.64], R8 ;  /* 0x000000082000798e */ /* 0x0009e2000c10e7aa */
[----:B------:R-:W-:Y:S01]  /*49d0*/  IADD3 R139, R152, 0x20, RZ ;  /* 0x00000020988b7810 */ /* 0x000fe20007ffe0ff */
[----:B------:R-:W-:Y:S01]  /*49e0*/  IMAD R150, R150, 0x38, RZ ;  /* 0x0000003896967824 */ /* 0x000fe200078e02ff */
[C---:B------:R-:W-:Y:S01]  /*49f0*/  IADD3 R35, R149.reuse, 0x40, RZ ;  /* 0x0000004095237810 */ /* 0x040fe20007ffe0ff */
[----:B------:R4:W-:Y:S01]  /*4a00*/  RED.E.ADD.F32.FTZ.RN.STRONG.GPU [R28.64], R9 ;  /* 0x000000091c00798e */ /* 0x0009e2000c10e7aa */
[----:B------:R-:W-:Y:S03]  /*4a10*/  IADD3 R34, R149, 0x40, RZ ;  /* 0x0000004095227810 */ /* 0x000fe60007ffe0ff */
[C---:B------:R-:W-:Y:S02]  /*4a20*/  IMAD.IADD R35, R148.reuse, 0x1, R35 ;  /* 0x0000000194237824 */ /* 0x040fe400078e0223 */
[C---:B------:R-:W-:Y:S04]  /*4a30*/  IMAD.IADD R34, R148.reuse, 0x1, R34 ;  /* 0x0000000194227824 */ /* 0x040fe800078e0222 */
[----:B------:R-:W-:Y:S01]  /*4a40*/  IMAD.IADD R34, R148, 0x1, R34 ;  /* 0x0000000194227824 */ /* 0x000fe200078e0222 */
[-C--:B-1----:R-:W-:Y:S01]  /*4a50*/  LEA.HI.X.SX32 R7, R151, R233.reuse, 0x2, P1 ;  /* 0x000000e997077211 */ /* 0x082fe200008f16ff */
[----:B------:R-:W-:Y:S01]  /*4a60*/  IMAD.MOV.U32 R151, RZ, RZ, c[0x0][0x1c0] ;  /* 0x00007000ff977624 */ /* 0x000fe200078e00ff */
[CC--:B------:R-:W-:Y:S01]  /*4a70*/  LEA R4, P0, R150.reuse, R232.reuse, 0x2 ;  /* 0x000000e896047211 */ /* 0x0c0fe200078010ff */
[----:B----4-:R-:W4:Y:S02]  /*4a80*/  LDL R32, [R1] ;  /* 0x0000000001207983 */ /* 0x010f240000100800 */
[----:B------:R-:W-:Y:S01]  /*4a90*/  IMAD R151, R151, c[0x0][0x22c], RZ ;  /* 0x00008b0097977a24 */ /* 0x000fe200078e02ff */
[-C--:B------:R-:W-:Y:S01]  /*4aa0*/  LEA.HI.X.SX32 R5, R150, R233.reuse, 0x2, P0 ;  /* 0x000000e996057211 */ /* 0x080fe200000f16ff */
[----:B------:R-:W-:Y:S01]  /*4ab0*/  IMAD.MOV.U32 R150, RZ, RZ, c[0x0][0x1c0] ;  /* 0x00007000ff967624 */ /* 0x000fe200078e00ff */
[----:B------:R1:W-:Y:S01]  /*4ac0*/  RED.E.ADD.F32.FTZ.RN.STRONG.GPU [R6.64], R10 ;  /* 0x0000000a0600798e */ /* 0x0003e2000c10e7aa */
[----:B------:R-:W-:Y:S01]  /*4ad0*/  IMAD.SHL.U32 R151, R151, 0x8, RZ ;  /* 0x0000000897977824 */ /* 0x000fe200078e00ff */
[----:B------:R-:W-:Y:S01]  /*4ae0*/  IADD3 R33, R149, 0x40, RZ ;  /* 0x0000004095217810 */ /* 0x000fe20007ffe0ff */
[----:B------:R-:W-:Y:S01]  /*4af0*/  IMAD R150, R150, c[0x0][0x22c], RZ ;  /* 0x00008b0096967a24 */ /* 0x000fe200078e02ff */
[----:B------:R1:W-:Y:S01]  /*4b00*/  RED.E.ADD.F32.FTZ.RN.STRONG.GPU [R4.64], R11 ;  /* 0x0000000b0400798e */ /* 0x0003e2000c10e7aa */
[C---:B------:R-:W-:Y:S02]  /*4b10*/  IMAD.IADD R140, R151.reuse, 0x1, R140 ;  /* 0x00000001978c7824 */ /* 0x040fe400078e028c */
[----:B------:R-:W-:Y:S01]  /*4b20*/  IMAD.SHL.U32 R150, R150, 0x10, RZ ;  /* 0x0000001096967824 */ /* 0x000fe200078e00ff */
[----:B------:R-:W-:Y:S01]  /*4b30*/  RED.E.ADD.F32.FTZ.RN.STRONG.GPU [R232.64+0x80], R12 ;  /* 0x0000800ce800798e */ /* 0x000fe2000c10e7aa */
[C---:B------:R-:W-:Y:S02]  /*4b40*/  IMAD.IADD R139, R151.reuse, 0x1, R139 ;  /* 0x00000001978b7824 */ /* 0x040fe400078e028b */
[----:B------:R-:W-:Y:S01]  /*4b50*/  IMAD.IADD R33, R148, 0x1, R33 ;  /* 0x0000000194217824 */ /* 0x000fe200078e0221 */
[----:B------:R-:W-:Y:S01]  /*4b60*/  IADD3 R138, R150, 0x20, RZ ;  /* 0x00000020968a7810 */ /* 0x000fe20007ffe0ff */
[----:B------:R-:W-:Y:S01]  /*4b70*/  IMAD.MOV.U32 R150, RZ, RZ, c[0x0][0x1c0] ;  /* 0x00007000ff967624 */ /* 0x000fe200078e00ff */
[----:B------:R-:W-:Y:S01]  /*4b80*/  RED.E.ADD.F32.FTZ.RN.STRONG.GPU [R30.64+0x80], R13 ;  /* 0x0000800d1e00798e */ /* 0x000fe2000c10e7aa */
[C---:B------:R-:W-:Y:S01]  /*4b90*/  IMAD.IADD R139, R151.reuse, 0x1, R139 ;  /* 0x00000001978b7824 */ /* 0x040fe200078e028b */
[-C--:B------:R-:W-:Y:S01]  /*4ba0*/  LEA R8, P0, R138, R232.reuse, 0x2 ;  /* 0x000000e88a087211 */ /* 0x080fe200078010ff */
[----:B------:R-:W-:Y:S02]  /*4bb0*/  IMAD R150, R150, c[0x0][0x22c], RZ ;  /* 0x00008b0096967a24 */ /* 0x000fe400078e02ff */
[----:B------:R-:W-:Y:S01]  /*4bc0*/  IMAD.IADD R33, R148, 0x1, R33 ;  /* 0x0000000194217824 */ /* 0x000fe200078e0221 */
[-C--:B------:R-:W-:Y:S01]  /*4bd0*/  LEA.HI.X.SX32 R9, R138, R233.reuse, 0x2, P0 ;  /* 0x000000e98a097211 */ /* 0x080fe200000f16ff */
[----:B------:R-:W-:Y:S02]  /*4be0*/  IMAD.SHL.U32 R150, R150, 0x10, RZ ;  /* 0x0000001096967824 */ /* 0x000fe400078e00ff */
[----:B------:R-:W-:Y:S02]  /*4bf0*/  IMAD.IADD R33, R148, 0x1, R33 ;  /* 0x0000000194217824 */ /* 0x000fe400078e0221 */
[----:B------:R-:W-:Y:S01]  /*4c00*/  RED.E.ADD.F32.FTZ.RN.STRONG.GPU [R8.64], R14 ;  /* 0x0000000e0800798e */ /* 0x000fe2000c10e7aa */
[----:B------:R-:W-:Y:S02]  /*4c10*/  IADD3 R138, R150, 0x20, RZ ;  /* 0x00000020968a7810 */ /* 0x000fe40007ffe0ff */
[-C--:B-1----:R-:W-:Y:S02]  /*4c20*/  LEA R6, P1, R140, R232.reuse, 0x2 ;  /* 0x000000e88c067211 */ /* 0x082fe400078210ff */
[----:B------:R-:W-:Y:S01]  /*4c30*/  IADD3 R132, R150, 0x40, RZ ;  /* 0x0000004096847810 */ /* 0x000fe20007ffe0ff */
[----:B------:R-:W-:Y:S01]  /*4c40*/  IMAD.IADD R138, R151, 0x1, R138 ;  /* 0x00000001978a7824 */ /* 0x000fe200078e028a */
[-C--:B------:R-:W-:Y:S02]  /*4c50*/  LEA.HI.X.SX32 R7, R140, R233.reuse, 0x2, P1 ;  /* 0x000000e98c077211 */ /* 0x080fe400008f16ff */
[-C--:B------:R-:W-:Y:S01]  /*4c60*/  LEA R4, P0, R139, R232.reuse, 0x2 ;  /* 0x000000e88b047211 */ /* 0x080fe200078010ff */
[----:B------:R-:W-:Y:S01]  /*4c70*/  IMAD.IADD R138, R151, 0x1, R138 ;  /* 0x00000001978a7824 */ /* 0x000fe200078e028a */
[----:B------:R-:W-:Y:S02]  /*4c80*/  LDSM.16.MT88.4 R140, [R3+0x1c00] ;  /* 0x001c0000038c783b */ /* 0x000fe40000004200 */
[-C--:B------:R-:W-:Y:S01]  /*4c90*/  LEA.HI.X.SX32 R5, R139, R233.reuse, 0x2, P0 ;  /* 0x000000e98b057211 */ /* 0x080fe200000f16ff */
[----:B------:R-:W-:Y:S01]  /*4ca0*/  IMAD.IADD R138, R151, 0x1, R138 ;  /* 0x00000001978a7824 */ /* 0x000fe200078e028a */
[----:B------:R-:W-:Y:S04]  /*4cb0*/  RED.E.ADD.F32.FTZ.RN.STRONG.GPU [R6.64], R15 ;  /* 0x0000000f0600798e */ /* 0x000fe8000c10e7aa */
[----:B------:R-:W-:Y:S01]  /*4cc0*/  RED.E.ADD.F32.FTZ.RN.STRONG.GPU [R4.64], R16 ;  /* 0x000000100400798e */ /* 0x000fe2000c10e7aa */
[CC--:B------:R-:W-:Y:S04]  /*4cd0*/  LEA R10, P2, R138.reuse, R232.reuse, 0x2 ;  /* 0x000000e88a0a7211 */ /* 0x0c0fe800078410ff */
[-C--:B------:R-:W-:Y:S05]  /*4ce0*/  LEA.HI.X.SX32 R11, R138, R233.reuse, 0x2, P2 ;  /* 0x000000e98a0b7211 */ /* 0x080fea00010f16ff */
[----:B------:R1:W-:Y:S02]  /*4cf0*/  RED.E.ADD.F32.FTZ.RN.STRONG.GPU [R10.64], R17 ;  /* 0x000000110a00798e */ /* 0x0003e4000c10e7aa */
[CC--:B-1----:R-:W-:Y:S04]  /*4d00*/  LEA R10, P3, R34.reuse, R232.reuse, 0x2 ;  /* 0x000000e8220a7211 */ /* 0x0c2fe800078610ff */
[-C--:B------:R-:W-:Y:S02]  /*4d10*/  LEA.HI.X.SX32 R11, R34, R233.reuse, 0x2, P3 ;  /* 0x000000e9220b7211 */ /* 0x080fe400018f16ff */
[CC--:B--2---:R-:W-:Y:S04]  /*4d20*/  LEA R8, P1, R137.reuse, R232.reuse, 0x2 ;  /* 0x000000e889087211 */ /* 0x0c4fe800078210ff */
[-C--:B------:R-:W-:Y:S02]  /*4d30*/  LEA.HI.X.SX32 R9, R137, R233.reuse, 0x2, P1 ;  /* 0x000000e989097211 */ /* 0x080fe400008f16ff */
[CC--:B------:R-:W-:Y:S03]  /*4d40*/  LEA R4, P1, R132.reuse, R232.reuse, 0x2 ;  /* 0x000000e884047211 */ /* 0x0c0fe600078210ff */
[----:B------:R1:W-:Y:S01]  /*4d50*/  RED.E.ADD.F32.FTZ.RN.STRONG.GPU [R8.64], R18 ;  /* 0x000000120800798e */ /* 0x0003e2000c10e7aa */
[-C--:B------:R-:W-:Y:S02]  /*4d60*/  LEA.HI.X.SX32 R5, R132, R233.reuse, 0x2, P1 ;  /* 0x000000e984057211 */ /* 0x080fe400008f16ff */
[CC--:B---3--:R-:W-:Y:S01]  /*4d70*/  LEA R6, P0, R136.reuse, R232.reuse, 0x2 ;  /* 0x000000e888067211 */ /* 0x0c8fe200078010ff */
[----:B------:R-:W-:Y:S03]  /*4d80*/  LDSM.16.MT88.4 R132, [R3+0x1400] ;  /* 0x001400000384783b */ /* 0x000fe60000004200 */
[-C--:B------:R-:W-:Y:S02]  /*4d90*/  LEA.HI.X.SX32 R7, R136, R233.reuse, 0x2, P0 ;  /* 0x000000e988077211 */ /* 0x080fe400000f16ff */
[CC--:B------:R-:W-:Y:S01]  /*4da0*/  LEA R12, P0, R35.reuse, R232.reuse, 0x2 ;  /* 0x000000e8230c7211 */ /* 0x0c0fe200078010ff */
[----:B------:R-:W-:Y:S03]  /*4db0*/  LDSM.16.MT88.4 R136, [R2+0x12800] ;  /* 0x012800000288783b */ /* 0x000fe60000004200 */
[-C--:B------:R-:W-:Y:S01]  /*4dc0*/  LEA.HI.X.SX32 R13, R35, R233.reuse, 0x2, P0 ;  /* 0x000000e9230d7211 */ /* 0x080fe200000f16ff */
[----:B------:R-:W-:Y:S04]  /*4dd0*/  RED.E.ADD.F32.FTZ.RN.STRONG.GPU [R6.64], R19 ;  /* 0x000000130600798e */ /* 0x000fe8000c10e7aa */
[----:B------:R-:W-:Y:S04]  /*4de0*/  RED.E.ADD.F32.FTZ.RN.STRONG.GPU [R232.64+0x100], R20 ;  /* 0x00010014e800798e */ /* 0x000fe8000c10e7aa */
[----:B------:R-:W-:Y:S04]  /*4df0*/  RED.E.ADD.F32.FTZ.RN.STRONG.GPU [R30.64+0x100], R21 ;  /* 0x000100151e00798e */ /* 0x000fe8000c10e7aa */
[----:B------:R2:W-:Y:S01]  /*4e00*/  RED.E.ADD.F32.FTZ.RN.STRONG.GPU [R4.64], R22 ;  /* 0x000000160400798e */ /* 0x0005e2000c10e7aa */
[CC--:B-1----:R-:W-:Y:S03]  /*4e10*/  LEA R8, P2, R33.reuse, R232.reuse, 0x2 ;  /* 0x000000e821087211 */ /* 0x0c2fe600078410ff */
[----:B------:R-:W-:Y:S01]  /*4e20*/  RED.E.ADD.F32.FTZ.RN.STRONG.GPU [R12.64], R23 ;  /* 0x000000170c00798e */ /* 0x000fe2000c10e7aa */
[-C--:B------:R-:W-:Y:S03]  /*4e30*/  LEA.HI.X.SX32 R9, R33, R233.reuse, 0x2, P2 ;  /* 0x000000e921097211 */ /* 0x080fe600010f16ff */
[----:B------:R-:W-:Y:S04]  /*4e40*/  RED.E.ADD.F32.FTZ.RN.STRONG.GPU [R10.64], R24 ;  /* 0x000000180a00798e */ /* 0x000fe8000c10e7aa */
[----:B------:R-:W-:Y:S04]  /*4e50*/  RED.E.ADD.F32.FTZ.RN.STRONG.GPU [R8.64], R25 ;  /* 0x000000190800798e */ /* 0x000fe8000c10e7aa */
[----:B------:R-:W-:Y:S04]  /*4e60*/  LDSM.16.MT88.4 R8, [R3] ;  /* 0x000000000308783b */ /* 0x000fe80000004200 */
[----:B------:R-:W-:Y:S04]  /*4e70*/  LDSM.16.MT88.4 R12, [R2+0x11000] ;  /* 0x01100000020c783b */ /* 0x000fe80000004200 */
[----:B------:R-:W-:Y:S01]  /*4e80*/  LDSM.16.MT88.4 R16, [R3+0x1000] ;  /* 0x001000000310783b */ /* 0x000fe20000004200 */
[CC--:B--2---:R-:W-:Y:S03]  /*4e90*/  LEA R4, P0, R0.reuse, R232.reuse, 0x2 ;  /* 0x000000e800047211 */ /* 0x0c4fe600078010ff */
[----:B------:R-:W-:Y:S01]  /*4ea0*/  LDSM.16.MT88.4 R20, [R3+0x2000] ;  /* 0x002000000314783b */ /* 0x000fe20000004200 */
[-C--:B------:R-:W-:Y:S03]  /*4eb0*/  LEA.HI.X.SX32 R5, R0, R233.reuse, 0x2, P0 ;  /* 0x000000e900057211 */ /* 0x080fe600000f16ff */
[----:B------:R-:W-:Y:S01]  /*4ec0*/  LDSM.16.MT88.4 R28, [R2+0xf800] ;  /* 0x00f80000021c783b */ /* 0x000fe20000004200 */
        /* <DEDUP_REMOVED lines=13> */
[----:B------:R-:W2:Y:S01]  /*4fa0*/  LDSM.16.MT88.4 R24, [R3+0x400] ;  /* 0x000400000318783b */ /* 0x000ea20000004200 */
        /* <DEDUP_REMOVED lines=15> */
[----:B------:R-:W3:Y:S04]  /*50a0*/  LDSM.16.MT88.4 R4, [R2+0x10000] ;  /* 0x010000000204783b */ /* 0x000ee80000004200 */
[----:B------:R-:W4:Y:S03]  /*50b0*/  LDSM.16.MT88.4 R20, [R3+0x1800] ;  /* 0x001800000314783b */ /* 0x000f260000004200 */
[-C--:B--2---:R-:W-:Y:S08]  /*50c0*/  HMMA.16816.F32.BF16 R84, R28, R24.reuse, R84 ;  /* 0x000000181c54723c */ /* 0x084ff00000041854 */
[C---:B------:R-:W-:Y:S08]  /*50d0*/  HMMA.16816.F32.BF16 R88, R32.reuse, R24, R88 ;  /* 0x000000182058723c */ /* 0x040ff00000041858 */
[-C--:B------:R-:W-:Y:S08]  /*50e0*/  HMMA.16816.F32.BF16 R92, R32, R26.reuse, R92 ;  /* 0x0000001a205c723c */ /* 0x080ff0000004185c */
[C---:B------:R-:W-:Y:S01]  /*50f0*/  HMMA.16816.F32.BF16 R96, R28.reuse, R26, R96 ;  /* 0x0000001a1c60723c */ /* 0x040fe20000041860 */
[----:B------:R-:W2:Y:S07]  /*5100*/  LDSM.16.MT88.4 R24, [R3+0x2800] ;  /* 0x002800000318783b */ /* 0x000eae0000004200 */
[-C--:B------:R-:W-:Y:S08]  /*5110*/  HMMA.16816.F32.BF16 R100, R28, R132.reuse, R100 ;  /* 0x000000841c64723c */ /* 0x080ff00000041864 */
        /* <DEDUP_REMOVED lines=10> */
[-C--:B---3--:R-:W-:Y:S08]  /*51c0*/  HMMA.16816.F32.BF16 R84, R4, R12.reuse, R84 ;  /* 0x0000000c0454723c */ /* 0x088ff00000041854 */
[C---:B------:R-:W-:Y:S08]  /*51d0*/  HMMA.16816.F32.BF16 R88, R16.reuse, R12, R88 ;  /* 0x0000000c1058723c */ /* 0x040ff00000041858 */
[-C--:B------:R-:W-:Y:S04]  /*51e0*/  HMMA.16816.F32.BF16 R92, R16, R14.reuse, R92 ;  /* 0x0000000e105c723c */ /* 0x080fe8000004185c */
[----:B--2---:R-:W-:Y:S04]  /*51f0*/  IMAD.MOV.U32 R3, RZ, RZ, R0 ;  /* 0x000000ffff037224 */ /* 0x004fe800078e0000 */
        /* <DEDUP_REMOVED lines=22> */
.L_x_121:
[----:B---3--:R-:W3:Y:S04]  /*5360*/  LDL R29, [R1+0x10] ;  /* 0x00001000011d7983 */ /* 0x008ee80000100800 */
[----:B--2---:R-:W2:Y:S04]  /*5370*/  LDL R27, [R1+0x14] ;  /* 0x00001400011b7983 */ /* 0x004ea80000100800 */
[----:B----4-:R-:W4:Y:S04]  /*5380*/  LDL R28, [R1+0x20] ;  /* 0x00002000011c7983 */ /* 0x010f280000100800 */
[----:B------:R-:W1:Y:S01]  /*5390*/  S2R R26, SR_TID.X ;  /* 0x00000000001a7919 */ /* 0x000e620000002100 */
[----:B------:R-:W-:Y:S01]  /*53a0*/  FMUL.FTZ R84, R84, c[0x0][0x2e0] ;  /* 0x0000b80054547a20 */ /* 0x000fe20000410000 */
[----:B------:R-:W-:Y:S01]  /*53b0*/  F2FP.BF16.PACK_AB R36, R37, R36 ;  /* 0x000000242524723e */ /* 0x000fe200000010ff */
[----:B------:R-:W-:Y:S01]  /*53c0*/  FMUL.FTZ R13, R85, c[0x0][0x2e0] ;  /* 0x0000b800550d7a20 */ /* 0x000fe20000410000 */
[----:B------:R-:W-:Y:S01]  /*53d0*/  F2FP.BF16.PACK_AB R38, R39, R38 ;  /* 0x000000262726723e */ /* 0x000fe200000010ff */
[----:B------:R-:W-:Y:S01]  /*53e0*/  FMUL.FTZ R86, R86, c[0x0][0x2e0] ;  /* 0x0000b80056567a20 */ /* 0x000fe20000410000 */
[----:B------:R-:W-:Y:S01]  /*53f0*/  F2FP.BF16.PACK_AB R48, R49, R48 ;  /* 0x000000303130723e */ /* 0x000fe200000010ff */
[----:B------:R-:W-:-:S02]  /*5400*/  FMUL.FTZ R12, R87, c[0x0][0x2e0] ;  /* 0x0000b800570c7a20 */ /* 0x000fc40000410000 */
[----:B------:R-:W-:Y:S02]  /*5410*/  FMUL.FTZ R96, R96, c[0x0][0x2e0] ;  /* 0x0000b80060607a20 */ /* 0x000fe40000410000 */
[----:B------:R-:W-:Y:S02]  /*5420*/  FMUL.FTZ R9, R97, c[0x0][0x2e0] ;  /* 0x0000b80061097a20 */ /* 0x000fe40000410000 */
[----:B------:R-:W-:Y:S02]  /*5430*/  FMUL.FTZ R98, R98, c[0x0][0x2e0] ;  /* 0x0000b80062627a20 */ /* 0x000fe40000410000 */
[----:B-----5:R-:W-:Y:S01]  /*5440*/  FMUL.FTZ R8, R99, c[0x0][0x2e0] ;  /* 0x0000b80063087a20 */ /* 0x020fe20000410000 */
[----:B------:R-:W-:Y:S01]  /*5450*/  F2FP.BF16.PACK_AB R13, R13, R84 ;  /* 0x000000540d0d723e */ /* 0x000fe200000010ff */
[----:B------:R-:W-:Y:S01]  /*5460*/  BAR.SYNC.DEFER_BLOCKING 0x0 ;  /* 0x0000000000007b1d */ /* 0x000fe20000010000 */
[----:B------:R-:W-:Y:S02]  /*5470*/  FMUL.FTZ R88, R88, c[0x0][0x2e0] ;  /* 0x0000b80058587a20 */ /* 0x000fe40000410000 */
[----:B------:R-:W-:Y:S01]  /*5480*/  FMUL.FTZ R11, R89, c[0x0][0x2e0] ;  /* 0x0000b800590b7a20 */ /* 0x000fe20000410000 */
[----:B------:R-:W-:Y:S01]  /*5490*/  F2FP.BF16.PACK_AB R12, R12, R86 ;  /* 0x000000560c0c723e */ /* 0x000fe200000010ff */
[----:B------:R-:W-:-:S02]  /*54a0*/  FMUL.FTZ R90, R90, c[0x0][0x2e0] ;  /* 0x0000b8005a5a7a20 */ /* 0x000fc40000410000 */
[----:B------:R-:W-:Y:S01]  /*54b0*/  FMUL.FTZ R10, R91, c[0x0][0x2e0] ;  /* 0x0000b8005b0a7a20 */ /* 0x000fe20000410000 */
[----:B------:R-:W-:Y:S01]  /*54c0*/  F2FP.BF16.PACK_AB R9, R9, R96 ;  /* 0x000000600909723e */ /* 0x000fe200000010ff */
[----:B------:R-:W-:Y:S02]  /*54d0*/  FMUL.FTZ R92, R92, c[0x0][0x2e0] ;  /* 0x0000b8005c5c7a20 */ /* 0x000fe40000410000 */
[----:B------:R-:W-:Y:S01]  /*54e0*/  FMUL.FTZ R7, R93, c[0x0][0x2e0] ;  /* 0x0000b8005d077a20 */ /* 0x000fe20000410000 */
[----:B------:R-:W-:Y:S01]  /*54f0*/  F2FP.BF16.PACK_AB R8, R8, R98 ;  /* 0x000000620808723e */ /* 0x000fe200000010ff */
        /* <DEDUP_REMOVED lines=18> */
[----:B------:R-:W-:Y:S01]  /*5620*/  FMUL.FTZ R106, R106, c[0x0][0x2e0] ;  /* 0x0000b8006a6a7a20 */ /* 0x000fe20000410000 */
[----:B-1----:R-:W-:Y:S01]  /*5630*/  SHF.R.S32.HI R25, RZ, 0x1f, R26 ;  /* 0x0000001fff197819 */ /* 0x002fe2000001141a */
        /* <DEDUP_REMOVED lines=11> */
[----:B------:R-:W-:Y:S01]  /*56f0*/  FMUL.FTZ R118, R118, c[0x0][0x2e0] ;  /* 0x0000b80076767a20 */ /* 0x000fe20000410000 */
[----:B------:R-:W-:Y:S01]  /*5700*/  LEA.HI R25, R25, R26, RZ, 0x2 ;  /* 0x0000001a19197211 */ /* 0x000fe200078f10ff */
        /* <DEDUP_REMOVED lines=20> */
[----:B------:R-:W-:Y:S01]  /*5850*/  ULDC.64 UR4, c[0x0][0x3a0] ;  /* 0x0000e80000047ab9 */ /* 0x000fe20000000a00 */
[----:B------:R-:W-:-:S02]  /*5860*/  F2FP.BF16.PACK_AB R23, R23, R122 ;  /* 0x0000007a1717723e */ /* 0x000fc400000010ff */
[----:B------:R-:W-:Y:S02]  /*5870*/  F2FP.BF16.PACK_AB R22, R22, R124 ;  /* 0x0000007c1616723e */ /* 0x000fe400000010ff */
[----:B------:R-:W-:Y:S02]  /*5880*/  F2FP.BF16.PACK_AB R126, R127, R126 ;  /* 0x0000007e7f7e723e */ /* 0x000fe400000010ff */
[----:B------:R-:W-:Y:S02]  /*5890*/  F2FP.BF16.PACK_AB R50, R51, R50 ;  /* 0x000000323332723e */ /* 0x000fe400000010ff */
[----:B------:R-:W-:Y:S02]  /*58a0*/  F2FP.BF16.PACK_AB R40, R41, R40 ;  /* 0x000000282928723e */ /* 0x000fe400000010ff */
[----:B------:R-:W-:Y:S02]  /*58b0*/  F2FP.BF16.PACK_AB R42, R43, R42 ;  /* 0x0000002a2b2a723e */ /* 0x000fe400000010ff */
        /* <DEDUP_REMOVED lines=8> */
[----:B------:R-:W-:Y:S01]  /*5940*/  F2FP.BF16.PACK_AB R60, R61, R60 ;  /* 0x0000003c3d3c723e */ /* 0x000fe200000010ff */
[----:B------:R-:W-:Y:S01]  /*5950*/  UIMAD UR4, UR14, UR4, URZ ;  /* 0x000000040e0472a4 */ /* 0x000fe2000f8e023f */
[----:B------:R-:W-:Y:S02]  /*5960*/  F2FP.BF16.PACK_AB R62, R63, R62 ;  /* 0x0000003e3f3e723e */ /* 0x000fe400000010ff */
[----:B------:R-:W-:Y:S02]  /*5970*/  F2FP.BF16.PACK_AB R68, R69, R68 ;  /* 0x000000444544723e */ /* 0x000fe400000010ff */
[----:B------:R-:W-:Y:S02]  /*5980*/  F2FP.BF16.PACK_AB R70, R71, R70 ;  /* 0x000000464746723e */ /* 0x000fe400000010ff */
[----:B------:R-:W-:-:S02]  /*5990*/  F2FP.BF16.PACK_AB R80, R81, R80 ;  /* 0x000000505150723e */ /* 0x000fc400000010ff */
[----:B------:R-:W-:Y:S01]  /*59a0*/  F2FP.BF16.PACK_AB R82, R83, R82 ;  /* 0x000000525352723e */ /* 0x000fe200000010ff */
[----:B------:R-:W-:Y:S01]  /*59b0*/  UIMAD UR6, UR15, UR5, UR4 ;  /* 0x000000050f0672a4 */ /* 0x000fe2000f8e0204 */
[----:B------:R-:W-:Y:S02]  /*59c0*/  F2FP.BF16.PACK_AB R72, R73, R72 ;  /* 0x000000484948723e */ /* 0x000fe400000010ff */
[----:B------:R-:W-:Y:S01]  /*59d0*/  F2FP.BF16.PACK_AB R74, R75, R74 ;  /* 0x0000004a4b4a723e */ /* 0x000fe200000010ff */
[----:B------:R-:W-:Y:S01]  /*59e0*/  ULDC.64 UR4, c[0x0][0x3a8] ;  /* 0x0000ea0000047ab9 */ /* 0x000fe20000000a00 */
[----:B------:R-:W-:Y:S02]  /*59f0*/  F2FP.BF16.PACK_AB R76, R77, R76 ;  /* 0x0000004c4d4c723e */ /* 0x000fe400000010ff */
[----:B------:R-:W-:Y:S01]  /*5a00*/  F2FP.BF16.PACK_AB R78, R79, R78 ;  /* 0x0000004e4f4e723e */ /* 0x000fe200000010ff */
[----:B------:R-:W-:-:S04]  /*5a10*/  UIMAD UR4, UR14, UR4, URZ ;  /* 0x000000040e0472a4 */ /* 0x000fc8000f8e023f */
[----:B------:R-:W-:Y:S01]  /*5a20*/  UIMAD UR4, UR15, UR5, UR4 ;  /* 0x000000050f0472a4 */ /* 0x000fe2000f8e0204 */
[----:B---3--:R-:W-:Y:S04]  /*5a30*/  STS [R29], R13 ;  /* 0x0000000d1d007388 */ /* 0x008fe80000000800 */
[----:B------:R-:W-:Y:S04]  /*5a40*/  STS [R29+0x200], R12 ;  /* 0x0002000c1d007388 */ /* 0x000fe80000000800 */
[----:B--2---:R1:W-:Y:S04]  /*5a50*/  STS [R27], R9 ;  /* 0x000000091b007388 */ /* 0x0043e80000000800 */
[----:B------:R2:W-:Y:S04]  /*5a60*/  STS [R27+0x200], R8 ;  /* 0x000200081b007388 */ /* 0x0005e80000000800 */
[----:B------:R-:W-:Y:S04]  /*5a70*/  STS [R29+0x1000], R11 ;  /* 0x0010000b1d007388 */ /* 0x000fe80000000800 */
[----:B------:R-:W-:Y:S04]  /*5a80*/  STS [R29+0x1200], R10 ;  /* 0x0012000a1d007388 */ /* 0x000fe80000000800 */
[----:B------:R-:W-:Y:S04]  /*5a90*/  STS [R27+0x1000], R7 ;  /* 0x001000071b007388 */ /* 0x000fe80000000800 */
[----:B------:R-:W-:Y:S04]  /*5aa0*/  STS [R27+0x1200], R6 ;  /* 0x001200061b007388 */ /* 0x000fe80000000800 */
[----:B------:R-:W-:Y:S01]  /*5ab0*/  STS [R29+0x2000], R5 ;  /* 0x002000051d007388 */ /* 0x000fe20000000800 */
[----:B-1----:R-:W-:-:S03]  /*5ac0*/  LOP3.LUT R9, R25, 0xfffffffc, RZ, 0xc0, !PT ;  /* 0xfffffffc19097812 */ /* 0x002fc600078ec0ff */
[----:B------:R1:W-:Y:S04]  /*5ad0*/  STS [R29+0x2200], R4 ;  /* 0x002200041d007388 */ /* 0x0003e80000000800 */
[----:B------:R-:W-:Y:S04]  /*5ae0*/  STS [R27+0x2000], R3 ;  /* 0x002000031b007388 */ /* 0x000fe80000000800 */
[----:B------:R3:W-:Y:S04]  /*5af0*/  STS [R27+0x2200], R0 ;  /* 0x002200001b007388 */ /* 0x0007e80000000800 */
[----:B------:R-:W-:Y:S04]  /*5b00*/  STS [R29+0x3000], R14 ;  /* 0x0030000e1d007388 */ /* 0x000fe80000000800 */
[----:B------:R-:W-:Y:S01]  /*5b10*/  STS [R29+0x3200], R17 ;  /* 0x003200111d007388 */ /* 0x000fe20000000800 */
[----:B--2---:R-:W-:-:S03]  /*5b20*/  IADD3 R8, -R9, R26, RZ ;  /* 0x0000001a09087210 */ /* 0x004fc60007ffe1ff */
[----:B------:R-:W-:Y:S04]  /*5b30*/  STS [R27+0x3000], R16 ;  /* 0x003000101b007388 */ /* 0x000fe80000000800 */
[----:B------:R-:W-:Y:S04]  /*5b40*/  STS [R27+0x3200], R15 ;  /* 0x0032000f1b007388 */ /* 0x000fe80000000800 */
[----:B------:R-:W-:Y:S04]  /*5b50*/  STS [R29+0x4000], R21 ;  /* 0x004000151d007388 */ /* 0x000fe80000000800 */
[----:B------:R-:W-:Y:S04]  /*5b60*/  STS [R29+0x4200], R20 ;  /* 0x004200141d007388 */ /* 0x000fe80000000800 */
[----:B------:R-:W2:Y:S04]  /*5b70*/  S2R R9, SR_CTAID.Y ;  /* 0x0000000000097919 */ /* 0x000ea80000002600 */
        /* <DEDUP_REMOVED lines=8> */
[----:B------:R-:W-:Y:S01]  /*5c00*/  STS [R27+0x6000], R48 ;  /* 0x006000301b007388 */ /* 0x000fe20000000800 */
[----:B-1----:R-:W-:-:S03]  /*5c10*/  IMAD.SHL.U32 R4, R8, 0x8, RZ ;  /* 0x0000000808047824 */ /* 0x002fc600078e00ff */
[----:B------:R-:W-:Y:S04]  /*5c20*/  STS [R27+0x6200], R50 ;  /* 0x006200321b007388 */ /* 0x000fe80000000800 */
[----:B------:R-:W1:Y:S04]  /*5c30*/  S2R R10, SR_CTAID.Z ;  /* 0x00000000000a7919 */ /* 0x000e680000002700 */
[----:B------:R-:W-:Y:S04]  /*5c40*/  STS [R29+0x7000], R40 ;  /* 0x007000281d007388 */ /* 0x000fe80000000800 */
[----:B------:R-:W-:Y:S04]  /*5c50*/  STS [R29+0x7200], R42 ;  /* 0x0072002a1d007388 */ /* 0x000fe80000000800 */
[----:B------:R-:W-:Y:S04]  /*5c60*/  STS [R27+0x7000], R44 ;  /* 0x0070002c1b007388 */ /* 0x000fe80000000800 */
[----:B------:R-:W-:Y:S01]  /*5c70*/  STS [R27+0x7200], R46 ;  /* 0x0072002e1b007388 */ /* 0x000fe20000000800 */
[----:B------:R-:W-:-:S03]  /*5c80*/  SHF.R.S32.HI R5, RZ, 0x1f, R4 ;  /* 0x0000001fff057819 */ /* 0x000fc60000011404 */
[----:B------:R-:W-:Y:S01]  /*5c90*/  STS [R29+0x8000], R52 ;  /* 0x008000341d007388 */ /* 0x000fe20000000800 */
[----:B------:R-:W-:-:S03]  /*5ca0*/  MOV R6, UR15 ;  /* 0x0000000f00067c02 */ /* 0x000fc60008000f00 */
[----:B------:R-:W-:Y:S01]  /*5cb0*/  STS [R29+0x8200], R54 ;  /* 0x008200361d007388 */ /* 0x000fe20000000800 */
[----:B---3--:R-:W-:-:S03]  /*5cc0*/  IMAD.U32 R0, RZ, RZ, UR15 ;  /* 0x0000000fff007e24 */ /* 0x008fc6000f8e00ff */
[----:B------:R-:W-:Y:S04]  /*5cd0*/  STS [R27+0x8000], R64 ;  /* 0x008000401b007388 */ /* 0x000fe80000000800 */
[----:B------:R-:W-:Y:S04]  /*5ce0*/  STS [R27+0x8200], R66 ;  /* 0x008200421b007388 */ /* 0x000fe80000000800 */
[----:B------:R-:W-:Y:S01]  /*5cf0*/  STS [R29+0x9000], R56 ;  /* 0x009000381d007388 */ /* 0x000fe20000000800 */
[----:B------:R-:W-:-:S03]  /*5d00*/  IMAD.WIDE.U32 R6, R6, c[0x0][0x3a0], R4 ;  /* 0x0000e80006067a25 */ /* 0x000fc600078e0004 */
[----:B------:R-:W-:Y:S01]  /*5d10*/  STS [R29+0x9200], R58 ;  /* 0x0092003a1d007388 */ /* 0x000fe20000000800 */
[----:B------:R-:W-:-:S03]  /*5d20*/  IMAD.WIDE.U32 R4, R0, c[0x0][0x3a8], R4 ;  /* 0x0000ea0000047a25 */ /* 0x000fc600078e0004 */
[----:B------:R3:W-:Y:S01]  /*5d30*/  STS [R27+0x9000], R60 ;  /* 0x0090003c1b007388 */ /* 0x0007e20000000800 */
[----:B--2---:R-:W-:-:S03]  /*5d40*/  SHF.R.S32.HI R0, RZ, 0x1f, R9 ;  /* 0x0000001fff007819 */ /* 0x004fc60000011409 */
[----:B------:R-:W-:Y:S04]  /*5d50*/  STS [R27+0x9200], R62 ;  /* 0x0092003e1b007388 */ /* 0x000fe80000000800 */
[----:B------:R-:W-:Y:S04]  /*5d60*/  STS [R29+0xa000], R68 ;  /* 0x00a000441d007388 */ /* 0x000fe80000000800 */
[----:B------:R-:W-:Y:S04]  /*5d70*/  STS [R29+0xa200], R70 ;  /* 0x00a200461d007388 */ /* 0x000fe80000000800 */
[----:B------:R-:W-:Y:S01]  /*5d80*/  STS [R27+0xa000], R80 ;  /* 0x00a000501b007388 */ /* 0x000fe20000000800 */
[----:B------:R-:W-:-:S03]  /*5d90*/  IADD3 R7, R7, UR6, RZ ;  /* 0x0000000607077c10 */ /* 0x000fc6000fffe0ff */
[----:B------:R-:W-:Y:S01]  /*5da0*/  STS [R27+0xa200], R82 ;  /* 0x00a200521b007388 */ /* 0x000fe20000000800 */
[----:B------:R-:W-:-:S03]  /*5db0*/  IMAD R8, R0, c[0x0][0x388], RZ ;  /* 0x0000e20000087a24 */ /* 0x000fc600078e02ff */
[----:B------:R-:W-:Y:S04]  /*5dc0*/  STS [R29+0xb000], R72 ;  /* 0x00b000481d007388 */ /* 0x000fe80000000800 */
[----:B------:R-:W-:Y:S04]  /*5dd0*/  STS [R29+0xb200], R74 ;  /* 0x00b2004a1d007388 */ /* 0x000fe80000000800 */
[----:B------:R-:W-:Y:S01]  /*5de0*/  STS [R27+0xb000], R76 ;  /* 0x00b0004c1b007388 */ /* 0x000fe20000000800 */
[----:B------:R-:W-:-:S03]  /*5df0*/  IMAD R3, R0, c[0x0][0x390], RZ ;  /* 0x0000e40000037a24 */ /* 0x000fc600078e02ff */
[----:B------:R-:W-:Y:S01]  /*5e00*/  STS [R27+0xb200], R78 ;  /* 0x00b2004e1b007388 */ /* 0x000fe20000000800 */
[C---:B------:R-:W-:Y:S01]  /*5e10*/  IMAD R0, R9.reuse, c[0x0][0x38c], R8 ;  /* 0x0000e30009007a24 */ /* 0x040fe200078e0208 */
[----:B-1----:R-:W-:Y:S01]  /*5e20*/  SHF.R.S32.HI R8, RZ, 0x1f, R10 ;  /* 0x0000001fff087819 */ /* 0x002fe2000001140a */
[----:B------:R-:W-:Y:S01]  /*5e30*/  IMAD.WIDE.U32 R6, R9, c[0x0][0x388], R6 ;  /* 0x0000e20009067a25 */ /* 0x000fe200078e0006 */
[----:B------:R-:W-:-:S04]  /*5e40*/  IADD3 R5, R5, UR4, RZ ;  /* 0x0000000405057c10 */ /* 0x000fc8000fffe0ff */
[----:B------:R-:W-:Y:S01]  /*5e50*/  IADD3 R7, R7, R0, RZ ;  /* 0x0000000007077210 */ /* 0x000fe20007ffe0ff */
[----:B------:R-:W-:Y:S02]  /*5e60*/  IMAD R0, R8, c[0x0][0x3b8], RZ ;  /* 0x0000ee0008007a24 */ /* 0x000fe400078e02ff */
[C---:B------:R-:W-:Y:S02]  /*5e70*/  IMAD R3, R9.reuse, c[0x0][0x394], R3 ;  /* 0x0000e50009037a24 */ /* 0x040fe400078e0203 */
[----:B------:R-:W-:-:S04]  /*5e80*/  IMAD.WIDE.U32 R4, R9, c[0x0][0x390], R4 ;  /* 0x0000e40009047a25 */ /* 0x000fc800078e0004 */
[C---:B------:R-:W-:Y:S02]  /*5e90*/  IMAD R0, R10.reuse, c[0x0][0x3bc], R0 ;  /* 0x0000ef000a007a24 */ /* 0x040fe400078e0200 */
[----:B------:R-:W-:-:S04]  /*5ea0*/  IMAD.WIDE.U32 R6, R10, c[0x0][0x3b8], R6 ;  /* 0x0000ee000a067a25 */ /* 0x000fc800078e0006 */
[----:B------:R-:W-:Y:S02]  /*5eb0*/  IMAD.IADD R5, R5, 0x1, R3 ;  /* 0x0000000105057824 */ /* 0x000fe400078e0203 */
[----:B------:R-:W-:Y:S01]  /*5ec0*/  IMAD R3, R8, c[0x0][0x3c0], RZ ;  /* 0x0000f00008037a24 */ /* 0x000fe200078e02ff */
[----:B------:R-:W-:Y:S01]  /*5ed0*/  IADD3 R7, R7, R0, RZ ;  /* 0x0000000007077210 */ /* 0x000fe20007ffe0ff */
[----:B------:R-:W-:Y:S01]  /*5ee0*/  IMAD.WIDE.U32 R4, R10, c[0x0][0x3c0], R4 ;  /* 0x0000f0000a047a25 */ /* 0x000fe200078e0004 */
[----:B----4-:R-:W-:Y:S01]  /*5ef0*/  SHF.L.U32 R0, R28, 0x1, RZ ;  /* 0x000000011c007819 */ /* 0x010fe200000006ff */
[----:B------:R-:W-:Y:S02]  /*5f00*/  BAR.SYNC.DEFER_BLOCKING 0x0 ;  /* 0x0000000000007b1d */ /* 0x000fe40000010000 */
[----:B------:R-:W-:-:S04]  /*5f10*/  IMAD R3, R10, c[0x0][0x3c4], R3 ;  /* 0x0000f1000a037a24 */ /* 0x000fc800078e0203 */
[----:B------:R-:W-:Y:S01]  /*5f20*/  IMAD.IADD R5, R5, 0x1, R3 ;  /* 0x0000000105057824 */ /* 0x000fe200078e0203 */
[----:B------:R-:W-:-:S04]  /*5f30*/  SHF.R.S32.HI R3, RZ, 0x2, R25 ;  /* 0x00000002ff037819 */ /* 0x000fc80000011419 */
[----:B------:R-:W-:Y:S01]  /*5f40*/  SHF.R.S32.HI R9, RZ, 0x1f, R3 ;  /* 0x0000001fff097819 */ /* 0x000fe20000011403 */
[----:B------:R-:W1:Y:S04]  /*5f50*/  LDS.128 R56, [R0+0x9000] ;  /* 0x0090000000387984 */ /* 0x000e680000000c00 */
[----:B------:R-:W2:Y:S04]  /*5f60*/  LDS.128 R48, [R0+0xb000] ;  /* 0x00b0000000307984 */ /* 0x000ea80000000c00 */
[----:B------:R-:W4:Y:S04]  /*5f70*/  LDS.128 R40, [R0+0xd000] ;  /* 0x00d0000000287984 */ /* 0x000f280000000c00 */
[----:B------:R-:W1:Y:S04]  /*5f80*/  LDS.128 R52, [R0+0xa000] ;  /* 0x00a0000000347984 */ /* 0x000e680000000c00 */
[----:B------:R-:W1:Y:S04]  /*5f90*/  LDS.128 R44, [R0+0xc000] ;  /* 0x00c00000002c7984 */ /* 0x000e680000000c00 */
[----:B------:R-:W1:Y:S04]  /*5fa0*/  LDS.128 R36, [R0+0xe000] ;  /* 0x00e0000000247984 */ /* 0x000e680000000c00 */
[----:B------:R-:W1:Y:S04]  /*5fb0*/  LDS.128 R32, [R0+0xf000] ;  /* 0x00f0000000207984 */ /* 0x000e680000000c00 */
[----:B------:R-:W1:Y:S04]  /*5fc0*/  LDS.128 R24, [R0+0x11000] ;  /* 0x0110000000187984 */ /* 0x000e680000000c00 */
[----:B------:R-:W1:Y:S04]  /*5fd0*/  LDS.128 R16, [R0+0x13000] ;  /* 0x0130000000107984 */ /* 0x000e680000000c00 */
[----:B------:R-:W1:Y:S04]  /*5fe0*/  LDS.128 R28, [R0+0x10000] ;  /* 0x01000000001c7984 */ /* 0x000e680000000c00 */
[----:B------:R-:W1:Y:S04]  /*5ff0*/  LDS.128 R20, [R0+0x12000] ;  /* 0x0120000000147984 */ /* 0x000e680000000c00 */
[----:B------:R2:W1:Y:S01]  /*6000*/  LDS.128 R12, [R0+0x14000] ;  /* 0x01400000000c7984 */ /* 0x0004620000000c00 */
[----:B------:R-:W-:-:S02]  /*6010*/  IMAD R8, R9, c[0x0][0x3a0], RZ ;  /* 0x0000e80009087a24 */ /* 0x000fc400078e02ff */
[----:B------:R-:W-:Y:S02]  /*6020*/  IMAD R9, R9, c[0x0][0x3a8], RZ ;  /* 0x0000ea0009097a24 */ /* 0x000fe400078e02ff */
[C---:B---3--:R-:W-:Y:S02]  /*6030*/  IMAD R60, R3.reuse, c[0x0][0x3a4], R8 ;  /* 0x0000e900033c7a24 */ /* 0x048fe400078e0208 */
[----:B------:R-:W-:-:S05]  /*6040*/  IMAD.WIDE.U32 R10, R3, c[0x0][0x3a0], R6 ;  /* 0x0000e800030a7a25 */ /* 0x000fca00078e0006 */
[----:B------:R-:W-:Y:S01]  /*6050*/  LEA R6, P1, R10, c[0x0][0x340], 0x1 ;  /* 0x0000d0000a067a11 */ /* 0x000fe200078208ff */
[C---:B--2---:R-:W-:Y:S02]  /*6060*/  IMAD R0, R3.reuse, c[0x0][0x3ac], R9 ;  /* 0x0000eb0003007a24 */ /* 0x044fe400078e0209 */
[----:B------:R-:W-:-:S04]  /*6070*/  IMAD.WIDE.U32 R8, R3, c[0x0][0x3a8], R4 ;  /* 0x0000ea0003087a25 */ /* 0x000fc800078e0004 */
[----:B------:R-:W-:Y:S01]  /*6080*/  IMAD.IADD R3, R11, 0x1, R60 ;  /* 0x000000010b037824 */ /* 0x000fe200078e023c */
[----:B------:R-:W-:Y:S02]  /*6090*/  IADD3 R0, R9, R0, RZ ;  /* 0x0000000009007210 */ /* 0x000fe40007ffe0ff */
[----:B------:R-:W-:Y:S02]  /*60a0*/  LEA R4, P0, R8, c[0x0][0x348], 0x1 ;  /* 0x0000d20008047a11 */ /* 0x000fe400078008ff */
[----:B------:R-:W-:Y:S02]  /*60b0*/  LEA.HI.X R7, R10, c[0x0][0x344], R3, 0x1, P1 ;  /* 0x0000d1000a077a11 */ /* 0x000fe400008f0c03 */
[----:B------:R-:W-:Y:S01]  /*60c0*/  LEA.HI.X R5, R8, c[0x0][0x34c], R0, 0x1, P0 ;  /* 0x0000d30008057a11 */ /* 0x000fe200000f0c00 */
[----:B------:R-:W-:Y:S01]  /*60d0*/  IMAD.MOV.U32 R0, RZ, RZ, c[0x0][0x3a8] ;  /* 0x0000ea00ff007624 */ /* 0x000fe200078e00ff */
[----:B------:R-:W-:Y:S02]  /*60e0*/  MOV R3, c[0x0][0x3a0] ;  /* 0x0000e80000037a02 */ /* 0x000fe40000000f00 */
[----:B------:R-:W-:-:S02]  /*60f0*/  MOV R11, c[0x0][0x3a4] ;  /* 0x0000e900000b7a02 */ /* 0x000fc40000000f00 */
[C---:B------:R-:W-:Y:S02]  /*6100*/  LEA R10, P1, R3.reuse, R6, 0x7 ;  /* 0x00000006030a7211 */ /* 0x040fe400078238ff */
[----:B------:R-:W-:Y:S02]  /*6110*/  MOV R9, c[0x0][0x3ac] ;  /* 0x0000eb0000097a02 */ /* 0x000fe40000000f00 */
[C---:B------:R-:W-:Y:S02]  /*6120*/  LEA R8, P0, R0.reuse, R4, 0x7 ;  /* 0x0000000400087211 */ /* 0x040fe400078038ff */
[----:B------:R-:W-:Y:S02]  /*6130*/  LEA.HI.X R11, R3, R7, R11, 0x7, P1 ;  /* 0x00000007030b7211 */ /* 0x000fe400008f3c0b */
[----:B------:R-:W-:Y:S01]  /*6140*/  LEA.HI.X R9, R0, R5, R9, 0x7, P0 ;  /* 0x0000000500097211 */ /* 0x000fe200000f3c09 */
[----:B-1----:R1:W-:Y:S04]  /*6150*/  STG.E.128 [R6.64], R56 ;  /* 0x0000003806007986 */ /* 0x0023e8000c101d2a */
[----:B------:R1:W-:Y:S04]  /*6160*/  STG.E.128 [R6.64+0x40], R48 ;  /* 0x0000403006007986 */ /* 0x0003e8000c101d2a */
[----:B----4-:R1:W-:Y:S04]  /*6170*/  STG.E.128 [R6.64+0x80], R40 ;  /* 0x0000802806007986 */ /* 0x0103e8000c101d2a */
[----:B------:R1:W-:Y:S04]  /*6180*/  STG.E.128 [R10.64], R52 ;  /* 0x000000340a007986 */ /* 0x0003e8000c101d2a */
[----:B------:R1:W-:Y:S04]  /*6190*/  STG.E.128 [R10.64+0x40], R44 ;  /* 0x0000402c0a007986 */ /* 0x0003e8000c101d2a */
[----:B------:R1:W-:Y:S04]  /*61a0*/  STG.E.128 [R10.64+0x80], R36 ;  /* 0x000080240a007986 */ /* 0x0003e8000c101d2a */
[----:B------:R1:W-:Y:S04]  /*61b0*/  STG.E.128 [R4.64], R32 ;  /* 0x0000002004007986 */ /* 0x0003e8000c101d2a */
[----:B------:R1:W-:Y:S04]  /*61c0*/  STG.E.128 [R4.64+0x40], R24 ;  /* 0x0000401804007986 */ /* 0x0003e8000c101d2a */
[----:B------:R1:W-:Y:S04]  /*61d0*/  STG.E.128 [R4.64+0x80], R16 ;  /* 0x0000801004007986 */ /* 0x0003e8000c101d2a */
[----:B------:R1:W-:Y:S04]  /*61e0*/  STG.E.128 [R8.64], R28 ;  /* 0x0000001c08007986 */ /* 0x0003e8000c101d2a */
[----:B------:R1:W-:Y:S04]  /*61f0*/  STG.E.128 [R8.64+0x40], R20 ;  /* 0x0000401408007986 */ /* 0x0003e8000c101d2a */
[----:B------:R1:W-:Y:S02]  /*6200*/  STG.E.128 [R8.64+0x80], R12 ;  /* 0x0000800c08007986 */ /* 0x0003e4000c101d2a */
.L_x_118:
        /* <DEDUP_REMOVED lines=11> */
.L_x_125:
[----:B------:R-:W-:Y:S05]  /*62c0*/  EXIT ;  /* 0x000000000000794d */ /* 0x000fea0003800000 */
.L_x_127:
        /* <DEDUP_REMOVED lines=11> */
.L_x_1277:


//--------------------- .text._ZN5flash44flash_bwd_dq_dk_dv_loop_seqk_parallel_kernelI23Flash_bwd_kernel_traitsILi96ELi64ELi128ELi8ELi2ELi4ELi4ELb1ELb0EN7cutlass10bfloat16_tE19Flash_kernel_traitsILi96ELi64ELi128ELi8ES3_EELb0ELb0ELb0ELb1ELb0ELb0ELb0EEEvNS_16Flash_bwd_paramsE --------------------------
	.section	.text._ZN5flash44flash_bwd_dq_dk_dv_loop_seqk_parallel_kernelI23Flash_bwd_kernel_traitsILi96ELi64ELi128ELi8ELi2ELi4ELi4ELb1ELb0EN7cutlass10bfloat16_tE19Flash_kernel_traitsILi96ELi64ELi128ELi8ES3_EELb0ELb0ELb0ELb1ELb0ELb0ELb0EEEvNS_16Flash_bwd_paramsE,"ax",@progbits
	.sectioninfo	@"SHI_REGISTERS=255"
	.align	128
        .global         _ZN5flash44flash_bwd_dq_dk_dv_loop_seqk_parallel_kernelI23Flash_bwd_kernel_traitsILi96ELi64ELi128ELi8ELi2ELi4ELi4ELb1ELb0EN7cutlass10bfloat16_tE19Flash_kernel_traitsILi96ELi64ELi128ELi8ES3_EELb0ELb0ELb0ELb1ELb0ELb0ELb0EEEvNS_16Flash_bwd_paramsE
        .type           _ZN5flash44flash_bwd_dq_dk_dv_loop_seqk_parallel_kernelI23Flash_bwd_kernel_traitsILi96ELi64ELi128ELi8ELi2ELi4ELi4ELb1ELb0EN7cutlass10bfloat16_tE19Flash_kernel_traitsILi96ELi64ELi128ELi8ES3_EELb0ELb0ELb0ELb1ELb0ELb0ELb0EEEvNS_16Flash_bwd_paramsE,@function
        .size           _ZN5flash44flash_bwd_dq_dk_dv_loop_seqk_parallel_kernelI23Flash_bwd_kernel_traitsILi96ELi64ELi128ELi8ELi2ELi4ELi4ELb1ELb0EN7cutlass10bfloat16_tE19Flash_kernel_traitsILi96ELi64ELi128ELi8ES3_EELb0ELb0ELb0ELb1ELb0ELb0ELb0EEEvNS_16Flash_bwd_paramsE,(.L_x_1278 - _ZN5flash44flash_bwd_dq_dk_dv_loop_seqk_parallel_kernelI23Flash_bwd_kernel_traitsILi96ELi64ELi128ELi8ELi2ELi4ELi4ELb1ELb0EN7cutlass10bfloat16_tE19Flash_kernel_traitsILi96ELi64ELi128ELi8ES3_EELb0ELb0ELb0ELb1ELb0ELb0ELb0EEEvNS_16Flash_bwd_paramsE)
        .other          _ZN5flash44flash_bwd_dq_dk_dv_loop_seqk_parallel_kernelI23Flash_bwd_kernel_traitsILi96ELi64ELi128ELi8ELi2ELi4ELi4ELb1ELb0EN7cutlass10bfloat16_tE19Flash_kernel_traitsILi96ELi64ELi128ELi8ES3_EELb0ELb0ELb0ELb1ELb0ELb0ELb0EEEvNS_16Flash_bwd_paramsE,@"STO_CUDA_ENTRY STV_DEFAULT"
_ZN5flash44flash_bwd_dq_dk_dv_loop_seqk_parallel_kernelI23Flash_bwd_kernel_traitsILi96ELi64ELi128ELi8ELi2ELi4ELi4ELb1ELb0EN7cutlass10bfloat16_tE19Flash_kernel_traitsILi96ELi64ELi128ELi8ES3_EELb0ELb0ELb0ELb1ELb0ELb0ELb0EEEvNS_16Flash_bwd_paramsE:
.text._ZN5flash44flash_bwd_dq_dk_dv_loop_seqk_parallel_kernelI23Flash_bwd_kernel_traitsILi96ELi64ELi128ELi8ELi2ELi4ELi4ELb1ELb0EN7cutlass10bfloat16_tE19Flash_kernel_traitsILi96ELi64ELi128ELi8ES3_EELb0ELb0ELb0ELb1ELb0ELb0ELb0EEEvNS_16Flash_bwd_paramsE:
        /* <DEDUP_REMOVED lines=229> */
.L_x_169:
        /* <DEDUP_REMOVED lines=53> */
.L_x_128:
        /* <DEDUP_REMOVED lines=58> */
.L_x_130:
        /* <DEDUP_REMOVED lines=18> */
.L_x_131:
        /* <DEDUP_REMOVED lines=8> */
[----:B------:R-:W-:-:S02]  /*16e0*/  USHF.R.S32.HI UR16, URZ, 0x1f, UR22 ;  /* 0x0000001f3f107899 */ /* 0x000fc40008011416 */
        /* <DEDUP_REMOVED lines=30> */
[----:B------:R-:W-:Y:S02]  /*18d0*/  IMAD.HI.U32 R0, R5, R0, R4 ;  /* 0x0000000005007227 */ /* 0x000fe400078e0004 */
[----:B------:R-:W-:Y:S02]  /*18e0*/  ULDC UR12, c[0x0][0x234] ;  /* 0x00008d00000c7ab9 */ /* 0x000fe40000000800 */
[----:B------:R-:W-:-:S02]  /*18f0*/  UIADD3 UR8, UP0, UR17, UR8, URZ ;  /* 0x0000000811087290 */ /* 0x000fc4000ff1e03f */
[----:B------:R-:W-:Y:S02]  /*1900*/  IMAD.HI.U32 R0, R0, R3, RZ ;  /* 0x0000000300007227 */ /* 0x000fe400078e00ff */
[----:B------:R-:W-:Y:S02]  /*1910*/  UIADD3.X UR9, UR29, UR4, URZ, UP0, !UPT ;  /* 0x000000041d097290 */ /* 0x000fe400087fe43f */
[----:B------:R-:W-:Y:S01]  /*1920*/  IMAD.MOV R4, RZ, RZ, -R0 ;  /* 0x000000ffff047224 */ /* 0x000fe200078e0a00 */
[----:B------:R-:W-:-:S03]  /*1930*/  UIMAD UR4, UR37, UR8, URZ ;  /* 0x00000008250472a4 */ /* 0x000fc6000f8e023f */
[C---:B------:R-:W-:Y:S01]  /*1940*/  IMAD R3, R6.reuse, R4, R3 ;  /* 0x0000000406037224 */ /* 0x040fe200078e0203 */
[----:B------:R-:W-:Y:S02]  /*1950*/  UIMAD UR10, UR36, UR9, UR4 ;  /* 0x00000009240a72a4 */ /* 0x000fe4000f8e0204 */
[----:B------:R-:W-:Y:S02]  /*1960*/  @UP2 USEL UR4, UR54, UR14, !UP1 ;  /* 0x0000000e36042287 */ /* 0x000fe4000c800000 */
[----:B------:R-:W-:Y:S01]  /*1970*/  ISETP.GT.U32.AND P0, PT, R6, R3, PT ;  /* 0x000000030600720c */ /* 0x000fe20003f04070 */
[----:B------:R-:W-:Y:S02]  /*1980*/  UIMAD.WIDE.U32 UR8, UR36, UR8, URZ ;  /* 0x00000008240872a5 */ /* 0x000fe4000f8e003f */
[----:B------:R-:W-:Y:S02]  /*1990*/  @UP2 UIMAD UR15, UR35, UR12, UR4 ;  /* 0x0000000c230f22a4 */ /* 0x000fe4000f8e0204 */
[----:B------:R-:W-:-:S02]  /*19a0*/  USEL UR12, UR11, URZ, UP3 ;  /* 0x0000003f0b0c7287 */ /* 0x000fc40009800000 */
[----:B------:R-:W-:-:S03]  /*19b0*/  UIADD3 UR10, UR9, UR10, URZ ;  /* 0x0000000a090a7290 */ /* 0x000fc6000fffe03f */
[----:B------:R-:W-:-:S03]  /*19c0*/  @!UP2 UMOV UR15, UR49 ;  /* 0x00000031000fac82 */ /* 0x000fc60008000000 */
        /* <DEDUP_REMOVED lines=16> */
.L_x_132:
[----:B------:R-:W-:Y:S02]  /*1ad0*/  UMOV UR11, UR50 ;  /* 0x00000032000b7c82 */ /* 0x000fe40008000000 */
.L_x_133:
[----:B------:R-:W1:Y:S01]  /*1ae0*/  S2R R8, SR_TID.X ;  /* 0x0000000000087919 */ /* 0x000e620000002100 */
[----:B------:R-:W-:Y:S01]  /*1af0*/  UIADD3 UR8, UP5, UP4, UR8, UR41, UR47 ;  /* 0x0000002908087290 */ /* 0x000fe2000fcbe02f */
[----:B------:R-:W-:Y:S01]  /*1b00*/  SHF.R.S32.HI R251, RZ, 0x1f, R250 ;  /* 0x0000001ffffb7819 */ /* 0x000fe200000114fa */
[----:B------:R-:W-:Y:S01]  /*1b10*/  BSSY B1, `(.L_x_129) ;  /* 0x00007da000017945 */ /* 0x000fe20003800000 */
[----:B------:R-:W-:Y:S01]  /*1b20*/  IADD3 R4, P0, R250, UR26, RZ ;  /* 0x0000001afa047c10 */ /* 0x000fe2000ff1e0ff */
[----:B------:R-:W-:Y:S02]  /*1b30*/  UIADD3 UR21, UP1, UP0, UR20, UR8, UR21 ;  /* 0x0000000814157290 */ /* 0x000fe4000f83e015 */
[----:B------:R-:W-:Y:S02]  /*1b40*/  UIADD3.X UR4, UR10, UR48, UR53, UP5, UP4 ;  /* 0x000000300a047290 */ /* 0x000fe4000afe8435 */
[----:B------:R-:W-:-:S02]  /*1b50*/  ULDC.64 UR8, c[0x0][0x1a8] ;  /* 0x00006a0000087ab9 */ /* 0x000fc40000000a00 */
[----:B------:R-:W-:Y:S02]  /*1b60*/  UIADD3.X UR20, UR12, UR4, UR13, UP1, UP0 ;  /* 0x000000040c147290 */ /* 0x000fe40008fe040d */
[----:B------:R-:W-:Y:S02]  /*1b70*/  UIMAD UR4, UR57, UR8, URZ ;  /* 0x00000008390472a4 */ /* 0x000fe4000f8e023f */
[----:B------:R-:W-:Y:S02]  /*1b80*/  UISETP.GE.AND UP0, UPT, UR25, 0x1, UPT ;  /* 0x000000011900788c */ /* 0x000fe4000bf06270 */
[----:B------:R-:W-:Y:S02]  /*1b90*/  UIMAD UR13, UR35, UR9, UR4 ;  /* 0x00000009230d72a4 */ /* 0x000fe4000f8e0204 */
[----:B------:R-:W-:Y:S02]  /*1ba0*/  UMOV UR26, 0x4 ;  /* 0x00000004001a7882 */ /* 0x000fe40000000000 */
[----:B------:R-:W-:-:S02]  /*1bb0*/  ULDC.64 UR8, c[0x0][0x378] ;  /* 0x0000de0000087ab9 */ /* 0x000fc40000000a00 */
[----:B------:R-:W-:Y:S01]  /*1bc0*/  UIMAD UR4, UR57, UR8, URZ ;  /* 0x00000008390472a4 */ /* 0x000fe2000f8e023f */
[----:B-1----:R-:W-:Y:S01]  /*1bd0*/  SHF.R.S32.HI R9, RZ, 0x1f, R8 ;  /* 0x0000001fff097819 */ /* 0x002fe20000011408 */
[----:B------:R-:W-:Y:S02]  /*1be0*/  ULEA.HI.SX32 UR12, UR33, 0xffffffff, 0x1a ;  /* 0xffffffff210c7891 */ /* 0x000fe4000f8fd23f */
[----:B------:R-:W-:Y:S01]  /*1bf0*/  UIMAD UR10, UR35, UR9, UR4 ;  /* 0x00000009230a72a4 */ /* 0x000fe2000f8e0204 */
[----:B------:R-:W-:Y:S02]  /*1c00*/  LEA.HI R3, R9, R8, RZ, 0x2 ;  /* 0x0000000809037211 */ /* 0x000fe400078f10ff */
[----:B------:R-:W-:Y:S02]  /*1c10*/  ULDC.64 UR8, c[0x0][0x370] ;  /* 0x0000dc0000087ab9 */ /* 0x000fe40000000a00 */
[----:B------:R-:W-:Y:S01]  /*1c20*/  SHF.R.S32.HI R3, RZ, 0x2, R3 ;  /* 0x00000002ff037819 */ /* 0x000fe20000011403 */
[----:B------:R-:W-:-:S02]  /*1c30*/  UIMAD UR4, UR29, UR8, URZ ;  /* 0x000000081d0472a4 */ /* 0x000fc4000f8e023f */
[----:B------:R-:W-:Y:S01]  /*1c40*/  UIADD3 UR8, UR17, UR15, URZ ;  /* 0x0000000f11087290 */ /* 0x000fe2000fffe03f */
[----:B------:R-:W-:Y:S01]  /*1c50*/  SHF.R.S32.HI R18, RZ, 0x1f, R3 ;  /* 0x0000001fff127819 */ /* 0x000fe20000011403 */
[----:B------:R-:W-:Y:S01]  /*1c60*/  UIMAD UR4, UR17, UR9, UR4 ;  /* 0x00000009110472a4 */ /* 0x000fe2000f8e0204 */
[----:B------:R-:W-:-:S04]  /*1c70*/  IADD3 R0, P1, R3, UR17, RZ ;  /* 0x0000001103007c10 */ /* 0x000fc8000ff3e0ff */
[----:B------:R-:W-:Y:S01]  /*1c80*/  IADD3.X R5, R18, UR29, RZ, P1, !PT ;  /* 0x0000001d12057c10 */ /* 0x000fe20008ffe4ff */
[----:B------:R-:W-:-:S04]  /*1c90*/  IMAD.WIDE.U32 R6, R0, c[0x0][0x190], R250 ;  /* 0x0000640000067a25 */ /* 0x000fc800078e00fa */
[----:B------:R-:W-:Y:S01]  /*1ca0*/  IMAD R5, R5, c[0x0][0x190], RZ ;  /* 0x0000640005057a24 */ /* 0x000fe200078e02ff */
[----:B------:R-:W-:-:S03]  /*1cb0*/  IADD3 R6, P1, R6, UR38, RZ ;  /* 0x0000002606067c10 */ /* 0x000fc6000ff3e0ff */
[----:B------:R-:W-:Y:S01]  /*1cc0*/  IMAD R0, R0, c[0x0][0x194], R5 ;  /* 0x0000650000007a24 */ /* 0x000fe200078e0205 */
[----:B------:R-:W-:Y:S01]  /*1cd0*/  IADD3.X R5, R251, UR28, RZ, P0, !PT ;  /* 0x0000001cfb057c10 */ /* 0x000fe200087fe4ff */
[----:B------:R-:W-:Y:S01]  /*1ce0*/  ULDC.64 UR28, c[0x0][0x200] ;  /* 0x00008000001c7ab9 */ /* 0x000fe20000000a00 */
[----:B------:R-:W-:Y:S01]  /*1cf0*/  PLOP3.LUT P0, PT, PT, PT, UP0, 0x80, 0x0 ;  /* 0x000000000000781c */ /* 0x000fe20003f0f008 */
[----:B------:R-:W-:Y:S01]  /*1d00*/  UIMAD.WIDE UR8, UR8, UR26, UR28 ;  /* 0x0000001a080872a5 */ /* 0x000fe2000f8e021c */
[----:B------:R-:W-:Y:S01]  /*1d10*/  IADD3.X R7, R7, UR34, R0, P1, !PT ;  /* 0x0000002207077c10 */ /* 0x000fe20008ffe400 */
[----:B------:R-:W-:-:S04]  /*1d20*/  IMAD.U32 R0, RZ, RZ, UR17 ;  /* 0x00000011ff007e24 */ /* 0x000fc8000f8e00ff */
[----:B------:R-:W-:-:S04]  /*1d30*/  IMAD.WIDE.U32 R4, R0, c[0x0][0x370], R4 ;  /* 0x0000dc0000047a25 */ /* 0x000fc800078e0004 */
[----:B------:R-:W-:Y:S01]  /*1d40*/  IMAD.U32 R0, RZ, RZ, UR35 ;  /* 0x00000023ff007e24 */ /* 0x000fe2000f8e00ff */
[----:B------:R-:W-:Y:S01]  /*1d50*/  IADD3 R5, R5, UR4, RZ ;  /* 0x0000000405057c10 */ /* 0x000fe2000fffe0ff */
[----:B------:R-:W-:-:S04]  /*1d60*/  UIADD3 UR4, UR17, UR11, URZ ;  /* 0x0000000b11047290 */ /* 0x000fc8000fffe03f */
[----:B------:R-:W-:Y:S01]  /*1d70*/  IMAD.WIDE.U32 R4, R0, c[0x0][0x378], R4 ;  /* 0x0000de0000047a25 */ /* 0x000fe200078e0004 */
[----:B------:R-:W-:-:S04]  /*1d80*/  LEA.HI R0, R9, R8, RZ, 0x5 ;  /* 0x0000000809007211 */ /* 0x000fc800078f28ff */
[----:B------:R-:W-:Y:S02]  /*1d90*/  LOP3.LUT R9, R0, 0xffffffe0, RZ, 0xc0, !PT ;  /* 0xffffffe000097812 */ /* 0x000fe400078ec0ff */
[----:B------:R-:W-:Y:S01]  /*1da0*/  IADD3 R5, R5, UR10, RZ ;  /* 0x0000000a05057c10 */ /* 0x000fe2000fffe0ff */
[----:B------:R-:W-:Y:S02]  /*1db0*/  ULDC.64 UR10, c[0x0][0x3c8] ;  /* 0x0000f200000a7ab9 */ /* 0x000fe40000000a00 */
[----:B------:R-:W-:Y:S01]  /*1dc0*/  IMAD.IADD R9, R8, 0x1, -R9 ;  /* 0x0000000108097824 */ /* 0x000fe200078e0a09 */
[----:B------:R-:W-:Y:S01]  /*1dd0*/  SHF.R.S32.HI R8, RZ, 0x5, R0 ;  /* 0x00000005ff087819 */ /* 0x000fe20000011400 */
[----:B------:R-:W-:Y:S01]  /*1de0*/  IMAD.U32 R0, RZ, RZ, UR35 ;  /* 0x00000023ff007e24 */ /* 0x000fe2000f8e00ff */
[----:B------:R-:W-:Y:S01]  /*1df0*/  UIMAD.WIDE UR14, UR4, UR26, UR10 ;  /* 0x0000001a040e72a5 */ /* 0x000fe2000f8e020a */
        /* <DEDUP_REMOVED lines=18> */
[----:B------:R-:W-:Y:S01]  /*1f20*/  UMOV UR11, UR8 ;  /* 0x00000008000b7c82 */ /* 0x000fe20008000000 */
[----:B------:R-:W-:Y:S01]  /*1f30*/  MOV R15, UR22 ;  /* 0x00000016000f7c02 */ /* 0x000fe20008000f00 */
[----:B------:R-:W-:Y:S01]  /*1f40*/  UMOV UR10, UR9 ;  /* 0x00000009000a7c82 */ /* 0x000fe20008000000 */
[----:B------:R-:W-:Y:S01]  /*1f50*/  BSSY B0, `(.L_x_135) ;  /* 0x0000045000007945 */ /* 0x000fe20003800000 */
[----:B------:R-:W-:Y:S01]  /*1f60*/  ULDC.64 UR8, c[0x0][0x1a0] ;  /* 0x0000680000087ab9 */ /* 0x000fe20000000a00 */
[----:B------:R-:W-:Y:S01]  /*1f70*/  MOV R239, R10 ;  /* 0x0000000a00ef7202 */ /* 0x000fe20000000f00 */
[----:B------:R-:W-:Y:S01]  /*1f80*/  UIMAD UR4, UR16, UR8, URZ ;  /* 0x00000008100472a4 */ /* 0x000fe2000f8e023f */
[----:B------:R-:W-:Y:S01]  /*1f90*/  IMAD.WIDE.U32 R4, R15, c[0x0][0x1a0], R250 ;  /* 0x000068000f047a25 */ /* 0x000fe200078e00fa */
[----:B------:R-:W-:Y:S01]  /*1fa0*/  UMOV UR13, UR14 ;  /* 0x0000000e000d7c82 */ /* 0x000fe20008000000 */
[----:B------:R-:W-:Y:S01]  /*1fb0*/  MOV R237, R12 ;  /* 0x0000000c00ed7202 */ /* 0x000fe20000000f00 */
[----:B------:R-:W-:Y:S01]  /*1fc0*/  UIMAD UR9, UR22, UR9, UR4 ;  /* 0x00000009160972a4 */ /* 0x000fe2000f8e0204 */
[----:B------:R-:W-:Y:S01]  /*1fd0*/  IMAD.MOV.U32 R238, RZ, RZ, R8 ;  /* 0x000000ffffee7224 */ /* 0x000fe200078e0008 */
[----:B------:R-:W-:Y:S01]  /*1fe0*/  @P0 BAR.SYNC.DEFER_BLOCKING 0x0 ;  /* 0x0000000000000b1d */ /* 0x000fe20000010000 */
[----:B------:R-:W-:Y:S01]  /*1ff0*/  UIMAD UR4, UR18, -0x80, UR5 ;  /* 0xffffff80120478a4 */ /* 0x000fe2000f8e0205 */
[----:B------:R-:W-:Y:S01]  /*2000*/  IADD3 R6, P0, R4, UR30, RZ ;  /* 0x0000001e04067c10 */ /* 0x000fe2000ff1e0ff */
[----:B------:R-:W-:Y:S01]  /*2010*/  IMAD R4, R16, c[0x0][0x1b8], RZ ;  /* 0x00006e0010047a24 */ /* 0x000fe200078e02ff */
[----:B------:R-:W-:Y:S01]  /*2020*/  MOV R234, R11 ;  /* 0x0000000b00ea7202 */ /* 0x000fe20000000f00 */
[----:B------:R-:W-:Y:S01]  /*2030*/  IMAD.U32 R7, RZ, RZ, UR9 ;  /* 0x00000009ff077e24 */ /* 0x000fe2000f8e00ff */
[----:B------:R-:W-:Y:S01]  /*2040*/  UMOV UR8, UR12 ;  /* 0x0000000c00087c82 */ /* 0x000fe20008000000 */
[----:B------:R-:W-:Y:S01]  /*2050*/  ISETP.GE.AND P1, PT, R3, UR4, PT ;  /* 0x0000000403007c0c */ /* 0x000fe2000bf26270 */
[----:B------:R-:W-:Y:S01]  /*2060*/  ULEA.HI UR9, UR8, UR8, URZ, 0x1 ;  /* 0x0000000808097291 */ /* 0x000fe2000f8f083f */
[----:B------:R-:W-:Y:S01]  /*2070*/  IMAD R4, R14, c[0x0][0x1bc], R4 ;  /* 0x00006f000e047a24 */ /* 0x000fe200078e0204 */
[----:B------:R-:W-:Y:S01]  /*2080*/  IADD3.X R7, R5, UR31, R7, P0, !PT ;  /* 0x0000001f05077c10 */ /* 0x000fe200087fe407 */
[----:B------:R-:W-:Y:S01]  /*2090*/  UMOV UR12, UR15 ;  /* 0x0000000f000c7c82 */ /* 0x000fe20008000000 */
[----:B------:R-:W-:Y:S01]  /*20a0*/  IMAD.MOV.U32 R236, RZ, RZ, R9 ;  /* 0x000000ffffec7224 */ /* 0x000fe200078e0009 */
[----:B------:R-:W-:-:S02]  /*20b0*/  ULOP3.LUT UR9, UR9, 0xfffffffe, URZ, 0xc0, !UPT ;  /* 0xfffffffe09097892 */ /* 0x000fc4000f8ec03f */
[----:B------:R-:W-:Y:S02]  /*20c0*/  IMAD.WIDE.U32 R6, R14, c[0x0][0x1b8], R6 ;  /* 0x00006e000e067a25 */ /* 0x000fe400078e0006 */
[----:B------:R-:W-:Y:S02]  /*20d0*/  UIADD3 UR9, UR8, -UR9, URZ ;  /* 0x8000000908097290 */ /* 0x000fe4000fffe03f */
[----:B------:R-:W-:Y:S02]  /*20e0*/  IMAD.IADD R13, R7, 0x1, R4 ;  /* 0x00000001070d7824 */ /* 0x000fe400078e0204 */
[----:B------:R-:W-:Y:S01]  /*20f0*/  UISETP.NE.AND UP0, UPT, UR9, 0x1, UPT ;  /* 0x000000010900788c */ /* 0x000fe2000bf05270 */
[----:B--2---:R-:W-:-:S05]  /*2100*/  SHF.L.U32 R0, R17, 0x1, RZ ;  /* 0x0000000111007819 */ /* 0x004fca00000006ff */
        /* <DEDUP_REMOVED lines=9> */
[----:B------:R-:W-:-:S02]  /*21a0*/  IMAD R12, R18, c[0x0][0x1a0], RZ ;  /* 0x00006800120c7a24 */ /* 0x000fc400078e02ff */
[----:B------:R-:W-:Y:S02]  /*21b0*/  IMAD.MOV.U32 R4, RZ, RZ, R6 ;  /* 0x000000ffff047224 */ /* 0x000fe400078e0006 */
[----:B------:R-:W-:Y:S02]  /*21c0*/  IMAD.MOV.U32 R5, RZ, RZ, R13 ;  /* 0x000000ffff057224 */ /* 0x000fe400078e000d */
[C---:B------:R-:W-:Y:S02]  /*21d0*/  IMAD R12, R3.reuse, c[0x0][0x1a4], R12 ;  /* 0x00006900030c7a24 */ /* 0x040fe400078e020c */
[----:B------:R-:W-:-:S04]  /*21e0*/  IMAD.WIDE.U32 R4, R3, c[0x0][0x1a0], R4 ;  /* 0x0000680003047a25 */ /* 0x000fc800078e0004 */
[----:B------:R-:W-:Y:S01]  /*21f0*/  IMAD.IADD R12, R5, 0x1, R12 ;  /* 0x00000001050c7824 */ /* 0x000fe200078e020c */
[C---:B------:R-:W-:Y:S01]  /*2200*/  @!P5 LEA R10, P2, R4.reuse, c[0x0][0x170], 0x1 ;  /* 0x00005c00040ada11 */ /* 0x040fe200078408ff */
[----:B------:R4:W-:Y:S03]  /*2210*/  @P5 STS [R0+0xf000], RZ ;  /* 0x00f000ff00005388 */ /* 0x0009e60000000800 */
[----:B------:R-:W-:Y:S01]  /*2220*/  @!P5 LEA.HI.X R11, R4, c[0x0][0x174], R12, 0x1, P2 ;  /* 0x00005d00040bda11 */ /* 0x000fe200010f0c0c */
[----:B------:R4:W-:Y:S04]  /*2230*/  @P5 STS [R0+0xf004], RZ ;  /* 0x00f004ff00005388 */ /* 0x0009e80000000800 */
[----:B------:R4:W-:Y:S04]  /*2240*/  @P5 STS.64 [R0+0xf008], RZ ;  /* 0x00f008ff00005388 */ /* 0x0009e80000000a00 */
[----:B------:R-:W-:Y:S01]  /*2250*/  @!PT LDS RZ, [RZ] ;  /* 0x00000000fffff984 */ /* 0x000fe20000000800 */
[----:B------:R-:W-:Y:S01]  /*2260*/  @!PT LDS RZ, [RZ] ;  /* 0x00000000fffff984 */ /* 0x000fe20000000800 */
[----:B------:R-:W-:Y:S01]  /*2270*/  @!PT LDS RZ, [RZ] ;  /* 0x00000000fffff984 */ /* 0x000fe20000000800 */
[----:B------:R4:W-:Y:S01]  /*2280*/  @!P5 LDGSTS.E.BYPASS.LTC128B.128 [R0+0xf000], [R10.64] ;  /* 0x0f0000000a00dfae */ /* 0x0009e2000b901d46 */
[----:B--2---:R-:W-:-:S02]  /*2290*/  ISETP.GE.AND P4, PT, R20, c[0x0][0x220], PT ;  /* 0x0000880014007a0c */ /* 0x004fc40003f86270 */
[----:B---3--:R-:W-:-:S11]  /*22a0*/  ISETP.GE.AND P3, PT, R19, c[0x0][0x220], PT ;  /* 0x0000880013007a0c */ /* 0x008fd60003f66270 */
[C---:B------:R-:W-:Y:S01]  /*22b0*/  @!P4 LEA R8, P0, R4.reuse, c[0x0][0x170], 0x1 ;  /* 0x00005c000408ca11 */ /* 0x040fe200078008ff */
[----:B------:R4:W-:Y:S03]  /*22c0*/  @P4 STS.128 [R0+0x11000], RZ ;  /* 0x011000ff00004388 */ /* 0x0009e60000000c00 */
[----:B------:R-:W-:-:S05]  /*22d0*/  @!P4 LEA.HI.X R9, R4, c[0x0][0x174], R12, 0x1, P0 ;  /* 0x00005d000409ca11 */ /* 0x000fca00000f0c0c */
        /* <DEDUP_REMOVED lines=12> */
.L_x_136:
[----:B------:R-:W-:Y:S05]  /*23a0*/  BSYNC B0 ;  /* 0x0000000000007941 */ /* 0x000fea0003800000 */
.L_x_135:
        /* <DEDUP_REMOVED lines=41> */
.L_x_138:
[----:B------:R-:W-:Y:S05]  /*2640*/  BSYNC B0 ;  /* 0x0000000000007941 */ /* 0x000fea0003800000 */
.L_x_137:
        /* <DEDUP_REMOVED lines=39> */
.L_x_140:
[----:B------:R-:W-:Y:S05]  /*28c0*/  BSYNC B0 ;  /* 0x0000000000007941 */ /* 0x000fea0003800000 */
.L_x_139:
        /* <DEDUP_REMOVED lines=19> */
.L_x_142:
        /* <DEDUP_REMOVED lines=36> */
.L_x_143:
[----:B------:R-:W-:Y:S05]  /*2c40*/  BSYNC B0 ;  /* 0x0000000000007941 */ /* 0x000fea0003800000 */
.L_x_141:
        /* <DEDUP_REMOVED lines=81> */
.L_x_145:
[----:B------:R-:W-:Y:S05]  /*3160*/  BSYNC B0 ;  /* 0x0000000000007941 */ /* 0x000fea0003800000 */
.L_x_144:
        /* <DEDUP_REMOVED lines=39> */
.L_x_147:
[----:B------:R-:W-:Y:S05]  /*33e0*/  BSYNC B0 ;  /* 0x0000000000007941 */ /* 0x000fea0003800000 */
.L_x_146:
[----:B------:R-:W0:Y:S01]  /*33f0*/  LDGDEPBAR ;  /* 0x00000000000079af */ /* 0x000e220000000000 */
[----:B------:R-:W-:Y:S02]  /*3400*/  ULDC.64 UR16, c[0x0][0x318] ;  /* 0x0000c60000107ab9 */ /* 0x000fe40000000a00 */
[----:B------:R-:W-:Y:S01]  /*3410*/  UISETP.NE.U32.AND UP1, UPT, URZ, UR16, UPT ;  /* 0x000000103f00728c */ /* 0x000fe2000bf25070 */
[----:B-1----:R-:W4:Y:S01]  /*3420*/  LDL R6, [R1+0x44] ;  /* 0x0000440001067983 */ /* 0x002f220000100800 */
[----:B------:R-:W-:Y:S02]  /*3430*/  ULDC.64 UR20, c[0x0][0x320] ;  /* 0x0000c80000147ab9 */ /* 0x000fe40000000a00 */
[----:B------:R-:W-:-:S06]  /*3440*/  UISETP.NE.AND.EX UP1, UPT, URZ, UR17, UPT, UP1 ;  /* 0x000000113f00728c */ /* 0x000fcc000bf25310 */
[----:B------:R-:W-:-:S05]  /*3450*/  PLOP3.LUT P1, PT, PT, PT, UP1, 0x80, 0x0 ;  /* 0x000000000000781c */ /* 0x000fca0003f2f018 */
[----:B------:R-:W-:Y:S02]  /*3460*/  @UP1 UIMAD UR4, UR39, UR20, URZ ;  /* 0x00000014270412a4 */ /* 0x000fe4000f8e023f */
[----:B------:R-:W-:Y:S02]  /*3470*/  @UP1 UMOV UR14, UR35 ;  /* 0x00000023000e1c82 */ /* 0x000fe40008000000 */
[----:B------:R-:W-:Y:S01]  /*3480*/  @UP1 UMOV UR15, UR57 ;  /* 0x00000039000f1c82 */ /* 0x000fe20008000000 */
[----:B------:R-:W-:-:S04]  /*3490*/  DEPBAR.LE SB0, 0x1 ;  /* 0x000080400000791a */ /* 0x000fc80000000000 */
[----:B------:R-:W-:Y:S01]  /*34a0*/  BAR.SYNC.DEFER_BLOCKING 0x0 ;  /* 0x0000000000007b1d */ /* 0x000fe20000010000 */
[----:B------:R-:W-:Y:S02]  /*34b0*/  @UP1 UIMAD.WIDE.U32 UR14, UR32, UR20, UR14 ;  /* 0x00000014200e12a5 */ /* 0x000fe4000f8e000e */
[----:B------:R-:W-:Y:S02]  /*34c0*/  @UP1 UIMAD UR21, UR32, UR21, UR4 ;  /* 0x00000015201512a4 */ /* 0x000fe4000f8e0204 */
[----:B------:R-:W-:Y:S02]  /*34d0*/  @UP1 ULEA UR16, UP0, UR14, UR16, 0x2 ;  /* 0x000000100e101291 */ /* 0x000fe4000f80103f */
[----:B------:R-:W-:-:S04]  /*34e0*/  @UP1 UIADD3 UR21, UR15, UR21, URZ ;  /* 0x000000150f151290 */ /* 0x000fc8000fffe03f */
[----:B------:R-:W-:Y:S01]  /*34f0*/  @UP1 ULEA.HI.X UR17, UR14, UR17, UR21, 0x2, UP0 ;  /* 0x000000110e111291 */ /* 0x000fe200080f1415 */
[----:B------:R-:W-:-:S05]  /*3500*/  IMAD.U32 R4, RZ, RZ, UR16 ;  /* 0x00000010ff047e24 */ /* 0x000fca000f8e00ff */
[----:B------:R-:W-:-:S05]  /*3510*/  IMAD.U32 R5, RZ, RZ, UR17 ;  /* 0x00000011ff057e24 */ /* 0x000fca000f8e00ff */
[----:B---3--:R1:W3:Y:S01]  /*3520*/  @P1 LDG.E R0, [R4.64] ;  /* 0x0000000604001981 */ /* 0x0082e2000c1e1900 */
[----:B------:R-:W3:Y:S01]  /*3530*/  @P1 MUFU.RCP R3, c[0x0][0x238] ;  /* 0x00008e0000031b08 */ /* 0x000ee20000001000 */
[----:B------:R-:W-:Y:S01]  /*3540*/  SHF.L.U32 R219, R227, 0x1, RZ ;  /* 0x00000001e3db7819 */ /* 0x000fe200000006ff */
[----:B------:R-:W-:Y:S01]  /*3550*/  IMAD.MOV.U32 R240, RZ, RZ, R228 ;  /* 0x000000fffff07224 */ /* 0x000fe200078e00e4 */
        /* <DEDUP_REMOVED lines=21> */
[----:B-1----:R-:W-:Y:S01]  /*36b0*/  IADD3 R4, R225, 0x1800, RZ ;  /* 0x00001800e1047810 */ /* 0x002fe20007ffe0ff */
[----:B------:R-:W-:Y:S01]  /*36c0*/  CS2R R100, SRZ ;  /* 0x0000000000647805 */ /* 0x000fe2000001ff00 */
[----:B------:R-:W-:Y:S01]  /*36d0*/  CS2R R94, SRZ ;  /* 0x00000000005e7805 */ /* 0x000fe2000001ff00 */
[----:B------:R-:W1:Y:S01]  /*36e0*/  LDSM.16.M88.4 R192, [R217+0x11000] ;  /* 0x01100000d9c0783b */ /* 0x000e620000000200 */
[----:B------:R-:W-:Y:S01]  /*36f0*/  SEL R4, R4, R225, !P0 ;  /* 0x000000e104047207 */ /* 0x000fe20004000000 */
        /* <DEDUP_REMOVED lines=37> */
[----:B------:R-:W-:Y:S01]  /*3950*/  UMOV UR4, URZ ;  /* 0x0000003f00047c82 */ /* 0x000fe20008000000 */
[----:B---3--:R-:W-:Y:S01]  /*3960*/  @P1 FMUL.FTZ R0, R0, R3 ;  /* 0x0000000300001220 */ /* 0x008fe20000410000 */
[----:B------:R-:W-:-:S03]  /*3970*/  MOV R3, UR18 ;  /* 0x0000001200037c02 */ /* 0x000fc60008000f00 */
[----:B------:R3:W5:Y:S02]  /*3980*/  @P1 R2UR UR9, R0 ;  /* 0x00000000000913c2 */ /* 0x00076400000e0000 */
[----:B----4-:R-:W-:Y:S01]  /*3990*/  IMAD R3, R3, 0x80, R6 ;  /* 0x0000008003037824 */ /* 0x010fe200078e0206 */
[----:B------:R-:W-:-:S04]  /*39a0*/  SHF.L.U64.HI R6, R19, 0x2, R17 ;  /* 0x0000000213067819 */ /* 0x000fc80000010211 */
[----:B------:R-:W-:Y:S02]  /*39b0*/  IADD3 R5, R19, -UR25, -R3 ;  /* 0x8000001913057c10 */ /* 0x000fe4000fffe803 */
[----:B------:R-:W-:Y:S01]  /*39c0*/  SHF.L.U32 R3, R4, 0x1, RZ ;  /* 0x0000000104037819 */ /* 0x000fe200000006ff */
[----:B------:R-:W-:-:S04]  /*39d0*/  IMAD.MOV.U32 R4, RZ, RZ, c[0x0][0x22c] ;  /* 0x00008b00ff047624 */ /* 0x000fc800078e00ff */
[----:B------:R-:W-:-:S05]  /*39e0*/  IMAD R4, R4, c[0x0][0x1c0], RZ ;  /* 0x0000700004047a24 */ /* 0x000fca00078e02ff */
[----:B------:R-:W-:Y:S02]  /*39f0*/  SHF.L.U32 R7, R4, 0x4, RZ ;  /* 0x0000000404077819 */ /* 0x000fe400000006ff */
[----:B---3--:R-:W-:Y:S01]  /*3a00*/  IADD3 R0, R227, 0x1800, RZ ;  /* 0x00001800e3007810 */ /* 0x008fe20007ffe0ff */
[----:B-----5:R-:W-:-:S03]  /*3a10*/  @UP1 UMOV UR4, UR9 ;  /* 0x0000000900041c82 */ /* 0x020fc60008000000 */
[----:B------:R-:W-:-:S05]  /*3a20*/  SEL R0, R0, R227, !P0 ;  /* 0x000000e300007207 */ /* 0x000fca0004000000 */
[----:B------:R-:W-:Y:S01]  /*3a30*/  IMAD.SHL.U32 R216, R0, 0x2, RZ ;  /* 0x0000000200d87824 */ /* 0x000fe200078e00ff */
[----:B------:R-:W-:Y:S01]  /*3a40*/  IADD3 R0, R5, UR5, RZ ;  /* 0x0000000505007c10 */ /* 0x000fe2000fffe0ff */
[----:B------:R-:W-:Y:S01]  /*3a50*/  IMAD.SHL.U32 R5, R4, 0x8, RZ ;  /* 0x0000000804057824 */ /* 0x000fe200078e00ff */
[----:B------:R-:W-:-:S03]  /*3a60*/  IADD3 R4, R7, 0x40, RZ ;  /* 0x0000004007047810 */ /* 0x000fc60007ffe0ff */
[----:B------:R3:W-:Y:S02]  /*3a70*/  STL [R1+0x40], R0 ;  /* 0x0000400001007387 */ /* 0x0007e40000100800 */
[----:B------:R-:W-:Y:S02]  /*3a80*/  IMAD.IADD R4, R5, 0x1, R4 ;  /* 0x0000000105047824 */ /* 0x000fe400078e0204 */
[----:B------:R4:W-:Y:S01]  /*3a90*/  STL [R1+0x38], R6 ;  /* 0x0000380601007387 */ /* 0x0009e20000100800 */
[----:B---3--:R-:W-:Y:S02]  /*3aa0*/  IADD3 R0, R19, -0x40, RZ ;  /* 0xffffffc013007810 */ /* 0x008fe40007ffe0ff */
[----:B----4-:R-:W-:Y:S01]  /*3ab0*/  IADD3 R6, R7, 0x20, RZ ;  /* 0x0000002007067810 */ /* 0x010fe20007ffe0ff */
[----:B------:R-:W-:Y:S01]  /*3ac0*/  IMAD.SHL.U32 R7, R19, 0x4, RZ ;  /* 0x0000000413077824 */ /* 0x000fe200078e00ff */
[----:B------:R-:W-:-:S03]  /*3ad0*/  SHF.L.U32 R0, R0, 0x2, RZ ;  /* 0x0000000200007819 */ /* 0x000fc600000006ff */
[C---:B------:R-:W-:Y:S01]  /*3ae0*/  IMAD.IADD R6, R5.reuse, 0x1, R6 ;  /* 0x0000000105067824 */ /* 0x040fe200078e0206 */
[----:B------:R-:W-:Y:S03]  /*3af0*/  STL [R1+0x3c], R7 ;  /* 0x00003c0701007387 */ /* 0x000fe60000100800 */
[C---:B------:R-:W-:Y:S01]  /*3b00*/  IMAD.IADD R6, R5.reuse, 0x1, R6 ;  /* 0x0000000105067824 */ /* 0x040fe200078e0206 */
[----:B------:R3:W-:Y:S03]  /*3b10*/  STL [R1+0x34], R0 ;  /* 0x0000340001007387 */ /* 0x0007e60000100800 */
[----:B------:R-:W-:-:S04]  /*3b20*/  IMAD.IADD R6, R5, 0x1, R6 ;  /* 0x0000000105067824 */ /* 0x000fc800078e0206 */
[----:B------:R-:W-:-:S05]  /*3b30*/  IMAD.IADD R6, R5, 0x1, R6 ;  /* 0x0000000105067824 */ /* 0x000fca00078e0206 */
[----:B------:R-:W-:Y:S01]  /*3b40*/  STL [R1+0x1c], R6 ;  /* 0x00001c0601007387 */ /* 0x000fe20000100800 */
[C---:B---3--:R-:W-:Y:S01]  /*3b50*/  IADD3 R0, R5.reuse, R4, RZ ;  /* 0x0000000405007210 */ /* 0x048fe20007ffe0ff */
[----:B------:R-:W-:-:S03]  /*3b60*/  IMAD.IADD R4, R5, 0x1, R6 ;  /* 0x0000000105047824 */ /* 0x000fc600078e0206 */
[----:B------:R-:W-:-:S04]  /*3b70*/  IADD3 R0, R5, R0, RZ ;  /* 0x0000000005007210 */ /* 0x000fc80007ffe0ff */
[----:B------:R-:W-:-:S05]  /*3b80*/  IADD3 R0, R5, R0, RZ ;  /* 0x0000000005007210 */ /* 0x000fca0007ffe0ff */
[----:B------:R3:W-:Y:S04]  /*3b90*/  STL [R1+0x18], R0 ;  /* 0x0000180001007387 */ /* 0x0007e80000100800 */
[----:B------:R4:W-:Y:S01]  /*3ba0*/  STL [R1+0x24], R4 ;  /* 0x0000240401007387 */ /* 0x0009e20000100800 */
[----:B---3--:R-:W-:-:S05]  /*3bb0*/  IADD3 R0, R5, R0, RZ ;  /* 0x0000000005007210 */ /* 0x008fca0007ffe0ff */
[----:B-12---:R4:W-:Y:S02]  /*3bc0*/  STL [R1+0x20], R0 ;  /* 0x0000200001007387 */ /* 0x0069e40000100800 */
.L_x_150:
[----:B------:R-:W2:Y:S01]  /*3bd0*/  LDL R229, [R1+0x40] ;  /* 0x0000400001e57983 */ /* 0x000ea20000100800 */
[----:B----4-:R-:W-:Y:S01]  /*3be0*/  IMAD.IADD R0, R226, 0x1, R216 ;  /* 0x00000001e2007824 */ /* 0x010fe200078e02d8 */
[----:B------:R-:W-:Y:S02]  /*3bf0*/  USHF.L.U32 UR9, UR18, 0x7, URZ ;  /* 0x0000000712097899 */ /* 0x000fe4000800063f */
[----:B------:R-:W0:Y:S01]  /*3c00*/  LDGDEPBAR ;  /* 0x00000000000079af */ /* 0x000e220000000000 */
[----:B------:R-:W-:Y:S02]  /*3c10*/  UISETP.GE.AND UP4, UPT, UR8, 0x1, UPT ;  /* 0x000000010800788c */ /* 0x000fe4000bf86270 */
[----:B------:R-:W-:Y:S04]  /*3c20*/  UIADD3 UR9, UR9, 0x80, URZ ;  /* 0x0000008009097890 */ /* 0x000fe8000fffe03f */
[----:B------:R-:W-:Y:S01]  /*3c30*/  UISETP.GE.AND UP0, UPT, UR9, UR5, UPT ;  /* 0x000000050900728c */ /* 0x000fe2000bf06270 */
[----:B------:R-:W3:Y:S04]  /*3c40*/  LDL R243, [R1+0x44] ;  /* 0x0000440001f37983 */ /* 0x000ee80000100800 */
[----:B------:R-:W4:Y:S01]  /*3c50*/  LDL R242, [R1+0x8] ;  /* 0x0000080001f27983 */ /* 0x000f220000100800 */
[----:B------:R-:W-:Y:S02]  /*3c60*/  PLOP3.LUT P5, PT, PT, PT, UP0, 0x80, 0x0 ;  /* 0x000000000000781c */ /* 0x000fe40003faf008 */
[----:B------:R-:W-:Y:S01]  /*3c70*/  PLOP3.LUT P4, PT, PT, PT, UP0, 0x80, 0x0 ;  /* 0x000000000000781c */ /* 0x000fe20003f8f008 */
[----:B------:R-:W3:Y:S01]  /*3c80*/  LDL R241, [R1+0xc] ;  /* 0x00000c0001f17983 */ /* 0x000ee20000100800 */
[----:B------:R-:W-:Y:S01]  /*3c90*/  PLOP3.LUT P6, PT, PT, PT, UP0, 0x80, 0x0 ;  /* 0x000000000000781c */ /* 0x000fe20003fcf008 */
        /* <DEDUP_REMOVED lines=19> */
[----:B------:R-:W1:Y:S02]  /*3dd0*/  LDSM.16.M88.4 R164, [R218+0xb400] ;  /* 0x00b40000daa4783b */ /* 0x000e640000000200 */
[-C--:B------:R-:W-:Y:S08]  /*3de0*/  HMMA.16816.F32.BF16 R28, R28, R134.reuse, RZ ;  /* 0x000000861c1c723c */ /* 0x080ff000000418ff */
[----:B------:R-:W-:Y:S01]  /*3df0*/  HMMA.16816.F32.BF16 R32, R32, R134, RZ ;  /* 0x000000862020723c */ /* 0x000fe200000418ff */
[----:B------:R-:W-:Y:S07]  /*3e00*/  LDSM.16.M88.4 R132, [R0+0x1000] ;  /* 0x001000000084783b */ /* 0x000fee0000000200 */
[-C--:B------:R-:W-:Y:S08]  /*3e10*/  HMMA.16816.F32.BF16 R4, R136, R140.reuse, R4 ;  /* 0x0000008c8804723c */ /* 0x080ff00000041804 */
[C---:B-1----:R-:W-:Y:S08]  /*3e20*/  HMMA.16816.F32.BF16 R8, R144.reuse, R140, R8 ;  /* 0x0000008c9008723c */ /* 0x042ff00000041808 */
[-C--:B------:R-:W-:Y:S08]  /*3e30*/  HMMA.16816.F32.BF16 R12, R144, R142.reuse, R12 ;  /* 0x0000008e900c723c */ /* 0x080ff0000004180c */
[C---:B------:R-:W-:Y:S01]  /*3e40*/  HMMA.16816.F32.BF16 R16, R136.reuse, R142, R16 ;  /* 0x0000008e8810723c */ /* 0x040fe20000041810 */
[----:B------:R-:W1:Y:S07]  /*3e50*/  LDSM.16.M88.4 R140, [R217+0xb000] ;  /* 0x00b00000d98c783b */ /* 0x000e6e0000000200 */
[-C--:B------:R-:W-:Y:S08]  /*3e60*/  HMMA.16816.F32.BF16 R20, R136, R148.reuse, R20 ;  /* 0x000000948814723c */ /* 0x080ff00000041814 */
[C---:B------:R-:W-:Y:S08]  /*3e70*/  HMMA.16816.F32.BF16 R24, R144.reuse, R148, R24 ;  /* 0x000000949018723c */ /* 0x040ff00000041818 */
[-C--:B------:R-:W-:Y:S01]  /*3e80*/  HMMA.16816.F32.BF16 R28, R144, R150.reuse, R28 ;  /* 0x00000096901c723c */ /* 0x080fe2000004181c */
[----:B------:R-:W1:Y:S07]  /*3e90*/  LDSM.16.M88.4 R144, [R0+0x1800] ;  /* 0x001800000090783b */ /* 0x000e6e0000000200 */
[----:B------:R-:W-:Y:S01]  /*3ea0*/  HMMA.16816.F32.BF16 R32, R136, R150, R32 ;  /* 0x000000968820723c */ /* 0x000fe20000041820 */
[----:B------:R-:W1:Y:S07]  /*3eb0*/  LDSM.16.M88.4 R136, [R217+0xb400] ;  /* 0x00b40000d988783b */ /* 0x000e6e0000000200 */
[-C--:B------:R-:W-:Y:S08]  /*3ec0*/  HMMA.16816.F32.BF16 R4, R152, R156.reuse, R4 ;  /* 0x0000009c9804723c */ /* 0x080ff00000041804 */
[C---:B------:R-:W-:Y:S07]  /*3ed0*/  HMMA.16816.F32.BF16 R8, R160.reuse, R156, R8 ;  /* 0x0000009ca008723c */ /* 0x040fee0000041808 */
[----:B------:R-:W-:Y:S01]  /*3ee0*/  IMAD.U32 R156, RZ, RZ, UR8 ;  /* 0x00000008ff9c7e24 */ /* 0x000fe2000f8e00ff */
[-C--:B------:R-:W-:Y:S08]  /*3ef0*/  HMMA.16816.F32.BF16 R12, R160, R158.reuse, R12 ;  /* 0x0000009ea00c723c */ /* 0x080ff0000004180c */
[C---:B------:R-:W-:Y:S08]  /*3f00*/  HMMA.16816.F32.BF16 R16, R152.reuse, R158, R16 ;  /* 0x0000009e9810723c */ /* 0x040ff00000041810 */
[-C--:B------:R-:W-:Y:S08]  /*3f10*/  HMMA.16816.F32.BF16 R20, R152, R164.reuse, R20 ;  /* 0x000000a49814723c */ /* 0x080ff00000041814 */
[C---:B------:R-:W-:Y:S08]  /*3f20*/  HMMA.16816.F32.BF16 R24, R160.reuse, R164, R24 ;  /* 0x000000a4a018723c */ /* 0x040ff00000041818 */
[-C--:B------:R-:W-:Y:S08]  /*3f30*/  HMMA.16816.F32.BF16 R28, R160, R166.reuse, R28 ;  /* 0x000000a6a01c723c */ /* 0x080ff0000004181c */
[----:B------:R-:W-:Y:S08]  /*3f40*/  HMMA.16816.F32.BF16 R32, R152, R166, R32 ;  /* 0x000000a69820723c */ /* 0x000ff00000041820 */
[-C--:B-1----:R-:W-:Y:S05]  /*3f50*/  HMMA.16816.F32.BF16 R4, R132, R140.reuse, R4 ;  /* 0x0000008c8404723c */ /* 0x082fea0000041804 */
[----:B--2---:R-:W-:Y:S03]  /*3f60*/  IMAD R156, R156, 0x40, R229 ;  /* 0x000000409c9c7824 */ /* 0x004fe600078e02e5 */
[C---:B------:R-:W-:Y:S04]  /*3f70*/  HMMA.16816.F32.BF16 R8, R144.reuse, R140, R8 ;  /* 0x0000008c9008723c */ /* 0x040fe80000041808 */
[C---:B------:R-:W-:Y:S02]  /*3f80*/  IADD3 R149, R156.reuse, -0x1, RZ ;  /* 0xffffffff9c957810 */ /* 0x040fe40007ffe0ff */
[----:B------:R-:W-:Y:S02]  /*3f90*/  IABS R148, R156 ;  /* 0x0000009c00947213 */ /* 0x000fe40000000000 */
[-C--:B------:R-:W-:Y:S03]  /*3fa0*/  HMMA.16816.F32.BF16 R12, R144, R142.reuse, R12 ;  /* 0x0000008e900c723c */ /* 0x080fe6000004180c */
[----:B------:R-:W-:Y:S01]  /*3fb0*/  ISETP.GE.AND P0, PT, R149, RZ, PT ;  /* 0x000000ff9500720c */ /* 0x000fe20003f06270 */
[----:B------:R-:W-:Y:S01]  /*3fc0*/  IMAD.MOV.U32 R150, RZ, RZ, R148 ;  /* 0x000000ffff967224 */ /* 0x000fe200078e0094 */
[C---:B------:R-:W-:Y:S02]  /*3fd0*/  IADD3 R148, R156.reuse, 0x8, RZ ;  /* 0x000000089c947810 */ /* 0x040fe40007ffe0ff */
[----:B------:R-:W-:Y:S01]  /*3fe0*/  IADD3 R152, R156, 0x7, RZ ;  /* 0x000000079c987810 */ /* 0x000fe20007ffe0ff */
[C---:B------:R-:W-:Y:S01]  /*3ff0*/  HMMA.16816.F32.BF16 R16, R132.reuse, R142, R16 ;  /* 0x0000008e8410723c */ /* 0x040fe20000041810 */
[----:B------:R-:W1:Y:S01]  /*4000*/  I2F R164, R150 ;  /* 0x0000009600a47306 */ /* 0x000e620000201400 */
[----:B------:R-:W-:Y:S02]  /*4010*/  LDSM.16.M88.4 R140, [R216+0x2000] ;  /* 0x00200000d88c783b */ /* 0x000fe40000000200 */
[----:B------:R-:W-:Y:S02]  /*4020*/  ISETP.GE.AND P1, PT, R148, RZ, PT ;  /* 0x000000ff9400720c */ /* 0x000fe40003f26270 */
[C---:B------:R-:W-:Y:S02]  /*4030*/  IADD3 R159, R156.reuse, 0x20, RZ ;  /* 0x000000209c9f7810 */ /* 0x040fe40007ffe0ff */
[-C--:B------:R-:W-:Y:S04]  /*4040*/  HMMA.16816.F32.BF16 R20, R132, R136.reuse, R20 ;  /* 0x000000888414723c */ /* 0x080fe80000041814 */
[----:B------:R-:W-:Y:S02]  /*4050*/  @!P0 IADD3 R149, -R156, 0x1, RZ ;  /* 0x000000019c958810 */ /* 0x000fe40007ffe1ff */
[----:B------:R-:W-:Y:S02]  /*4060*/  ISETP.GE.AND P0, PT, R152, RZ, PT ;  /* 0x000000ff9800720c */ /* 0x000fe40003f06270 */
[C---:B------:R-:W-:Y:S01]  /*4070*/  HMMA.16816.F32.BF16 R24, R144.reuse, R136, R24 ;  /* 0x000000889018723c */ /* 0x040fe20000041818 */
[----:B------:R-:W2:Y:S03]  /*4080*/  I2F R163, R149 ;  /* 0x0000009500a37306 */ /* 0x000ea60000201400 */
[C---:B------:R-:W-:Y:S02]  /*4090*/  @!P1 IADD3 R148, -R156.reuse, -0x8, RZ ;  /* 0xfffffff89c949810 */ /* 0x040fe40007ffe1ff */
[C---:B------:R-:W-:Y:S02]  /*40a0*/  IADD3 R158, R156.reuse, 0x1f, RZ ;  /* 0x0000001f9c9e7810 */ /* 0x040fe40007ffe0ff */
[-C--:B------:R-:W-:Y:S01]  /*40b0*/  HMMA.16816.F32.BF16 R28, R144, R138.reuse, R28 ;  /* 0x0000008a901c723c */ /* 0x080fe2000004181c */
[----:B------:R-:W-:Y:S02]  /*40c0*/  LDSM.16.M88.4 R144, [R217+0xd000] ;  /* 0x00d00000d990783b */ /* 0x000fe40000000200 */
[----:B------:R1:W1:Y:S01]  /*40d0*/  I2F R166, R148 ;  /* 0x0000009400a67306 */ /* 0x0002620000201400 */
[C---:B------:R-:W-:Y:S02]  /*40e0*/  @!P0 IADD3 R152, -R156.reuse, -0x7, RZ ;  /* 0xfffffff99c988810 */ /* 0x040fe40007ffe1ff */
[----:B------:R-:W-:Y:S02]  /*40f0*/  IADD3 R137, R156, 0x18, RZ ;  /* 0x000000189c897810 */ /* 0x000fe40007ffe0ff */
[----:B------:R-:W-:Y:S01]  /*4100*/  HMMA.16816.F32.BF16 R32, R132, R138, R32 ;  /* 0x0000008a8420723c */ /* 0x000fe20000041820 */
[----:B------:R-:W-:Y:S03]  /*4110*/  LDSM.16.M88.4 R132, [R218+0xd400] ;  /* 0x00d40000da84783b */ /* 0x000fe60000000200 */
[----:B------:R-:W-:Y:S01]  /*4120*/  ISETP.GE.AND P1, PT, R159, RZ, PT ;  /* 0x000000ff9f00720c */ /* 0x000fe20003f26270 */
[----:B------:R2:W2:Y:S01]  /*4130*/  I2F R165, R152 ;  /* 0x0000009800a57306 */ /* 0x0004a20000201400 */
[----:B------:R-:W-:Y:S02]  /*4140*/  ISETP.GE.AND P0, PT, R158, RZ, PT ;  /* 0x000000ff9e00720c */ /* 0x000fe40003f06270 */
[C---:B------:R-:W-:Y:S04]  /*4150*/  IADD3 R157, R156.reuse, 0x28, RZ ;  /* 0x000000289c9d7810 */ /* 0x040fe80007ffe0ff */
[C---:B------:R-:W-:Y:S05]  /*4160*/  IADD3 R136, R156.reuse, 0x17, RZ ;  /* 0x000000179c887810 */ /* 0x040fea0007ffe0ff */
[C---:B------:R-:W-:Y:S01]  /*4170*/  @!P1 IADD3 R159, -R156.reuse, -0x20, RZ ;  /* 0xffffffe09c9f9810 */ /* 0x040fe20007ffe1ff */
[----:B-1----:R-:W1:Y:S01]  /*4180*/  LDSM.16.M88.4 R148, [R218+0xd000] ;  /* 0x00d00000da94783b */ /* 0x002e620000000200 */
[----:B------:R-:W-:Y:S02]  /*4190*/  ISETP.GE.AND P1, PT, R157, RZ, PT ;  /* 0x000000ff9d00720c */ /* 0x000fe40003f26270 */
[----:B------:R3:W1:Y:S01]  /*41a0*/  I2F R162, R159 ;  /* 0x0000009f00a27306 */ /* 0x0006620000201400 */
[C---:B------:R-:W-:Y:S04]  /*41b0*/  @!P0 IADD3 R158, -R156.reuse, -0x1f, RZ ;  /* 0xffffffe19c9e8810 */ /* 0x040fe80007ffe1ff */
[----:B--2---:R-:W2:Y:S05]  /*41c0*/  LDSM.16.M88.4 R152, [R216+0x2800] ;  /* 0x00280000d898783b */ /* 0x004eaa0000000200 */
[----:B------:R-:W1:Y:S01]  /*41d0*/  I2F R158, R158 ;  /* 0x0000009e009e7306 */ /* 0x000e620000201400 */
[C---:B------:R-:W-:Y:S02]  /*41e0*/  @!P1 IADD3 R157, -R156.reuse, -0x28, RZ ;  /* 0xffffffd89c9d9810 */ /* 0x040fe40007ffe1ff */
[----:B------:R-:W-:Y:S07]  /*41f0*/  ISETP.GE.AND P1, PT, R137, RZ, PT ;  /* 0x000000ff8900720c */ /* 0x000fee0003f26270 */
[----:B------:R2:W2:Y:S01]  /*4200*/  I2F R229, R157 ;  /* 0x0000009d00e57306 */ /* 0x0004a20000201400 */
[C---:B---3--:R-:W-:Y:S05]  /*4210*/  IADD3 R159, R156.reuse, 0x27, RZ ;  /* 0x000000279c9f7810 */ /* 0x048fea0007ffe0ff */
[C---:B------:R-:W-:Y:S02]  /*4220*/  @!P1 IADD3 R137, -R156.reuse, -0x18, RZ ;  /* 0xffffffe89c899810 */ /* 0x040fe40007ffe1ff */
[----:B------:R-:W-:Y:S02]  /*4230*/  ISETP.GE.AND P0, PT, R159, RZ, PT ;  /* 0x000000ff9f00720c */ /* 0x000fe40003f06270 */
[----:B------:R-:W-:Y:S01]  /*4240*/  I2F R161, R137 ;  /* 0x0000008900a17306 */ /* 0x000fe20000201400 */
[-C--:B-1----:R-:W-:Y:S11]  /*4250*/  HMMA.16816.F32.BF16 R4, R140, R148.reuse, R4 ;  /* 0x000000948c04723c */ /* 0x082ff60000041804 */
[----:B------:R-:W-:Y:S01]  /*4260*/  @!UPT UIADD3 URZ, URZ, URZ, URZ ;  /* 0x0000003f3f3ff290 */ /* 0x000fe2000fffe03f */
[----:B------:R-:W-:Y:S02]  /*4270*/  @!P0 IADD3 R159, -R156, -0x27, RZ ;  /* 0xffffffd99c9f8810 */ /* 0x000fe40007ffe1ff */
[----:B------:R-:W-:Y:S02]  /*4280*/  ISETP.GE.AND P0, PT, R136, RZ, PT ;  /* 0x000000ff8800720c */ /* 0x000fe40003f06270 */
[----:B------:R-:W1:Y:S01]  /*4290*/  I2F R167, R159 ;  /* 0x0000009f00a77306 */ /* 0x000e620000201400 */
[C---:B--2---:R-:W-:Y:S04]  /*42a0*/  HMMA.16816.F32.BF16 R8, R152.reuse, R148, R8 ;  /* 0x000000949808723c */ /* 0x044fe80000041808 */
[C---:B------:R-:W-:Y:S03]  /*42b0*/  IADD3 R157, R156.reuse, -0x9, RZ ;  /* 0xfffffff79c9d7810 */ /* 0x040fe60007ffe0ff */
[C---:B------:R-:W-:Y:S01]  /*42c0*/  IADD3 R149, R156.reuse, -0x8, RZ ;  /* 0xfffffff89c957810 */ /* 0x040fe20007ffe0ff */
[-C--:B------:R-:W-:Y:S03]  /*42d0*/  HMMA.16816.F32.BF16 R12, R152, R150.reuse, R12 ;  /* 0x00000096980c723c */ /* 0x080fe6000004180c */
[----:B------:R-:W-:Y:S02]  /*42e0*/  ISETP.GE.AND P1, PT, R149, RZ, PT ;  /* 0x000000ff9500720c */ /* 0x000fe40003f26270 */
[C---:B------:R-:W-:Y:S02]  /*42f0*/  @!P0 IADD3 R136, -R156.reuse, -0x17, RZ ;  /* 0xffffffe99c888810 */ /* 0x040fe40007ffe1ff */
[C---:B------:R-:W-:Y:S01]  /*4300*/  IADD3 R148, R156.reuse, -0x10, RZ ;  /* 0xfffffff09c947810 */ /* 0x040fe20007ffe0ff */
[C---:B------:R-:W-:Y:S01]  /*4310*/  HMMA.16816.F32.BF16 R16, R140.reuse, R150, R16 ;  /* 0x000000968c10723c */ /* 0x040fe20000041810 */
[----:B------:R2:W2:Y:S03]  /*4320*/  I2F R160, R136 ;  /* 0x0000008800a07306 */ /* 0x0004a60000201400 */
[----:B------:R-:W-:Y:S03]  /*4330*/  ISETP.GE.AND P0, PT, R157, RZ, PT ;  /* 0x000000ff9d00720c */ /* 0x000fe60003f06270 */
[C---:B------:R-:W-:Y:S01]  /*4340*/  IADD3 R150, R156.reuse, 0x10, RZ ;  /* 0x000000109c967810 */ /* 0x040fe20007ffe0ff */
[-C--:B------:R-:W-:Y:S04]  /*4350*/  HMMA.16816.F32.BF16 R20, R140, R132.reuse, R20 ;  /* 0x000000848c14723c */ /* 0x080fe80000041814 */
[----:B------:R-:W-:Y:S02]  /*4360*/  @!P1 IADD3 R149, -R156, 0x8, RZ ;  /* 0x000000089c959810 */ /* 0x000fe40007ffe1ff */
[----:B------:R-:W-:Y:S02]  /*4370*/  ISETP.GE.AND P1, PT, R148, RZ, PT ;  /* 0x000000ff9400720c */ /* 0x000fe40003f26270 */
[C---:B------:R-:W-:Y:S01]  /*4380*/  HMMA.16816.F32.BF16 R24, R152.reuse, R132, R24 ;  /* 0x000000849818723c */ /* 0x040fe20000041818 */
[----:B------:R1:W1:Y:S03]  /*4390*/  I2F R151, R149 ;  /* 0x0000009500977306 */ /* 0x0002660000201400 */
[C---:B------:R-:W-:Y:S04]  /*43a0*/  @!P0 IADD3 R157, -R156.reuse, 0x9, RZ ;  /* 0x000000099c9d8810 */ /* 0x040fe80007ffe1ff */
[-C--:B------:R-:W-:Y:S01]  /*43b0*/  HMMA.16816.F32.BF16 R28, R152, R134.reuse, R28 ;  /* 0x00000086981c723c */ /* 0x080fe2000004181c */
[----:B------:R-:W3:Y:S02]  /*43c0*/  LDL R154, [R1] ;  /* 0x00000000019a7983 */ /* 0x000ee40000100800 */
[----:B------:R-:W4:Y:S01]  /*43d0*/  I2F R157, R157 ;  /* 0x0000009d009d7306 */ /* 0x000f220000201400 */
[----:B------:R-:W-:Y:S01]  /*43e0*/  @!P1 IADD3 R148, -R156, 0x10, RZ ;  /* 0x000000109c949810 */ /* 0x000fe20007ffe1ff */
[----:B------:R-:W3:Y:S01]  /*43f0*/  LDL R155, [R1+0x4] ;  /* 0x00000400019b7983 */ /* 0x000ee20000100800 */
[----:B------:R-:W-:Y:S02]  /*4400*/  ISETP.GE.AND P1, PT, R150, RZ, PT ;  /* 0x000000ff9600720c */ /* 0x000fe40003f26270 */
[----:B------:R-:W-:Y:S01]  /*4410*/  HMMA.16816.F32.BF16 R32, R140, R134, R32 ;  /* 0x000000868c20723c */ /* 0x000fe20000041820 */
[----:B--2---:R-:W2:Y:S04]  /*4420*/  LDSM.16.M88.4 R136, [R0+0x2000] ;  /* 0x002000000088783b */ /* 0x004ea80000000200 */
[----:B------:R4:W-:Y:S02]  /*4430*/  I2F R159, R148 ;  /* 0x00000094009f7306 */ /* 0x0009e40000201400 */
[----:B------:R-:W-:Y:S01]  /*4440*/  IADD3 R140, R156, -0x18, RZ ;  /* 0xffffffe89c8c7810 */ /* 0x000fe20007ffe0ff */
[----:B------:R-:W-:Y:S01]  /*4450*/  FMUL.FTZ R141, R241, 1.4426950216293334961 ;  /* 0x3fb8aa3bf18d7820 */ /* 0x000fe20000410000 */
[----:B------:R4:W2:Y:S02]  /*4460*/  LDSM.16.M88.4 R132, [R0+0x2800] ;  /* 0x002800000084783b */ /* 0x0008a40000000200 */
[----:B------:R-:W-:Y:S01]  /*4470*/  ISETP.GE.AND P3, PT, R140, RZ, PT ;  /* 0x000000ff8c00720c */ /* 0x000fe20003f66270 */
[----:B------:R-:W-:Y:S01]  /*4480*/  IMAD.U32 R142, RZ, RZ, UR18 ;  /* 0x00000012ff8e7e24 */ /* 0x000fe2000f8e00ff */
[----:B-1----:R-:W-:Y:S01]  /*4490*/  IADD3 R149, R156, -0x11, RZ ;  /* 0xffffffef9c957810 */ /* 0x002fe20007ffe0ff */
[----:B----4-:R-:W-:Y:S01]  /*44a0*/  FMUL.FTZ R143, R242, 1.4426950216293334961 ;  /* 0x3fb8aa3bf28f7820 */ /* 0x010fe20000410000 */
[----:B------:R-:W-:Y:S01]  /*44b0*/  @!P1 IADD3 R150, -R156, -0x10, RZ ;  /* 0xfffffff09c969810 */ /* 0x000fe20007ffe1ff */
[----:B------:R-:W-:Y:S01]  /*44c0*/  IMAD R142, R142, 0x80, R243 ;  /* 0x000000808e8e7824 */ /* 0x000fe200078e02f3 */
[----:B------:R-:W-:Y:S02]  /*44d0*/  ISETP.GE.AND P0, PT, R149, RZ, PT ;  /* 0x000000ff9500720c */ /* 0x000fe40003f06270 */
[----:B------:R-:W-:Y:S02]  /*44e0*/  PLOP3.LUT P1, PT, PT, PT, UP0, 0x80, 0x0 ;  /* 0x000000000000781c */ /* 0x000fe40003f2f008 */
[----:B------:R-:W-:Y:S01]  /*44f0*/  @P5 ISETP.GE.AND P5, PT, R142, UR5, PT ;  /* 0x000000058e005c0c */ /* 0x000fe2000bfa6270 */
[----:B------:R-:W-:Y:S02]  /*4500*/  I2F R150, R150 ;  /* 0x0000009600967306 */ /* 0x000fe40000201400 */
[C---:B------:R-:W-:Y:S02]  /*4510*/  @!P3 IADD3 R140, -R156.reuse, 0x18, RZ ;  /* 0x000000189c8cb810 */ /* 0x040fe40007ffe1ff */
[----:B------:R-:W-:Y:S02]  /*4520*/  PLOP3.LUT P3, PT, PT, PT, UP0, 0x80, 0x0 ;  /* 0x000000000000781c */ /* 0x000fe40003f6f008 */
[C---:B------:R-:W-:Y:S02]  /*4530*/  IADD3 R148, R156.reuse, 0xf, RZ ;  /* 0x0000000f9c947810 */ /* 0x040fe40007ffe0ff */
[C---:B------:R-:W-:Y:S02]  /*4540*/  @!P0 IADD3 R149, -R156.reuse, 0x11, RZ ;  /* 0x000000119c958810 */ /* 0x040fe40007ffe1ff */
[----:B------:R1:W-:Y:S01]  /*4550*/  I2F R153, R140 ;  /* 0x0000008c00997306 */ /* 0x0003e20000201400 */
[----:B------:R-:W-:Y:S02]  /*4560*/  IADD3 R0, R156, -0x19, RZ ;  /* 0xffffffe79c007810 */ /* 0x000fe40007ffe0ff */
[----:B------:R-:W-:Y:S02]  /*4570*/  ISETP.GE.AND P0, PT, R148, RZ, PT ;  /* 0x000000ff9400720c */ /* 0x000fe40003f06270 */
[----:B------:R-:W-:Y:S01]  /*4580*/  ISETP.GE.AND P2, PT, R0, RZ, PT ;  /* 0x000000ff0000720c */ /* 0x000fe20003f46270 */
[-C--:B--2---:R-:W-:Y:S04]  /*4590*/  HMMA.16816.F32.BF16 R4, R136, R144.reuse, R4 ;  /* 0x000000908804723c */ /* 0x084fe80000041804 */
[----:B------:R-:W-:Y:S08]  /*45a0*/  I2F R149, R149 ;  /* 0x0000009500957306 */ /* 0x000ff00000201400 */
[C---:B------:R-:W-:Y:S01]  /*45b0*/  @!P0 IADD3 R148, -R156.reuse, -0xf, RZ ;  /* 0xfffffff19c948810 */ /* 0x040fe20007ffe1ff */
[C---:B------:R-:W-:Y:S01]  /*45c0*/  HMMA.16816.F32.BF16 R8, R132.reuse, R144, R8 ;  /* 0x000000908408723c */ /* 0x040fe20000041808 */
[----:B------:R-:W-:Y:S03]  /*45d0*/  PLOP3.LUT P0, PT, PT, PT, UP0, 0x80, 0x0 ;  /* 0x000000000000781c */ /* 0x000fe60003f0f008 */
[----:B------:R-:W-:Y:S01]  /*45e0*/  @!P2 IADD3 R0, -R156, 0x19, RZ ;  /* 0x000000199c00a810 */ /* 0x000fe20007ffe1ff */
[----:B------:R-:W-:Y:S01]  /*45f0*/  I2F R148, R148 ;  /* 0x0000009400947306 */ /* 0x000fe20000201400 */
[----:B------:R-:W-:Y:S02]  /*4600*/  PLOP3.LUT P2, PT, PT, PT, UP0, 0x80, 0x0 ;  /* 0x000000000000781c */ /* 0x000fe40003f4f008 */
[-C--:B------:R-:W-:Y:S04]  /*4610*/  HMMA.16816.F32.BF16 R12, R132, R146.reuse, R12 ;  /* 0x00000092840c723c */ /* 0x080fe8000004180c */
[----:B-1----:R-:W-:Y:S02]  /*4620*/  @P1 IADD3 R140, R142, 0x1, RZ ;  /* 0x000000018e8c1810 */ /* 0x002fe40007ffe0ff */
[----:B------:R-:W-:Y:S01]  /*4630*/  FSETP.NEU.FTZ.AND P1, PT, R242, -INF , PT ;  /* 0xff800000f200780b */ /* 0x000fe20003f3d000 */
[----:B------:R-:W-:Y:S01]  /*4640*/  I2F R152, R0 ;  /* 0x0000000000987306 */ /* 0x000fe20000201400 */
[C---:B------:R-:W-:Y:S04]  /*4650*/  HMMA.16816.F32.BF16 R16, R136.reuse, R146, R16 ;  /* 0x000000928810723c */ /* 0x040fe80000041810 */
[----:B------:R-:W-:Y:S01]  /*4660*/  FFMA.FTZ R4, R164, -UR4, R4 ;  /* 0x80000004a4047c23 */ /* 0x000fe20008010004 */
[----:B------:R-:W-:Y:S01]  /*4670*/  @P4 ISETP.GE.AND P4, PT, R140, UR5, PT ;  /* 0x000000058c004c0c */ /* 0x000fe2000bf86270 */
[----:B------:R-:W-:Y:S01]  /*4680*/  FFMA.FTZ R5, R163, -UR4, R5 ;  /* 0x80000004a3057c23 */ /* 0x000fe20008010005 */
[----:B------:R-:W-:Y:S01]  /*4690*/  FSEL R143, R143, RZ, P1 ;  /* 0x000000ff8f8f7208 */ /* 0x000fe20000800000 */
[----:B------:R-:W-:Y:S01]  /*46a0*/  FFMA.FTZ R6, R166, -UR4, R6 ;  /* 0x80000004a6067c23 */ /* 0x000fe20008010006 */
[----:B------:R-:W-:Y:S02]  /*46b0*/  @P0 FSEL R4, R4, -INF , !P5 ;  /* 0xff80000004040808 */ /* 0x000fe40006800000 */
[----:B------:R-:W-:Y:S01]  /*46c0*/  PLOP3.LUT P0, PT, PT, PT, UP0, 0x80, 0x0 ;  /* 0x000000000000781c */ /* 0x000fe20003f0f008 */
[----:B------:R-:W-:Y:S01]  /*46d0*/  FFMA.FTZ R7, R165, -UR4, R7 ;  /* 0x80000004a5077c23 */ /* 0x000fe20008010007 */
[----:B------:R-:W-:Y:S01]  /*46e0*/  PLOP3.LUT P1, PT, PT, PT, UP0, 0x80, 0x0 ;  /* 0x000000000000781c */ /* 0x000fe20003f2f008 */
[----:B------:R-:W-:Y:S02]  /*46f0*/  FFMA.FTZ R4, R4, c[0x0][0x23c], -R143 ;  /* 0x00008f0004047a23 */ /* 0x000fe4000001088f */
[----:B------:R-:W-:Y:S02]  /*4700*/  FFMA.FTZ R8, R162, -UR4, R8 ;  /* 0x80000004a2087c23 */ /* 0x000fe40008010008 */
[----:B------:R1:W-:Y:S01]  /*4710*/  MUFU.EX2 R246, R4 ;  /* 0x0000000400f67308 */ /* 0x0003e20000000800 */
[----:B------:R-:W-:Y:S01]  /*4720*/  @P2 FSEL R5, R5, -INF , !P4 ;  /* 0xff80000005052808 */ /* 0x000fe20006000000 */
[----:B------:R-:W-:Y:S01]  /*4730*/  FFMA.FTZ R9, R158, -UR4, R9 ;  /* 0x800000049e097c23 */ /* 0x000fe20008010009 */
[----:B------:R-:W-:Y:S01]  /*4740*/  FSETP.NEU.FTZ.AND P2, PT, R241, -INF , PT ;  /* 0xff800000f100780b */ /* 0x000fe20003f5d000 */
[----:B------:R-:W-:Y:S02]  /*4750*/  FFMA.FTZ R10, R229, -UR4, R10 ;  /* 0x80000004e50a7c23 */ /* 0x000fe4000801000a */
[----:B------:R-:W-:Y:S01]  /*4760*/  @P0 FSEL R6, R6, -INF , !P5 ;  /* 0xff80000006060808 */ /* 0x000fe20006800000 */
[----:B------:R-:W-:Y:S01]  /*4770*/  FFMA.FTZ R5, R5, c[0x0][0x23c], -R143 ;  /* 0x00008f0005057a23 */ /* 0x000fe2000001088f */
[----:B------:R-:W-:Y:S01]  /*4780*/  PLOP3.LUT P0, PT, PT, PT, UP0, 0x80, 0x0 ;  /* 0x000000000000781c */ /* 0x000fe20003f0f008 */
[----:B------:R-:W-:Y:S01]  /*4790*/  FFMA.FTZ R11, R167, -UR4, R11 ;  /* 0x80000004a70b7c23 */ /* 0x000fe2000801000b */
[----:B------:R-:W-:Y:S01]  /*47a0*/  FSEL R141, R141, RZ, P2 ;  /* 0x000000ff8d8d7208 */ /* 0x000fe20001000000 */
[----:B------:R-:W-:Y:S01]  /*47b0*/  MUFU.EX2 R245, R5 ;  /* 0x0000000500f57308 */ /* 0x000fe20000000800 */
[----:B------:R-:W-:Y:S01]  /*47c0*/  @P1 FSEL R7, R7, -INF , !P4 ;  /* 0xff80000007071808 */ /* 0x000fe20006000000 */
[----:B------:R-:W-:Y:S01]  /*47d0*/  FFMA.FTZ R12, R161, -UR4, R12 ;  /* 0x80000004a10c7c23 */ /* 0x000fe2000801000c */
[----:B------:R-:W-:Y:S01]  /*47e0*/  PLOP3.LUT P1, PT, PT, PT, UP0, 0x80, 0x0 ;  /* 0x000000000000781c */ /* 0x000fe20003f2f008 */
[--C-:B------:R-:W-:Y:S02]  /*47f0*/  FFMA.FTZ R6, R6, c[0x0][0x23c], -R141.reuse ;  /* 0x00008f0006067a23 */ /* 0x100fe4000001088d */
[----:B------:R-:W-:Y:S02]  /*4800*/  FFMA.FTZ R7, R7, c[0x0][0x23c], -R141 ;  /* 0x00008f0007077a23 */ /* 0x000fe4000001088d */
[----:B------:R-:W-:Y:S02]  /*4810*/  FFMA.FTZ R13, R160, -UR4, R13 ;  /* 0x80000004a00d7c23 */ /* 0x000fe4000801000d */
[----:B------:R-:W-:Y:S01]  /*4820*/  MUFU.EX2 R244, R6 ;  /* 0x0000000600f47308 */ /* 0x000fe20000000800 */
[----:B------:R-:W-:Y:S01]  /*4830*/  @P0 FSEL R8, R8, -INF , !P5 ;  /* 0xff80000008080808 */ /* 0x000fe20006800000 */
[----:B------:R-:W-:Y:S01]  /*4840*/  FFMA.FTZ R14, R162, -UR4, R14 ;  /* 0x80000004a20e7c23 */ /* 0x000fe2000801000e */
[----:B------:R-:W-:Y:S01]  /*4850*/  PLOP3.LUT P0, PT, PT, PT, UP0, 0x80, 0x0 ;  /* 0x000000000000781c */ /* 0x000fe20003f0f008 */
[----:B------:R-:W-:Y:S01]  /*4860*/  FFMA.FTZ R16, R151, -UR4, R16 ;  /* 0x8000000497107c23 */ /* 0x000fe20008010010 */
[----:B-1----:R-:W-:Y:S01]  /*4870*/  @P3 IADD3 R4, R142, 0x8, RZ ;  /* 0x000000088e043810 */ /* 0x002fe20007ffe0ff */
[----:B------:R-:W-:Y:S01]  /*4880*/  FFMA.FTZ R15, R158, -UR4, R15 ;  /* 0x800000049e0f7c23 */ /* 0x000fe2000801000f */
[----:B------:R-:W-:Y:S01]  /*4890*/  PLOP3.LUT P3, PT, PT, PT, UP0, 0x80, 0x0 ;  /* 0x000000000000781c */ /* 0x000fe20003f6f008 */
[----:B------:R-:W-:Y:S01]  /*48a0*/  FFMA.FTZ R18, R164, -UR4, R18 ;  /* 0x80000004a4127c23 */ /* 0x000fe20008010012 */
[----:B------:R-:W-:Y:S01]  /*48b0*/  @P1 FSEL R9, R9, -INF , !P4 ;  /* 0xff80000009091808 */ /* 0x000fe20006000000 */
[----:B------:R1:W-:Y:S01]  /*48c0*/  MUFU.EX2 R144, R7 ;  /* 0x0000000700907308 */ /* 0x0003e20000000800 */
[----:B------:R-:W-:Y:S01]  /*48d0*/  @P6 ISETP.GE.AND P6, PT, R4, UR5, PT ;  /* 0x0000000504006c0c */ /* 0x000fe2000bfc6270 */
[----:B------:R-:W-:Y:S02]  /*48e0*/  FFMA.FTZ R17, R157, -UR4, R17 ;  /* 0x800000049d117c23 */ /* 0x000fe40008010011 */
[----:B------:R-:W-:Y:S02]  /*48f0*/  FFMA.FTZ R19, R163, -UR4, R19 ;  /* 0x80000004a3137c23 */ /* 0x000fe40008010013 */
[----:B------:R-:W-:Y:S02]  /*4900*/  @P0 FSEL R10, R10, -INF , !P5 ;  /* 0xff8000000a0a0808 */ /* 0x000fe40006800000 */
[----:B------:R-:W-:Y:S02]  /*4910*/  PLOP3.LUT P0, PT, PT, PT, UP0, 0x80, 0x0 ;  /* 0x000000000000781c */ /* 0x000fe40003f0f008 */
[----:B------:R-:W-:Y:S11]  /*4920*/  PLOP3.LUT P5, PT, PT, PT, UP0, 0x80, 0x0 ;  /* 0x000000000000781c */ /* 0x000ff60003faf008 */
[----:B------:R-:W-:Y:S02]  /*4930*/  @P0 FSEL R12, R12, -INF , !P6 ;  /* 0xff8000000c0c0808 */ /* 0x000fe40007000000 */
[----:B------:R-:W-:Y:S11]  /*4940*/  PLOP3.LUT P0, PT, PT, PT, UP0, 0x80, 0x0 ;  /* 0x000000000000781c */ /* 0x000ff60003f0f008 */
[----:B------:R-:W-:Y:S02]  /*4950*/  @!UPT UIADD3 URZ, URZ, URZ, URZ ;  /* 0x0000003f3f3ff290 */ /* 0x000fe4000fffe03f */
[----:B------:R-:W-:Y:S02]  /*4960*/  @P0 FSEL R14, R14, -INF , !P6 ;  /* 0xff8000000e0e0808 */ /* 0x000fe40007000000 */
[----:B------:R-:W-:Y:S11]  /*4970*/  PLOP3.LUT P0, PT, PT, PT, UP0, 0x80, 0x0 ;  /* 0x000000000000781c */ /* 0x000ff60003f0f008 */
[----:B------:R-:W-:Y:S02]  /*4980*/  @!UPT UIADD3 URZ, URZ, URZ, URZ ;  /* 0x0000003f3f3ff290 */ /* 0x000fe4000fffe03f */
        /* <DEDUP_REMOVED lines=9> */
[C---:B---3--:R-:W-:Y:S01]  /*4a20*/  FMUL.FTZ R140, R154.reuse, 1.4426950216293334961 ;  /* 0x3fb8aa3b9a8c7820 */ /* 0x048fe20000410000 */
[----:B------:R-:W-:Y:S01]  /*4a30*/  FSETP.NEU.FTZ.AND P2, PT, R154, -INF , PT ;  /* 0xff8000009a00780b */ /* 0x000fe20003f5d000 */
[C---:B------:R-:W-:Y:S03]  /*4a40*/  FMUL.FTZ R0, R155.reuse, 1.4426950216293334961 ;  /* 0x3fb8aa3b9b007820 */ /* 0x040fe60000410000 */
[----:B------:R-:W-:Y:S02]  /*4a50*/  FSEL R140, R140, RZ, P2 ;  /* 0x000000ff8c8c7208 */ /* 0x000fe40001000000 */
[----:B------:R-:W-:Y:S02]  /*4a60*/  PLOP3.LUT P2, PT, PT, PT, UP0, 0x80, 0x0 ;  /* 0x000000000000781c */ /* 0x000fe40003f4f008 */
[----:B------:R-:W-:Y:S01]  /*4a70*/  FSETP.NEU.FTZ.AND P1, PT, R155, -INF , PT ;  /* 0xff8000009b00780b */ /* 0x000fe20003f3d000 */
[--C-:B------:R-:W-:Y:S02]  /*4a80*/  FFMA.FTZ R8, R8, c[0x0][0x23c], -R140.reuse ;  /* 0x00008f0008087a23 */ /* 0x100fe4000001088c */
[--C-:B------:R-:W-:Y:S01]  /*4a90*/  FFMA.FTZ R9, R9, c[0x0][0x23c], -R140.reuse ;  /* 0x00008f0009097a23 */ /* 0x100fe2000001088c */
[----:B------:R-:W-:Y:S01]  /*4aa0*/  FSEL R0, R0, RZ, P1 ;  /* 0x000000ff00007208 */ /* 0x000fe20000800000 */
[----:B------:R-:W2:Y:S01]  /*4ab0*/  MUFU.EX2 R154, R8 ;  /* 0x00000008009a7308 */ /* 0x000ea20000000800 */
[----:B------:R-:W-:Y:S01]  /*4ac0*/  PLOP3.LUT P1, PT, PT, PT, UP0, 0x80, 0x0 ;  /* 0x000000000000781c */ /* 0x000fe20003f2f008 */
[----:B------:R-:W-:Y:S02]  /*4ad0*/  FFMA.FTZ R12, R12, c[0x0][0x23c], -R140 ;  /* 0x00008f000c0c7a23 */ /* 0x000fe4000001088c */
[--C-:B------:R-:W-:Y:S02]  /*4ae0*/  FFMA.FTZ R10, R10, c[0x0][0x23c], -R0.reuse ;  /* 0x00008f000a0a7a23 */ /* 0x100fe40000010800 */
[----:B------:R-:W-:Y:S01]  /*4af0*/  @P2 IADD3 R4, R142, 0x9, RZ ;  /* 0x000000098e042810 */ /* 0x000fe20007ffe0ff */
[--C-:B------:R-:W-:Y:S01]  /*4b00*/  FFMA.FTZ R14, R14, c[0x0][0x23c], -R0.reuse ;  /* 0x00008f000e0e7a23 */ /* 0x100fe20000010800 */
[----:B------:R-:W-:Y:S02]  /*4b10*/  PLOP3.LUT P2, PT, PT, PT, UP0, 0x80, 0x0 ;  /* 0x000000000000781c */ /* 0x000fe40003f4f008 */
[----:B------:R-:W-:Y:S01]  /*4b20*/  @P3 ISETP.GE.AND P3, PT, R4, UR5, PT ;  /* 0x0000000504003c0c */ /* 0x000fe2000bf66270 */
[----:B------:R-:W3:Y:S01]  /*4b30*/  MUFU.EX2 R145, R9 ;  /* 0x0000000900917308 */ /* 0x000ee20000000800 */
[----:B-1----:R-:W1:Y:S02]  /*4b40*/  LDSM.16.M88.4 R4, [R217+0xd400] ;  /* 0x00d40000d904783b */ /* 0x002e640000000200 */
[----:B------:R-:W-:Y:S02]  /*4b50*/  @P1 FSEL R11, R11, -INF , !P4 ;  /* 0xff8000000b0b1808 */ /* 0x000fe40006000000 */
[----:B------:R-:W-:Y:S02]  /*4b60*/  PLOP3.LUT P1, PT, PT, PT, UP0, 0x80, 0x0 ;  /* 0x000000000000781c */ /* 0x000fe40003f2f008 */
[----:B------:R-:W-:Y:S01]  /*4b70*/  PLOP3.LUT P4, PT, PT, PT, UP0, 0x80, 0x0 ;  /* 0x000000000000781c */ /* 0x000fe20003f8f008 */
[----:B------:R-:W-:Y:S02]  /*4b80*/  FFMA.FTZ R11, R11, c[0x0][0x23c], -R0 ;  /* 0x00008f000b0b7a23 */ /* 0x000fe40000010800 */
[----:B------:R-:W-:Y:S01]  /*4b90*/  MUFU.EX2 R155, R10 ;  /* 0x0000000a009b7308 */ /* 0x000fe20000000800 */
[----:B--2---:R-:W-:Y:S07]  /*4ba0*/  IMAD.MOV.U32 R146, RZ, RZ, R154 ;  /* 0x000000ffff927224 */ /* 0x004fee00078e009a */
[----:B------:R-:W-:Y:S02]  /*4bb0*/  @P1 FSEL R13, R13, -INF , !P3 ;  /* 0xff8000000d0d1808 */ /* 0x000fe40005800000 */
[----:B------:R-:W-:Y:S01]  /*4bc0*/  PLOP3.LUT P1, PT, PT, PT, UP0, 0x80, 0x0 ;  /* 0x000000000000781c */ /* 0x000fe20003f2f008 */
[----:B------:R-:W2:Y:S01]  /*4bd0*/  MUFU.EX2 R156, R11 ;  /* 0x0000000b009c7308 */ /* 0x000ea20000000800 */
[----:B------:R-:W-:Y:S01]  /*4be0*/  @P4 IADD3 R8, R142, 0x10, RZ ;  /* 0x000000108e084810 */ /* 0x000fe20007ffe0ff */
[----:B------:R-:W-:Y:S01]  /*4bf0*/  FFMA.FTZ R13, R13, c[0x0][0x23c], -R140 ;  /* 0x00008f000d0d7a23 */ /* 0x000fe2000001088c */
[----:B------:R-:W-:Y:S02]  /*4c00*/  PLOP3.LUT P4, PT, PT, PT, UP0, 0x80, 0x0 ;  /* 0x000000000000781c */ /* 0x000fe40003f8f008 */
[----:B------:R-:W-:Y:S02]  /*4c10*/  @P5 ISETP.GE.AND P5, PT, R8, UR5, PT ;  /* 0x0000000508005c0c */ /* 0x000fe4000bfa6270 */
[----:B------:R-:W-:Y:S02]  /*4c20*/  @P2 IADD3 R8, R142, 0x11, RZ ;  /* 0x000000118e082810 */ /* 0x000fe40007ffe0ff */
[----:B------:R-:W-:Y:S01]  /*4c30*/  PLOP3.LUT P2, PT, PT, PT, UP0, 0x80, 0x0 ;  /* 0x000000000000781c */ /* 0x000fe20003f4f008 */
[----:B------:R-:W-:Y:S01]  /*4c40*/  MUFU.EX2 R248, R12 ;  /* 0x0000000c00f87308 */ /* 0x000fe20000000800 */
[----:B------:R-:W-:Y:S02]  /*4c50*/  @P6 ISETP.GE.AND P6, PT, R8, UR5, PT ;  /* 0x0000000508006c0c */ /* 0x000fe4000bfc6270 */
[----:B------:R-:W-:Y:S02]  /*4c60*/  @P1 FSEL R15, R15, -INF , !P3 ;  /* 0xff8000000f0f1808 */ /* 0x000fe40005800000 */
[----:B------:R-:W-:Y:S03]  /*4c70*/  PLOP3.LUT P1, PT, PT, PT, UP0, 0x80, 0x0 ;  /* 0x000000000000781c */ /* 0x000fe60003f2f008 */
[----:B------:R-:W-:Y:S01]  /*4c80*/  FFMA.FTZ R15, R15, c[0x0][0x23c], -R0 ;  /* 0x00008f000f0f7a23 */ /* 0x000fe20000010800 */
[-C--:B-1----:R-:W-:Y:S01]  /*4c90*/  HMMA.16816.F32.BF16 R20, R136, R4.reuse, R20 ;  /* 0x000000048814723c */ /* 0x082fe20000041814 */
[----:B------:R-:W-:Y:S07]  /*4ca0*/  MUFU.EX2 R247, R13 ;  /* 0x0000000d00f77308 */ /* 0x000fee0000000800 */
[C---:B------:R-:W-:Y:S03]  /*4cb0*/  HMMA.16816.F32.BF16 R24, R132.reuse, R4, R24 ;  /* 0x000000048418723c */ /* 0x040fe60000041818 */
[----:B------:R-:W-:Y:S01]  /*4cc0*/  MUFU.EX2 R252, R14 ;  /* 0x0000000e00fc7308 */ /* 0x000fe20000000800 */
[----:B------:R-:W-:Y:S02]  /*4cd0*/  @P1 FSEL R17, R17, -INF , !P3 ;  /* 0xff80000011111808 */ /* 0x000fe40005800000 */
[----:B------:R-:W-:Y:S02]  /*4ce0*/  PLOP3.LUT P1, PT, PT, PT, UP0, 0x80, 0x0 ;  /* 0x000000000000781c */ /* 0x000fe40003f2f008 */
[-C--:B------:R-:W-:Y:S04]  /*4cf0*/  HMMA.16816.F32.BF16 R28, R132, R6.reuse, R28 ;  /* 0x00000006841c723c */ /* 0x080fe8000004181c */
[----:B------:R-:W-:Y:S01]  /*4d00*/  FFMA.FTZ R17, R17, c[0x0][0x23c], -R143 ;  /* 0x00008f0011117a23 */ /* 0x000fe2000001088f */
[----:B------:R-:W-:Y:S03]  /*4d10*/  MUFU.EX2 R249, R15 ;  /* 0x0000000f00f97308 */ /* 0x000fe60000000800 */
[----:B------:R-:W-:Y:S04]  /*4d20*/  HMMA.16816.F32.BF16 R32, R136, R6, R32 ;  /* 0x000000068820723c */ /* 0x000fe80000041820 */
[----:B------:R-:W-:Y:S01]  /*4d30*/  @P1 FSEL R19, R19, -INF , !P3 ;  /* 0xff80000013131808 */ /* 0x000fe20005800000 */
[----:B------:R-:W-:Y:S01]  /*4d40*/  FFMA.FTZ R21, R149, -UR4, R21 ;  /* 0x8000000495157c23 */ /* 0x000fe20008010015 */
[----:B------:R-:W-:Y:S01]  /*4d50*/  PLOP3.LUT P1, PT, PT, PT, UP0, 0x80, 0x0 ;  /* 0x000000000000781c */ /* 0x000fe20003f2f008 */
[----:B------:R-:W-:Y:S01]  /*4d60*/  FFMA.FTZ R20, R159, -UR4, R20 ;  /* 0x800000049f147c23 */ /* 0x000fe20008010014 */
[----:B------:R-:W-:Y:S01]  /*4d70*/  PLOP3.LUT P3, PT, PT, PT, UP0, 0x80, 0x0 ;  /* 0x000000000000781c */ /* 0x000fe20003f6f008 */
[----:B------:R-:W-:Y:S01]  /*4d80*/  FFMA.FTZ R22, R151, -UR4, R22 ;  /* 0x8000000497167c23 */ /* 0x000fe20008010016 */
[----:B------:R-:W1:Y:S02]  /*4d90*/  MUFU.EX2 R229, R17 ;  /* 0x0000001100e57308 */ /* 0x000e640000000800 */
[----:B------:R-:W-:Y:S01]  /*4da0*/  @P0 FSEL R20, R20, -INF , !P5 ;  /* 0xff80000014140808 */ /* 0x000fe20006800000 */
[----:B------:R-:W-:Y:S01]  /*4db0*/  FFMA.FTZ R23, R157, -UR4, R23 ;  /* 0x800000049d177c23 */ /* 0x000fe20008010017 */
[----:B------:R-:W-:Y:S01]  /*4dc0*/  PLOP3.LUT P0, PT, PT, PT, UP0, 0x80, 0x0 ;  /* 0x000000000000781c */ /* 0x000fe20003f0f008 */
[----:B------:R-:W-:Y:S02]  /*4dd0*/  FFMA.FTZ R26, R161, -UR4, R26 ;  /* 0x80000004a11a7c23 */ /* 0x000fe4000801001a */
[----:B------:R-:W-:Y:S02]  /*4de0*/  FFMA.FTZ R25, R148, -UR4, R25 ;  /* 0x8000000494197c23 */ /* 0x000fe40008010019 */
[----:B------:R-:W-:Y:S01]  /*4df0*/  @P1 FSEL R21, R21, -INF , !P6 ;  /* 0xff80000015151808 */ /* 0x000fe20007000000 */
[----:B------:R-:W-:Y:S01]  /*4e00*/  FFMA.FTZ R24, R150, -UR4, R24 ;  /* 0x8000000496187c23 */ /* 0x000fe20008010018 */
[----:B------:R-:W-:Y:S01]  /*4e10*/  PLOP3.LUT P1, PT, PT, PT, UP0, 0x80, 0x0 ;  /* 0x000000000000781c */ /* 0x000fe20003f2f008 */
[----:B------:R-:W-:Y:S01]  /*4e20*/  FFMA.FTZ R27, R160, -UR4, R27 ;  /* 0x80000004a01b7c23 */ /* 0x000fe2000801001b */
[----:B------:R-:W-:Y:S01]  /*4e30*/  @P3 IADD3 R4, R142, 0x18, RZ ;  /* 0x000000188e043810 */ /* 0x000fe20007ffe0ff */
[----:B------:R-:W-:Y:S01]  /*4e40*/  FFMA.FTZ R29, R165, -UR4, R29 ;  /* 0x80000004a51d7c23 */ /* 0x000fe2000801001d */
[----:B------:R-:W-:Y:S01]  /*4e50*/  @P2 FSEL R24, R24, -INF , !P5 ;  /* 0xff80000018182808 */ /* 0x000fe20006800000 */
[----:B------:R-:W-:Y:S01]  /*4e60*/  FFMA.FTZ R28, R166, -UR4, R28 ;  /* 0x80000004a61c7c23 */ /* 0x000fe2000801001c */
[----:B------:R-:W-:Y:S01]  /*4e70*/  @P0 FSEL R22, R22, -INF , !P5 ;  /* 0xff80000016160808 */ /* 0x000fe20006800000 */
[----:B------:R-:W-:Y:S01]  /*4e80*/  FFMA.FTZ R32, R153, -UR4, R32 ;  /* 0x8000000499207c23 */ /* 0x000fe20008010020 */
[----:B------:R-:W-:Y:S01]  /*4e90*/  PLOP3.LUT P0, PT, PT, PT, UP0, 0x80, 0x0 ;  /* 0x000000000000781c */ /* 0x000fe20003f0f008 */
[----:B------:R-:W-:Y:S01]  /*4ea0*/  FFMA.FTZ R30, R150, -UR4, R30 ;  /* 0x80000004961e7c23 */ /* 0x000fe2000801001e */
[----:B------:R-:W-:Y:S01]  /*4eb0*/  PLOP3.LUT P2, PT, PT, PT, UP0, 0x80, 0x0 ;  /* 0x000000000000781c */ /* 0x000fe20003f4f008 */
[----:B------:R-:W-:Y:S01]  /*4ec0*/  FFMA.FTZ R34, R159, -UR4, R34 ;  /* 0x800000049f227c23 */ /* 0x000fe20008010022 */
[----:B------:R-:W-:Y:S01]  /*4ed0*/  @P4 IADD3 R142, R142, 0x19, RZ ;  /* 0x000000198e8e4810 */ /* 0x000fe20007ffe0ff */
[----:B------:R-:W-:Y:S01]  /*4ee0*/  FFMA.FTZ R33, R152, -UR4, R33 ;  /* 0x8000000498217c23 */ /* 0x000fe20008010021 */
[----:B------:R-:W-:Y:S01]  /*4ef0*/  @P1 FSEL R23, R23, -INF , !P6 ;  /* 0xff80000017171808 */ /* 0x000fe20007000000 */
[----:B------:R-:W-:Y:S01]  /*4f00*/  FFMA.FTZ R31, R148, -UR4, R31 ;  /* 0x80000004941f7c23 */ /* 0x000fe2000801001f */
[----:B------:R-:W-:Y:S01]  /*4f10*/  PLOP3.LUT P1, PT, PT, PT, UP0, 0x80, 0x0 ;  /* 0x000000000000781c */ /* 0x000fe20003f2f008 */
[--C-:B------:R-:W-:Y:S02]  /*4f20*/  FFMA.FTZ R20, R20, c[0x0][0x23c], -R143.reuse ;  /* 0x00008f0014147a23 */ /* 0x100fe4000001088f */
[----:B------:R-:W-:Y:S02]  /*4f30*/  FFMA.FTZ R21, R21, c[0x0][0x23c], -R143 ;  /* 0x00008f0015157a23 */ /* 0x000fe4000001088f */
[----:B------:R-:W-:Y:S01]  /*4f40*/  @P0 FSEL R25, R25, -INF , !P6 ;  /* 0xff80000019190808 */ /* 0x000fe20007000000 */
[----:B------:R-:W-:Y:S01]  /*4f50*/  FFMA.FTZ R19, R19, c[0x0][0x23c], -R141 ;  /* 0x00008f0013137a23 */ /* 0x000fe2000001088d */
[----:B------:R-:W-:Y:S01]  /*4f60*/  PLOP3.LUT P0, PT, PT, PT, UP0, 0x80, 0x0 ;  /* 0x000000000000781c */ /* 0x000fe20003f0f008 */
[--C-:B------:R-:W-:Y:S01]  /*4f70*/  FFMA.FTZ R24, R24, c[0x0][0x23c], -R140.reuse ;  /* 0x00008f0018187a23 */ /* 0x100fe2000001088c */
[----:B------:R-:W-:Y:S01]  /*4f80*/  @P2 ISETP.GE.AND P3, PT, R4, UR5, PT ;  /* 0x0000000504002c0c */ /* 0x000fe2000bf66270 */
[----:B------:R-:W4:Y:S01]  /*4f90*/  MUFU.EX2 R242, R19 ;  /* 0x0000001300f27308 */ /* 0x000f220000000800 */
[----:B------:R-:W-:Y:S01]  /*4fa0*/  PLOP3.LUT P2, PT, PT, PT, UP0, 0x80, 0x0 ;  /* 0x000000000000781c */ /* 0x000fe20003f4f008 */
[----:B------:R-:W-:Y:S01]  /*4fb0*/  FFMA.FTZ R25, R25, c[0x0][0x23c], -R140 ;  /* 0x00008f0019197a23 */ /* 0x000fe2000001088c */
[----:B------:R-:W-:Y:S01]  /*4fc0*/  @P1 FSEL R26, R26, -INF , !P5 ;  /* 0xff8000001a1a1808 */ /* 0x000fe20006800000 */
[----:B---3--:R-:W-:Y:S01]  /*4fd0*/  IMAD.MOV.U32 R159, RZ, RZ, R145 ;  /* 0x000000ffff9f7224 */ /* 0x008fe200078e0091 */
[----:B------:R-:W-:Y:S01]  /*4fe0*/  PLOP3.LUT P1, PT, PT, PT, UP0, 0x80, 0x0 ;  /* 0x000000000000781c */ /* 0x000fe20003f2f008 */
[----:B--2---:R-:W-:Y:S01]  /*4ff0*/  IMAD.MOV.U32 R166, RZ, RZ, R156 ;  /* 0x000000ffffa67224 */ /* 0x004fe200078e009c */
[----:B------:R-:W-:Y:S01]  /*5000*/  F2FP.BF16.PACK_AB R4, R245, R246 ;  /* 0x000000f6f504723e */ /* 0x000fe200000010ff */
[--C-:B------:R-:W-:Y:S01]  /*5010*/  FFMA.FTZ R26, R26, c[0x0][0x23c], -R0.reuse ;  /* 0x00008f001a1a7a23 */ /* 0x100fe20000010800 */
[----:B------:R-:W-:Y:S01]  /*5020*/  F2FP.BF16.PACK_AB R6, R159, R146 ;  /* 0x000000929f06723e */ /* 0x000fe200000010ff */
[----:B------:R-:W-:Y:S01]  /*5030*/  IMAD.MOV.U32 R165, RZ, RZ, R155 ;  /* 0x000000ffffa57224 */ /* 0x000fe200078e009b */
[----:B------:R-:W-:Y:S01]  /*5040*/  @P0 FSEL R27, R27, -INF , !P6 ;  /* 0xff8000001b1b0808 */ /* 0x000fe20007000000 */
[----:B------:R1:W-:Y:S01]  /*5050*/  STS [R233+0x13000], R4 ;  /* 0x01300004e9007388 */ /* 0x0003e20000000800 */
[----:B------:R-:W-:Y:S01]  /*5060*/  PLOP3.LUT P0, PT, PT, PT, UP0, 0x80, 0x0 ;  /* 0x000000000000781c */ /* 0x000fe20003f0f008 */
[--C-:B------:R-:W-:Y:S01]  /*5070*/  FFMA.FTZ R22, R22, c[0x0][0x23c], -R141.reuse ;  /* 0x00008f0016167a23 */ /* 0x100fe2000001088d */
[----:B------:R-:W-:Y:S01]  /*5080*/  @P2 FSEL R28, R28, -INF , !P3 ;  /* 0xff8000001c1c2808 */ /* 0x000fe20005800000 */
[----:B------:R-:W-:Y:S01]  /*5090*/  FFMA.FTZ R27, R27, c[0x0][0x23c], -R0 ;  /* 0x00008f001b1b7a23 */ /* 0x000fe20000010800 */
[----:B------:R-:W-:Y:S01]  /*50a0*/  PLOP3.LUT P2, PT, PT, PT, UP0, 0x80, 0x0 ;  /* 0x000000000000781c */ /* 0x000fe20003f4f008 */
[----:B------:R-:W-:Y:S01]  /*50b0*/  FFMA.FTZ R23, R23, c[0x0][0x23c], -R141 ;  /* 0x00008f0017177a23 */ /* 0x000fe2000001088d */
[----:B------:R-:W-:Y:S01]  /*50c0*/  @P1 ISETP.GE.AND P1, PT, R142, UR5, PT ;  /* 0x000000058e001c0c */ /* 0x000fe2000bf26270 */
[----:B------:R-:W-:Y:S01]  /*50d0*/  FFMA.FTZ R28, R28, c[0x0][0x23c], -R140 ;  /* 0x00008f001c1c7a23 */ /* 0x000fe2000001088c */
[----:B------:R-:W-:Y:S01]  /*50e0*/  F2FP.BF16.PACK_AB R5, R166, R165 ;  /* 0x000000a5a605723e */ /* 0x000fe200000010ff */
[----:B------:R-:W2:Y:S01]  /*50f0*/  LDL R142, [R1+0x3c] ;  /* 0x00003c00018e7983 */ /* 0x000ea20000100800 */
[----:B------:R-:W-:Y:S01]  /*5100*/  MUFU.EX2 R162, R20 ;  /* 0x0000001400a27308 */ /* 0x000fe20000000800 */
[----:B------:R-:W-:Y:S06]  /*5110*/  FFMA.FTZ R35, R149, -UR4, R35 ;  /* 0x8000000495237c23 */ /* 0x000fec0008010023 */
[----:B------:R-:W-:Y:S02]  /*5120*/  @P2 FSEL R30, R30, -INF , !P3 ;  /* 0xff8000001e1e2808 */ /* 0x000fe40005800000 */
[----:B------:R-:W-:Y:S01]  /*5130*/  @P0 FSEL R29, R29, -INF , !P1 ;  /* 0xff8000001d1d0808 */ /* 0x000fe20004800000 */
[----:B------:R-:W-:Y:S01]  /*5140*/  MUFU.EX2 R158, R21 ;  /* 0x00000015009e7308 */ /* 0x000fe20000000800 */
[----:B------:R-:W-:Y:S01]  /*5150*/  PLOP3.LUT P0, PT, PT, PT, UP0, 0x80, 0x0 ;  /* 0x000000000000781c */ /* 0x000fe20003f0f008 */
[----:B------:R-:W-:Y:S01]  /*5160*/  FFMA.FTZ R30, R30, c[0x0][0x23c], -R0 ;  /* 0x00008f001e1e7a23 */ /* 0x000fe20000010800 */
[----:B------:R-:W-:Y:S01]  /*5170*/  PLOP3.LUT P2, PT, PT, PT, UP0, 0x80, 0x0 ;  /* 0x000000000000781c */ /* 0x000fe20003f4f008 */
[----:B------:R-:W-:Y:S01]  /*5180*/  FFMA.FTZ R140, R29, c[0x0][0x23c], -R140 ;  /* 0x00008f001d8c7a23 */ /* 0x000fe2000001088c */
[----:B-1----:R-:W-:Y:S05]  /*5190*/  F2FP.BF16.PACK_AB R4, R229, R241 ;  /* 0x000000f1e504723e */ /* 0x002fea00000010ff */
[----:B------:R1:W-:Y:S04]  /*51a0*/  MUFU.EX2 R154, R140 ;  /* 0x0000008c009a7308 */ /* 0x0003e80000000800 */
[----:B------:R-:W-:Y:S02]  /*51b0*/  @P0 FSEL R32, R32, -INF , !P3 ;  /* 0xff80000020200808 */ /* 0x000fe40005800000 */
[----:B------:R-:W-:Y:S02]  /*51c0*/  PLOP3.LUT P0, PT, PT, PT, UP0, 0x80, 0x0 ;  /* 0x000000000000781c */ /* 0x000fe40003f0f008 */
[----:B------:R-:W-:Y:S01]  /*51d0*/  @P2 FSEL R33, R33, -INF , !P1 ;  /* 0xff80000021212808 */ /* 0x000fe20004800000 */
[--C-:B------:R-:W-:Y:S01]  /*51e0*/  FFMA.FTZ R32, R32, c[0x0][0x23c], -R143.reuse ;  /* 0x00008f0020207a23 */ /* 0x100fe2000001088f */
[----:B------:R-:W-:Y:S01]  /*51f0*/  MUFU.EX2 R164, R22 ;  /* 0x0000001600a47308 */ /* 0x000fe20000000800 */
[----:B------:R-:W-:Y:S02]  /*5200*/  PLOP3.LUT P2, PT, PT, PT, UP0, 0x80, 0x0 ;  /* 0x000000000000781c */ /* 0x000fe40003f4f008 */
[----:B------:R-:W-:Y:S06]  /*5210*/  FFMA.FTZ R143, R33, c[0x0][0x23c], -R143 ;  /* 0x00008f00218f7a23 */ /* 0x000fec000001088f */
[----:B------:R-:W-:Y:S01]  /*5220*/  @P0 FSEL R34, R34, -INF , !P3 ;  /* 0xff80000022220808 */ /* 0x000fe20005800000 */
[----:B------:R3:W-:Y:S01]  /*5230*/  MUFU.EX2 R150, R143 ;  /* 0x0000008f00967308 */ /* 0x0007e20000000800 */
[----:B------:R-:W-:Y:S01]  /*5240*/  PLOP3.LUT P0, PT, PT, PT, UP0, 0x80, 0x0 ;  /* 0x000000000000781c */ /* 0x000fe20003f0f008 */
[----:B-1----:R-:W2:Y:S02]  /*5250*/  LDL R140, [R1+0x38] ;  /* 0x00003800018c7983 */ /* 0x002ea40000100800 */
[----:B------:R-:W-:Y:S01]  /*5260*/  @P2 FSEL R35, R35, -INF , !P1 ;  /* 0xff80000023232808 */ /* 0x000fe20004800000 */
[--C-:B------:R-:W-:Y:S05]  /*5270*/  FFMA.FTZ R34, R34, c[0x0][0x23c], -R141.reuse ;  /* 0x00008f0022227a23 */ /* 0x100fea000001088d */
[----:B------:R-:W1:Y:S01]  /*5280*/  MUFU.EX2 R163, R23 ;  /* 0x0000001700a37308 */ /* 0x000e620000000800 */
[----:B------:R-:W-:Y:S03]  /*5290*/  FFMA.FTZ R141, R35, c[0x0][0x23c], -R141 ;  /* 0x00008f00238d7a23 */ /* 0x000fe6000001088d */
[----:B------:R-:W-:Y:S05]  /*52a0*/  @P0 FSEL R31, R31, -INF , !P1 ;  /* 0xff8000001f1f0808 */ /* 0x000fea0004800000 */
[----:B------:R-:W-:Y:S01]  /*52b0*/  FFMA.FTZ R0, R31, c[0x0][0x23c], -R0 ;  /* 0x00008f001f007a23 */ /* 0x000fe20000010800 */
[----:B------:R-:W1:Y:S01]  /*52c0*/  MUFU.EX2 R151, R32 ;  /* 0x0000002000977308 */ /* 0x000e620000000800 */
[----:B---3--:R-:W-:Y:S05]  /*52d0*/  IMAD.MOV.U32 R143, RZ, RZ, R144 ;  /* 0x000000ffff8f7224 */ /* 0x008fea00078e0090 */
[----:B------:R-:W-:Y:S04]  /*52e0*/  F2FP.BF16.PACK_AB R7, R143, R244 ;  /* 0x000000f48f07723e */ /* 0x000fe800000010ff */
[----:B------:R4:W-:Y:S01]  /*52f0*/  MUFU.EX2 R153, R0 ;  /* 0x0000000000997308 */ /* 0x0009e20000000800 */
[----:B------:R3:W-:Y:S04]  /*5300*/  STS [R233+0x13400], R7 ;  /* 0x01340007e9007388 */ /* 0x0007e80000000800 */
[----:B------:R1:W-:Y:S05]  /*5310*/  STS [R232+0x13000], R4 ;  /* 0x01300004e8007388 */ /* 0x0003ea0000000800 */
[----:B------:R-:W-:Y:S10]  /*5320*/  MUFU.EX2 R152, R34 ;  /* 0x0000002200987308 */ /* 0x000ff40000000800 */
[----:B------:R-:W-:Y:S01]  /*5330*/  MUFU.EX2 R149, R141 ;  /* 0x0000008d00957308 */ /* 0x000fe20000000800 */
[----:B----4-:R-:W-:Y:S05]  /*5340*/  F2FP.BF16.PACK_AB R0, R242, R243 ;  /* 0x000000f3f200723e */ /* 0x010fea00000010ff */
[----:B------:R4:W-:Y:S01]  /*5350*/  STS [R232+0x13400], R0 ;  /* 0x01340000e8007388 */ /* 0x0009e20000000800 */
[----:B---3--:R-:W-:Y:S03]  /*5360*/  F2FP.BF16.PACK_AB R7, R247, R248 ;  /* 0x000000f8f707723e */ /* 0x008fe600000010ff */
[----:B------:R-:W-:Y:S01]  /*5370*/  MUFU.EX2 R167, R24 ;  /* 0x0000001800a77308 */ /* 0x000fe20000000800 */
[----:B------:R3:W-:Y:S01]  /*5380*/  STS [R233+0x14000], R6 ;  /* 0x01400006e9007388 */ /* 0x0007e20000000800 */
[----:B-1----:R-:W-:Y:S03]  /*5390*/  F2FP.BF16.PACK_AB R4, R163, R164 ;  /* 0x000000a4a304723e */ /* 0x002fe600000010ff */
[----:B------:R1:W-:Y:S04]  /*53a0*/  STS [R233+0x14400], R5 ;  /* 0x01440005e9007388 */ /* 0x0003e80000000800 */
[----:B------:R1:W-:Y:S01]  /*53b0*/  STS [R232+0x14000], R7 ;  /* 0x01400007e8007388 */ /* 0x0003e20000000800 */
[----:B------:R-:W1:Y:S10]  /*53c0*/  MUFU.EX2 R161, R25 ;  /* 0x0000001900a17308 */ /* 0x000e740000000800 */
[----:B------:R-:W-:Y:S01]  /*53d0*/  MUFU.EX2 R160, R26 ;  /* 0x0000001a00a07308 */ /* 0x000fe20000000800 */
[----:B----4-:R-:W-:Y:S02]  /*53e0*/  F2FP.BF16.PACK_AB R0, R150, R151 ;  /* 0x000000979600723e */ /* 0x010fe400000010ff */
[----:B---3--:R-:W-:Y:S02]  /*53f0*/  F2FP.BF16.PACK_AB R6, R249, R252 ;  /* 0x000000fcf906723e */ /* 0x008fe400000010ff */
[----:B-1----:R-:W-:Y:S03]  /*5400*/  F2FP.BF16.PACK_AB R5, R158, R162 ;  /* 0x000000a29e05723e */ /* 0x002fe600000010ff */
[----:B------:R1:W-:Y:S02]  /*5410*/  STS [R232+0x14400], R6 ;  /* 0x01440006e8007388 */ /* 0x0003e40000000800 */
[----:B------:R-:W1:Y:S01]  /*5420*/  MUFU.EX2 R157, R27 ;  /* 0x0000001b009d7308 */ /* 0x000e620000000800 */
[----:B------:R-:W-:Y:S01]  /*5430*/  F2FP.BF16.PACK_AB R7, R161, R167 ;  /* 0x000000a7a107723e */ /* 0x000fe200000010ff */
[----:B------:R3:W-:Y:S04]  /*5440*/  STS [R231+0x13000], R5 ;  /* 0x01300005e7007388 */ /* 0x0007e80000000800 */
[----:B------:R4:W-:Y:S04]  /*5450*/  STS [R231+0x13400], R4 ;  /* 0x01340004e7007388 */ /* 0x0009e80000000800 */
[----:B------:R-:W4:Y:S01]  /*5460*/  MUFU.EX2 R155, R28 ;  /* 0x0000001c009b7308 */ /* 0x000f220000000800 */
[----:B------:R4:W-:Y:S09]  /*5470*/  STS [R230+0x13000], R0 ;  /* 0x01300000e6007388 */ /* 0x0009f20000000800 */
[----:B------:R-:W4:Y:S01]  /*5480*/  MUFU.EX2 R156, R30 ;  /* 0x0000001e009c7308 */ /* 0x000f220000000800 */
[----:B-1----:R-:W-:Y:S02]  /*5490*/  F2FP.BF16.PACK_AB R6, R157, R160 ;  /* 0x000000a09d06723e */ /* 0x002fe400000010ff */
[----:B---3--:R-:W-:Y:S05]  /*54a0*/  F2FP.BF16.PACK_AB R5, R149, R152 ;  /* 0x000000989505723e */ /* 0x008fea00000010ff */
[----:B------:R-:W-:Y:S01]  /*54b0*/  STS [R230+0x13400], R5 ;  /* 0x01340005e6007388 */ /* 0x000fe20000000800 */
[----:B----4-:R-:W-:Y:S03]  /*54c0*/  F2FP.BF16.PACK_AB R4, R154, R155 ;  /* 0x0000009b9a04723e */ /* 0x010fe600000010ff */
[----:B------:R-:W-:Y:S04]  /*54d0*/  STS [R231+0x14000], R7 ;  /* 0x01400007e7007388 */ /* 0x000fe80000000800 */
[----:B------:R-:W-:Y:S01]  /*54e0*/  STS [R231+0x14400], R6 ;  /* 0x01440006e7007388 */ /* 0x000fe20000000800 */
[----:B------:R-:W-:Y:S03]  /*54f0*/  F2FP.BF16.PACK_AB R0, R153, R156 ;  /* 0x0000009c9900723e */ /* 0x000fe600000010ff */
[----:B------:R-:W-:Y:S04]  /*5500*/  STS [R230+0x14000], R4 ;  /* 0x01400004e6007388 */ /* 0x000fe80000000800 */
[----:B------:R-:W-:Y:S04]  /*5510*/  STS [R230+0x14400], R0 ;  /* 0x01440000e6007388 */ /* 0x000fe80000000800 */
[----:B------:R-:W1:Y:S08]  /*5520*/  LDSM.16.M88.4 R32, [R219+0x6000] ;  /* 0x00600000db20783b */ /* 0x000e700000000200 */
[----:B------:R-:W3:Y:S08]  /*5530*/  LDSM.16.M88.4 R28, [R219+0x6800] ;  /* 0x00680000db1c783b */ /* 0x000ef00000000200 */
[----:B------:R-:W4:Y:S08]  /*5540*/  LDSM.16.M88.4 R132, [R220+0x6000] ;  /* 0x00600000dc84783b */ /* 0x000f300000000200 */
[----:B------:R-:W4:Y:S01]  /*5550*/  LDSM.16.M88.4 R136, [R220+0x6800] ;  /* 0x00680000dc88783b */ /* 0x000f220000000200 */
[-C--:B-1----:R-:W-:Y:S08]  /*5560*/  HMMA.16816.F32.BF16 R4, R32, R168.reuse, RZ ;  /* 0x000000a82004723c */ /* 0x082ff000000418ff */
[C---:B---3--:R-:W-:Y:S08]  /*5570*/  HMMA.16816.F32.BF16 R8, R28.reuse, R168, RZ ;  /* 0x000000a81c08723c */ /* 0x048ff000000418ff */
[-C--:B------:R-:W-:Y:S08]  /*5580*/  HMMA.16816.F32.BF16 R12, R28, R170.reuse, RZ ;  /* 0x000000aa1c0c723c */ /* 0x080ff000000418ff */
[C---:B------:R-:W-:Y:S08]  /*5590*/  HMMA.16816.F32.BF16 R16, R32.reuse, R170, RZ ;  /* 0x000000aa2010723c */ /* 0x040ff000000418ff */
[-C--:B------:R-:W-:Y:S08]  /*55a0*/  HMMA.16816.F32.BF16 R20, R32, R172.reuse, RZ ;  /* 0x000000ac2014723c */ /* 0x080ff000000418ff */
[C---:B------:R-:W-:Y:S08]  /*55b0*/  HMMA.16816.F32.BF16 R24, R28.reuse, R172, RZ ;  /* 0x000000ac1c18723c */ /* 0x040ff000000418ff */
[-C--:B------:R-:W-:Y:S08]  /*55c0*/  HMMA.16816.F32.BF16 R28, R28, R174.reuse, RZ ;  /* 0x000000ae1c1c723c */ /* 0x080ff000000418ff */
[----:B------:R-:W-:Y:S08]  /*55d0*/  HMMA.16816.F32.BF16 R32, R32, R174, RZ ;  /* 0x000000ae2020723c */ /* 0x000ff000000418ff */
[-C--:B----4-:R-:W-:Y:S08]  /*55e0*/  HMMA.16816.F32.BF16 R4, R132, R176.reuse, R4 ;  /* 0x000000b08404723c */ /* 0x090ff00000041804 */
[C---:B------:R-:W-:Y:S04]  /*55f0*/  HMMA.16816.F32.BF16 R8, R136.reuse, R176, R8 ;  /* 0x000000b08808723c */ /* 0x040fe80000041808 */
[----:B--2---:R-:W-:Y:S04]  /*5600*/  IADD3 R144, P0, R142, UR13, RZ ;  /* 0x0000000d8e907c10 */ /* 0x004fe8000ff1e0ff */
[-C--:B------:R-:W-:Y:S08]  /*5610*/  HMMA.16816.F32.BF16 R12, R136, R178.reuse, R12 ;  /* 0x000000b2880c723c */ /* 0x080ff0000004180c */
[C---:B------:R-:W-:Y:S08]  /*5620*/  HMMA.16816.F32.BF16 R16, R132.reuse, R178, R16 ;  /* 0x000000b28410723c */ /* 0x040ff00000041810 */
[-C--:B------:R-:W-:Y:S08]  /*5630*/  HMMA.16816.F32.BF16 R20, R132, R180.reuse, R20 ;  /* 0x000000b48414723c */ /* 0x080ff00000041814 */
[C---:B------:R-:W-:Y:S08]  /*5640*/  HMMA.16816.F32.BF16 R24, R136.reuse, R180, R24 ;  /* 0x000000b48818723c */ /* 0x040ff00000041818 */
[-C--:B------:R-:W-:Y:S01]  /*5650*/  HMMA.16816.F32.BF16 R28, R136, R182.reuse, R28 ;  /* 0x000000b6881c723c */ /* 0x080fe2000004181c */
[----:B------:R-:W1:Y:S03]  /*5660*/  LDSM.16.M88.4 R136, [R219+0x7000] ;  /* 0x00700000db88783b */ /* 0x000e660000000200 */
[----:B------:R-:W-:Y:S02]  /*5670*/  IADD3.X R145, R140, UR12, RZ, P0, !PT ;  /* 0x0000000c8c917c10 */ /* 0x000fe400087fe4ff */
[----:B------:R-:W-:Y:S02]  /*5680*/  PLOP3.LUT P0, PT, PT, PT, UP4, 0x80, 0x0 ;  /* 0x000000000000781c */ /* 0x000fe40003f0f048 */
[----:B------:R-:W-:Y:S01]  /*5690*/  HMMA.16816.F32.BF16 R32, R132, R182, R32 ;  /* 0x000000b68420723c */ /* 0x000fe20000041820 */
[----:B------:R-:W2:Y:S08]  /*56a0*/  LDSM.16.M88.4 R132, [R219+0x7800] ;  /* 0x00780000db84783b */ /* 0x000eb00000000200 */
[----:B------:R-:W3:Y:S04]  /*56b0*/  LDG.E R142, [R144.64] ;  /* 0x00000006908e7981 */ /* 0x000ee8000c1e1900 */
[----:B------:R-:W4:Y:S04]  /*56c0*/  LDG.E R141, [R144.64+0x20] ;  /* 0x00002006908d7981 */ /* 0x000f28000c1e1900 */
[----:B------:R-:W3:Y:S04]  /*56d0*/  LDG.E R140, [R144.64+0x80] ;  /* 0x00008006908c7981 */ /* 0x000ee8000c1e1900 */
[----:B------:R3:W3:Y:S01]  /*56e0*/  LDG.E R0, [R144.64+0xa0] ;  /* 0x0000a00690007981 */ /* 0x0006e2000c1e1900 */
[-C--:B-1----:R-:W-:Y:S08]  /*56f0*/  HMMA.16816.F32.BF16 R4, R136, R184.reuse, R4 ;  /* 0x000000b88804723c */ /* 0x082ff00000041804 */
[C---:B--2---:R-:W-:Y:S08]  /*5700*/  HMMA.16816.F32.BF16 R8, R132.reuse, R184, R8 ;  /* 0x000000b88408723c */ /* 0x044ff00000041808 */
[-C--:B------:R-:W-:Y:S08]  /*5710*/  HMMA.16816.F32.BF16 R12, R132, R186.reuse, R12 ;  /* 0x000000ba840c723c */ /* 0x080ff0000004180c */
[C---:B------:R-:W-:Y:S08]  /*5720*/  HMMA.16816.F32.BF16 R16, R136.reuse, R186, R16 ;  /* 0x000000ba8810723c */ /* 0x040ff00000041810 */
[-C--:B------:R-:W-:Y:S08]  /*5730*/  HMMA.16816.F32.BF16 R20, R136, R188.reuse, R20 ;  /* 0x000000bc8814723c */ /* 0x080ff00000041814 */
[C---:B------:R-:W-:Y:S08]  /*5740*/  HMMA.16816.F32.BF16 R24, R132.reuse, R188, R24 ;  /* 0x000000bc8418723c */ /* 0x040ff00000041818 */
[-C--:B------:R-:W-:Y:S01]  /*5750*/  HMMA.16816.F32.BF16 R28, R132, R190.reuse, R28 ;  /* 0x000000be841c723c */ /* 0x080fe2000004181c */
[----:B------:R-:W1:Y:S07]  /*5760*/  LDSM.16.M88.4 R132, [R220+0x7000] ;  /* 0x00700000dc84783b */ /* 0x000e6e0000000200 */
[----:B------:R-:W-:Y:S01]  /*5770*/  HMMA.16816.F32.BF16 R32, R136, R190, R32 ;  /* 0x000000be8820723c */ /* 0x000fe20000041820 */
[----:B------:R-:W2:Y:S07]  /*5780*/  LDSM.16.M88.4 R136, [R220+0x7800] ;  /* 0x00780000dc88783b */ /* 0x000eae0000000200 */
        /* <DEDUP_REMOVED lines=23> */
[C---:B---3--:R-:W-:Y:S01]  /*5900*/  FADD.FTZ R4, -R142.reuse, R4 ;  /* 0x000000048e047221 */ /* 0x048fe20000010100 */
[C---:B------:R-:W-:Y:S04]  /*5910*/  HMMA.16816.F32.BF16 R16, R132.reuse, R210, R16 ;  /* 0x000000d28410723c */ /* 0x040fe80000041810 */
[----:B------:R-:W-:Y:S02]  /*5920*/  FADD.FTZ R5, -R142, R5 ;  /* 0x000000058e057221 */ /* 0x000fe40000010100 */
[----:B------:R-:W-:Y:S02]  /*5930*/  FMUL.FTZ R147, R246, R4 ;  /* 0x00000004f6937220 */ /* 0x000fe40000410000 */
[----:B------:R-:W-:Y:S01]  /*5940*/  IMAD.MOV.U32 R4, RZ, RZ, R146 ;  /* 0x000000ffff047224 */ /* 0x000fe200078e0092 */
[-C--:B------:R-:W-:Y:S03]  /*5950*/  HMMA.16816.F32.BF16 R20, R132, R212.reuse, R20 ;  /* 0x000000d48414723c */ /* 0x080fe60000041814 */
[----:B------:R-:W-:Y:S02]  /*5960*/  FADD.FTZ R8, -R140, R8 ;  /* 0x000000088c087221 */ /* 0x000fe40000010100 */
[----:B----4-:R-:W-:Y:S02]  /*5970*/  FADD.FTZ R6, -R141, R6 ;  /* 0x000000068d067221 */ /* 0x010fe40000010100 */
[----:B------:R-:W-:Y:S01]  /*5980*/  IMAD.MOV.U32 R246, RZ, RZ, R143 ;  /* 0x000000fffff67224 */ /* 0x000fe200078e008f */
[C---:B------:R-:W-:Y:S04]  /*5990*/  HMMA.16816.F32.BF16 R24, R136.reuse, R212, R24 ;  /* 0x000000d48818723c */ /* 0x040fe80000041818 */
[----:B------:R-:W-:Y:S02]  /*59a0*/  FMUL.FTZ R146, R245, R5 ;  /* 0x00000005f5927220 */ /* 0x000fe40000410000 */
[C---:B------:R-:W-:Y:S02]  /*59b0*/  FADD.FTZ R7, -R141.reuse, R7 ;  /* 0x000000078d077221 */ /* 0x040fe40000010100 */
        /* <DEDUP_REMOVED lines=8> */
[----:B------:R-:W-:Y:S04]  /*5a40*/  FMUL.FTZ R145, R162, R20 ;  /* 0x00000014a2917220 */ /* 0x000fe80000410000 */
[----:B------:R-:W-:Y:S02]  /*5a50*/  FMUL.FTZ R144, R158, R21 ;  /* 0x000000159e907220 */ /* 0x000fe40000410000 */
[C---:B------:R-:W-:Y:S02]  /*5a60*/  FADD.FTZ R18, -R141.reuse, R18 ;  /* 0x000000128d127221 */ /* 0x040fe40000010100 */
[----:B------:R-:W-:Y:S02]  /*5a70*/  FMUL.FTZ R133, R242, R19 ;  /* 0x00000013f2857220 */ /* 0x000fe40000410000 */
[C---:B------:R-:W-:Y:S02]  /*5a80*/  FADD.FTZ R23, -R141.reuse, R23 ;  /* 0x000000178d177221 */ /* 0x040fe40000010100 */
[----:B------:R-:W-:Y:S02]  /*5a90*/  FMUL.FTZ R135, R164, R22 ;  /* 0x00000016a4877220 */ /* 0x000fe40000410000 */
[----:B------:R-:W-:Y:S02]  /*5aa0*/  FADD.FTZ R9, -R140, R9 ;  /* 0x000000098c097221 */ /* 0x000fe40000010100 */
[----:B------:R-:W-:Y:S02]  /*5ab0*/  FADD.FTZ R33, -R142, R33 ;  /* 0x000000218e217221 */ /* 0x000fe40000010100 */
[----:B------:R-:W-:Y:S02]  /*5ac0*/  FADD.FTZ R136, -R141, R35 ;  /* 0x000000238d887221 */ /* 0x000fe40000010100 */
[----:B------:R-:W-:Y:S02]  /*5ad0*/  FMUL.FTZ R139, R150, R33 ;  /* 0x00000021968b7220 */ /* 0x000fe40000410000 */
[----:B------:R-:W-:Y:S01]  /*5ae0*/  FMUL.FTZ R136, R149, R136 ;  /* 0x0000008895887220 */ /* 0x000fe20000410000 */
[----:B------:R1:W5:Y:S01]  /*5af0*/  LDL R150, [R1+0x10] ;  /* 0x0000100001967983 */ /* 0x0003620000100800 */
[----:B------:R-:W-:Y:S02]  /*5b00*/  FADD.FTZ R32, -R142, R32 ;  /* 0x000000208e207221 */ /* 0x000fe40000010100 */
[----:B------:R-:W-:Y:S01]  /*5b10*/  FADD.FTZ R34, -R141, R34 ;  /* 0x000000228d227221 */ /* 0x000fe20000010100 */
[----:B------:R1:W5:Y:S01]  /*5b20*/  LDL R149, [R1+0x14] ;  /* 0x0000140001957983 */ /* 0x0003620000100800 */
[----:B------:R-:W-:Y:S02]  /*5b30*/  FMUL.FTZ R142, R151, R32 ;  /* 0x00000020978e7220 */ /* 0x000fe40000410000 */
[C---:B------:R-:W-:Y:S02]  /*5b40*/  FADD.FTZ R12, -R140.reuse, R12 ;  /* 0x0000000c8c0c7221 */ /* 0x040fe40000010100 */
[----:B------:R-:W-:Y:S02]  /*5b50*/  FADD.FTZ R13, -R140, R13 ;  /* 0x0000000d8c0d7221 */ /* 0x000fe40000010100 */
[----:B------:R-:W-:Y:S02]  /*5b60*/  FMUL.FTZ R32, R4, R8 ;  /* 0x0000000804207220 */ /* 0x000fe40000410000 */
[C---:B------:R-:W-:Y:S02]  /*5b70*/  FADD.FTZ R4, -R140.reuse, R24 ;  /* 0x000000188c047221 */ /* 0x040fe40000010100 */
        /* <DEDUP_REMOVED lines=55> */
[--C-:B------:R-:W-:Y:S01]  /*5ef0*/  @!P2 IMAD.MOV.U32 R6, RZ, RZ, R239.reuse ;  /* 0x000000ffff06a224 */ /* 0x100fe200078e00ef */
        /* <DEDUP_REMOVED lines=28> */
.L_x_148:
        /* <DEDUP_REMOVED lines=138> */
.L_x_149:
        /* <DEDUP_REMOVED lines=23> */
[----:B------:R1:W4:Y:S04]  /*6ad0*/  LDL R145, [R1] ;  /* 0x0000000001917983 */ /* 0x0003280000100800 */
[----:B------:R1:W4:Y:S01]  /*6ae0*/  LDL R146, [R1+0x8] ;  /* 0x0000080001927983 */ /* 0x0003220000100800 */
[C---:B------:R-:W-:Y:S08]  /*6af0*/  HMMA.16816.F32.BF16 R8, R24.reuse, R10, RZ ;  /* 0x0000000a1808723c */ /* 0x040ff000000418ff */
[C---:B--2---:R-:W-:Y:S08]  /*6b00*/  HMMA.16816.F32.BF16 R12, R24.reuse, R16, RZ ;  /* 0x00000010180c723c */ /* 0x044ff000000418ff */
[C---:B------:R-:W-:Y:S08]  /*6b10*/  HMMA.16816.F32.BF16 R16, R24.reuse, R18, RZ ;  /* 0x000000121810723c */ /* 0x040ff000000418ff */
[C---:B---3--:R-:W-:Y:S08]  /*6b20*/  HMMA.16816.F32.BF16 R20, R24.reuse, R28, RZ ;  /* 0x0000001c1814723c */ /* 0x048ff000000418ff */
[----:B------:R-:W-:Y:S01]  /*6b30*/  HMMA.16816.F32.BF16 R24, R24, R30, RZ ;  /* 0x0000001e1818723c */ /* 0x000fe200000418ff */
[----:B------:R-:W2:Y:S07]  /*6b40*/  LDSM.16.MT88.4 R28, [R0+0xd400] ;  /* 0x00d40000001c783b */ /* 0x000eae0000004200 */
[C---:B------:R-:W-:Y:S08]  /*6b50*/  HMMA.16816.F32.BF16 R4, R32.reuse, R132, R4 ;  /* 0x000000842004723c */ /* 0x040ff00000041804 */
[C---:B------:R-:W-:Y:S01]  /*6b60*/  HMMA.16816.F32.BF16 R8, R32.reuse, R134, R8 ;  /* 0x000000862008723c */ /* 0x040fe20000041808 */
[----:B------:R-:W-:Y:S07]  /*6b70*/  LDSM.16.M88.4 R132, [R224] ;  /* 0x00000000e084783b */ /* 0x000fee0000000200 */
[C---:B------:R-:W-:Y:S08]  /*6b80*/  HMMA.16816.F32.BF16 R12, R32.reuse, R136, R12 ;  /* 0x00000088200c723c */ /* 0x040ff0000004180c */
[C---:B------:R-:W-:Y:S01]  /*6b90*/  HMMA.16816.F32.BF16 R16, R32.reuse, R138, R16 ;  /* 0x0000008a2010723c */ /* 0x040fe20000041810 */
[----:B------:R-:W3:Y:S07]  /*6ba0*/  LDSM.16.MT88.4 R136, [R0+0x9800] ;  /* 0x009800000088783b */ /* 0x000eee0000004200 */
[C---:B--2---:R-:W-:Y:S08]  /*6bb0*/  HMMA.16816.F32.BF16 R20, R32.reuse, R28, R20 ;  /* 0x0000001c2014723c */ /* 0x044ff00000041814 */
[----:B------:R-:W-:Y:S01]  /*6bc0*/  HMMA.16816.F32.BF16 R24, R32, R30, R24 ;  /* 0x0000001e2018723c */ /* 0x000fe20000041818 */
[----:B------:R-:W2:Y:S04]  /*6bd0*/  LDSM.16.MT88.4 R28, [R0+0xb800] ;  /* 0x00b80000001c783b */ /* 0x000ea80000004200 */
[----:B------:R-:W1:Y:S03]  /*6be0*/  LDSM.16.MT88.4 R32, [R0+0xd800] ;  /* 0x00d800000020783b */ /* 0x000e660000004200 */
[C---:B---3--:R-:W-:Y:S08]  /*6bf0*/  HMMA.16816.F32.BF16 R4, R132.reuse, R136, R4 ;  /* 0x000000888404723c */ /* 0x048ff00000041804 */
[C---:B------:R-:W-:Y:S01]  /*6c00*/  HMMA.16816.F32.BF16 R8, R132.reuse, R138, R8 ;  /* 0x0000008a8408723c */ /* 0x040fe20000041808 */
[----:B------:R-:W-:Y:S07]  /*6c10*/  LDSM.16.MT88.4 R136, [R0+0x9c00] ;  /* 0x009c00000088783b */ /* 0x000fee0000004200 */
[C---:B--2---:R-:W-:Y:S08]  /*6c20*/  HMMA.16816.F32.BF16 R12, R132.reuse, R28, R12 ;  /* 0x0000001c840c723c */ /* 0x044ff0000004180c */
[C---:B------:R-:W-:Y:S01]  /*6c30*/  HMMA.16816.F32.BF16 R16, R132.reuse, R30, R16 ;  /* 0x0000001e8410723c */ /* 0x040fe20000041810 */
[----:B------:R-:W2:Y:S07]  /*6c40*/  LDSM.16.M88.4 R28, [R223] ;  /* 0x00000000df1c783b */ /* 0x000eae0000000200 */
[C---:B-1----:R-:W-:Y:S08]  /*6c50*/  HMMA.16816.F32.BF16 R20, R132.reuse, R32, R20 ;  /* 0x000000208414723c */ /* 0x042ff00000041814 */
[----:B------:R-:W-:Y:S01]  /*6c60*/  HMMA.16816.F32.BF16 R24, R132, R34, R24 ;  /* 0x000000228418723c */ /* 0x000fe20000041818 */
[----:B------:R-:W1:Y:S04]  /*6c70*/  LDSM.16.MT88.4 R32, [R0+0xbc00] ;  /* 0x00bc00000020783b */ /* 0x000e680000004200 */
[----:B------:R-:W3:Y:S03]  /*6c80*/  LDSM.16.MT88.4 R132, [R0+0xdc00] ;  /* 0x00dc00000084783b */ /* 0x000ee60000004200 */
[C---:B--2---:R-:W-:Y:S08]  /*6c90*/  HMMA.16816.F32.BF16 R4, R28.reuse, R136, R4 ;  /* 0x000000881c04723c */ /* 0x044ff00000041804 */
[C---:B------:R-:W-:Y:S01]  /*6ca0*/  HMMA.16816.F32.BF16 R8, R28.reuse, R138, R8 ;  /* 0x0000008a1c08723c */ /* 0x040fe20000041808 */
[----:B------:R-:W-:Y:S07]  /*6cb0*/  LDSM.16.MT88.4 R136, [R0+0xa000] ;  /* 0x00a000000088783b */ /* 0x000fee0000004200 */
[C---:B-1----:R-:W-:Y:S08]  /*6cc0*/  HMMA.16816.F32.BF16 R12, R28.reuse, R32, R12 ;  /* 0x000000201c0c723c */ /* 0x042ff0000004180c */
[C---:B------:R-:W-:Y:S01]  /*6cd0*/  HMMA.16816.F32.BF16 R16, R28.reuse, R34, R16 ;  /* 0x000000221c10723c */ /* 0x040fe20000041810 */
[----:B------:R-:W1:Y:S07]  /*6ce0*/  LDSM.16.M88.4 R32, [R221+0x2000] ;  /* 0x00200000dd20783b */ /* 0x000e6e0000000200 */
[C---:B---3--:R-:W-:Y:S08]  /*6cf0*/  HMMA.16816.F32.BF16 R20, R28.reuse, R132, R20 ;  /* 0x000000841c14723c */ /* 0x048ff00000041814 */
[----:B------:R-:W-:Y:S01]  /*6d00*/  HMMA.16816.F32.BF16 R24, R28, R134, R24 ;  /* 0x000000861c18723c */ /* 0x000fe20000041818 */
[----:B------:R-:W2:Y:S04]  /*6d10*/  LDSM.16.MT88.4 R28, [R0+0xc000] ;  /* 0x00c00000001c783b */ /* 0x000ea80000004200 */
[----:B------:R-:W3:Y:S03]  /*6d20*/  LDSM.16.MT88.4 R132, [R0+0xe000] ;  /* 0x00e000000084783b */ /* 0x000ee60000004200 */
[C---:B-1----:R-:W-:Y:S08]  /*6d30*/  HMMA.16816.F32.BF16 R4, R32.reuse, R136, R4 ;  /* 0x000000882004723c */ /* 0x042ff00000041804 */
[C---:B------:R-:W-:Y:S01]  /*6d40*/  HMMA.16816.F32.BF16 R8, R32.reuse, R138, R8 ;  /* 0x0000008a2008723c */ /* 0x040fe20000041808 */
[----:B------:R-:W-:Y:S07]  /*6d50*/  LDSM.16.MT88.4 R136, [R0+0xa400] ;  /* 0x00a400000088783b */ /* 0x000fee0000004200 */
[C---:B--2---:R-:W-:Y:S08]  /*6d60*/  HMMA.16816.F32.BF16 R12, R32.reuse, R28, R12 ;  /* 0x0000001c200c723c */ /* 0x044ff0000004180c */
        /* <DEDUP_REMOVED lines=25> */
[----:B------:R3:W2:Y:S03]  /*6f00*/  LDSM.16.MT88.4 R132, [R0+0xec00] ;  /* 0x00ec00000084783b */ /* 0x0006a60000004200 */
[C---:B-1----:R-:W-:Y:S01]  /*6f10*/  HMMA.16816.F32.BF16 R4, R28.reuse, R136, R4 ;  /* 0x000000881c04723c */ /* 0x042fe20000041804 */
[----:B---3--:R-:W-:Y:S06]  /*6f20*/  IMAD.MOV.U32 R0, RZ, RZ, c[0x0][0x22c] ;  /* 0x00008b00ff007624 */ /* 0x008fec00078e00ff */
[----:B----4-:R-:W-:Y:S01]  /*6f30*/  @P0 IADD3 R136, P2, R148, UR11, RZ ;  /* 0x0000000b94880c10 */ /* 0x010fe2000ff5e0ff */
[C---:B------:R-:W-:Y:S01]  /*6f40*/  HMMA.16816.F32.BF16 R8, R28.reuse, R138, R8 ;  /* 0x0000008a1c08723c */ /* 0x040fe20000041808 */
[----:B------:R-:W-:Y:S03]  /*6f50*/  @UP4 UIADD3 UR11, UP1, UR11, -0x100, URZ ;  /* 0xffffff000b0b4890 */ /* 0x000fe6000ff3e03f */
[----:B------:R-:W-:Y:S01]  /*6f60*/  @P0 IADD3.X R137, R147, UR10, RZ, P2, !PT ;  /* 0x0000000a93890c10 */ /* 0x000fe200097fe4ff */
[----:B------:R-:W-:Y:S01]  /*6f70*/  IMAD R0, R0, c[0x0][0x1c0], RZ ;  /* 0x0000700000007a24 */ /* 0x000fe200078e02ff */
[----:B------:R-:W-:Y:S01]  /*6f80*/  @UP4 UIADD3.X UR10, UR10, -0x1, URZ, UP1, !UPT ;  /* 0xffffffff0a0a4890 */ /* 0x000fe20008ffe43f */
[----:B------:R-:W-:Y:S01]  /*6f90*/  IMAD.MOV.U32 R147, RZ, RZ, c[0x0][0x22c] ;  /* 0x00008b00ff937624 */ /* 0x000fe200078e00ff */
[C---:B--2---:R-:W-:Y:S01]  /*6fa0*/  HMMA.16816.F32.BF16 R12, R28.reuse, R32, R12 ;  /* 0x000000201c0c723c */ /* 0x044fe2000004180c */
[----:B------:R-:W2:Y:S03]  /*6fb0*/  @P0 LDG.E R143, [R136.64+0x20] ;  /* 0x00002006888f0981 */ /* 0x000ea6000c1e1900 */
[----:B------:R-:W-:Y:S01]  /*6fc0*/  IMAD R0, R0, 0x30, RZ ;  /* 0x0000003000007824 */ /* 0x000fe200078e02ff */
[----:B------:R-:W3:Y:S01]  /*6fd0*/  @P0 LDG.E R144, [R136.64+0xa0] ;  /* 0x0000a00688900981 */ /* 0x000ee2000c1e1900 */
[----:B------:R-:W-:Y:S02]  /*6fe0*/  IMAD R147, R147, c[0x0][0x1c0], RZ ;  /* 0x0000700093937a24 */ /* 0x000fe400078e02ff */
[C---:B------:R-:W-:Y:S01]  /*6ff0*/  HMMA.16816.F32.BF16 R16, R28.reuse, R34, R16 ;  /* 0x000000221c10723c */ /* 0x040fe20000041810 */
[----:B------:R-:W4:Y:S03]  /*7000*/  @P0 LDG.E R145, [R136.64+0x80] ;  /* 0x0000800688910981 */ /* 0x000f26000c1e1900 */
[----:B------:R-:W-:Y:S01]  /*7010*/  IMAD.MOV.U32 R32, RZ, RZ, R235 ;  /* 0x000000ffff207224 */ /* 0x000fe200078e00eb */
[----:B------:R-:W3:Y:S01]  /*7020*/  @P0 LDG.E R146, [R136.64] ;  /* 0x0000000688920981 */ /* 0x000ee2000c1e1900 */
[----:B------:R-:W-:Y:S02]  /*7030*/  IMAD.MOV.U32 R33, RZ, RZ, R234 ;  /* 0x000000ffff217224 */ /* 0x000fe400078e00ea */
[C---:B------:R-:W-:Y:S03]  /*7040*/  HMMA.16816.F32.BF16 R20, R28.reuse, R132, R20 ;  /* 0x000000841c14723c */ /* 0x040fe60000041814 */
[----:B------:R-:W-:Y:S01]  /*7050*/  RED.E.ADD.F32.FTZ.RN.STRONG.GPU [R32.64], R4 ;  /* 0x000000042000798e */ /* 0x000fe2000c10e786 */
[CC--:B------:R-:W-:Y:S01]  /*7060*/  LEA R34, P1, R142.reuse, R32.reuse, 0x2 ;  /* 0x000000208e227211 */ /* 0x0c0fe200078210ff */
[----:B------:R-:W-:Y:S03]  /*7070*/  IMAD R147, R147, 0x38, RZ ;  /* 0x0000003893937824 */ /* 0x000fe600078e02ff */
[----:B------:R-:W-:Y:S04]  /*7080*/  HMMA.16816.F32.BF16 R24, R28, R134, R24 ;  /* 0x000000861c18723c */ /* 0x000fe80000041818 */
[-C--:B------:R-:W-:Y:S05]  /*7090*/  LEA.HI.X.SX32 R35, R142, R33.reuse, 0x2, P1 ;  /* 0x000000218e237211 */ /* 0x080fea00008f16ff */
[----:B------:R-:W-:Y:S04]  /*70a0*/  RED.E.ADD.F32.FTZ.RN.STRONG.GPU [R34.64], R5 ;  /* 0x000000052200798e */ /* 0x000fe8000c10e786 */
[----:B--2---:R1:W-:Y:S04]  /*70b0*/  @P0 STL [R1+0xc], R143 ;  /* 0x00000c8f01000387 */ /* 0x0043e80000100800 */
[----:B------:R-:W2:Y:S04]  /*70c0*/  LDL R139, [R1+0x1c] ;  /* 0x00001c00018b7983 */ /* 0x000ea80000100800 */
[----:B------:R-:W2:Y:S04]  /*70d0*/  LDL R138, [R1+0x24] ;  /* 0x00002400018a7983 */ /* 0x000ea80000100800 */
[----:B---3--:R3:W-:Y:S04]  /*70e0*/  @P0 STL [R1+0x4], R144 ;  /* 0x0000049001000387 */ /* 0x0087e80000100800 */
[----:B----4-:R4:W-:Y:S04]  /*70f0*/  @P0 STL [R1], R145 ;  /* 0x0000009101000387 */ /* 0x0109e80000100800 */
[----:B------:R4:W-:Y:S01]  /*7100*/  @P0 STL [R1+0x8], R146 ;  /* 0x0000089201000387 */ /* 0x0009e20000100800 */
[----:B-1----:R-:W-:Y:S04]  /*7110*/  IMAD.MOV.U32 R143, RZ, RZ, c[0x0][0x22c] ;  /* 0x00008b00ff8f7624 */ /* 0x002fe800078e00ff */
[----:B------:R-:W-:Y:S04]  /*7120*/  IMAD R143, R143, c[0x0][0x1c0], RZ ;  /* 0x000070008f8f7a24 */ /* 0x000fe800078e02ff */
[----:B------:R-:W-:Y:S02]  /*7130*/  IMAD.SHL.U32 R143, R143, 0x10, RZ ;  /* 0x000000108f8f7824 */ /* 0x000fe400078e00ff */
[----:B---3--:R-:W-:Y:S03]  /*7140*/  IMAD.MOV.U32 R144, RZ, RZ, c[0x0][0x22c] ;  /* 0x00008b00ff907624 */ /* 0x008fe600078e00ff */
[CC--:B------:R-:W-:Y:S02]  /*7150*/  LEA R136, P0, R143.reuse, R32.reuse, 0x2 ;  /* 0x000000208f887211 */ /* 0x0c0fe400078010ff */
[C---:B------:R-:W-:Y:S01]  /*7160*/  IADD3 R134, R143.reuse, 0x40, RZ ;  /* 0x000000408f867810 */ /* 0x040fe20007ffe0ff */
[----:B----4-:R-:W-:Y:S01]  /*7170*/  IMAD.MOV.U32 R145, RZ, RZ, c[0x0][0x22c] ;  /* 0x00008b00ff917624 */ /* 0x010fe200078e00ff */
[-C--:B------:R-:W-:Y:S01]  /*7180*/  LEA.HI.X.SX32 R137, R143, R33.reuse, 0x2, P0 ;  /* 0x000000218f897211 */ /* 0x080fe200000f16ff */
[----:B------:R-:W-:Y:S02]  /*7190*/  IMAD R144, R144, c[0x0][0x1c0], RZ ;  /* 0x0000700090907a24 */ /* 0x000fe400078e02ff */
[----:B------:R-:W-:Y:S02]  /*71a0*/  IMAD.MOV.U32 R146, RZ, RZ, c[0x0][0x22c] ;  /* 0x00008b00ff927624 */ /* 0x000fe400078e00ff */
[----:B------:R1:W-:Y:S01]  /*71b0*/  RED.E.ADD.F32.FTZ.RN.STRONG.GPU [R136.64], R6 ;  /* 0x000000068800798e */ /* 0x0003e2000c10e786 */
[----:B------:R-:W-:Y:S02]  /*71c0*/  IMAD R145, R145, c[0x0][0x1c0], RZ ;  /* 0x0000700091917a24 */ /* 0x000fe400078e02ff */
[----:B------:R-:W-:Y:S02]  /*71d0*/  IMAD R146, R146, c[0x0][0x1c0], RZ ;  /* 0x0000700092927a24 */ /* 0x000fe400078e02ff */
[----:B------:R-:W-:Y:S02]  /*71e0*/  IMAD.SHL.U32 R145, R145, 0x20, RZ ;  /* 0x0000002091917824 */ /* 0x000fe400078e00ff */
[----:B------:R-:W-:Y:S02]  /*71f0*/  IMAD R146, R146, 0x18, RZ ;  /* 0x0000001892927824 */ /* 0x000fe400078e02ff */
[----:B------:R-:W-:Y:S01]  /*7200*/  IMAD R144, R144, 0x28, RZ ;  /* 0x0000002890907824 */ /* 0x000fe200078e02ff */
[CC--:B------:R-:W-:Y:S02]  /*7210*/  LEA R30, P0, R145.reuse, R32.reuse, 0x2 ;  /* 0x00000020911e7211 */ /* 0x0c0fe400078010ff */
[-C--:B------:R-:W-:Y:S02]  /*7220*/  LEA R132, P1, R146, R32.reuse, 0x2 ;  /* 0x0000002092847211 */ /* 0x080fe400078210ff */
[-C--:B------:R-:W-:Y:S02]  /*7230*/  LEA R28, P2, R144, R32.reuse, 0x2 ;  /* 0x00000020901c7211 */ /* 0x080fe400078410ff */
[-C--:B------:R-:W-:Y:S01]  /*7240*/  LEA.HI.X.SX32 R133, R146, R33.reuse, 0x2, P1 ;  /* 0x0000002192857211 */ /* 0x080fe200008f16ff */
[----:B------:R-:W-:Y:S01]  /*7250*/  IMAD.MOV.U32 R146, RZ, RZ, c[0x0][0x22c] ;  /* 0x00008b00ff927624 */ /* 0x000fe200078e00ff */
[CC--:B------:R-:W-:Y:S02]  /*7260*/  LEA R4, P1, R0.reuse, R32.reuse, 0x2 ;  /* 0x0000002000047211 */ /* 0x0c0fe400078210ff */
[-C--:B------:R-:W-:Y:S01]  /*7270*/  LEA.HI.X.SX32 R31, R145, R33.reuse, 0x2, P0 ;  /* 0x00000021911f7211 */ /* 0x080fe200000f16ff */
[----:B------:R3:W-:Y:S01]  /*7280*/  RED.E.ADD.F32.FTZ.RN.STRONG.GPU [R132.64], R7 ;  /* 0x000000078400798e */ /* 0x0007e2000c10e786 */
[-C--:B------:R-:W-:Y:S01]  /*7290*/  LEA.HI.X.SX32 R5, R0, R33.reuse, 0x2, P1 ;  /* 0x0000002100057211 */ /* 0x080fe200008f16ff */
[----:B------:R-:W-:Y:S01]  /*72a0*/  IMAD R146, R146, c[0x0][0x1c0], RZ ;  /* 0x0000700092927a24 */ /* 0x000fe200078e02ff */
[-C--:B------:R-:W-:Y:S01]  /*72b0*/  LEA.HI.X.SX32 R29, R144, R33.reuse, 0x2, P2 ;  /* 0x00000021901d7211 */ /* 0x080fe200010f16ff */
[----:B------:R-:W4:Y:S01]  /*72c0*/  LDL R0, [R1+0x20] ;  /* 0x0000200001007983 */ /* 0x000f220000100800 */
[----:B------:R-:W-:Y:S01]  /*72d0*/  IMAD.MOV.U32 R144, RZ, RZ, c[0x0][0x22c] ;  /* 0x00008b00ff907624 */ /* 0x000fe200078e00ff */
[-C--:B-1----:R-:W-:Y:S01]  /*72e0*/  LEA R6, P0, R147, R32.reuse, 0x2 ;  /* 0x0000002093067211 */ /* 0x082fe200078010ff */
[----:B------:R-:W-:Y:S01]  /*72f0*/  IMAD.MOV.U32 R145, RZ, RZ, c[0x0][0x22c] ;  /* 0x00008b00ff917624 */ /* 0x000fe200078e00ff */
[----:B------:R1:W-:Y:S01]  /*7300*/  RED.E.ADD.F32.FTZ.RN.STRONG.GPU [R30.64], R8 ;  /* 0x000000081e00798e */ /* 0x0003e2000c10e786 */
[----:B------:R-:W-:Y:S02]  /*7310*/  IMAD R144, R144, c[0x0][0x1c0], RZ ;  /* 0x0000700090907a24 */ /* 0x000fe400078e02ff */
[----:B------:R-:W-:Y:S01]  /*7320*/  IMAD.SHL.U32 R146, R146, 0x10, RZ ;  /* 0x0000001092927824 */ /* 0x000fe200078e00ff */
[----:B------:R1:W-:Y:S01]  /*7330*/  RED.E.ADD.F32.FTZ.RN.STRONG.GPU [R28.64], R9 ;  /* 0x000000091c00798e */ /* 0x0003e2000c10e786 */
[----:B------:R-:W-:Y:S02]  /*7340*/  IMAD.SHL.U32 R144, R144, 0x10, RZ ;  /* 0x0000001090907824 */ /* 0x000fe400078e00ff */
[----:B------:R-:W-:Y:S01]  /*7350*/  IMAD R145, R145, c[0x0][0x1c0], RZ ;  /* 0x0000700091917a24 */ /* 0x000fe200078e02ff */
[----:B------:R1:W-:Y:S01]  /*7360*/  RED.E.ADD.F32.FTZ.RN.STRONG.GPU [R4.64], R10 ;  /* 0x0000000a0400798e */ /* 0x0003e2000c10e786 */
[----:B------:R-:W-:Y:S02]  /*7370*/  IADD3 R141, R146, 0x20, RZ ;  /* 0x00000020928d7810 */ /* 0x000fe40007ffe0ff */
[----:B------:R-:W-:Y:S01]  /*7380*/  IADD3 R140, R144, 0x20, RZ ;  /* 0x00000020908c7810 */ /* 0x000fe20007ffe0ff */
[----:B------:R-:W-:Y:S01]  /*7390*/  IMAD.SHL.U32 R145, R145, 0x8, RZ ;  /* 0x0000000891917824 */ /* 0x000fe200078e00ff */
[----:B------:R-:W-:Y:S03]  /*73a0*/  IADD3 R144, R146, 0x20, RZ ;  /* 0x0000002092907810 */ /* 0x000fe60007ffe0ff */
[C---:B------:R-:W-:Y:S02]  /*73b0*/  IMAD.IADD R141, R145.reuse, 0x1, R141 ;  /* 0x00000001918d7824 */ /* 0x040fe400078e028d */
[----:B------:R-:W-:Y:S01]  /*73c0*/  IMAD.IADD R144, R145, 0x1, R144 ;  /* 0x0000000191907824 */ /* 0x000fe200078e0290 */
[----:B---3--:R-:W3:Y:S01]  /*73d0*/  LDL R132, [R1+0x18] ;  /* 0x0000180001847983 */ /* 0x008ee20000100800 */
[-C--:B------:R-:W-:Y:S01]  /*73e0*/  LEA.HI.X.SX32 R7, R147, R33.reuse, 0x2, P0 ;  /* 0x0000002193077211 */ /* 0x080fe200000f16ff */
[----:B------:R-:W-:Y:S01]  /*73f0*/  IMAD.IADD R141, R145, 0x1, R141 ;  /* 0x00000001918d7824 */ /* 0x000fe200078e028d */
[C---:B------:R-:W-:Y:S03]  /*7400*/  IADD3 R133, R143.reuse, 0x40, RZ ;  /* 0x000000408f857810 */ /* 0x040fe60007ffe0ff */
[----:B------:R1:W-:Y:S02]  /*7410*/  RED.E.ADD.F32.FTZ.RN.STRONG.GPU [R6.64], R11 ;  /* 0x0000000b0600798e */ /* 0x0003e4000c10e786 */
[C---:B-1----:R-:W-:Y:S01]  /*7420*/  IADD3 R30, R143.reuse, 0x40, RZ ;  /* 0x000000408f1e7810 */ /* 0x042fe20007ffe0ff */
[----:B------:R-:W-:Y:S01]  /*7430*/  IMAD.IADD R133, R142, 0x1, R133 ;  /* 0x000000018e857824 */ /* 0x000fe200078e0285 */
[----:B------:R1:W-:Y:S01]  /*7440*/  RED.E.ADD.F32.FTZ.RN.STRONG.GPU [R32.64+0x80], R12 ;  /* 0x0000800c2000798e */ /* 0x0003e2000c10e786 */
[----:B------:R-:W-:Y:S02]  /*7450*/  IADD3 R31, R143, 0x40, RZ ;  /* 0x000000408f1f7810 */ /* 0x000fe40007ffe0ff */
[-C--:B------:R-:W-:Y:S01]  /*7460*/  LEA R28, P1, R144, R32.reuse, 0x2 ;  /* 0x00000020901c7211 */ /* 0x080fe200078210ff */
[----:B------:R1:W-:Y:S01]  /*7470*/  RED.E.ADD.F32.FTZ.RN.STRONG.GPU [R34.64+0x80], R13 ;  /* 0x0000800d2200798e */ /* 0x0003e2000c10e786 */
[----:B------:R-:W-:Y:S01]  /*7480*/  IMAD.IADD R30, R142, 0x1, R30 ;  /* 0x000000018e1e7824 */ /* 0x000fe200078e021e */
[-C--:B------:R-:W-:Y:S01]  /*7490*/  LEA R4, P0, R140, R32.reuse, 0x2 ;  /* 0x000000208c047211 */ /* 0x080fe200078010ff */
[----:B------:R-:W-:Y:S01]  /*74a0*/  IMAD.IADD R31, R142, 0x1, R31 ;  /* 0x000000018e1f7824 */ /* 0x000fe200078e021f */
[-C--:B------:R-:W-:Y:S01]  /*74b0*/  LEA.HI.X.SX32 R29, R144, R33.reuse, 0x2, P1 ;  /* 0x00000021901d7211 */ /* 0x080fe200008f16ff */
[----:B------:R-:W-:Y:S01]  /*74c0*/  IMAD.IADD R133, R142, 0x1, R133 ;  /* 0x000000018e857824 */ /* 0x000fe200078e0285 */
[-C--:B------:R-:W-:Y:S01]  /*74d0*/  LEA.HI.X.SX32 R5, R140, R33.reuse, 0x2, P0 ;  /* 0x000000218c057211 */ /* 0x080fe200000f16ff */
[----:B------:R-:W-:Y:S01]  /*74e0*/  IMAD.IADD R30, R142, 0x1, R30 ;  /* 0x000000018e1e7824 */ /* 0x000fe200078e021e */
[----:B------:R-:W-:Y:S01]  /*74f0*/  IADD3 R140, R146, 0x20, RZ ;  /* 0x00000020928c7810 */ /* 0x000fe20007ffe0ff */
[----:B------:R-:W-:Y:S01]  /*7500*/  IMAD.IADD R133, R142, 0x1, R133 ;  /* 0x000000018e857824 */ /* 0x000fe200078e0285 */
[-C--:B------:R-:W-:Y:S01]  /*7510*/  LEA R10, P0, R141, R32.reuse, 0x2 ;  /* 0x000000208d0a7211 */ /* 0x080fe200078010ff */
[----:B------:R1:W-:Y:S02]  /*7520*/  RED.E.ADD.F32.FTZ.RN.STRONG.GPU [R4.64], R14 ;  /* 0x0000000e0400798e */ /* 0x0003e4000c10e786 */
[C---:B------:R-:W-:Y:S02]  /*7530*/  IMAD.IADD R140, R145.reuse, 0x1, R140 ;  /* 0x00000001918c7824 */ /* 0x040fe400078e028c */
[----:B------:R1:W-:Y:S02]  /*7540*/  RED.E.ADD.F32.FTZ.RN.STRONG.GPU [R28.64], R15 ;  /* 0x0000000f1c00798e */ /* 0x0003e4000c10e786 */
[----:B------:R-:W-:Y:S01]  /*7550*/  IMAD.IADD R140, R145, 0x1, R140 ;  /* 0x00000001918c7824 */ /* 0x000fe200078e028c */
[-C--:B------:R-:W-:Y:S03]  /*7560*/  LEA.HI.X.SX32 R11, R141, R33.reuse, 0x2, P0 ;  /* 0x000000218d0b7211 */ /* 0x080fe600000f16ff */
[----:B------:R-:W-:Y:S01]  /*7570*/  IMAD.IADD R140, R145, 0x1, R140 ;  /* 0x00000001918c7824 */ /* 0x000fe200078e028c */
[CC--:B-1----:R-:W-:Y:S01]  /*7580*/  LEA R12, P4, R31.reuse, R32.reuse, 0x2 ;  /* 0x000000201f0c7211 */ /* 0x0c2fe200078810ff */
[----:B------:R1:W-:Y:S03]  /*7590*/  RED.E.ADD.F32.FTZ.RN.STRONG.GPU [R10.64], R16 ;  /* 0x000000100a00798e */ /* 0x0003e6000c10e786 */
[CC--:B------:R-:W-:Y:S02]  /*75a0*/  LEA R8, P2, R140.reuse, R32.reuse, 0x2 ;  /* 0x000000208c087211 */ /* 0x0c0fe400078410ff */
[-C--:B------:R-:W-:Y:S02]  /*75b0*/  LEA.HI.X.SX32 R13, R31, R33.reuse, 0x2, P4 ;  /* 0x000000211f0d7211 */ /* 0x080fe400020f16ff */
[-C--:B------:R-:W-:Y:S02]  /*75c0*/  LEA.HI.X.SX32 R9, R140, R33.reuse, 0x2, P2 ;  /* 0x000000218c097211 */ /* 0x080fe400010f16ff */
[----:B------:R-:W-:Y:S04]  /*75d0*/  LDSM.16.MT88.4 R140, [R3+0x1c00] ;  /* 0x001c0000038c783b */ /* 0x000fe80000004200 */
[----:B------:R1:W-:Y:S01]  /*75e0*/  RED.E.ADD.F32.FTZ.RN.STRONG.GPU [R8.64], R17 ;  /* 0x000000110800798e */ /* 0x0003e2000c10e786 */
[CC--:B------:R-:W-:Y:S04]  /*75f0*/  LEA R14, P5, R134.reuse, R32.reuse, 0x2 ;  /* 0x00000020860e7211 */ /* 0x0c0fe800078a10ff */
[-C--:B------:R-:W-:Y:S02]  /*7600*/  LEA.HI.X.SX32 R15, R134, R33.reuse, 0x2, P5 ;  /* 0x00000021860f7211 */ /* 0x080fe400028f16ff */
[CC--:B-1----:R-:W-:Y:S04]  /*7610*/  LEA R10, P3, R30.reuse, R32.reuse, 0x2 ;  /* 0x000000201e0a7211 */ /* 0x0c2fe800078610ff */
[-C--:B------:R-:W-:Y:S02]  /*7620*/  LEA.HI.X.SX32 R11, R30, R33.reuse, 0x2, P3 ;  /* 0x000000211e0b7211 */ /* 0x080fe400018f16ff */
[----:B------:R-:W-:Y:S01]  /*7630*/  LDSM.16.MT88.4 R28, [R3+0x2000] ;  /* 0x00200000031c783b */ /* 0x000fe20000004200 */
[CC--:B------:R-:W-:Y:S04]  /*7640*/  LEA R8, P2, R133.reuse, R32.reuse, 0x2 ;  /* 0x0000002085087211 */ /* 0x0c0fe800078410ff */
        /* <DEDUP_REMOVED lines=261> */
.L_x_151:
        /* <DEDUP_REMOVED lines=18> */
.L_x_152:
        /* <DEDUP_REMOVED lines=55> */
.L_x_154:
[----:B------:R-:W-:Y:S05]  /*8b30*/  BSYNC B0 ;  /* 0x0000000000007941 */ /* 0x000fea0003800000 */
.L_x_153:
        /* <DEDUP_REMOVED lines=20> */
.L_x_156:
[----:B------:R-:W-:Y:S05]  /*8c80*/  BSYNC B0 ;  /* 0x0000000000007941 */ /* 0x000fea0003800000 */
.L_x_155:
        /* <DEDUP_REMOVED lines=29> */
.L_x_158:
[----:B------:R-:W-:Y:S05]  /*8e60*/  BSYNC B0 ;  /* 0x0000000000007941 */ /* 0x000fea0003800000 */
.L_x_157:
        /* <DEDUP_REMOVED lines=18> */
.L_x_134:
        /* <DEDUP_REMOVED lines=20> */
.L_x_160:
        /* <DEDUP_REMOVED lines=18> */
.L_x_161:
        /* <DEDUP_REMOVED lines=41> */
.L_x_163:
[----:B-1----:R-:W-:Y:S05]  /*9480*/  BSYNC B0 ;  /* 0x0000000000007941 */ /* 0x002fea0003800000 */
.L_x_162:
        /* <DEDUP_REMOVED lines=19> */
.L_x_165:
[----:B------:R-:W-:Y:S05]  /*95c0*/  BSYNC B0 ;  /* 0x0000000000007941 */ /* 0x000fea0003800000 */
.L_x_164:
        /* <DEDUP_REMOVED lines=29> */
.L_x_167:
[----:B------:R-:W-:Y:S05]  /*97a0*/  BSYNC B0 ;  /* 0x0000000000007941 */ /* 0x000fea0003800000 */
.L_x_166:
        /* <DEDUP_REMOVED lines=16> */
.L_x_159:
[----:B------:R-:W-:Y:S05]  /*98b0*/  BSYNC B1 ;  /* 0x0000000000017941 */ /* 0x000fea0003800000 */
.L_x_129:
        /* <DEDUP_REMOVED lines=11> */
.L_x_168:
[----:B------:R-:W-:Y:S05]  /*9970*/  EXIT ;  /* 0x000000000000794d */ /* 0x000fea0003800000 */
.L_x_170:
        /* <DEDUP_REMOVED lines=16> */
.L_x_1278:


//--------------------- .text._ZN5flash44flash_bwd_dq_dk_dv_loop_seqk_parallel_kernelI23Flash_bwd_kernel_traitsILi96ELi64ELi128ELi8ELi2ELi4ELi4ELb1ELb0EN7cutlass10bfloat16_tE19Flash_kernel_traitsILi96ELi64ELi128ELi8ES3_EELb0ELb0ELb1ELb0ELb0ELb1ELb0EEEvNS_16Flash_bwd_paramsE --------------------------
	.section	.text._ZN5flash44flash_bwd_dq_dk_dv_loop_seqk_parallel_kernelI23Flash_bwd_kernel_traitsILi96ELi64ELi128ELi8ELi2ELi4ELi4ELb1ELb0EN7cutlass10bfloat16_tE19Flash_kernel_traitsILi96ELi64ELi128ELi8ES3_EELb0ELb0ELb1ELb0ELb0ELb1ELb0EEEvNS_16Flash_bwd_paramsE,"ax",@progbits
	.sectioninfo	@"SHI_REGISTERS=255"
	.align	128
        .global         _ZN5flash44flash_bwd_dq_dk_dv_loop_seqk_parallel_kernelI23Flash_bwd_kernel_traitsILi96ELi64ELi128ELi8ELi2ELi4ELi4ELb1ELb0EN7cutlass10bfloat16_tE19Flash_kernel_traitsILi96ELi64ELi128ELi8ES3_EELb0ELb0ELb1ELb0ELb0ELb1ELb0EEEvNS_16Flash_bwd_paramsE
        .type           _ZN5flash44flash_bwd_dq_dk_dv_loop_seqk_parallel_kernelI23Flash_bwd_kernel_traitsILi96ELi64ELi128ELi8ELi2ELi4ELi4ELb1ELb0EN7cutlass10bfloat16_tE19Flash_kernel_traitsILi96ELi64ELi128ELi8ES3_EELb0ELb0ELb1ELb0ELb0ELb1ELb0EEEvNS_16Flash_bwd_paramsE,@function
        .size           _ZN5flash44flash_bwd_dq_dk_dv_loop_seqk_parallel_kernelI23Flash_bwd_kernel_traitsILi96ELi64ELi128ELi8ELi2ELi4ELi4ELb1ELb0EN7cutlass10bfloat16_tE19Flash_kernel_traitsILi96ELi64ELi128ELi8ES3_EELb0ELb0ELb1ELb0ELb0ELb1ELb0EEEvNS_16Flash_bwd_paramsE,(.L_x_1279 - _ZN5flash44flash_bwd_dq_dk_dv_loop_seqk_parallel_kernelI23Flash_bwd_kernel_traitsILi96ELi64ELi128ELi8ELi2ELi4ELi4ELb1ELb0EN7cutlass10bfloat16_tE19Flash_kernel_traitsILi96ELi64ELi128ELi8ES3_EELb0ELb0ELb1ELb0ELb0ELb1ELb0EEEvNS_16Flash_bwd_paramsE)
        .other          _ZN5flash44flash_bwd_dq_dk_dv_loop_seqk_parallel_kernelI23Flash_bwd_kernel_traitsILi96ELi64ELi128ELi8ELi2ELi4ELi4ELb1ELb0EN7cutlass10bfloat16_tE19Flash_kernel_traitsILi96ELi64ELi128ELi8ES3_EELb0ELb0ELb1ELb0ELb0ELb1ELb0EEEvNS_16Flash_bwd_paramsE,@"STO_CUDA_ENTRY STV_DEFAULT"
_ZN5flash44flash_bwd_dq_dk_dv_loop_seqk_parallel_kernelI23Flash_bwd_kernel_traitsILi96ELi64ELi128ELi8ELi2ELi4ELi4ELb1ELb0EN7cutlass10bfloat16_tE19Flash_kernel_traitsILi96ELi64ELi128ELi8ES3_EELb0ELb0ELb1ELb0ELb0ELb1ELb0EEEvNS_16Flash_bwd_paramsE:
.text._ZN5flash44flash_bwd_dq_dk_dv_loop_seqk_parallel_kernelI23Flash_bwd_kernel_traitsILi96ELi64ELi128ELi8ELi2ELi4ELi4ELb1ELb0EN7cutlass10bfloat16_tE19Flash_kernel_traitsILi96ELi64ELi128ELi8ES3_EELb0ELb0ELb1ELb0ELb0ELb1ELb0EEEvNS_16Flash_bwd_paramsE:
        /* <DEDUP_REMOVED lines=24> */
[----:B------:R-:W-:Y:S01]  /*0180*/  UIMAD.WIDE UR36, UR47, UR36, URZ ;  /* 0x000000242f2472a5 */ /* 0x000fe2000f8e023f */
[----:B------:R-:W4:Y:S01]  /*0190*/  S2UR UR61, SR_CTAID.X ;  /* 0x00000000003d79c3 */ /* 0x000f220000002500 */
        /* <DEDUP_REMOVED lines=10> */
[-C--:B------:R-:W-:Y:S01]  /*0240*/  LEA.HI R13, R20, R21.reuse, RZ, 0x4 ;  /* 0x00000015140d7211 */ /* 0x080fe200078f20ff */
[----:B---3--:R-:W-:Y:S01]  /*0250*/  UIMAD UR48, UR35, UR47, URZ ;  /* 0x0000002f233072a4 */ /* 0x008fe2000f8e023f */
[----:B------:R-:W-:Y:S01]  /*0260*/  SHF.R.S32.HI R4, RZ, 0x3, R16 ;  /* 0x00000003ff047819 */ /* 0x000fe20000011410 */
[----:B------:R-:W-:Y:S01]  /*0270*/  UIMAD UR47, UR47, UR12, URZ ;  /* 0x0000000c2f2f72a4 */ /* 0x000fe2000f8e023f */
[----:B------:R-:W-:Y:S01]  /*0280*/  LOP3.LUT R3, R5, 0xfffffffc, RZ, 0xc0, !PT ;  /* 0xfffffffc05037812 */ /* 0x000fe200078ec0ff */
[----:B------:R-:W-:Y:S01]  /*0290*/  UIMAD UR56, UR8, UR6, UR56 ;  /* 0x00000006083872a4 */ /* 0x000fe2000f8e0238 */
[--C-:B------:R-:W-:Y:S01]  /*02a0*/  SHF.R.S32.HI R0, RZ, 0x2, R5.reuse ;  /* 0x00000002ff007819 */ /* 0x100fe20000011405 */
[----:B------:R-:W-:Y:S01]  /*02b0*/  IMAD.SHL.U32 R4, R4, 0x40, RZ ;  /* 0x0000004004047824 */ /* 0x000fe200078e00ff */
[----:B------:R-:W-:Y:S01]  /*02c0*/  SHF.R.S32.HI R2, RZ, 0x1f, R5 ;  /* 0x0000001fff027819 */ /* 0x000fe20000011405 */
[----:B------:R-:W-:Y:S01]  /*02d0*/  IMAD.IADD R18, R21, 0x1, -R3 ;  /* 0x0000000115127824 */ /* 0x000fe200078e0a03 */
[----:B------:R-:W-:Y:S01]  /*02e0*/  SHF.R.S32.HI R10, RZ, 0x4, R13 ;  /* 0x00000004ff0a7819 */ /* 0x000fe2000001140d */
[----:B------:R-:W-:Y:S01]  /*02f0*/  UIMAD UR53, UR7, UR31, URZ ;  /* 0x0000001f073572a4 */ /* 0x000fe2000f8e023f */
[----:B------:R-:W-:Y:S01]  /*0300*/  LEA.HI R11, R20, R21, RZ, 0x5 ;  /* 0x00000015140b7211 */ /* 0x000fe200078f28ff */
[----:B------:R-:W-:Y:S01]  /*0310*/  UIMAD UR6, UR31, UR11, UR35 ;  /* 0x0000000b1f0672a4 */ /* 0x000fe2000f8e0223 */
[----:B------:R-:W-:Y:S01]  /*0320*/  LEA.HI R3, R2, R0, RZ, 0x3 ;  /* 0x0000000002037211 */ /* 0x000fe200078f18ff */
[----:B------:R-:W-:Y:S01]  /*0330*/  @!UP5 UIMAD UR7, UR31, UR13, UR35 ;  /* 0x0000000d1f07d2a4 */ /* 0x000fe2000f8e0223 */
[----:B------:R-:W-:Y:S01]  /*0340*/  LEA.HI R7, R13, R10, RZ, 0x1 ;  /* 0x0000000a0d077211 */ /* 0x000fe200078f08ff */
[----:B------:R-:W-:Y:S01]  /*0350*/  USHF.L.U32 UR46, UR47, 0x6, URZ ;  /* 0x000000062f2e7899 */ /* 0x000fe2000800063f */
[----:B------:R-:W-:Y:S01]  /*0360*/  LOP3.LUT R6, R11, 0xffffffe0, RZ, 0xc0, !PT ;  /* 0xffffffe00b067812 */ /* 0x000fe200078ec0ff */
[----:B------:R-:W-:Y:S01]  /*0370*/  ULDC UR50, c[0x0][0x214] ;  /* 0x0000850000327ab9 */ /* 0x000fe20000000800 */
[----:B------:R-:W-:Y:S01]  /*0380*/  LEA.HI R5, R5, R0, RZ, 0x1 ;  /* 0x0000000005057211 */ /* 0x000fe200078f08ff */
[----:B------:R-:W-:Y:S01]  /*0390*/  ULDC UR57, c[0x0][0x1c8] ;  /* 0x0000720000397ab9 */ /* 0x000fe20000000800 */
[----:B------:R-:W-:Y:S01]  /*03a0*/  LOP3.LUT R2, R4, 0xc0, RZ, 0xc0, !PT ;  /* 0x000000c004027812 */ /* 0x000fe200078ec0ff */
[----:B------:R-:W-:Y:S01]  /*03b0*/  IMAD.IADD R6, R21, 0x1, -R6 ;  /* 0x0000000115067824 */ /* 0x000fe200078e0a06 */
[----:B------:R-:W-:Y:S01]  /*03c0*/  LOP3.LUT R3, R3, 0xfffffff8, RZ, 0xc0, !PT ;  /* 0xfffffff803037812 */ /* 0x000fe200078ec0ff */
[----:B------:R-:W-:Y:S01]  /*03d0*/  ULDC.U8 UR10, c[0x0][0x3d0] ;  /* 0x0000f400000a7ab9 */ /* 0x000fe20000000000 */
[----:B------:R-:W-:Y:S01]  /*03e0*/  LOP3.LUT R4, R7, 0xfffffffe, RZ, 0xc0, !PT ;  /* 0xfffffffe07047812 */ /* 0x000fe200078ec0ff */
[----:B------:R-:W-:Y:S01]  /*03f0*/  IMAD.SHL.U32 R7, R18, 0x8, RZ ;  /* 0x0000000812077824 */ /* 0x000fe200078e00ff */
[----:B------:R-:W-:Y:S01]  /*0400*/  LOP3.LUT R5, R5, 0x7fffffe, RZ, 0xc0, !PT ;  /* 0x07fffffe05057812 */ /* 0x000fe200078ec0ff */
[----:B------:R-:W-:Y:S01]  /*0410*/  IMAD.IADD R9, R0, 0x1, -R3 ;  /* 0x0000000100097824 */ /* 0x000fe200078e0a03 */
[----:B------:R-:W-:Y:S01]  /*0420*/  SHF.R.U32.HI R3, RZ, 0x3, R2 ;  /* 0x00000003ff037819 */ /* 0x000fe20000011602 */
[----:B------:R-:W-:Y:S01]  /*0430*/  IMAD.IADD R14, R10, 0x1, -R4 ;  /* 0x000000010a0e7824 */ /* 0x000fe200078e0a04 */
[----:B------:R-:W-:Y:S01]  /*0440*/  LOP3.LUT R4, R2, 0x18, R7, 0xf8, !PT ;  /* 0x0000001802047812 */ /* 0x000fe200078ef807 */
[----:B------:R-:W-:Y:S01]  /*0450*/  IMAD.IADD R8, R0, 0x1, -R5 ;  /* 0x0000000100087824 */ /* 0x000fe200078e0a05 */
[----:B------:R-:W-:Y:S01]  /*0460*/  SHF.R.S32.HI R5, RZ, 0x1f, R6 ;  /* 0x0000001fff057819 */ /* 0x000fe20000011406 */
[----:B------:R-:W-:Y:S01]  /*0470*/  ULDC UR51, c[0x0][0x224] ;  /* 0x0000890000337ab9 */ /* 0x000fe20000000800 */
[--C-:B------:R-:W-:Y:S01]  /*0480*/  SHF.R.S32.HI R0, RZ, 0x5, R11.reuse ;  /* 0x00000005ff007819 */ /* 0x100fe2000001140b */
[----:B------:R-:W-:Y:S01]  /*0490*/  @UP5 UIMAD UR55, UR31, UR50, URZ ;  /* 0x000000321f3752a4 */ /* 0x000fe2000f8e023f */
[----:B------:R-:W-:Y:S01]  /*04a0*/  SHF.R.S32.HI R2, RZ, 0x1f, R11 ;  /* 0x0000001fff027819 */ /* 0x000fe2000001140b */
[----:B------:R-:W-:Y:S01]  /*04b0*/  ULDC.64 UR4, c[0x0][0x118] ;  /* 0x0000460000047ab9 */ /* 0x000fe20000000a00 */
[----:B------:R-:W-:Y:S01]  /*04c0*/  LOP3.LUT R4, R4, R3, RZ, 0x3c, !PT ;  /* 0x0000000304047212 */ /* 0x000fe200078e3cff */
[----:B------:R-:W-:Y:S01]  /*04d0*/  ULDC UR41, c[0x0][0x2e8] ;  /* 0x0000ba0000297ab9 */ /* 0x000fe20000000800 */
[----:B------:R-:W-:Y:S01]  /*04e0*/  LEA.HI R22, R5, R6, RZ, 0x2 ;  /* 0x0000000605167211 */ /* 0x000fe200078f10ff */
[----:B------:R-:W-:Y:S01]  /*04f0*/  ULOP3.LUT UR57, UR35, UR57, URZ, 0x3c, !UPT ;  /* 0x0000003923397292 */ /* 0x000fe2000f8e3c3f */
[-C--:B------:R-:W-:Y:S01]  /*0500*/  LEA.HI R3, R11, R0.reuse, RZ, 0x1 ;  /* 0x000000000b037211 */ /* 0x080fe200078f08ff */
[----:B------:R-:W-:Y:S01]  /*0510*/  USHF.R.S32.HI UR58, URZ, 0x1f, UR35 ;  /* 0x0000001f3f3a7899 */ /* 0x000fe20008011423 */
[----:B------:R-:W-:Y:S01]  /*0520*/  LEA.HI R2, R2, R0, RZ, 0x2 ;  /* 0x0000000002027211 */ /* 0x000fe200078f10ff */
[----:B------:R-:W-:Y:S01]  /*0530*/  UISETP.NE.AND UP6, UPT, UR10, URZ, UPT ;  /* 0x0000003f0a00728c */ /* 0x000fe2000bfc5270 */
[----:B------:R-:W-:Y:S01]  /*0540*/  LOP3.LUT R5, R16, 0xfffffff8, RZ, 0xc0, !PT ;  /* 0xfffffff810057812 */ /* 0x000fe200078ec0ff */
[----:B------:R-:W-:Y:S01]  /*0550*/  USHF.R.S32.HI UR60, URZ, 0x1f, UR31 ;  /* 0x0000001f3f3c7899 */ /* 0x000fe2000801141f */
[----:B------:R-:W-:Y:S01]  /*0560*/  LOP3.LUT R3, R3, 0xfffffffe, RZ, 0xc0, !PT ;  /* 0xfffffffe03037812 */ /* 0x000fe200078ec0ff */
[----:B------:R-:W-:Y:S01]  /*0570*/  USHF.R.S32.HI UR59, URZ, 0x1f, UR35 ;  /* 0x0000001f3f3b7899 */ /* 0x000fe20008011423 */
[----:B------:R-:W-:Y:S01]  /*0580*/  LOP3.LUT R2, R2, 0xfffffffc, RZ, 0xc0, !PT ;  /* 0xfffffffc02027812 */ /* 0x000fe200078ec0ff */
[----:B------:R-:W-:Y:S01]  /*0590*/  IMAD.IADD R5, R21, 0x1, -R5 ;  /* 0x0000000115057824 */ /* 0x000fe200078e0a05 */
[----:B------:R-:W-:Y:S01]  /*05a0*/  LOP3.LUT P4, RZ, R9, 0x2, RZ, 0xc0, !PT ;  /* 0x0000000209ff7812 */ /* 0x000fe2000788c0ff */
[C---:B------:R-:W-:Y:S01]  /*05b0*/  IMAD.IADD R207, R0.reuse, 0x1, -R3 ;  /* 0x0000000100cf7824 */ /* 0x040fe200078e0a03 */
[----:B------:R-:W-:Y:S01]  /*05c0*/  UIMAD.WIDE.U32 UR42, UR36, UR44, URZ ;  /* 0x0000002c242a72a5 */ /* 0x000fe2000f8e003f */
[C---:B------:R-:W-:Y:S01]  /*05d0*/  IMAD.IADD R11, R0.reuse, 0x1, -R2 ;  /* 0x00000001000b7824 */ /* 0x040fe200078e0a02 */
[----:B------:R-:W-:Y:S01]  /*05e0*/  LEA.HI R6, R5, R5, RZ, 0x1 ;  /* 0x0000000505067211 */ /* 0x000fe200078f08ff */
[----:B------:R-:W-:Y:S01]  /*05f0*/  IMAD R0, R0, 0x8, R8 ;  /* 0x0000000800007824 */ /* 0x000fe200078e0208 */
[CC--:B------:R-:W-:Y:S01]  /*0600*/  LEA.HI R2, R20.reuse, R21.reuse, RZ, 0x6 ;  /* 0x0000001514027211 */ /* 0x0c0fe200078f30ff */
[----:B------:R-:W-:Y:S01]  /*0610*/  UIMAD UR52, UR37, UR44, URZ ;  /* 0x0000002c253472a4 */ /* 0x000fe2000f8e023f */
[----:B------:R-:W-:Y:S01]  /*0620*/  LEA.HI R8, R20, R21, RZ, 0x7 ;  /* 0x0000001514087211 */ /* 0x000fe200078f38ff */
[----:B------:R-:W-:Y:S01]  /*0630*/  IMAD.U32 R3, R0, 0x20, R4 ;  /* 0x0000002000037824 */ /* 0x000fe200078e0004 */
[----:B------:R-:W-:Y:S01]  /*0640*/  LOP3.LUT R0, R6, 0x3fffffe, RZ, 0xc0, !PT ;  /* 0x03fffffe06007812 */ /* 0x000fe200078ec0ff */
[----:B------:R-:W-:Y:S01]  /*0650*/  USHF.R.S32.HI UR54, URZ, 0x1f, UR48 ;  /* 0x0000001f3f367899 */ /* 0x000fe20008011430 */
[----:B------:R-:W-:Y:S01]  /*0660*/  SHF.R.S32.HI R12, RZ, 0x6, R2 ;  /* 0x00000006ff0c7819 */ /* 0x000fe20000011402 */
[----:B------:R-:W-:Y:S01]  /*0670*/  UIMAD UR51, UR6, UR51, URZ ;  /* 0x00000033063372a4 */ /* 0x000fe2000f8e023f */
[----:B------:R-:W-:Y:S01]  /*0680*/  LOP3.LUT R4, R13, 0xfffffff0, RZ, 0xc0, !PT ;  /* 0xfffffff00d047812 */ /* 0x000fe200078ec0ff */
[----:B------:R1:W-:Y:S01]  /*0690*/  STL [R1+0x1c], R3 ;  /* 0x00001c0301007387 */ /* 0x0003e20000100800 */
[----:B------:R-:W-:Y:S01]  /*06a0*/  @!UP5 UIMAD UR50, UR7, UR50, URZ ;  /* 0x000000320732d2a4 */ /* 0x000fe2000f8e023f */
[----:B------:R-:W-:Y:S01]  /*06b0*/  IMAD R2, R12, 0x4, R14 ;  /* 0x000000040c027824 */ /* 0x000fe200078e020e */
[----:B------:R-:W-:-:S02]  /*06c0*/  USHF.R.S32.HI UR49, URZ, 0x1f, UR46 ;  /* 0x0000001f3f317899 */ /* 0x000fc4000801142e */
[----:B------:R-:W-:Y:S01]  /*06d0*/  UMOV UR40, 0xffffd000 ;  /* 0xffffd00000287882 */ /* 0x000fe20000000000 */
[----:B-1----:R-:W-:Y:S02]  /*06e0*/  IMAD.IADD R3, R5, 0x1, -R0 ;  /* 0x0000000105037824 */ /* 0x002fe400078e0a00 */
[C---:B------:R-:W-:Y:S02]  /*06f0*/  IMAD.IADD R0, R21.reuse, 0x1, -R4 ;  /* 0x0000000115007824 */ /* 0x040fe400078e0a04 */
[----:B------:R-:W-:Y:S02]  /*0700*/  IMAD R19, R2, 0x8, R3 ;  /* 0x0000000802137824 */ /* 0x000fe400078e0203 */
[----:B------:R-:W-:Y:S01]  /*0710*/  IMAD.SHL.U32 R21, R21, 0x2, RZ ;  /* 0x0000000215157824 */ /* 0x000fe200078e00ff */
[----:B------:R-:W-:Y:S02]  /*0720*/  SHF.R.S32.HI R3, RZ, 0x1f, R0 ;  /* 0x0000001fff037819 */ /* 0x000fe40000011400 */
[----:B------:R-:W-:-:S02]  /*0730*/  LEA.HI R2, R0, R0, RZ, 0x1 ;  /* 0x0000000000027211 */ /* 0x000fc400078f08ff */
[----:B------:R-:W-:Y:S02]  /*0740*/  LEA.HI R10, R3, R0, RZ, 0x3 ;  /* 0x00000000030a7211 */ /* 0x000fe400078f18ff */
[----:B------:R-:W-:Y:S02]  /*0750*/  LOP3.LUT R4, R2, 0x7fffffe, RZ, 0xc0, !PT ;  /* 0x07fffffe02047812 */ /* 0x000fe400078ec0ff */
[----:B------:R-:W-:-:S03]  /*0760*/  LOP3.LUT R3, R10, 0xfffffff8, RZ, 0xc0, !PT ;  /* 0xfffffff80a037812 */ /* 0x000fc600078ec0ff */
[C---:B------:R-:W-:Y:S01]  /*0770*/  IMAD.IADD R17, R0.reuse, 0x1, -R4 ;  /* 0x0000000100117824 */ /* 0x040fe200078e0a04 */
[----:B------:R-:W-:Y:S01]  /*0780*/  LOP3.LUT R4, R9, 0x1, RZ, 0xc0, !PT ;  /* 0x0000000109047812 */ /* 0x000fe200078ec0ff */
[----:B------:R-:W-:Y:S01]  /*0790*/  IMAD.IADD R15, R0, 0x1, -R3 ;  /* 0x00000001000f7824 */ /* 0x000fe200078e0a03 */
[----:B------:R-:W-:Y:S01]  /*07a0*/  SHF.R.S32.HI R3, RZ, 0x1, R6 ;  /* 0x00000001ff037819 */ /* 0x000fe20000011406 */
[----:B------:R-:W-:Y:S01]  /*07b0*/  IMAD.SHL.U32 R0, R5, 0x40, RZ ;  /* 0x0000004005007824 */ /* 0x000fe200078e00ff */
[--C-:B------:R-:W-:Y:S02]  /*07c0*/  SHF.R.S32.HI R6, RZ, 0x1, R2.reuse ;  /* 0x00000001ff067819 */ /* 0x100fe40000011402 */
[----:B------:R-:W-:Y:S02]  /*07d0*/  SHF.R.S32.HI R2, RZ, 0x1f, R2 ;  /* 0x0000001fff027819 */ /* 0x000fe40000011402 */
[----:B------:R-:W-:Y:S01]  /*07e0*/  LOP3.LUT R5, R0, 0x1c0, RZ, 0xc0, !PT ;  /* 0x000001c000057812 */ /* 0x000fe200078ec0ff */
[----:B------:R-:W-:Y:S01]  /*07f0*/  IMAD.SHL.U32 R0, R11, 0x10, RZ ;  /* 0x000000100b007824 */ /* 0x000fe200078e00ff */
[C---:B------:R-:W-:Y:S01]  /*0800*/  LOP3.LUT P6, RZ, R3.reuse, 0x2, RZ, 0xc0, !PT ;  /* 0x0000000203ff7812 */ /* 0x040fe200078cc0ff */
[----:B------:R-:W-:Y:S01]  /*0810*/  IMAD.SHL.U32 R3, R3, 0x40, RZ ;  /* 0x0000004003037824 */ /* 0x000fe200078e00ff */
[----:B------:R-:W-:-:S02]  /*0820*/  ISETP.NE.U32.AND P5, PT, R4, 0x1, PT ;  /* 0x000000010400780c */ /* 0x000fc40003fa5070 */
[----:B------:R-:W-:Y:S02]  /*0830*/  LEA.HI R4, R2, R6, RZ, 0x2 ;  /* 0x0000000602047211 */ /* 0x000fe400078f10ff */
[----:B------:R-:W-:Y:S02]  /*0840*/  LOP3.LUT R2, R5, 0x30, R0, 0xf8, !PT ;  /* 0x0000003005027812 */ /* 0x000fe400078ef800 */
[----:B------:R-:W-:Y:S02]  /*0850*/  LOP3.LUT R0, R3, 0xc0, RZ, 0xc0, !PT ;  /* 0x000000c003007812 */ /* 0x000fe400078ec0ff */
[--C-:B------:R-:W-:Y:S02]  /*0860*/  LOP3.LUT R3, R2, 0x8, R16.reuse, 0xf8, !PT ;  /* 0x0000000802037812 */ /* 0x100fe400078ef810 */
[----:B------:R-:W-:Y:S02]  /*0870*/  LOP3.LUT R2, R0, 0x8, R16, 0xf8, !PT ;  /* 0x0000000800027812 */ /* 0x000fe400078ef810 */
[----:B------:R-:W-:-:S02]  /*0880*/  SHF.R.U32.HI R0, RZ, 0x3, R0 ;  /* 0x00000003ff007819 */ /* 0x000fc40000011600 */
[----:B------:R-:W-:Y:S02]  /*0890*/  LOP3.LUT R4, R4, 0xfffffffc, RZ, 0xc0, !PT ;  /* 0xfffffffc04047812 */ /* 0x000fe400078ec0ff */
[----:B------:R-:W-:Y:S01]  /*08a0*/  LOP3.LUT R198, R2, R0, RZ, 0x3c, !PT ;  /* 0x0000000002c67212 */ /* 0x000fe200078e3cff */
[C---:B------:R-:W-:Y:S01]  /*08b0*/  IMAD.SHL.U32 R2, R9.reuse, 0x40, RZ ;  /* 0x0000004009027824 */ /* 0x040fe200078e00ff */
[----:B------:R-:W-:Y:S01]  /*08c0*/  SHF.R.U32.HI R0, RZ, 0x3, R5 ;  /* 0x00000003ff007819 */ /* 0x000fe20000011605 */
[----:B------:R-:W-:Y:S01]  /*08d0*/  IMAD.IADD R13, R6, 0x1, -R4 ;  /* 0x00000001060d7824 */ /* 0x000fe200078e0a04 */
[----:B------:R-:W-:Y:S01]  /*08e0*/  LEA.HI R5, R9, R9, RZ, 0x1 ;  /* 0x0000000909057211 */ /* 0x000fe200078f08ff */
[----:B------:R-:W-:Y:S01]  /*08f0*/  IMAD.SHL.U32 R6, R18, 0x2, RZ ;  /* 0x0000000212067824 */ /* 0x000fe200078e00ff */
[----:B------:R-:W-:Y:S01]  /*0900*/  LOP3.LUT R16, R3, R0, RZ, 0x3c, !PT ;  /* 0x0000000003107212 */ /* 0x000fe200078e3cff */
[----:B------:R-:W-:Y:S01]  /*0910*/  IMAD.U32 R198, R19, 0x20, R198 ;  /* 0x0000002013c67824 */ /* 0x000fe200078e00c6 */
[----:B------:R-:W-:-:S02]  /*0920*/  LOP3.LUT R0, R5, 0x3fffffe, RZ, 0xc0, !PT ;  /* 0x03fffffe05007812 */ /* 0x000fc400078ec0ff */
[----:B------:R-:W-:Y:S02]  /*0930*/  LOP3.LUT R2, R2, 0x1c0, RZ, 0xc0, !PT ;  /* 0x000001c002027812 */ /* 0x000fe400078ec0ff */
[----:B------:R-:W-:Y:S01]  /*0940*/  SHF.R.S32.HI R3, RZ, 0x3, R10 ;  /* 0x00000003ff037819 */ /* 0x000fe2000001140a */
[----:B------:R-:W-:Y:S01]  /*0950*/  IMAD.IADD R7, R9, 0x1, -R0 ;  /* 0x0000000109077824 */ /* 0x000fe200078e0a00 */
[----:B------:R-:W-:Y:S01]  /*0960*/  SEL R197, R206, 0xffffffe0, !P6 ;  /* 0xffffffe0cec57807 */ /* 0x000fe20007000000 */
[----:B------:R-:W-:Y:S01]  /*0970*/  IMAD.SHL.U32 R0, R12, 0x20, RZ ;  /* 0x000000200c007824 */ /* 0x000fe200078e00ff */
[----:B------:R-:W-:Y:S01]  /*0980*/  SEL R214, R214, 0x10, !P5 ;  /* 0x00000010d6d67807 */ /* 0x000fe20006800000 */
[----:B------:R-:W-:Y:S02]  /*0990*/  IMAD R17, R3, 0x8, R17 ;  /* 0x0000000803117824 */ /* 0x000fe400078e0211 */
[C---:B------:R-:W-:Y:S01]  /*09a0*/  IMAD R201, R11.reuse, 0x2, R3 ;  /* 0x000000020bc97824 */ /* 0x040fe200078e0203 */
[----:B------:R-:W-:Y:S01]  /*09b0*/  LOP3.LUT R9, R0, 0x6, R21, 0xf8, !PT ;  /* 0x0000000600097812 */ /* 0x000fe200078ef815 */
[----:B------:R-:W-:Y:S01]  /*09c0*/  IMAD R197, R198, 0x2, R197 ;  /* 0x00000002c6c57824 */ /* 0x000fe200078e02c5 */
[----:B------:R-:W-:Y:S01]  /*09d0*/  LOP3.LUT R4, R2, 0x20, R0, 0xf8, !PT ;  /* 0x0000002002047812 */ /* 0x000fe200078ef800 */
[----:B------:R-:W-:Y:S01]  /*09e0*/  IMAD R0, R11, 0x200, R6 ;  /* 0x000002000b007824 */ /* 0x000fe200078e0206 */
[----:B------:R-:W-:Y:S01]  /*09f0*/  SHF.R.U32.HI R2, RZ, 0x3, R2 ;  /* 0x00000003ff027819 */ /* 0x000fe20000011602 */
[----:B------:R1:W-:Y:S01]  /*0a00*/  STL [R1+0x28], R9 ;  /* 0x0000280901007387 */ /* 0x0003e20000100800 */
[----:B------:R-:W-:-:S02]  /*0a10*/  IMAD.SHL.U32 R198, R198, 0x2, RZ ;  /* 0x00000002c6c67824 */ /* 0x000fc400078e00ff */
        /* <DEDUP_REMOVED lines=11> */
[----:B------:R-:W-:Y:S01]  /*0ad0*/  IMAD.U32 R4, RZ, RZ, UR14 ;  /* 0x0000000eff047e24 */ /* 0x000fe2000f8e00ff */
[----:B------:R-:W-:Y:S01]  /*0ae0*/  SHF.R.S32.HI R2, RZ, 0x7, R8 ;  /* 0x00000007ff027819 */ /* 0x000fe20000011408 */
[----:B------:R-:W-:-:S04]  /*0af0*/  IMAD.SHL.U32 R4, R14, 0x10, RZ ;  /* 0x000000100e047824 */ /* 0x000fc800078e00ff */
        /* <DEDUP_REMOVED lines=33> */
[----:B------:R-:W-:Y:S01]  /*0d10*/  IMAD.IADD R202, R201, 0x1, R202 ;  /* 0x00000001c9ca7824 */ /* 0x000fe200078e02ca */
[----:B------:R-:W-:Y:S01]  /*0d20*/  IADD3 R0, R11, -0x40, RZ ;  /* 0xffffffc00b007810 */ /* 0x000fe20007ffe0ff */
[----:B------:R-:W-:Y:S01]  /*0d30*/  STL [R1+0x8], R11 ;  /* 0x0000080b01007387 */ /* 0x000fe20000100800 */
[----:B------:R-:W-:-:S02]  /*0d40*/  IMAD.IADD R207, R207, 0x1, R5 ;  /* 0x00000001cfcf7824 */ /* 0x000fc400078e0205 */
[----:B------:R-:W-:Y:S01]  /*0d50*/  SHF.R.S32.HI R2, RZ, 0x1f, R0 ;  /* 0x0000001fff027819 */ /* 0x000fe20000011400 */
[--C-:B------:R-:W-:Y:S02]  /*0d60*/  IMAD.IADD R204, R201, 0x1, R203.reuse ;  /* 0x00000001c9cc7824 */ /* 0x100fe400078e02cb */
[----:B------:R-:W-:Y:S01]  /*0d70*/  IMAD.SHL.U32 R199, R207, 0x2, RZ ;  /* 0x00000002cfc77824 */ /* 0x000fe200078e00ff */
[C---:B------:R-:W-:Y:S01]  /*0d80*/  SHF.L.U64.HI R2, R0.reuse, 0x2, R2 ;  /* 0x0000000200027819 */ /* 0x040fe20000010202 */
[----:B------:R-:W-:Y:S02]  /*0d90*/  IMAD.SHL.U32 R0, R0, 0x4, RZ ;  /* 0x0000000400007824 */ /* 0x000fe400078e00ff */
[----:B------:R-:W-:Y:S02]  /*0da0*/  IMAD.IADD R214, R214, 0x1, R216 ;  /* 0x00000001d6d67824 */ /* 0x000fe400078e02d8 */
[----:B------:R1:W-:Y:S01]  /*0db0*/  STL [R1+0x24], R2 ;  /* 0x0000240201007387 */ /* 0x0003e20000100800 */
[----:B------:R-:W-:-:S02]  /*0dc0*/  IMAD.IADD R203, R202, 0x1, R203 ;  /* 0x00000001cacb7824 */ /* 0x000fc400078e02cb */
[----:B------:R-:W-:Y:S01]  /*0dd0*/  IMAD.IADD R200, R199, 0x1, R206 ;  /* 0x00000001c7c87824 */ /* 0x000fe200078e02ce */
[----:B------:R2:W-:Y:S04]  /*0de0*/  STL [R1+0x20], R0 ;  /* 0x0000200001007387 */ /* 0x0005e80000100800 */
[----:B------:R3:W-:Y:S01]  /*0df0*/  STL [R1+0xc], R4 ;  /* 0x00000c0401007387 */ /* 0x0007e20000100800 */
[----:B-1----:R-:W-:Y:S01]  /*0e00*/  IMAD.SHL.U32 R2, R3, 0x2, RZ ;  /* 0x0000000203027824 */ /* 0x002fe200078e00ff */
[C---:B--2---:R-:W-:Y:S02]  /*0e10*/  IADD3 R0, R4.reuse, 0x20, RZ ;  /* 0x0000002004007810 */ /* 0x044fe40007ffe0ff */
[----:B------:R-:W-:-:S05]  /*0e20*/  @P3 IADD3 R0, R4, -0x20, RZ ;  /* 0xffffffe004003810 */ /* 0x000fca0007ffe0ff */
[----:B----4-:R3:W-:Y:S02]  /*0e30*/  STL [R1+0x10], R0 ;  /* 0x0000100001007387 */ /* 0x0107e40000100800 */
.L_x_201:
        /* <DEDUP_REMOVED lines=53> */
.L_x_171:
        /* <DEDUP_REMOVED lines=67> */
.L_x_173:
        /* <DEDUP_REMOVED lines=18> */
.L_x_174:
[----:B------:R-:W-:Y:S01]  /*16e0*/  IABS R6, c[0x0][0x1c8] ;  /* 0x0000720000067a13 */ /* 0x000fe20000000000 */
[----:B------:R-:W-:Y:S01]  /*16f0*/  ULDC.64 UR10, c[0x0][0x370] ;  /* 0x0000dc00000a7ab9 */ /* 0x000fe20000000a00 */
[----:B------:R-:W-:Y:S01]  /*1700*/  ISETP.NE.AND P2, PT, RZ, c[0x0][0x1c8], PT ;  /* 0x00007200ff007a0c */ /* 0x000fe20003f45270 */
[----:B------:R-:W-:Y:S01]  /*1710*/  @UP3 UIMAD.WIDE.U32 UR8, UR18, UR10, URZ ;  /* 0x0000000a120832a5 */ /* 0x000fe2000f8e003f */
[----:B------:R-:W1:Y:S01]  /*1720*/  I2F.RP R4, R6 ;  /* 0x0000000600047306 */ /* 0x000e620000209400 */
[----:B------:R-:W-:Y:S02]  /*1730*/  ULDC UR13, c[0x0][0x224] ;  /* 0x00008900000d7ab9 */ /* 0x000fe40000000800 */
[----:B------:R-:W-:Y:S02]  /*1740*/  @UP3 UIMAD UR26, UR18, UR11, UR9 ;  /* 0x0000000b121a32a4 */ /* 0x000fe4000f8e0209 */
[----:B------:R-:W-:Y:S02]  /*1750*/  USHF.R.S32.HI UR20, URZ, 0x1f, UR23 ;  /* 0x0000001f3f147899 */ /* 0x000fe40008011417 */
[----:B------:R-:W-:-:S02]  /*1760*/  @UP3 UMOV UR25, UR8 ;  /* 0x0000000800193c82 */ /* 0x000fc40008000000 */
[----:B------:R-:W-:Y:S02]  /*1770*/  ULDC.64 UR8, c[0x0][0x368] ;  /* 0x0000da0000087ab9 */ /* 0x000fe40000000a00 */
[----:B------:R-:W-:Y:S02]  /*1780*/  @!UP3 UIMAD UR7, UR39, UR8, URZ ;  /* 0x000000082707b2a4 */ /* 0x000fe4000f8e023f */
[----:B------:R-:W-:Y:S02]  /*1790*/  ULDC.64 UR10, c[0x0][0x3d8] ;  /* 0x0000f600000a7ab9 */ /* 0x000fe40000000a00 */
[----:B------:R-:W-:Y:S01]  /*17a0*/  @!UP3 UIMAD UR7, UR31, UR9, UR7 ;  /* 0x000000091f07b2a4 */ /* 0x000fe2000f8e0207 */
[----:B-1----:R-:W1:Y:S01]  /*17b0*/  MUFU.RCP R4, R4 ;  /* 0x0000000400047308 */ /* 0x002e620000001000 */
[----:B------:R-:W-:-:S04]  /*17c0*/  @!UP3 UIMAD.WIDE.U32 UR8, UR31, UR8, URZ ;  /* 0x000000081f08b2a5 */ /* 0x000fc8000f8e003f */
[----:B------:R-:W-:Y:S02]  /*17d0*/  @!UP3 UIADD3 UR26, UR9, UR7, URZ ;  /* 0x00000007091ab290 */ /* 0x000fe4000fffe03f */
[----:B------:R-:W-:Y:S02]  /*17e0*/  UIMAD UR7, UR39, UR13, UR53 ;  /* 0x0000000d270772a4 */ /* 0x000fe4000f8e0235 */
        /* <DEDUP_REMOVED lines=8> */
[----:B------:R-:W-:Y:S02]  /*1870*/  UIMAD UR7, UR37, UR18, URZ ;  /* 0x00000012250772a4 */ /* 0x000fe4000f8e023f */
[----:B------:R-:W-:Y:S02]  /*1880*/  USHF.L.U32 UR13, UR31, 0x7, URZ ;  /* 0x000000071f0d7899 */ /* 0x000fe4000800063f */
[----:B------:R-:W-:Y:S02]  /*1890*/  @UP3 UIADD3 UR14, UR9, UR7, URZ ;  /* 0x00000007090e3290 */ /* 0x000fe4000fffe03f */
[----:B------:R-:W-:Y:S02]  /*18a0*/  UIMAD.WIDE.U32 UR8, UR61, UR10, URZ ;  /* 0x0000000a3d0872a5 */ /* 0x000fe4000f8e003f */
[----:B------:R-:W-:-:S02]  /*18b0*/  USHF.L.U64.HI UR7, UR31, 0x7, UR39 ;  /* 0x000000071f077899 */ /* 0x000fc40008010227 */
[----:B------:R-:W-:Y:S02]  /*18c0*/  USEL UR17, UR8, URZ, UP6 ;  /* 0x0000003f08117287 */ /* 0x000fe4000b000000 */
[----:B------:R-:W-:Y:S02]  /*18d0*/  USEL UR8, UR13, URZ, UP1 ;  /* 0x0000003f0d087287 */ /* 0x000fe40008800000 */
[----:B------:R-:W-:Y:S01]  /*18e0*/  USEL UR7, UR7, URZ, UP1 ;  /* 0x0000003f07077287 */ /* 0x000fe20008800000 */
[----:B-1----:R-:W-:Y:S01]  /*18f0*/  IMAD.MOV R0, RZ, RZ, -R5 ;  /* 0x000000ffff007224 */ /* 0x002fe200078e0a05 */
[----:B------:R-:W-:Y:S01]  /*1900*/  UIADD3 UR8, UP1, UR16, UR8, URZ ;  /* 0x0000000810087290 */ /* 0x000fe2000ff3e03f */
[----:B------:R-:W-:Y:S01]  /*1910*/  IMAD.MOV.U32 R4, RZ, RZ, RZ ;  /* 0x000000ffff047224 */ /* 0x000fe200078e00ff */
[----:B------:R-:W-:Y:S01]  /*1920*/  UIMAD UR11, UR61, UR11, UR9 ;  /* 0x0000000b3d0b72a4 */ /* 0x000fe2000f8e0209 */
[----:B------:R-:W-:Y:S01]  /*1930*/  IMAD R3, R0, R6, RZ ;  /* 0x0000000600037224 */ /* 0x000fe200078e02ff */
[----:B------:R-:W-:Y:S01]  /*1940*/  IABS R0, UR35 ;  /* 0x0000002300007c13 */ /* 0x000fe20008000000 */
[----:B------:R-:W-:-:S02]  /*1950*/  UIADD3.X UR9, UR27, UR7, URZ, UP1, !UPT ;  /* 0x000000071b097290 */ /* 0x000fc40008ffe43f */
[----:B------:R-:W-:Y:S01]  /*1960*/  IMAD.HI.U32 R3, R5, R3, R4 ;  /* 0x0000000305037227 */ /* 0x000fe200078e0004 */
[----:B------:R-:W-:Y:S02]  /*1970*/  UIMAD UR7, UR37, UR8, URZ ;  /* 0x00000008250772a4 */ /* 0x000fe4000f8e023f */
[----:B------:R-:W-:Y:S02]  /*1980*/  ULDC UR13, c[0x0][0x234] ;  /* 0x00008d00000d7ab9 */ /* 0x000fe40000000800 */
[----:B------:R-:W-:Y:S01]  /*1990*/  UIMAD UR10, UR36, UR9, UR7 ;  /* 0x00000009240a72a4 */ /* 0x000fe2000f8e0207 */
[----:B------:R-:W-:Y:S01]  /*19a0*/  IMAD.HI.U32 R3, R3, R0, RZ ;  /* 0x0000000003037227 */ /* 0x000fe200078e00ff */
[----:B------:R-:W-:Y:S02]  /*19b0*/  @UP5 USEL UR7, UR55, UR18, !UP3 ;  /* 0x0000001237075287 */ /* 0x000fe4000d800000 */
[----:B------:R-:W-:Y:S01]  /*19c0*/  UIMAD.WIDE.U32 UR8, UR36, UR8, URZ ;  /* 0x00000008240872a5 */ /* 0x000fe2000f8e003f */
[----:B------:R-:W-:Y:S01]  /*19d0*/  IMAD.MOV R4, RZ, RZ, -R3 ;  /* 0x000000ffff047224 */ /* 0x000fe200078e0a03 */
[----:B------:R-:W-:-:S02]  /*19e0*/  @UP5 UIMAD UR13, UR35, UR13, UR7 ;  /* 0x0000000d230d52a4 */ /* 0x000fc4000f8e0207 */
[----:B------:R-:W-:Y:S01]  /*19f0*/  USEL UR11, UR11, URZ, UP6 ;  /* 0x0000003f0b0b7287 */ /* 0x000fe2000b000000 */
[----:B------:R-:W-:Y:S01]  /*1a00*/  IMAD R0, R6, R4, R0 ;  /* 0x0000000406007224 */ /* 0x000fe200078e0200 */
[----:B------:R-:W-:-:S03]  /*1a10*/  UIADD3 UR10, UR9, UR10, URZ ;  /* 0x0000000a090a7290 */ /* 0x000fc6000fffe03f */
[----:B------:R-:W-:Y:S01]  /*1a20*/  @!UP5 UMOV UR13, UR50 ;  /* 0x00000032000ddc82 */ /* 0x000fe20008000000 */
[----:B------:R-:W-:-:S13]  /*1a30*/  ISETP.GT.U32.AND P0, PT, R6, R0, PT ;  /* 0x000000000600720c */ /* 0x000fda0003f04070 */
        /* <DEDUP_REMOVED lines=15> */
.L_x_175:
[----:B------:R-:W-:Y:S02]  /*1b30*/  UMOV UR15, UR51 ;  /* 0x00000033000f7c82 */ /* 0x000fe40008000000 */
.L_x_176:
[----:B------:R-:W1:Y:S01]  /*1b40*/  S2R R16, SR_TID.X ;  /* 0x0000000000107919 */ /* 0x000e620000002100 */
[----:B------:R-:W-:Y:S01]  /*1b50*/  UIADD3 UR8, UP4, UP3, UR8, UR46, UR48 ;  /* 0x0000002e08087290 */ /* 0x000fe2000fb9e030 */
[----:B------:R-:W-:Y:S01]  /*1b60*/  IMAD.U32 R14, RZ, RZ, UR5 ;  /* 0x00000005ff0e7e24 */ /* 0x000fe2000f8e00ff */
[----:B------:R-:W-:Y:S01]  /*1b70*/  BSSY B1, `(.L_x_172) ;  /* 0x000067a000017945 */ /* 0x000fe20003800000 */
[----:B------:R-:W-:Y:S01]  /*1b80*/  IMAD.U32 R13, RZ, RZ, UR4 ;  /* 0x00000004ff0d7e24 */ /* 0x000fe2000f8e00ff */
[----:B------:R-:W-:Y:S01]  /*1b90*/  UIADD3 UR17, UP2, UP1, UR17, UR8, UR19 ;  /* 0x0000000811117290 */ /* 0x000fe2000f95e013 */
[----:B------:R-:W-:Y:S01]  /*1ba0*/  IMAD.U32 R12, RZ, RZ, UR16 ;  /* 0x00000010ff0c7e24 */ /* 0x000fe2000f8e00ff */
[----:B------:R-:W-:Y:S02]  /*1bb0*/  UIADD3.X UR7, UR10, UR49, UR54, UP4, UP3 ;  /* 0x000000310a077290 */ /* 0x000fe4000a7e6436 */
[----:B------:R-:W-:-:S02]  /*1bc0*/  ULDC.64 UR8, c[0x0][0x1a8] ;  /* 0x00006a0000087ab9 */ /* 0x000fc40000000a00 */
[----:B------:R-:W-:Y:S02]  /*1bd0*/  UIADD3.X UR19, UR11, UR7, UR14, UP2, UP1 ;  /* 0x000000070b137290 */ /* 0x000fe400097e240e */
[----:B------:R-:W-:Y:S02]  /*1be0*/  UIMAD UR7, UR58, UR8, URZ ;  /* 0x000000083a0772a4 */ /* 0x000fe4000f8e023f */
[----:B------:R-:W-:Y:S02]  /*1bf0*/  ULDC.64 UR4, c[0x0][0x200] ;  /* 0x0000800000047ab9 */ /* 0x000fe40000000a00 */
        /* <DEDUP_REMOVED lines=9> */
[----:B------:R-:W-:Y:S01]  /*1c90*/  UIADD3 UR8, UR16, UR13, URZ ;  /* 0x0000000d10087290 */ /* 0x000fe2000fffe03f */
[----:B------:R-:W-:Y:S01]  /*1ca0*/  LOP3.LUT R4, R4, 0xfffffffc, RZ, 0xc0, !PT ;  /* 0xfffffffc04047812 */ /* 0x000fe200078ec0ff */
[----:B------:R-:W-:Y:S01]  /*1cb0*/  UIMAD UR10, UR16, UR9, UR7 ;  /* 0x00000009100a72a4 */ /* 0x000fe2000f8e0207 */
[----:B------:R-:W-:-:S02]  /*1cc0*/  SHF.R.S32.HI R19, RZ, 0x1f, R0 ;  /* 0x0000001fff137819 */ /* 0x000fc40000011400 */
[----:B------:R-:W-:Y:S01]  /*1cd0*/  IADD3 R8, P0, R0, UR16, RZ ;  /* 0x0000001000087c10 */ /* 0x000fe2000ff1e0ff */
[----:B------:R-:W-:Y:S01]  /*1ce0*/  IMAD.IADD R4, R16, 0x1, -R4 ;  /* 0x0000000110047824 */ /* 0x000fe200078e0a04 */
[----:B------:R-:W-:Y:S02]  /*1cf0*/  UMOV UR7, 0x4 ;  /* 0x0000000400077882 */ /* 0x000fe40000000000 */
[----:B------:R-:W-:Y:S01]  /*1d00*/  IADD3.X R9, R19, UR27, RZ, P0, !PT ;  /* 0x0000001b13097c10 */ /* 0x000fe200087fe4ff */
[----:B------:R-:W-:Y:S01]  /*1d10*/  IMAD.SHL.U32 R4, R4, 0x8, RZ ;  /* 0x0000000804047824 */ /* 0x000fe200078e00ff */
[----:B------:R-:W-:Y:S02]  /*1d20*/  UIMAD.WIDE UR8, UR8, UR7, UR4 ;  /* 0x00000007080872a5 */ /* 0x000fe4000f8e0204 */
[----:B------:R-:W-:Y:S01]  /*1d30*/  ULDC UR27, c[0x0][0x2e8] ;  /* 0x0000ba00001b7ab9 */ /* 0x000fe20000000800 */
[----:B------:R-:W-:Y:S01]  /*1d40*/  IMAD R9, R9, c[0x0][0x190], RZ ;  /* 0x0000640009097a24 */ /* 0x000fe200078e02ff */
[----:B------:R-:W-:Y:S01]  /*1d50*/  SHF.R.S32.HI R5, RZ, 0x1f, R4 ;  /* 0x0000001fff057819 */ /* 0x000fe20000011404 */
[----:B------:R-:W-:-:S02]  /*1d60*/  ULDC.64 UR4, c[0x0][0x3c8] ;  /* 0x0000f20000047ab9 */ /* 0x000fc40000000a00 */
[----:B------:R-:W-:Y:S02]  /*1d70*/  UMOV UR14, UR8 ;  /* 0x00000008000e7c82 */ /* 0x000fe40008000000 */
[C---:B------:R-:W-:Y:S01]  /*1d80*/  IMAD.WIDE.U32 R6, R8.reuse, c[0x0][0x190], R4 ;  /* 0x0000640008067a25 */ /* 0x040fe200078e0004 */
[----:B------:R-:W-:Y:S02]  /*1d90*/  UIADD3 UR8, UR16, UR15, URZ ;  /* 0x0000000f10087290 */ /* 0x000fe4000fffe03f */
[----:B------:R-:W-:Y:S01]  /*1da0*/  UMOV UR13, UR9 ;  /* 0x00000009000d7c82 */ /* 0x000fe20008000000 */
[----:B------:R-:W-:Y:S01]  /*1db0*/  IMAD R8, R8, c[0x0][0x194], R9 ;  /* 0x0000650008087a24 */ /* 0x000fe200078e0209 */
[----:B------:R-:W-:Y:S01]  /*1dc0*/  IADD3 R10, P0, R6, UR38, RZ ;  /* 0x00000026060a7c10 */ /* 0x000fe2000ff1e0ff */
[----:B------:R-:W-:Y:S01]  /*1dd0*/  UIMAD.WIDE UR8, UR8, UR7, UR4 ;  /* 0x00000007080872a5 */ /* 0x000fe2000f8e0204 */
[----:B------:R-:W-:Y:S01]  /*1de0*/  IADD3 R6, P2, R4, UR25, RZ ;  /* 0x0000001904067c10 */ /* 0x000fe2000ff5e0ff */
[----:B------:R-:W-:Y:S01]  /*1df0*/  UIADD3 UR7, -UR6, UR12, UR23 ;  /* 0x0000000c06077290 */ /* 0x000fe2000fffe117 */
[----:B------:R-:W-:Y:S01]  /*1e00*/  IADD3.X R11, R7, UR34, R8, P0, !PT ;  /* 0x00000022070b7c10 */ /* 0x000fe200087fe408 */
[----:B------:R1:W2:Y:S01]  /*1e10*/  R2UR UR4, R13 ;  /* 0x000000000d0473c2 */ /* 0x0002a200000e0000 */
[----:B------:R-:W-:Y:S01]  /*1e20*/  LEA.HI R7, R17, R16, RZ, 0x5 ;  /* 0x0000001011077211 */ /* 0x000fe200078f28ff */
[----:B------:R-:W-:-:S02]  /*1e30*/  UIADD3 UR7, UR7, -UR27, URZ ;  /* 0x8000001b07077290 */ /* 0x000fc4000fffe03f */
[----:B------:R-:W-:Y:S01]  /*1e40*/  UMOV UR16, UR8 ;  /* 0x0000000800107c82 */ /* 0x000fe20008000000 */
[----:B------:R-:W-:Y:S01]  /*1e50*/  LOP3.LUT R9, R7, 0xffffffe0, RZ, 0xc0, !PT ;  /* 0xffffffe007097812 */ /* 0x000fe200078ec0ff */
[----:B------:R-:W-:Y:S01]  /*1e60*/  UMOV UR15, UR9 ;  /* 0x00000009000f7c82 */ /* 0x000fe20008000000 */
[----:B------:R-:W-:Y:S01]  /*1e70*/  SHF.R.S32.HI R8, RZ, 0x5, R7 ;  /* 0x00000005ff087819 */ /* 0x000fe20000011407 */
[----:B------:R3:W4:Y:S01]  /*1e80*/  R2UR UR5, R14 ;  /* 0x000000000e0573c2 */ /* 0x00072200000e0000 */
[----:B------:R-:W-:Y:S01]  /*1e90*/  IADD3.X R7, R5, UR26, RZ, P2, !PT ;  /* 0x0000001a05077c10 */ /* 0x000fe200097fe4ff */
[----:B------:R-:W-:-:S04]  /*1ea0*/  IMAD.IADD R9, R16, 0x1, -R9 ;  /* 0x0000000110097824 */ /* 0x000fc800078e0a09 */
[----:B------:R-:W-:Y:S02]  /*1eb0*/  IMAD R8, R8, UR47, R9 ;  /* 0x0000002f08087c24 */ /* 0x000fe4000f8e0209 */
[----:B------:R-:W-:-:S03]  /*1ec0*/  IMAD.WIDE.U32 R6, R12, c[0x0][0x370], R6 ;  /* 0x0000dc000c067a25 */ /* 0x000fc600078e0006 */
[C---:B------:R-:W-:Y:S01]  /*1ed0*/  IADD3 R209, P0, R8.reuse, UR17, RZ ;  /* 0x0000001108d17c10 */ /* 0x040fe2000ff1e0ff */
[----:B------:R-:W-:Y:S01]  /*1ee0*/  USHF.R.S32.HI UR17, URZ, 0x1f, UR7 ;  /* 0x0000001f3f117899 */ /* 0x000fe20008011407 */
[----:B------:R-:W-:Y:S02]  /*1ef0*/  IADD3 R7, R7, UR10, RZ ;  /* 0x0000000a07077c10 */ /* 0x000fe4000fffe0ff */
[----:B-1----:R-:W-:Y:S01]  /*1f00*/  LEA.HI.X.SX32 R13, R8, UR19, 0x1, P0 ;  /* 0x00000013080d7c11 */ /* 0x002fe200080f0eff */
[----:B------:R-:W-:Y:S01]  /*1f10*/  ULEA.HI UR17, UR17, UR7, URZ, 0x6 ;  /* 0x0000000711117291 */ /* 0x000fe2000f8f303f */
[----:B------:R-:W-:Y:S01]  /*1f20*/  IMAD.U32 R8, RZ, RZ, UR35 ;  /* 0x00000023ff087e24 */ /* 0x000fe2000f8e00ff */
[C---:B------:R-:W-:Y:S01]  /*1f30*/  LEA R210, P2, R209.reuse, c[0x0][0x350], 0x2 ;  /* 0x0000d400d1d27a11 */ /* 0x040fe200078410ff */
[----:B------:R-:W-:Y:S02]  /*1f40*/  UIADD3 UR7, UR28, -0x1, URZ ;  /* 0xffffffff1c077890 */ /* 0x000fe4000fffe03f */
[----:B------:R-:W-:Y:S01]  /*1f50*/  USHF.R.S32.HI UR17, URZ, 0x6, UR17 ;  /* 0x000000063f117899 */ /* 0x000fe20008011411 */
[----:B------:R-:W-:Y:S01]  /*1f60*/  IMAD.WIDE.U32 R6, R8, c[0x0][0x378], R6 ;  /* 0x0000de0008067a25 */ /* 0x000fe200078e0006 */
[----:B------:R-:W-:-:S02]  /*1f70*/  LEA.HI.X R209, R209, c[0x0][0x354], R13, 0x2, P2 ;  /* 0x0000d500d1d17a11 */ /* 0x000fc400010f140d */
[----:B------:R-:W-:Y:S01]  /*1f80*/  UISETP.LT.AND UP1, UPT, URZ, UR17, UPT ;  /* 0x000000113f00728c */ /* 0x000fe2000bf21270 */
[----:B------:R-:W-:Y:S01]  /*1f90*/  IMAD.WIDE.U32 R8, R8, c[0x0][0x1a8], R10 ;  /* 0x00006a0008087a25 */ /* 0x000fe200078e000a */
[----:B------:R-:W-:Y:S02]  /*1fa0*/  IADD3 R7, R7, UR11, RZ ;  /* 0x0000000b07077c10 */ /* 0x000fe4000fffe0ff */
[----:B------:R-:W-:Y:S02]  /*1fb0*/  USEL UR17, URZ, UR17, !UP1 ;  /* 0x000000113f117287 */ /* 0x000fe4000c800000 */
[----:B------:R-:W-:Y:S01]  /*1fc0*/  IADD3 R10, R9, UR18, RZ ;  /* 0x00000012090a7c10 */ /* 0x000fe2000fffe0ff */
[----:B------:R-:W-:Y:S01]  /*1fd0*/  IMAD R9, R19, c[0x0][0x370], RZ ;  /* 0x0000dc0013097a24 */ /* 0x000fe200078e02ff */
[----:B------:R-:W-:Y:S01]  /*1fe0*/  UISETP.GT.AND UP1, UPT, UR28, UR17, UPT ;  /* 0x000000111c00728c */ /* 0x000fe2000bf24270 */
[----:B------:R-:W-:Y:S01]  /*1ff0*/  IMAD.WIDE.U32 R6, R0, c[0x0][0x370], R6 ;  /* 0x0000dc0000067a25 */ /* 0x000fe200078e0006 */
[----:B------:R-:W-:-:S03]  /*2000*/  LEA R220, P4, R8, c[0x0][0x160], 0x1 ;  /* 0x0000580008dc7a11 */ /* 0x000fc600078808ff */
[----:B------:R-:W-:Y:S01]  /*2010*/  IMAD R9, R0, c[0x0][0x374], R9 ;  /* 0x0000dd0000097a24 */ /* 0x000fe200078e0209 */
[----:B------:R-:W-:Y:S02]  /*2020*/  PLOP3.LUT P0, PT, PT, PT, UP1, 0x80, 0x0 ;  /* 0x000000000000781c */ /* 0x000fe40003f0f018 */
[----:B------:R-:W-:Y:S01]  /*2030*/  LEA R218, P3, R6, c[0x0][0x330], 0x1 ;  /* 0x0000cc0006da7a11 */ /* 0x000fe200078608ff */
[----:B------:R-:W-:Y:S01]  /*2040*/  IMAD.IADD R7, R7, 0x1, R9 ;  /* 0x0000000107077824 */ /* 0x000fe200078e0209 */
[----:B------:R-:W-:-:S04]  /*2050*/  LEA.HI.X R221, R8, c[0x0][0x164], R10, 0x1, P4 ;  /* 0x0000590008dd7a11 */ /* 0x000fc800020f0c0a */
[----:B------:R-:W-:-:S05]  /*2060*/  LEA.HI.X R219, R6, c[0x0][0x334], R7, 0x1, P3 ;  /* 0x0000cd0006db7a11 */ /* 0x000fca00018f0c07 */
        /* <DEDUP_REMOVED lines=19> */
.L_x_178:
        /* <DEDUP_REMOVED lines=18> */
.L_x_179:
[----:B------:R-:W-:Y:S01]  /*22c0*/  ULDC.64 UR8, c[0x0][0x3a0] ;  /* 0x0000e80000087ab9 */ /* 0x000fe20000000a00 */
[----:B------:R-:W-:Y:S01]  /*22d0*/  IMAD.U32 R6, RZ, RZ, UR23 ;  /* 0x00000017ff067e24 */ /* 0x000fe2000f8e00ff */
[----:B------:R-:W-:Y:S01]  /*22e0*/  UIMAD UR7, UR20, UR8, URZ ;  /* 0x00000008140772a4 */ /* 0x000fe2000f8e023f */
[----:B------:R-:W-:Y:S01]  /*22f0*/  BSSY B0, `(.L_x_180) ;  /* 0x000001a000007945 */ /* 0x000fe20003800000 */
[----:B------:R-:W-:Y:S01]  /*2300*/  UIMAD UR6, UR22, -0x80, UR6 ;  /* 0xffffff80160678a4 */ /* 0x000fe2000f8e0206 */
[----:B------:R-:W-:Y:S01]  /*2310*/  IMAD.WIDE.U32 R6, R6, c[0x0][0x3a0], R4 ;  /* 0x0000e80006067a25 */ /* 0x000fe200078e0004 */
[----:B------:R-:W-:-:S03]  /*2320*/  UIMAD UR7, UR23, UR9, UR7 ;  /* 0x00000009170772a4 */ /* 0x000fc6000f8e0207 */
[----:B------:R-:W-:Y:S01]  /*2330*/  ULDC.64 UR8, c[0x0][0x3b8] ;  /* 0x0000ee0000087ab9 */ /* 0x000fe20000000a00 */
[----:B------:R-:W-:Y:S02]  /*2340*/  IADD3 R8, P0, R6, UR14, RZ ;  /* 0x0000000e06087c10 */ /* 0x000fe4000ff1e0ff */
[----:B------:R-:W-:Y:S01]  /*2350*/  MOV R3, UR7 ;  /* 0x0000000700037c02 */ /* 0x000fe20008000f00 */
[----:B------:R-:W-:Y:S01]  /*2360*/  UIMAD UR7, UR58, UR8, URZ ;  /* 0x000000083a0772a4 */ /* 0x000fe2000f8e023f */
[----:B------:R-:W-:Y:S02]  /*2370*/  ISETP.GE.AND P1, PT, R0, UR6, PT ;  /* 0x0000000600007c0c */ /* 0x000fe4000bf26270 */
[----:B------:R-:W-:Y:S01]  /*2380*/  IADD3.X R9, R7, UR15, R3, P0, !PT ;  /* 0x0000000f07097c10 */ /* 0x000fe200087fe403 */
[----:B------:R-:W-:Y:S01]  /*2390*/  IMAD.U32 R3, RZ, RZ, UR35 ;  /* 0x00000023ff037e24 */ /* 0x000fe2000f8e00ff */
[----:B------:R-:W-:-:S03]  /*23a0*/  UIMAD UR7, UR35, UR9, UR7 ;  /* 0x00000009230772a4 */ /* 0x000fc6000f8e0207 */
        /* <DEDUP_REMOVED lines=14> */
.L_x_181:
[----:B------:R-:W-:Y:S05]  /*2490*/  BSYNC B0 ;  /* 0x0000000000007941 */ /* 0x000fea0003800000 */
.L_x_180:
        /* <DEDUP_REMOVED lines=16> */
.L_x_183:
[----:B------:R-:W-:Y:S05]  /*25a0*/  BSYNC B0 ;  /* 0x0000000000007941 */ /* 0x000fea0003800000 */
.L_x_182:
[----:B------:R-:W-:Y:S01]  /*25b0*/  ULDC.64 UR6, c[0x0][0x3a8] ;  /* 0x0000ea0000067ab9 */ /* 0x000fe20000000a00 */
[----:B------:R-:W-:Y:S01]  /*25c0*/  IMAD.U32 R3, RZ, RZ, UR23 ;  /* 0x00000017ff037e24 */ /* 0x000fe2000f8e00ff */
[----:B------:R-:W-:Y:S01]  /*25d0*/  UIMAD UR6, UR20, UR6, URZ ;  /* 0x00000006140672a4 */ /* 0x000fe2000f8e023f */
[----:B------:R-:W-:Y:S02]  /*25e0*/  BSSY B0, `(.L_x_184) ;  /* 0x0000018000007945 */ /* 0x000fe40003800000 */
[----:B------:R-:W-:Y:S01]  /*25f0*/  IMAD.WIDE.U32 R4, R3, c[0x0][0x3a8], R4 ;  /* 0x0000ea0003047a25 */ /* 0x000fe200078e0004 */
[----:B------:R-:W-:-:S04]  /*2600*/  UIMAD UR6, UR23, UR7, UR6 ;  /* 0x00000007170672a4 */ /* 0x000fc8000f8e0206 */
[----:B-1----:R-:W-:Y:S02]  /*2610*/  IADD3 R6, P2, R4, UR10, RZ ;  /* 0x0000000a04067c10 */ /* 0x002fe4000ff5e0ff */
        /* <DEDUP_REMOVED lines=10> */
[----:B------:R-:W-:Y:S01]  /*26c0*/  IMAD R10, R19, c[0x0][0x3a8], RZ ;  /* 0x0000ea00130a7a24 */ /* 0x000fe200078e02ff */
[----:B------:R-:W-:-:S05]  /*26d0*/  MOV R5, R3 ;  /* 0x0000000300057202 */ /* 0x000fca0000000f00 */
[----:B------:R-:W-:-:S04]  /*26e0*/  IMAD.WIDE.U32 R8, R0, c[0x0][0x3a8], R4 ;  /* 0x0000ea0000087a25 */ /* 0x000fc800078e0004 */
[----:B------:R-:W-:-:S05]  /*26f0*/  IMAD R4, R0, c[0x0][0x3ac], R10 ;  /* 0x0000eb0000047a24 */ /* 0x000fca00078e020a */
[----:B------:R-:W-:Y:S02]  /*2700*/  IADD3 R5, R9, R4, RZ ;  /* 0x0000000409057210 */ /* 0x000fe40007ffe0ff */
[----:B------:R-:W-:-:S04]  /*2710*/  LEA R4, P1, R8, c[0x0][0x348], 0x1 ;  /* 0x0000d20008047a11 */ /* 0x000fc800078208ff */
[----:B------:R-:W-:-:S05]  /*2720*/  LEA.HI.X R5, R8, c[0x0][0x34c], R5, 0x1, P1 ;  /* 0x0000d30008057a11 */ /* 0x000fca00008f0c05 */
[----:B------:R1:W-:Y:S04]  /*2730*/  STG.E.128 [R4.64], RZ ;  /* 0x000000ff04007986 */ /* 0x0003e8000c101d04 */
[----:B------:R1:W-:Y:S04]  /*2740*/  STG.E.128 [R4.64+0x40], RZ ;  /* 0x000040ff04007986 */ /* 0x0003e8000c101d04 */
[----:B------:R1:W-:Y:S02]  /*2750*/  STG.E.128 [R4.64+0x80], RZ ;  /* 0x000080ff04007986 */ /* 0x0003e4000c101d04 */
.L_x_185:
[----:B------:R-:W-:Y:S05]  /*2760*/  BSYNC B0 ;  /* 0x0000000000007941 */ /* 0x000fea0003800000 */
.L_x_184:
        /* <DEDUP_REMOVED lines=12> */
[----:B------:R1:W-:Y:S01]  /*2830*/  STG.E.128 [R4.64+0x80], RZ ;  /* 0x000080ff04007986 */ /* 0x0003e2000c101d04 */
[----:B------:R-:W-:Y:S05]  /*2840*/  BRA `(.L_x_186) ;  /* 0x00005ac000007947 */ /* 0x000fea0003800000 */
.L_x_177:
[----:B------:R-:W2:Y:S01]  /*2850*/  LDL R20, [R1+0x8] ;  /* 0x0000080001147983 */ /* 0x000ea20000100800 */
[----:B------:R-:W-:-:S03]  /*2860*/  ULDC.64 UR8, c[0x0][0x1a0] ;  /* 0x0000680000087ab9 */ /* 0x000fc60000000a00 */
[----:B------:R-:W3:Y:S01]  /*2870*/  LDL R21, [R1+0x1c] ;  /* 0x00001c0001157983 */ /* 0x000ee20000100800 */
[----:B------:R-:W-:Y:S02]  /*2880*/  UIMAD UR8, UR20, UR8, URZ ;  /* 0x00000008140872a4 */ /* 0x000fe4000f8e023f */
[----:B------:R-:W-:Y:S02]  /*2890*/  ULDC.64 UR10, c[0x0][0x198] ;  /* 0x00006600000a7ab9 */ /* 0x000fe40000000a00 */
[----:B------:R-:W-:Y:S01]  /*28a0*/  UIMAD UR8, UR23, UR9, UR8 ;  /* 0x00000009170872a4 */ /* 0x000fe2000f8e0208 */
[----:B------:R-:W-:Y:S01]  /*28b0*/  IMAD.U32 R6, RZ, RZ, UR23 ;  /* 0x00000017ff067e24 */ /* 0x000fe2000f8e00ff */
[----:B------:R-:W-:Y:S01]  /*28c0*/  UIMAD UR9, UR22, -0x80, UR6 ;  /* 0xffffff80160978a4 */ /* 0x000fe2000f8e0206 */
[----:B------:R-:W-:Y:S01]  /*28d0*/  IMAD.U32 R8, RZ, RZ, UR23 ;  /* 0x00000017ff087e24 */ /* 0x000fe2000f8e00ff */
[----:B------:R-:W-:Y:S01]  /*28e0*/  UIMAD UR10, UR20, UR10, URZ ;  /* 0x0000000a140a72a4 */ /* 0x000fe2000f8e023f */
[----:B------:R-:W-:Y:S01]  /*28f0*/  IADD3 R10, R0, 0x40, RZ ;  /* 0x00000040000a7810 */ /* 0x000fe20007ffe0ff */
[----:B------:R-:W-:-:S02]  /*2900*/  IMAD.U32 R9, RZ, RZ, UR8 ;  /* 0x00000008ff097e24 */ /* 0x000fc4000f8e00ff */
[--C-:B------:R-:W-:Y:S01]  /*2910*/  IMAD.WIDE.U32 R6, R6, c[0x0][0x1a0], R4.reuse ;  /* 0x0000680006067a25 */ /* 0x100fe200078e0004 */
[----:B------:R-:W-:Y:S01]  /*2920*/  UIMAD UR8, UR23, UR11, UR10 ;  /* 0x0000000b170872a4 */ /* 0x000fe2000f8e020a */
[----:B------:R-:W-:Y:S02]  /*2930*/  ISETP.GE.AND P2, PT, R10, UR9, PT ;  /* 0x000000090a007c0c */ /* 0x000fe4000bf46270 */
[----:B------:R-:W-:Y:S01]  /*2940*/  IMAD.WIDE.U32 R4, R8, c[0x0][0x198], R4 ;  /* 0x0000660008047a25 */ /* 0x000fe200078e0004 */
[----:B------:R-:W-:Y:S02]  /*2950*/  IADD3 R6, P1, R6, UR29, RZ ;  /* 0x0000001d06067c10 */ /* 0x000fe4000ff3e0ff */
[----:B------:R-:W-:Y:S02]  /*2960*/  MOV R8, UR8 ;  /* 0x0000000800087c02 */ /* 0x000fe40008000f00 */
[----:B------:R-:W-:Y:S02]  /*2970*/  IADD3 R4, P0, R4, UR32, RZ ;  /* 0x0000002004047c10 */ /* 0x000fe4000ff1e0ff */
[----:B------:R-:W-:-:S02]  /*2980*/  ISETP.GE.AND P3, PT, R0, UR9, PT ;  /* 0x0000000900007c0c */ /* 0x000fc4000bf66270 */
[----:B------:R-:W-:Y:S02]  /*2990*/  IADD3.X R7, R7, UR30, R9, P1, !PT ;  /* 0x0000001e07077c10 */ /* 0x000fe40008ffe409 */
[----:B------:R-:W-:Y:S01]  /*29a0*/  IADD3.X R5, R5, UR33, R8, P0, !PT ;  /* 0x0000002105057c10 */ /* 0x000fe200087fe408 */
[C---:B------:R-:W-:Y:S01]  /*29b0*/  IMAD R8, R15.reuse, c[0x0][0x1b8], RZ ;  /* 0x00006e000f087a24 */ /* 0x040fe200078e02ff */
[C---:B------:R-:W-:Y:S01]  /*29c0*/  @!P2 IADD3 R12, P1, R0.reuse, 0x40, RZ ;  /* 0x00000040000ca810 */ /* 0x040fe20007f3e0ff */
[----:B------:R-:W-:Y:S01]  /*29d0*/  IMAD R9, R15, c[0x0][0x1b0], RZ ;  /* 0x00006c000f097a24 */ /* 0x000fe200078e02ff */
[----:B------:R-:W-:Y:S01]  /*29e0*/  @!P2 IADD3 R14, P0, R0, 0x40, RZ ;  /* 0x00000040000ea810 */ /* 0x000fe20007f1e0ff */
[C---:B------:R-:W-:Y:S02]  /*29f0*/  IMAD R10, R3.reuse, c[0x0][0x1bc], R8 ;  /* 0x00006f00030a7a24 */ /* 0x040fe400078e0208 */
[----:B------:R-:W-:Y:S01]  /*2a00*/  IMAD.WIDE.U32 R6, R3, c[0x0][0x1b8], R6 ;  /* 0x00006e0003067a25 */ /* 0x000fe200078e0006 */
[----:B------:R-:W-:-:S03]  /*2a10*/  UIMAD UR8, UR7, -0x40, UR12 ;  /* 0xffffffc0070878a4 */ /* 0x000fc6000f8e020c */
[C---:B------:R-:W-:Y:S02]  /*2a20*/  IMAD R9, R3.reuse, c[0x0][0x1b4], R9 ;  /* 0x00006d0003097a24 */ /* 0x040fe400078e0209 */
[----:B------:R-:W-:-:S04]  /*2a30*/  IMAD.WIDE.U32 R4, R3, c[0x0][0x1b0], R4 ;  /* 0x00006c0003047a25 */ /* 0x000fc800078e0004 */
[----:B------:R-:W-:Y:S02]  /*2a40*/  IMAD.IADD R7, R7, 0x1, R10 ;  /* 0x0000000107077824 */ /* 0x000fe400078e020a */
[--C-:B------:R-:W-:Y:S02]  /*2a50*/  @!P2 IMAD.X R3, RZ, RZ, R19.reuse, P1 ;  /* 0x000000ffff03a224 */ /* 0x100fe400008e0613 */
[----:B------:R-:W-:Y:S02]  /*2a60*/  @!P3 IMAD R11, R19, c[0x0][0x1a0], RZ ;  /* 0x00006800130bba24 */ /* 0x000fe400078e02ff */
[----:B------:R-:W-:Y:S02]  /*2a70*/  @!P2 IMAD.X R10, RZ, RZ, R19, P0 ;  /* 0x000000ffff0aa224 */ /* 0x000fe400000e0613 */
[----:B------:R-:W-:Y:S01]  /*2a80*/  IMAD.IADD R5, R5, 0x1, R9 ;  /* 0x0000000105057824 */ /* 0x000fe200078e0209 */
[----:B------:R-:W-:Y:S01]  /*2a90*/  @!P2 MOV R9, R7 ;  /* 0x000000070009a202 */ /* 0x000fe20000000f00 */
[----:B------:R-:W-:-:S02]  /*2aa0*/  @!P2 IMAD R3, R3, c[0x0][0x1a0], RZ ;  /* 0x000068000303aa24 */ /* 0x000fc400078e02ff */
[----:B------:R-:W-:Y:S02]  /*2ab0*/  @!P3 IMAD R11, R0, c[0x0][0x1a4], R11 ;  /* 0x00006900000bba24 */ /* 0x000fe400078e020b */
[----:B------:R-:W-:Y:S02]  /*2ac0*/  @!P2 IMAD R10, R10, c[0x0][0x198], RZ ;  /* 0x000066000a0aaa24 */ /* 0x000fe400078e02ff */
[----:B------:R-:W-:Y:S02]  /*2ad0*/  @!P2 IMAD R18, R12, c[0x0][0x1a4], R3 ;  /* 0x000069000c12aa24 */ /* 0x000fe400078e0203 */
[----:B------:R-:W-:Y:S02]  /*2ae0*/  @!P3 IMAD R3, R19, c[0x0][0x198], RZ ;  /* 0x000066001303ba24 */ /* 0x000fe400078e02ff */
[----:B------:R-:W-:Y:S01]  /*2af0*/  @!P2 IMAD R19, R14, c[0x0][0x19c], R10 ;  /* 0x000067000e13aa24 */ /* 0x000fe200078e020a */
[----:B------:R-:W-:Y:S01]  /*2b00*/  ULEA.HI UR9, UR7, UR7, URZ, 0x1 ;  /* 0x0000000707097291 */ /* 0x000fe2000f8f083f */
[----:B------:R-:W-:Y:S01]  /*2b10*/  @!P2 IMAD.MOV.U32 R16, RZ, RZ, R4 ;  /* 0x000000ffff10a224 */ /* 0x000fe200078e0004 */
[----:B------:R-:W-:Y:S01]  /*2b20*/  @!P2 MOV R17, R5 ;  /* 0x000000050011a202 */ /* 0x000fe20000000f00 */
[----:B------:R-:W-:-:S02]  /*2b30*/  @!P3 IMAD R3, R0, c[0x0][0x19c], R3 ;  /* 0x000067000003ba24 */ /* 0x000fc400078e0203 */
[----:B------:R-:W-:Y:S01]  /*2b40*/  @!P3 IMAD.WIDE.U32 R4, R0, c[0x0][0x198], R4 ;  /* 0x000066000004ba25 */ /* 0x000fe200078e0004 */
[----:B------:R-:W-:-:S03]  /*2b50*/  ULOP3.LUT UR9, UR9, 0xfffffffe, URZ, 0xc0, !UPT ;  /* 0xfffffffe09097892 */ /* 0x000fc6000f8ec03f */
[----:B------:R-:W-:Y:S01]  /*2b60*/  @!P3 IMAD.IADD R3, R5, 0x1, R3 ;  /* 0x000000010503b824 */ /* 0x000fe200078e0203 */
[----:B------:R-:W-:Y:S01]  /*2b70*/  UIADD3 UR9, UR7, -UR9, URZ ;  /* 0x8000000907097290 */ /* 0x000fe2000fffe03f */
[----:B------:R-:W-:-:S03]  /*2b80*/  @!P2 IMAD.WIDE.U32 R14, R14, c[0x0][0x198], R16 ;  /* 0x000066000e0eaa25 */ /* 0x000fc600078e0010 */
[----:B------:R-:W-:Y:S01]  /*2b90*/  UISETP.NE.AND UP0, UPT, UR9, 0x1, UPT ;  /* 0x000000010900788c */ /* 0x000fe2000bf05270 */
[----:B------:R-:W-:Y:S01]  /*2ba0*/  MOV R249, 0x7f800000 ;  /* 0x7f80000000f97802 */ /* 0x000fe20000000f00 */
[----:B------:R-:W-:Y:S02]  /*2bb0*/  IMAD.MOV.U32 R250, RZ, RZ, 0x7f800000 ;  /* 0x7f800000fffa7424 */ /* 0x000fe400078e00ff */
[----:B------:R-:W-:Y:S02]  /*2bc0*/  IMAD.MOV.U32 R247, RZ, RZ, 0x7f800000 ;  /* 0x7f800000fff77424 */ /* 0x000fe400078e00ff */
[----:B------:R-:W-:Y:S01]  /*2bd0*/  IMAD.MOV.U32 R248, RZ, RZ, 0x7f800000 ;  /* 0x7f800000fff87424 */ /* 0x000fe200078e00ff */
[----:B------:R-:W-:Y:S01]  /*2be0*/  UIADD3 UR18, UR23, UR12, URZ ;  /* 0x0000000c17127290 */ /* 0x000fe2000fffe03f */
[----:B------:R-:W-:Y:S01]  /*2bf0*/  CS2R R126, SRZ ;  /* 0x00000000007e7805 */ /* 0x000fe2000001ff00 */
[----:B------:R-:W-:Y:S01]  /*2c00*/  CS2R R124, SRZ ;  /* 0x00000000007c7805 */ /* 0x000fe2000001ff00 */
[----:B------:R-:W-:Y:S01]  /*2c10*/  CS2R R130, SRZ ;  /* 0x0000000000827805 */ /* 0x000fe2000001ff00 */
[----:B------:R-:W-:Y:S01]  /*2c20*/  UIADD3 UR19, -UR6, 0x80, UR18 ;  /* 0x0000008006137890 */ /* 0x000fe2000fffe112 */
        /* <DEDUP_REMOVED lines=41> */
[----:B--2---:R-:W-:-:S04]  /*2ec0*/  IADD3 R8, R20, 0x8, RZ ;  /* 0x0000000814087810 */ /* 0x004fc80007ffe0ff */
[----:B------:R-:W-:Y:S01]  /*2ed0*/  ISETP.GE.AND P6, PT, R8, UR8, PT ;  /* 0x0000000808007c0c */ /* 0x000fe2000bfc6270 */
[--C-:B------:R-:W-:Y:S02]  /*2ee0*/  @!P2 IMAD.MOV.U32 R8, RZ, RZ, R6.reuse ;  /* 0x000000ffff08a224 */ /* 0x100fe400078e0006 */
[----:B------:R-:W-:-:S04]  /*2ef0*/  @!P3 IMAD.WIDE.U32 R6, R0, c[0x0][0x1a0], R6 ;  /* 0x000068000006ba25 */ /* 0x000fc800078e0006 */
[----:B------:R-:W-:Y:S01]  /*2f00*/  @!P3 IMAD.IADD R7, R7, 0x1, R11 ;  /* 0x000000010707b824 */ /* 0x000fe200078e020b */
[----:B------:R-:W-:-:S04]  /*2f10*/  @!P3 LEA R10, P0, R6, c[0x0][0x170], 0x1 ;  /* 0x00005c00060aba11 */ /* 0x000fc800078008ff */
[----:B------:R-:W-:Y:S02]  /*2f20*/  @!P3 LEA.HI.X R11, R6, c[0x0][0x174], R7, 0x1, P0 ;  /* 0x00005d00060bba11 */ /* 0x000fe400000f0c07 */
[----:B------:R-:W-:Y:S01]  /*2f30*/  PLOP3.LUT P0, PT, PT, PT, UP6, 0x80, 0x0 ;  /* 0x000000000000781c */ /* 0x000fe20003f0f068 */
[----:B------:R-:W-:-:S12]  /*2f40*/  @!P2 IMAD.WIDE.U32 R12, R12, c[0x0][0x1a0], R8 ;  /* 0x000068000c0caa25 */ /* 0x000fd800078e0008 */
[----:B------:R-:W-:Y:S01]  /*2f50*/  @P0 BAR.SYNC.DEFER_BLOCKING 0x0 ;  /* 0x0000000000000b1d */ /* 0x000fe20000010000 */
[----:B------:R-:W-:Y:S01]  /*2f60*/  IADD3 R7, R20, 0x20, RZ ;  /* 0x0000002014077810 */ /* 0x000fe20007ffe0ff */
[----:B------:R-:W-:Y:S01]  /*2f70*/  @!P2 IMAD.IADD R9, R13, 0x1, R18 ;  /* 0x000000010d09a824 */ /* 0x000fe200078e0212 */
[----:B------:R-:W-:Y:S02]  /*2f80*/  @!P3 LEA R6, P1, R4, c[0x0][0x168], 0x1 ;  /* 0x00005a000406ba11 */ /* 0x000fe400078208ff */
[----:B------:R-:W-:Y:S02]  /*2f90*/  @!P2 LEA R8, P4, R12, c[0x0][0x170], 0x1 ;  /* 0x00005c000c08aa11 */ /* 0x000fe400078808ff */
[----:B------:R-:W-:Y:S02]  /*2fa0*/  ISETP.GE.AND P5, PT, R7, UR8, PT ;  /* 0x0000000807007c0c */ /* 0x000fe4000bfa6270 */
[----:B------:R-:W-:Y:S02]  /*2fb0*/  @!P3 LEA.HI.X R7, R4, c[0x0][0x16c], R3, 0x1, P1 ;  /* 0x00005b000407ba11 */ /* 0x000fe400008f0c03 */
[----:B------:R-:W-:-:S02]  /*2fc0*/  @!P2 LEA.HI.X R9, R12, c[0x0][0x174], R9, 0x1, P4 ;  /* 0x00005d000c09aa11 */ /* 0x000fc400020f0c09 */
[----:B------:R-:W-:Y:S01]  /*2fd0*/  ISETP.GE.AND P1, PT, R0, UR8, PT ;  /* 0x0000000800007c0c */ /* 0x000fe2000bf26270 */
[----:B---3--:R-:W-:Y:S01]  /*2fe0*/  IMAD.SHL.U32 R0, R21, 0x2, RZ ;  /* 0x0000000215007824 */ /* 0x008fe200078e00ff */
[----:B------:R-:W-:Y:S02]  /*2ff0*/  @!P2 IADD3 R3, R15, R19, RZ ;  /* 0x000000130f03a210 */ /* 0x000fe40007ffe0ff */
[C---:B------:R-:W-:Y:S02]  /*3000*/  @!P2 LEA R4, P4, R14.reuse, c[0x0][0x168], 0x1 ;  /* 0x00005a000e04aa11 */ /* 0x040fe400078808ff */
[----:B------:R-:W-:Y:S02]  /*3010*/  PLOP3.LUT P0, PT, PT, PT, UP0, 0x80, 0x0 ;  /* 0x000000000000781c */ /* 0x000fe40003f0f008 */
[----:B------:R-:W-:Y:S02]  /*3020*/  @!P2 LEA.HI.X R5, R14, c[0x0][0x16c], R3, 0x1, P4 ;  /* 0x00005b000e05aa11 */ /* 0x000fe400020f0c03 */
[----:B------:R-:W-:Y:S01]  /*3030*/  IADD3 R3, R21, 0x1800, RZ ;  /* 0x0000180015037810 */ /* 0x000fe20007ffe0ff */
        /* <DEDUP_REMOVED lines=20> */
[----:B-1----:R-:W-:-:S03]  /*3180*/  SEL R10, R3, R21, !P0 ;  /* 0x00000015030a7207 */ /* 0x002fc60004000000 */
[----:B------:R-:W0:Y:S02]  /*3190*/  LDGDEPBAR ;  /* 0x00000000000079af */ /* 0x000e240000000000 */
[----:B------:R-:W-:Y:S02]  /*31a0*/  IMAD.SHL.U32 R222, R10, 0x2, RZ ;  /* 0x000000020ade7824 */ /* 0x000fe400078e00ff */
        /* <DEDUP_REMOVED lines=9> */
[----:B------:R1:W-:Y:S01]  /*3240*/  @!P1 LDGSTS.E.BYPASS.LTC128B.128 [R0+0x7000], [R218.64+0x40] ;  /* 0x07000040da009fae */ /* 0x0003e2000b901d44 */
[----:B------:R-:W-:-:S03]  /*3250*/  IADD3 R3, R20, 0x28, RZ ;  /* 0x0000002814037810 */ /* 0x000fc60007ffe0ff */
        /* <DEDUP_REMOVED lines=13> */
[----:B------:R-:W-:Y:S01]  /*3330*/  @!PT LDS RZ, [RZ] ;  /* 0x00000000fffff984 */ /* 0x000fe20000000800 */
[----:B------:R-:W-:Y:S01]  /*3340*/  @!PT LDS RZ, [RZ] ;  /* 0x00000000fffff984 */ /* 0x000fe20000000800 */
[----:B------:R-:W-:Y:S01]  /*3350*/  @!PT LDS RZ, [RZ] ;  /* 0x00000000fffff984 */ /* 0x000fe20000000800 */
[----:B------:R3:W-:Y:S04]  /*3360*/  @!P1 LDGSTS.E.BYPASS.LTC128B.128 [R222], [R220.64] ;  /* 0x00000000dcde9fae */ /* 0x0007e8000b901d44 */
[----:B------:R3:W-:Y:S04]  /*3370*/  @!P1 LDGSTS.E.BYPASS.LTC128B.128 [R222+0x1000], [R220.64+0x40] ;  /* 0x01000040dcde9fae */ /* 0x0007e8000b901d44 */
[----:B------:R3:W-:Y:S01]  /*3380*/  @!P1 LDGSTS.E.BYPASS.LTC128B.128 [R222+0x2000], [R220.64+0x80] ;  /* 0x02000080dcde9fae */ /* 0x0007e2000b901d44 */
[----:B------:R-:W-:-:S03]  /*3390*/  ISETP.GE.AND P1, PT, R3, UR8, PT ;  /* 0x0000000803007c0c */ /* 0x000fc6000bf26270 */
        /* <DEDUP_REMOVED lines=13> */
[----:B------:R1:W-:Y:S04]  /*3470*/  @P2 STS.128 [R0+0xe000], RZ ;  /* 0x00e000ff00002388 */ /* 0x0003e80000000c00 */
[----:B------:R-:W-:Y:S01]  /*3480*/  @!PT LDS RZ, [RZ] ;  /* 0x00000000fffff984 */ /* 0x000fe20000000800 */
[----:B------:R-:W-:Y:S01]  /*3490*/  @!PT LDS RZ, [RZ] ;  /* 0x00000000fffff984 */ /* 0x000fe20000000800 */
[----:B------:R-:W-:Y:S01]  /*34a0*/  @!PT LDS RZ, [RZ] ;  /* 0x00000000fffff984 */ /* 0x000fe20000000800 */
[----:B------:R1:W-:Y:S04]  /*34b0*/  @!P2 LDGSTS.E.BYPASS.LTC128B.128 [R0+0xa000], [R4.64] ;  /* 0x0a0000000400afae */ /* 0x0003e8000b901d44 */
[----:B------:R1:W-:Y:S04]  /*34c0*/  @!P2 LDGSTS.E.BYPASS.LTC128B.128 [R0+0xc000], [R4.64+0x40] ;  /* 0x0c0000400400afae */ /* 0x0003e8000b901d44 */
[----:B------:R1:W-:Y:S01]  /*34d0*/  @!P2 LDGSTS.E.BYPASS.LTC128B.128 [R0+0xe000], [R4.64+0x80] ;  /* 0x0e0000800400afae */ /* 0x0003e2000b901d44 */
[----:B----4-:R-:W-:-:S03]  /*34e0*/  IMAD.SHL.U32 R6, R20, 0x4, RZ ;  /* 0x0000000414067824 */ /* 0x010fc600078e00ff */
[----:B------:R-:W0:Y:S01]  /*34f0*/  LDGDEPBAR ;  /* 0x00000000000079af */ /* 0x000e220000000000 */
[----:B--2---:R-:W-:Y:S02]  /*3500*/  SHF.R.S32.HI R8, RZ, 0x1f, R20 ;  /* 0x0000001fff087819 */ /* 0x004fe40000011414 */
[----:B------:R-:W-:Y:S02]  /*3510*/  ISETP.GE.AND P4, PT, R20, UR8, PT ;  /* 0x0000000814007c0c */ /* 0x000fe4000bf86270 */
[----:B-1----:R-:W-:Y:S01]  /*3520*/  IADD3 R4, P3, R6, UR14, RZ ;  /* 0x0000000e06047c10 */ /* 0x002fe2000ff7e0ff */
[----:B------:R-:W-:-:S04]  /*3530*/  DEPBAR.LE SB0, 0x1 ;  /* 0x000080400000791a */ /* 0x000fc80000000000 */
[----:B------:R-:W-:Y:S02]  /*3540*/  SHF.R.S32.HI R0, RZ, 0x1f, R3 ;  /* 0x0000001fff007819 */ /* 0x000fe40000011403 */
[----:B------:R-:W-:-:S04]  /*3550*/  @!P1 LEA R6, P2, R3, UR14, 0x2 ;  /* 0x0000000e03069c11 */ /* 0x000fc8000f8410ff */
[----:B------:R-:W-:Y:S02]  /*3560*/  @!P1 LEA.HI.X R7, R3, UR13, R0, 0x2, P2 ;  /* 0x0000000d03079c11 */ /* 0x000fe400090f1400 */
[----:B------:R-:W-:Y:S02]  /*3570*/  IADD3 R3, R207, 0x1800, RZ ;  /* 0x00001800cf037810 */ /* 0x000fe40007ffe0ff */
[----:B------:R-:W-:Y:S01]  /*3580*/  IADD3 R0, R205, 0x1800, RZ ;  /* 0x00001800cd007810 */ /* 0x000fe20007ffe0ff */
[----:B------:R1:W5:Y:S01]  /*3590*/  @!P1 LDG.E R248, [R6.64] ;  /* 0x0000000406f89981 */ /* 0x000362000c1e1900 */
[----:B------:R-:W-:Y:S02]  /*35a0*/  SHF.L.U64.HI R5, R20, 0x2, R8 ;  /* 0x0000000214057819 */ /* 0x000fe40000010208 */
[----:B------:R-:W-:Y:S02]  /*35b0*/  SEL R3, R3, R207, !P0 ;  /* 0x000000cf03037207 */ /* 0x000fe40004000000 */
[----:B------:R-:W-:-:S02]  /*35c0*/  SEL R0, R0, R205, !P0 ;  /* 0x000000cd00007207 */ /* 0x000fc40004000000 */
[----:B------:R-:W-:Y:S02]  /*35d0*/  IADD3.X R5, R5, UR13, RZ, P3, !PT ;  /* 0x0000000d05057c10 */ /* 0x000fe40009ffe4ff */
[----:B------:R-:W-:Y:S01]  /*35e0*/  SHF.L.U32 R196, R3, 0x1, RZ ;  /* 0x0000000103c47819 */ /* 0x000fe200000006ff */
[----:B------:R-:W-:Y:S02]  /*35f0*/  IMAD.SHL.U32 R3, R0, 0x2, RZ ;  /* 0x0000000200037824 */ /* 0x000fe400078e00ff */
[----:B------:R-:W-:Y:S01]  /*3600*/  IMAD.MOV.U32 R0, RZ, RZ, c[0x0][0x22c] ;  /* 0x00008b00ff007624 */ /* 0x000fe200078e00ff */
[----:B------:R2:W5:Y:S04]  /*3610*/  @!P4 LDG.E R249, [R4.64] ;  /* 0x0000000404f9c981 */ /* 0x000568000c1e1900 */
[----:B------:R2:W5:Y:S01]  /*3620*/  @!P6 LDG.E R250, [R4.64+0x20] ;  /* 0x0000200404fae981 */ /* 0x000562000c1e1900 */
[----:B------:R-:W-:-:S03]  /*3630*/  IMAD R0, R0, c[0x0][0x1c0], RZ ;  /* 0x0000700000007a24 */ /* 0x000fc600078e02ff */
[----:B------:R2:W5:Y:S04]  /*3640*/  @!P5 LDG.E R247, [R4.64+0x80] ;  /* 0x0000800404f7d981 */ /* 0x000568000c1e1900 */
[----:B------:R-:W-:Y:S01]  /*3650*/  BAR.SYNC.DEFER_BLOCKING 0x0 ;  /* 0x0000000000007b1d */ /* 0x000fe20000010000 */
[C---:B------:R-:W-:Y:S01]  /*3660*/  IMAD.SHL.U32 R12, R0.reuse, 0x10, RZ ;  /* 0x00000010000c7824 */ /* 0x040fe200078e00ff */
[----:B------:R-:W-:-:S04]  /*3670*/  SHF.L.U32 R251, R0, 0x3, RZ ;  /* 0x0000000300fb7819 */ /* 0x000fc800000006ff */
[----:B------:R-:W-:Y:S02]  /*3680*/  IADD3 R11, R12, 0x20, RZ ;  /* 0x000000200c0b7810 */ /* 0x000fe40007ffe0ff */
[----:B-1----:R-:W-:-:S03]  /*3690*/  SHF.L.U64.HI R6, R20, 0x2, R8 ;  /* 0x0000000214067819 */ /* 0x002fc60000010208 */
[C---:B--2---:R-:W-:Y:S01]  /*36a0*/  IMAD.IADD R4, R251.reuse, 0x1, R11 ;  /* 0x00000001fb047824 */ /* 0x044fe200078e020b */
[----:B------:R-:W1:Y:S04]  /*36b0*/  LDSM.16.M88.4 R148, [R198+0xf000] ;  /* 0x00f00000c694783b */ /* 0x000e680000000200 */
[C---:B------:R-:W-:Y:S01]  /*36c0*/  IADD3 R4, R251.reuse, R4, RZ ;  /* 0x00000004fb047210 */ /* 0x040fe20007ffe0ff */
[----:B------:R-:W2:Y:S04]  /*36d0*/  LDSM.16.M88.4 R152, [R198+0xf400] ;  /* 0x00f40000c698783b */ /* 0x000ea80000000200 */
[----:B------:R-:W-:Y:S01]  /*36e0*/  IMAD.IADD R4, R251, 0x1, R4 ;  /* 0x00000001fb047824 */ /* 0x000fe200078e0204 */
        /* <DEDUP_REMOVED lines=10> */
[----:B------:R-:W-:-:S02]  /*3790*/  IMAD.SHL.U32 R5, R20, 0x4, RZ ;  /* 0x0000000414057824 */ /* 0x000fc400078e00ff */
[----:B------:R-:W-:Y:S01]  /*37a0*/  IMAD.IADD R4, R251, 0x1, R4 ;  /* 0x00000001fb047824 */ /* 0x000fe200078e0204 */
[----:B------:R-:W-:Y:S04]  /*37b0*/  STL [R1+0x18], R6 ;  /* 0x0000180601007387 */ /* 0x000fe80000100800 */
[----:B------:R-:W-:Y:S01]  /*37c0*/  STL [R1+0x14], R5 ;  /* 0x0000140501007387 */ /* 0x000fe20000100800 */
[----:B------:R-:W-:-:S03]  /*37d0*/  IADD3 R0, R12, 0x40, RZ ;  /* 0x000000400c007810 */ /* 0x000fc60007ffe0ff */
[----:B------:R2:W-:Y:S02]  /*37e0*/  STL [R1], R4 ;  /* 0x0000000401007387 */ /* 0x0005e40000100800 */
[C---:B------:R-:W-:Y:S01]  /*37f0*/  IMAD.IADD R0, R251.reuse, 0x1, R0 ;  /* 0x00000001fb007824 */ /* 0x040fe200078e0200 */
[----:B--2---:R-:W-:-:S05]  /*3800*/  IADD3 R4, R251, R4, RZ ;  /* 0x00000004fb047210 */ /* 0x004fca0007ffe0ff */
[----:B------:R3:W-:Y:S01]  /*3810*/  STL [R1+0x4], R4 ;  /* 0x0000040401007387 */ /* 0x0007e20000100800 */
[----:B------:R-:W-:-:S05]  /*3820*/  IMAD.IADD R5, R251, 0x1, R0 ;  /* 0x00000001fb057824 */ /* 0x000fca00078e0200 */
[----:B------:R-:W-:Y:S01]  /*3830*/  IADD3 R5, R251, R5, RZ ;  /* 0x00000005fb057210 */ /* 0x000fe20007ffe0ff */
[----:B------:R-:W-:-:S04]  /*3840*/  CS2R R42, SRZ ;  /* 0x00000000002a7805 */ /* 0x000fc8000001ff00 */
[C---:B------:R-:W-:Y:S01]  /*3850*/  IMAD.IADD R252, R251.reuse, 0x1, R5 ;  /* 0x00000001fbfc7824 */ /* 0x040fe200078e0205 */
[----:B------:R-:W-:Y:S01]  /*3860*/  CS2R R40, SRZ ;  /* 0x0000000000287805 */ /* 0x000fe2000001ff00 */
[----:B------:R-:W-:Y:S01]  /*3870*/  CS2R R38, SRZ ;  /* 0x0000000000267805 */ /* 0x000fe2000001ff00 */
[----:B------:R-:W-:Y:S01]  /*3880*/  CS2R R36, SRZ ;  /* 0x0000000000247805 */ /* 0x000fe2000001ff00 */
[----:B------:R-:W-:Y:S01]  /*3890*/  IMAD.IADD R0, R251, 0x1, R252 ;  /* 0x00000001fb007824 */ /* 0x000fe200078e02fc */
[----:B------:R-:W-:Y:S02]  /*38a0*/  ULDC UR25, c[0x0][0x2e8] ;  /* 0x0000ba0000197ab9 */ /* 0x000fe40000000800 */
[----:B------:R-:W-:Y:S02]  /*38b0*/  UIADD3 UR20, UR23, 0x80, URZ ;  /* 0x0000008017147890 */ /* 0x000fe4000fffe03f */
[----:B------:R-:W-:Y:S02]  /*38c0*/  UIADD3 UR19, UR19, -UR25, URZ ;  /* 0x8000001913137290 */ /* 0x000fe4000fffe03f */
[----:B-1--4-:R-:W-:-:S02]  /*38d0*/  ULDC UR11, c[0x0][0x2e4] ;  /* 0x0000b900000b7ab9 */ /* 0x012fc40000000800 */
.L_x_191:
[----:B------:R-:W0:Y:S01]  /*38e0*/  LDGDEPBAR ;  /* 0x00000000000079af */ /* 0x000e220000000000 */
[----:B------:R-:W-:Y:S01]  /*38f0*/  IMAD.IADD R0, R206, 0x1, R196 ;  /* 0x00000001ce007824 */ /* 0x000fe200078e02c4 */
[----:B------:R-:W-:Y:S01]  /*3900*/  USHF.L.U32 UR8, UR7, 0x6, URZ ;  /* 0x0000000607087899 */ /* 0x000fe2000800063f */
[----:B------:R-:W-:Y:S01]  /*3910*/  IMAD.MOV.U32 R224, RZ, RZ, R210 ;  /* 0x000000ffffe07224 */ /* 0x000fe200078e00d2 */
[----:B------:R-:W-:Y:S01]  /*3920*/  ULDC UR10, c[0x0][0x2e4] ;  /* 0x0000b900000a7ab9 */ /* 0x000fe20000000800 */
[----:B------:R-:W2:Y:S01]  /*3930*/  LDL R211, [R1+0x14] ;  /* 0x0000140001d37983 */ /* 0x000ea20000100800 */
[----:B------:R-:W-:Y:S01]  /*3940*/  UISETP.GE.AND UP0, UPT, UR8, UR19, UPT ;  /* 0x000000130800728c */ /* 0x000fe2000bf06270 */
[----:B------:R-:W-:Y:S03]  /*3950*/  IMAD.MOV.U32 R225, RZ, RZ, R209 ;  /* 0x000000ffffe17224 */ /* 0x000fe600078e00d1 */
[----:B-----5:R-:W4:Y:S01]  /*3960*/  LDL R208, [R1+0x18] ;  /* 0x0000180001d07983 */ /* 0x020f220000100800 */
[----:B------:R-:W-:Y:S04]  /*3970*/  DEPBAR.LE SB0, 0x0 ;  /* 0x000080000000791a */ /* 0x000fe80000000000 */
[----:B------:R-:W-:Y:S06]  /*3980*/  BAR.SYNC.DEFER_BLOCKING 0x0 ;  /* 0x0000000000007b1d */ /* 0x000fec0000010000 */
[----:B------:R-:W-:Y:S05]  /*3990*/  LDSM.16.M88.4 R32, [R196] ;  /* 0x00000000c420783b */ /* 0x000fea0000000200 */
[----:B------:R-:W1:Y:S05]  /*39a0*/  LDSM.16.M88.4 R16, [R198+0x9000] ;  /* 0x00900000c610783b */ /* 0x000e6a0000000200 */
[----:B------:R-:W3:Y:S05]  /*39b0*/  LDSM.16.M88.4 R28, [R196+0x800] ;  /* 0x00080000c41c783b */ /* 0x000eea0000000200 */
[----:B------:R-:W3:Y:S05]  /*39c0*/  LDSM.16.M88.4 R132, [R198+0x9400] ;  /* 0x00940000c684783b */ /* 0x000eea0000000200 */
[----:B------:R-:W-:Y:S05]  /*39d0*/  LDSM.16.M88.4 R136, [R0] ;  /* 0x000000000088783b */ /* 0x000fea0000000200 */
[----:B------:R-:W3:Y:S05]  /*39e0*/  LDSM.16.M88.4 R140, [R197+0x9000] ;  /* 0x00900000c58c783b */ /* 0x000eea0000000200 */
[----:B------:R-:W3:Y:S02]  /*39f0*/  LDSM.16.M88.4 R144, [R0+0x800] ;  /* 0x000800000090783b */ /* 0x000ee40000000200 */
[-C--:B-1-3--:R-:W-:Y:S08]  /*3a00*/  HMMA.16816.F32.BF16 R4, R32, R16.reuse, RZ ;  /* 0x000000102004723c */ /* 0x08aff000000418ff */
        /* <DEDUP_REMOVED lines=9> */
[C---:B------:R-:W-:Y:S08]  /*3aa0*/  HMMA.16816.F32.BF16 R8, R144.reuse, R140, R8 ;  /* 0x0000008c9008723c */ /* 0x040ff00000041808 */
[-C--:B------:R-:W-:Y:S08]  /*3ab0*/  HMMA.16816.F32.BF16 R12, R144, R142.reuse, R12 ;  /* 0x0000008e900c723c */ /* 0x080ff0000004180c */
[C---:B------:R-:W-:Y:S01]  /*3ac0*/  HMMA.16816.F32.BF16 R16, R136.reuse, R142, R16 ;  /* 0x0000008e8810723c */ /* 0x040fe20000041810 */
[----:B------:R-:W-:Y:S07]  /*3ad0*/  LDSM.16.M88.4 R140, [R196+0x1000] ;  /* 0x00100000c48c783b */ /* 0x000fee0000000200 */
[-C--:B-1----:R-:W-:Y:S08]  /*3ae0*/  HMMA.16816.F32.BF16 R20, R136, R132.reuse, R20 ;  /* 0x000000848814723c */ /* 0x082ff00000041814 */
[C---:B------:R-:W-:Y:S08]  /*3af0*/  HMMA.16816.F32.BF16 R24, R144.reuse, R132, R24 ;  /* 0x000000849018723c */ /* 0x040ff00000041818 */
[-C--:B------:R-:W-:Y:S01]  /*3b00*/  HMMA.16816.F32.BF16 R28, R144, R134.reuse, R28 ;  /* 0x00000086901c723c */ /* 0x080fe2000004181c */
[----:B------:R-:W1:Y:S07]  /*3b10*/  LDSM.16.M88.4 R144, [R198+0xb000] ;  /* 0x00b00000c690783b */ /* 0x000e6e0000000200 */
[----:B------:R-:W-:Y:S01]  /*3b20*/  HMMA.16816.F32.BF16 R32, R136, R134, R32 ;  /* 0x000000868820723c */ /* 0x000fe20000041820 */
[----:B------:R-:W3:Y:S05]  /*3b30*/  LDSM.16.M88.4 R132, [R196+0x1800] ;  /* 0x00180000c484783b */ /* 0x000eea0000000200 */
[----:B------:R-:W3:Y:S02]  /*3b40*/  LDSM.16.M88.4 R136, [R198+0xb400] ;  /* 0x00b40000c688783b */ /* 0x000ee40000000200 */
[-C--:B-1----:R-:W-:Y:S08]  /*3b50*/  HMMA.16816.F32.BF16 R4, R140, R144.reuse, R4 ;  /* 0x000000908c04723c */ /* 0x082ff00000041804 */
[C---:B---3--:R-:W-:Y:S08]  /*3b60*/  HMMA.16816.F32.BF16 R8, R132.reuse, R144, R8 ;  /* 0x000000908408723c */ /* 0x048ff00000041808 */
        /* <DEDUP_REMOVED lines=8> */
[----:B------:R-:W3:Y:S05]  /*3bf0*/  LDSM.16.M88.4 R136, [R0+0x1800] ;  /* 0x001800000088783b */ /* 0x000eea0000000200 */
[----:B------:R-:W2:Y:S02]  /*3c00*/  LDSM.16.M88.4 R140, [R197+0xb400] ;  /* 0x00b40000c58c783b */ /* 0x000ea40000000200 */
[-C--:B-1----:R-:W-:Y:S08]  /*3c10*/  HMMA.16816.F32.BF16 R4, R132, R144.reuse, R4 ;  /* 0x000000908404723c */ /* 0x082ff00000041804 */
[C---:B---3--:R-:W-:Y:S08]  /*3c20*/  HMMA.16816.F32.BF16 R8, R136.reuse, R144, R8 ;  /* 0x000000908808723c */ /* 0x048ff00000041808 */
[-C--:B------:R-:W-:Y:S08]  /*3c30*/  HMMA.16816.F32.BF16 R12, R136, R146.reuse, R12 ;  /* 0x00000092880c723c */ /* 0x080ff0000004180c */
[C---:B------:R-:W-:Y:S01]  /*3c40*/  HMMA.16816.F32.BF16 R16, R132.reuse, R146, R16 ;  /* 0x000000928410723c */ /* 0x040fe20000041810 */
[----:B------:R-:W-:Y:S07]  /*3c50*/  LDSM.16.M88.4 R144, [R198+0xd000] ;  /* 0x00d00000c690783b */ /* 0x000fee0000000200 */
[-C--:B--2---:R-:W-:Y:S08]  /*3c60*/  HMMA.16816.F32.BF16 R20, R132, R140.reuse, R20 ;  /* 0x0000008c8414723c */ /* 0x084ff00000041814 */
[C---:B------:R-:W-:Y:S08]  /*3c70*/  HMMA.16816.F32.BF16 R24, R136.reuse, R140, R24 ;  /* 0x0000008c8818723c */ /* 0x040ff00000041818 */
[-C--:B------:R-:W-:Y:S01]  /*3c80*/  HMMA.16816.F32.BF16 R28, R136, R142.reuse, R28 ;  /* 0x0000008e881c723c */ /* 0x080fe2000004181c */
[----:B------:R-:W1:Y:S07]  /*3c90*/  LDSM.16.M88.4 R136, [R196+0x2000] ;  /* 0x00200000c488783b */ /* 0x000e6e0000000200 */
[----:B------:R-:W-:Y:S01]  /*3ca0*/  HMMA.16816.F32.BF16 R32, R132, R142, R32 ;  /* 0x0000008e8420723c */ /* 0x000fe20000041820 */
[----:B------:R-:W2:Y:S05]  /*3cb0*/  LDSM.16.M88.4 R132, [R196+0x2800] ;  /* 0x00280000c484783b */ /* 0x000eaa0000000200 */
[----:B------:R-:W3:Y:S02]  /*3cc0*/  LDSM.16.M88.4 R140, [R198+0xd400] ;  /* 0x00d40000c68c783b */ /* 0x000ee40000000200 */
[-C--:B-1----:R-:W-:Y:S08]  /*3cd0*/  HMMA.16816.F32.BF16 R4, R136, R144.reuse, R4 ;  /* 0x000000908804723c */ /* 0x082ff00000041804 */
[C---:B--2---:R-:W-:Y:S08]  /*3ce0*/  HMMA.16816.F32.BF16 R8, R132.reuse, R144, R8 ;  /* 0x000000908408723c */ /* 0x044ff00000041808 */
[-C--:B------:R-:W-:Y:S08]  /*3cf0*/  HMMA.16816.F32.BF16 R12, R132, R146.reuse, R12 ;  /* 0x00000092840c723c */ /* 0x080ff0000004180c */
[C---:B------:R-:W-:Y:S01]  /*3d00*/  HMMA.16816.F32.BF16 R16, R136.reuse, R146, R16 ;  /* 0x000000928810723c */ /* 0x040fe20000041810 */
[----:B------:R-:W-:Y:S07]  /*3d10*/  LDSM.16.M88.4 R144, [R197+0xd000] ;  /* 0x00d00000c590783b */ /* 0x000fee0000000200 */
[-C--:B---3--:R-:W-:Y:S08]  /*3d20*/  HMMA.16816.F32.BF16 R20, R136, R140.reuse, R20 ;  /* 0x0000008c8814723c */ /* 0x088ff00000041814 */
[C---:B------:R-:W-:Y:S08]  /*3d30*/  HMMA.16816.F32.BF16 R24, R132.reuse, R140, R24 ;  /* 0x0000008c8418723c */ /* 0x040ff00000041818 */
[-C--:B------:R-:W-:Y:S01]  /*3d40*/  HMMA.16816.F32.BF16 R28, R132, R142.reuse, R28 ;  /* 0x0000008e841c723c */ /* 0x080fe2000004181c */
[----:B------:R-:W1:Y:S07]  /*3d50*/  LDSM.16.M88.4 R132, [R0+0x2000] ;  /* 0x002000000084783b */ /* 0x000e6e0000000200 */
[----:B------:R-:W-:Y:S01]  /*3d60*/  HMMA.16816.F32.BF16 R32, R136, R142, R32 ;  /* 0x0000008e8820723c */ /* 0x000fe20000041820 */
[----:B------:R-:W2:Y:S05]  /*3d70*/  LDSM.16.M88.4 R136, [R0+0x2800] ;  /* 0x002800000088783b */ /* 0x000eaa0000000200 */
[----:B------:R-:W3:Y:S02]  /*3d80*/  LDSM.16.M88.4 R140, [R197+0xd400] ;  /* 0x00d40000c58c783b */ /* 0x000ee40000000200 */
[-C--:B-1----:R-:W-:Y:S08]  /*3d90*/  HMMA.16816.F32.BF16 R4, R132, R144.reuse, R4 ;  /* 0x000000908404723c */ /* 0x082ff00000041804 */
[C---:B--2---:R-:W-:Y:S07]  /*3da0*/  HMMA.16816.F32.BF16 R8, R136.reuse, R144, R8 ;  /* 0x000000908808723c */ /* 0x044fee0000041808 */
[----:B------:R-:W-:Y:S01]  /*3db0*/  IADD3 R144, P0, R211, UR16, RZ ;  /* 0x00000010d3907c10 */ /* 0x000fe2000ff1e0ff */
[-C--:B------:R-:W-:Y:S04]  /*3dc0*/  HMMA.16816.F32.BF16 R12, R136, R146.reuse, R12 ;  /* 0x00000092880c723c */ /* 0x080fe8000004180c */
[----:B----4-:R-:W-:Y:S02]  /*3dd0*/  IADD3.X R145, R208, UR15, RZ, P0, !PT ;  /* 0x0000000fd0917c10 */ /* 0x010fe400087fe4ff */
[----:B------:R-:W-:Y:S02]  /*3de0*/  PLOP3.LUT P0, PT, PT, PT, UP0, 0x80, 0x0 ;  /* 0x000000000000781c */ /* 0x000fe40003f0f008 */
[C---:B------:R-:W-:Y:S01]  /*3df0*/  HMMA.16816.F32.BF16 R16, R132.reuse, R146, R16 ;  /* 0x000000928410723c */ /* 0x040fe20000041810 */
[----:B-----5:R1:W5:Y:S05]  /*3e00*/  LDG.E R208, [R144.64] ;  /* 0x0000000490d07981 */ /* 0x02036a000c1e1900 */
[----:B------:R1:W5:Y:S02]  /*3e10*/  LDG.E R147, [R144.64+0x20] ;  /* 0x0000200490937981 */ /* 0x000364000c1e1900 */
[-C--:B---3--:R-:W-:Y:S03]  /*3e20*/  HMMA.16816.F32.BF16 R20, R132, R140.reuse, R20 ;  /* 0x0000008c8414723c */ /* 0x088fe60000041814 */
[----:B------:R1:W5:Y:S05]  /*3e30*/  LDG.E R146, [R144.64+0x80] ;  /* 0x0000800490927981 */ /* 0x00036a000c1e1900 */
[C---:B------:R-:W-:Y:S08]  /*3e40*/  HMMA.16816.F32.BF16 R24, R136.reuse, R140, R24 ;  /* 0x0000008c8818723c */ /* 0x040ff00000041818 */
[-C--:B------:R-:W-:Y:S08]  /*3e50*/  HMMA.16816.F32.BF16 R28, R136, R142.reuse, R28 ;  /* 0x0000008e881c723c */ /* 0x080ff0000004181c */
[----:B------:R-:W-:Y:S01]  /*3e60*/  HMMA.16816.F32.BF16 R32, R132, R142, R32 ;  /* 0x0000008e8420723c */ /* 0x000fe20000041820 */
[----:B-1----:R1:W5:Y:S01]  /*3e70*/  LDG.E R144, [R144.64+0xa0] ;  /* 0x0000a00490907981 */ /* 0x002362000c1e1900 */
[----:B------:R-:W-:-:S06]  /*3e80*/  @!P0 BRA `(.L_x_187) ;  /* 0x0000009000008947 */ /* 0x000fcc0003800000 */
        /* <DEDUP_REMOVED lines=9> */
.L_x_187:
[----:B------:R-:W2:Y:S01]  /*3f20*/  LDL R0, [R1+0x8] ;  /* 0x0000080001007983 */ /* 0x000ea20000100800 */
[----:B------:R-:W-:Y:S02]  /*3f30*/  UIADD3 UR9, -UR10, UR6, -UR12 ;  /* 0x000000060a097290 */ /* 0x000fe4000fffe90c */
[----:B------:R-:W-:Y:S01]  /*3f40*/  UMOV UR11, UR10 ;  /* 0x0000000a000b7c82 */ /* 0x000fe20008000000 */
[----:B------:R-:W3:Y:S01]  /*3f50*/  LDL R132, [R1+0x28] ;  /* 0x0000280001847983 */ /* 0x000ee20000100800 */
[----:B--2---:R-:W-:Y:S01]  /*3f60*/  IADD3 R134, R0, UR8, RZ ;  /* 0x0000000800867c10 */ /* 0x004fe2000fffe0ff */
[----:B------:R-:W-:Y:S01]  /*3f70*/  UIADD3 UR8, UR6, 0x1, -UR12 ;  /* 0x0000000106087890 */ /* 0x000fe2000fffe80c */
[----:B------:R-:W-:Y:S02]  /*3f80*/  IMAD.U32 R0, RZ, RZ, UR22 ;  /* 0x00000016ff007e24 */ /* 0x000fe4000f8e00ff */
[----:B------:R-:W-:Y:S01]  /*3f90*/  IADD3 R133, R134, UR9, RZ ;  /* 0x0000000986857c10 */ /* 0x000fe2000fffe0ff */
        /* <DEDUP_REMOVED lines=22> */
[----:B------:R-:W-:Y:S02]  /*4100*/  IADD3 R133, R134, 0x8, RZ ;  /* 0x0000000886857810 */ /* 0x000fe40007ffe0ff */
[-C--:B------:R-:W-:Y:S02]  /*4110*/  ISETP.GE.OR P2, PT, R141, R132.reuse, !P2 ;  /* 0x000000848d00720c */ /* 0x080fe40005746670 */
[----:B------:R-:W-:Y:S02]  /*4120*/  IADD3 R142, R133, UR9, RZ ;  /* 0x00000009858e7c10 */ /* 0x000fe4000fffe0ff */
        /* <DEDUP_REMOVED lines=26> */
[----:B------:R-:W-:Y:S02]  /*42d0*/  IADD3 R133, R134, 0x20, RZ ;  /* 0x0000002086857810 */ /* 0x000fe40007ffe0ff */
[-C--:B------:R-:W-:Y:S02]  /*42e0*/  ISETP.GE.OR P1, PT, R141, R132.reuse, !P1 ;  /* 0x000000848d00720c */ /* 0x080fe40004f26670 */
[-C--:B------:R-:W-:Y:S02]  /*42f0*/  ISETP.GE.OR P0, PT, R140, R132.reuse, !P0 ;  /* 0x000000848c00720c */ /* 0x080fe40004706670 */
[-C--:B------:R-:W-:Y:S02]  /*4300*/  ISETP.GE.OR P6, PT, R139, R132.reuse, !P6 ;  /* 0x000000848b00720c */ /* 0x080fe400077c6670 */
[-C--:B------:R-:W-:Y:S02]  /*4310*/  ISETP.GE.OR P5, PT, R138, R132.reuse, !P5 ;  /* 0x000000848a00720c */ /* 0x080fe40006fa6670 */
[-C--:B------:R-:W-:Y:S02]  /*4320*/  ISETP.GE.OR P4, PT, R137, R132.reuse, !P4 ;  /* 0x000000848900720c */ /* 0x080fe40006786670 */
[-C--:B------:R-:W-:Y:S02]  /*4330*/  ISETP.GE.OR P3, PT, R136, R132.reuse, !P3 ;  /* 0x000000848800720c */ /* 0x080fe40005f66670 */
[----:B------:R-:W-:Y:S02]  /*4340*/  ISETP.GE.OR P2, PT, R135, R132, !P2 ;  /* 0x000000848700720c */ /* 0x000fe40005746670 */
[C---:B------:R-:W-:Y:S02]  /*4350*/  IADD3 R132, R133.reuse, UR9, RZ ;  /* 0x0000000985847c10 */ /* 0x040fe4000fffe0ff */
[----:B------:R-:W-:Y:S02]  /*4360*/  IADD3 R142, R133, UR8, RZ ;  /* 0x00000008858e7c10 */ /* 0x000fe4000fffe0ff */
[----:B------:R-:W-:Y:S02]  /*4370*/  IMNMX R132, RZ, R132, !PT ;  /* 0x00000084ff847217 */ /* 0x000fe40007800200 */
[----:B------:R-:W-:Y:S02]  /*4380*/  IADD3 R133, R134, 0x28, RZ ;  /* 0x0000002886857810 */ /* 0x000fe40007ffe0ff */
[----:B------:R-:W-:Y:S02]  /*4390*/  IMNMX R134, R142, UR6, PT ;  /* 0x000000068e867c17 */ /* 0x000fe4000b800200 */
[----:B------:R-:W-:Y:S02]  /*43a0*/  FSEL R7, R7, -INF , !P1 ;  /* 0xff80000007077808 */ /* 0x000fe40004800000 */
[-C--:B------:R-:W-:Y:S02]  /*43b0*/  ISETP.GE.AND P1, PT, R0, R132.reuse, PT ;  /* 0x000000840000720c */ /* 0x080fe40003f26270 */
[----:B------:R-:W-:Y:S02]  /*43c0*/  FSEL R18, R18, -INF , !P0 ;  /* 0xff80000012127808 */ /* 0x000fe40004000000 */
[----:B------:R-:W-:Y:S02]  /*43d0*/  ISETP.GE.AND P0, PT, R141, R132, PT ;  /* 0x000000848d00720c */ /* 0x000fe40003f06270 */
[----:B------:R-:W-:Y:S02]  /*43e0*/  ISETP.GE.OR P1, PT, R0, R134, !P1 ;  /* 0x000000860000720c */ /* 0x000fe40004f26670 */
[----:B------:R-:W-:Y:S02]  /*43f0*/  IADD3 R142, R133, UR9, RZ ;  /* 0x00000009858e7c10 */ /* 0x000fe4000fffe0ff */
        /* <DEDUP_REMOVED lines=13> */
[----:B------:R-:W-:Y:S02]  /*44d0*/  ISETP.GE.OR P0, PT, R141, R134, !P0 ;  /* 0x000000868d00720c */ /* 0x000fe40004706670 */
[----:B------:R-:W-:Y:S02]  /*44e0*/  IMNMX R133, RZ, R142, !PT ;  /* 0x0000008eff857217 */ /* 0x000fe40007800200 */
[----:B------:R-:W-:Y:S02]  /*44f0*/  IMNMX R132, R132, UR6, PT ;  /* 0x0000000684847c17 */ /* 0x000fe4000b800200 */
[----:B------:R-:W-:Y:S02]  /*4500*/  FSEL R9, R9, -INF , !P0 ;  /* 0xff80000009097808 */ /* 0x000fe40004000000 */
[-C--:B------:R-:W-:Y:S02]  /*4510*/  ISETP.GE.AND P0, PT, R0, R133.reuse, PT ;  /* 0x000000850000720c */ /* 0x080fe40003f06270 */
[-C--:B------:R-:W-:Y:S02]  /*4520*/  ISETP.GE.OR P6, PT, R140, R134.reuse, !P6 ;  /* 0x000000868c00720c */ /* 0x080fe400077c6670 */
[-C--:B------:R-:W-:Y:S02]  /*4530*/  ISETP.GE.OR P5, PT, R139, R134.reuse, !P5 ;  /* 0x000000868b00720c */ /* 0x080fe40006fa6670 */
[-C--:B------:R-:W-:Y:S02]  /*4540*/  ISETP.GE.OR P4, PT, R138, R134.reuse, !P4 ;  /* 0x000000868a00720c */ /* 0x080fe40006786670 */
[-C--:B------:R-:W-:Y:S02]  /*4550*/  ISETP.GE.OR P3, PT, R137, R134.reuse, !P3 ;  /* 0x000000868900720c */ /* 0x080fe40005f66670 */
[-C--:B------:R-:W-:Y:S02]  /*4560*/  ISETP.GE.OR P2, PT, R136, R134.reuse, !P2 ;  /* 0x000000868800720c */ /* 0x080fe40005746670 */
[----:B------:R-:W-:Y:S02]  /*4570*/  ISETP.GE.OR P1, PT, R135, R134, !P1 ;  /* 0x000000868700720c */ /* 0x000fe40004f26670 */
        /* <DEDUP_REMOVED lines=29> */
.L_x_188:
[C---:B------:R-:W-:Y:S01]  /*4750*/  FMUL.FTZ R132, R249.reuse, 1.4426950216293334961 ;  /* 0x3fb8aa3bf9847820 */ /* 0x040fe20000410000 */
[----:B------:R-:W-:Y:S01]  /*4760*/  FSETP.NEU.FTZ.AND P0, PT, R249, -INF , PT ;  /* 0xff800000f900780b */ /* 0x000fe20003f1d000 */
[----:B------:R-:W-:Y:S01]  /*4770*/  FMUL.FTZ R0, R250, 1.4426950216293334961 ;  /* 0x3fb8aa3bfa007820 */ /* 0x000fe20000410000 */
[----:B------:R-:W-:Y:S02]  /*4780*/  UISETP.GT.AND UP3, UPT, UR7, UR17, UPT ;  /* 0x000000110700728c */ /* 0x000fe4000bf64270 */
[----:B------:R-:W-:Y:S02]  /*4790*/  FSEL R132, R132, RZ, P0 ;  /* 0x000000ff84847208 */ /* 0x000fe40000000000 */
[----:B------:R-:W-:Y:S03]  /*47a0*/  FSETP.NEU.FTZ.AND P0, PT, R250, -INF , PT ;  /* 0xff800000fa00780b */ /* 0x000fe60003f1d000 */
        /* <DEDUP_REMOVED lines=8> */
[----:B------:R3:W4:Y:S01]  /*4830*/  MUFU.EX2 R212, R5 ;  /* 0x0000000500d47308 */ /* 0x0007220000000800 */
[----:B------:R-:W-:Y:S09]  /*4840*/  FFMA.FTZ R132, R33, c[0x0][0x23c], -R132 ;  /* 0x00008f0021847a23 */ /* 0x000ff20000010884 */
[----:B------:R-:W-:Y:S01]  /*4850*/  MUFU.EX2 R243, R16 ;  /* 0x0000001000f37308 */ /* 0x000fe20000000800 */
[C---:B--2---:R-:W-:Y:S09]  /*4860*/  FMUL.FTZ R4, R247.reuse, 1.4426950216293334961 ;  /* 0x3fb8aa3bf7047820 */ /* 0x044ff20000410000 */
[----:B------:R-:W-:Y:S01]  /*4870*/  MUFU.EX2 R241, R17 ;  /* 0x0000001100f17308 */ /* 0x000fe20000000800 */
        /* <DEDUP_REMOVED lines=15> */
[----:B------:R-:W2:Y:S01]  /*4970*/  MUFU.EX2 R210, R7 ;  /* 0x0000000700d27308 */ /* 0x000ea20000000800 */
        /* <DEDUP_REMOVED lines=13> */
[--C-:B------:R-:W-:Y:S02]  /*4a50*/  FFMA.FTZ R27, R27, c[0x0][0x23c], -R0.reuse ;  /* 0x00008f001b1b7a23 */ /* 0x100fe40000010800 */
[----:B------:R-:W-:Y:S02]  /*4a60*/  FFMA.FTZ R0, R31, c[0x0][0x23c], -R0 ;  /* 0x00008f001f007a23 */ /* 0x000fe40000010800 */
[--C-:B------:R-:W-:Y:S02]  /*4a70*/  FFMA.FTZ R34, R34, c[0x0][0x23c], -R5.reuse ;  /* 0x00008f0022227a23 */ /* 0x100fe40000010805 */
[--C-:B------:R-:W-:Y:S01]  /*4a80*/  FFMA.FTZ R22, R22, c[0x0][0x23c], -R5.reuse ;  /* 0x00008f0016167a23 */ /* 0x100fe20000010805 */
[----:B------:R-:W3:Y:S01]  /*4a90*/  MUFU.EX2 R244, R19 ;  /* 0x0000001300f47308 */ /* 0x000ee20000000800 */
[--C-:B------:R-:W-:Y:S02]  /*4aa0*/  FFMA.FTZ R23, R23, c[0x0][0x23c], -R5.reuse ;  /* 0x00008f0017177a23 */ /* 0x100fe40000010805 */
[----:B------:R-:W-:Y:S07]  /*4ab0*/  FFMA.FTZ R5, R35, c[0x0][0x23c], -R5 ;  /* 0x00008f0023057a23 */ /* 0x000fee0000010805 */
[----:B------:R3:W-:Y:S10]  /*4ac0*/  MUFU.EX2 R227, R0 ;  /* 0x0000000000e37308 */ /* 0x0007f40000000800 */
[----:B------:R-:W-:Y:S10]  /*4ad0*/  MUFU.EX2 R209, R8 ;  /* 0x0000000800d17308 */ /* 0x000ff40000000800 */
[----:B-1----:R-:W1:Y:S10]  /*4ae0*/  MUFU.EX2 R145, R9 ;  /* 0x0000000900917308 */ /* 0x002e740000000800 */
[----:B------:R-:W-:Y:S10]  /*4af0*/  MUFU.EX2 R143, R10 ;  /* 0x0000000a008f7308 */ /* 0x000ff40000000800 */
[----:B------:R-:W1:Y:S10]  /*4b00*/  MUFU.EX2 R142, R11 ;  /* 0x0000000b008e7308 */ /* 0x000e740000000800 */
[----:B------:R1:W-:Y:S10]  /*4b10*/  MUFU.EX2 R239, R5 ;  /* 0x0000000500ef7308 */ /* 0x0003f40000000800 */
[----:B------:R-:W-:Y:S10]  /*4b20*/  MUFU.EX2 R141, R12 ;  /* 0x0000000c008d7308 */ /* 0x000ff40000000800 */
[----:B------:R-:W1:Y:S10]  /*4b30*/  MUFU.EX2 R140, R13 ;  /* 0x0000000d008c7308 */ /* 0x000e740000000800 */
[----:B------:R-:W-:Y:S10]  /*4b40*/  MUFU.EX2 R226, R14 ;  /* 0x0000000e00e27308 */ /* 0x000ff40000000800 */
[----:B------:R-:W-:Y:S10]  /*4b50*/  MUFU.EX2 R223, R15 ;  /* 0x0000000f00df7308 */ /* 0x000ff40000000800 */
[----:B------:R-:W-:Y:S10]  /*4b60*/  MUFU.EX2 R238, R20 ;  /* 0x0000001400ee7308 */ /* 0x000ff40000000800 */
[----:B------:R-:W-:Y:S10]  /*4b70*/  MUFU.EX2 R237, R21 ;  /* 0x0000001500ed7308 */ /* 0x000ff40000000800 */
[----:B------:R-:W-:Y:S10]  /*4b80*/  MUFU.EX2 R236, R22 ;  /* 0x0000001600ec7308 */ /* 0x000ff40000000800 */
[----:B------:R-:W-:Y:S10]  /*4b90*/  MUFU.EX2 R235, R23 ;  /* 0x0000001700eb7308 */ /* 0x000ff40000000800 */
[----:B------:R-:W-:Y:S10]  /*4ba0*/  MUFU.EX2 R246, R32 ;  /* 0x0000002000f67308 */ /* 0x000ff40000000800 */
[----:B------:R-:W1:Y:S10]  /*4bb0*/  MUFU.EX2 R242, R132 ;  /* 0x0000008400f27308 */ /* 0x000e740000000800 */
[----:B------:R-:W-:Y:S10]  /*4bc0*/  MUFU.EX2 R240, R34 ;  /* 0x0000002200f07308 */ /* 0x000ff40000000800 */
[----:B------:R-:W-:Y:S10]  /*4bd0*/  MUFU.EX2 R234, R24 ;  /* 0x0000001800ea7308 */ /* 0x000ff40000000800 */
[----:B------:R-:W1:Y:S10]  /*4be0*/  MUFU.EX2 R232, R25 ;  /* 0x0000001900e87308 */ /* 0x000e740000000800 */
[----:B------:R-:W-:Y:S10]  /*4bf0*/  MUFU.EX2 R230, R26 ;  /* 0x0000001a00e67308 */ /* 0x000ff40000000800 */
[----:B------:R-:W1:Y:S10]  /*4c00*/  MUFU.EX2 R229, R27 ;  /* 0x0000001b00e57308 */ /* 0x000e740000000800 */
[----:B------:R-:W1:Y:S10]  /*4c10*/  MUFU.EX2 R233, R28 ;  /* 0x0000001c00e97308 */ /* 0x000e740000000800 */
[----:B------:R-:W1:Y:S01]  /*4c20*/  MUFU.EX2 R228, R30 ;  /* 0x0000001e00e47308 */ /* 0x000e620000000800 */
[----:B----4-:R-:W-:Y:S02]  /*4c30*/  F2FP.BF16.PACK_AB R4, R212, R213 ;  /* 0x000000d5d404723e */ /* 0x010fe400000010ff */
[----:B--2---:R-:W-:Y:S02]  /*4c40*/  F2FP.BF16.PACK_AB R7, R210, R211 ;  /* 0x000000d3d207723e */ /* 0x004fe400000010ff */
[----:B---3--:R-:W-:Y:S01]  /*4c50*/  F2FP.BF16.PACK_AB R0, R244, R245 ;  /* 0x000000f5f400723e */ /* 0x008fe200000010ff */
[----:B------:R2:W-:Y:S01]  /*4c60*/  STS [R217+0x13000], R4 ;  /* 0x01300004d9007388 */ /* 0x0005e20000000800 */
[----:B-1----:R-:W-:Y:S02]  /*4c70*/  F2FP.BF16.PACK_AB R6, R145, R209 ;  /* 0x000000d19106723e */ /* 0x002fe400000010ff */
[----:B------:R-:W-:Y:S01]  /*4c80*/  F2FP.BF16.PACK_AB R5, R142, R143 ;  /* 0x0000008f8e05723e */ /* 0x000fe200000010ff */
[----:B------:R1:W-:Y:S04]  /*4c90*/  STS [R217+0x13400], R7 ;  /* 0x01340007d9007388 */ /* 0x0003e80000000800 */
[----:B------:R3:W-:Y:S01]  /*4ca0*/  STS [R215+0x13400], R0 ;  /* 0x01340000d7007388 */ /* 0x0007e20000000800 */
[----:B--2---:R-:W-:Y:S02]  /*4cb0*/  F2FP.BF16.PACK_AB R4, R241, R243 ;  /* 0x000000f3f104723e */ /* 0x004fe400000010ff */
[----:B-1----:R-:W-:Y:S03]  /*4cc0*/  F2FP.BF16.PACK_AB R7, R140, R141 ;  /* 0x0000008d8c07723e */ /* 0x002fe600000010ff */
[----:B------:R1:W-:Y:S01]  /*4cd0*/  STS [R215+0x13000], R4 ;  /* 0x01300004d7007388 */ /* 0x0003e20000000800 */
[----:B---3--:R-:W-:Y:S03]  /*4ce0*/  F2FP.BF16.PACK_AB R0, R242, R246 ;  /* 0x000000f6f200723e */ /* 0x008fe600000010ff */
[----:B------:R2:W-:Y:S04]  /*4cf0*/  STS [R217+0x14000], R6 ;  /* 0x01400006d9007388 */ /* 0x0005e80000000800 */
[----:B------:R3:W-:Y:S04]  /*4d00*/  STS [R217+0x14400], R5 ;  /* 0x01440005d9007388 */ /* 0x0007e80000000800 */
[----:B------:R4:W-:Y:S01]  /*4d10*/  STS [R215+0x14000], R7 ;  /* 0x01400007d7007388 */ /* 0x0009e20000000800 */
[----:B-1----:R-:W-:Y:S02]  /*4d20*/  F2FP.BF16.PACK_AB R4, R235, R236 ;  /* 0x000000eceb04723e */ /* 0x002fe400000010ff */
[----:B--2---:R-:W-:Y:S02]  /*4d30*/  F2FP.BF16.PACK_AB R6, R223, R226 ;  /* 0x000000e2df06723e */ /* 0x004fe400000010ff */
[----:B---3--:R-:W-:Y:S03]  /*4d40*/  F2FP.BF16.PACK_AB R5, R237, R238 ;  /* 0x000000eeed05723e */ /* 0x008fe600000010ff */
[----:B------:R1:W-:Y:S01]  /*4d50*/  STS [R215+0x14400], R6 ;  /* 0x01440006d7007388 */ /* 0x0003e20000000800 */
[----:B----4-:R-:W-:Y:S03]  /*4d60*/  F2FP.BF16.PACK_AB R7, R232, R234 ;  /* 0x000000eae807723e */ /* 0x010fe600000010ff */
[----:B------:R2:W-:Y:S04]  /*4d70*/  STS [R216+0x13000], R5 ;  /* 0x01300005d8007388 */ /* 0x0005e80000000800 */
[----:B------:R3:W-:Y:S04]  /*4d80*/  STS [R216+0x13400], R4 ;  /* 0x01340004d8007388 */ /* 0x0007e80000000800 */
[----:B------:R4:W-:Y:S01]  /*4d90*/  STS [R214+0x13000], R0 ;  /* 0x01300000d6007388 */ /* 0x0009e20000000800 */
[----:B-1----:R-:W-:Y:S02]  /*4da0*/  F2FP.BF16.PACK_AB R6, R229, R230 ;  /* 0x000000e6e506723e */ /* 0x002fe400000010ff */
[----:B--2---:R-:W-:Y:S02]  /*4db0*/  F2FP.BF16.PACK_AB R5, R239, R240 ;  /* 0x000000f0ef05723e */ /* 0x004fe400000010ff */
[----:B---3--:R-:W-:Y:S03]  /*4dc0*/  F2FP.BF16.PACK_AB R4, R231, R233 ;  /* 0x000000e9e704723e */ /* 0x008fe600000010ff */
[----:B------:R-:W-:Y:S01]  /*4dd0*/  STS [R214+0x13400], R5 ;  /* 0x01340005d6007388 */ /* 0x000fe20000000800 */
[----:B----4-:R-:W-:Y:S03]  /*4de0*/  F2FP.BF16.PACK_AB R0, R227, R228 ;  /* 0x000000e4e300723e */ /* 0x010fe600000010ff */
[----:B------:R-:W-:Y:S04]  /*4df0*/  STS [R216+0x14000], R7 ;  /* 0x01400007d8007388 */ /* 0x000fe80000000800 */
[----:B------:R-:W-:Y:S04]  /*4e00*/  STS [R216+0x14400], R6 ;  /* 0x01440006d8007388 */ /* 0x000fe80000000800 */
[----:B------:R-:W-:Y:S04]  /*4e10*/  STS [R214+0x14000], R4 ;  /* 0x01400004d6007388 */ /* 0x000fe80000000800 */
        /* <DEDUP_REMOVED lines=60> */
[C---:B------:R-:W-:Y:S01]  /*51e0*/  FADD.FTZ R7, -R147.reuse, R7 ;  /* 0x0000000793077221 */ /* 0x040fe20000010100 */
[-C--:B------:R-:W-:Y:S03]  /*51f0*/  HMMA.16816.F32.BF16 R20, R132, R192.reuse, R20 ;  /* 0x000000c08414723c */ /* 0x080fe60000041814 */
[C---:B------:R-:W-:Y:S02]  /*5200*/  FADD.FTZ R8, -R146.reuse, R8 ;  /* 0x0000000892087221 */ /* 0x040fe40000010100 */
[----:B------:R-:W-:Y:S02]  /*5210*/  FADD.FTZ R9, -R146, R9 ;  /* 0x0000000992097221 */ /* 0x000fe40000010100 */
[C---:B------:R-:W-:Y:S01]  /*5220*/  FADD.FTZ R10, -R144.reuse, R10 ;  /* 0x0000000a900a7221 */ /* 0x040fe20000010100 */
[C---:B------:R-:W-:Y:S04]  /*5230*/  HMMA.16816.F32.BF16 R24, R136.reuse, R192, R24 ;  /* 0x000000c08818723c */ /* 0x040fe80000041818 */
[----:B------:R-:W-:Y:S02]  /*5240*/  FADD.FTZ R11, -R144, R11 ;  /* 0x0000000b900b7221 */ /* 0x000fe40000010100 */
[C---:B------:R-:W-:Y:S02]  /*5250*/  FADD.FTZ R12, -R146.reuse, R12 ;  /* 0x0000000c920c7221 */ /* 0x040fe40000010100 */
[----:B------:R-:W-:Y:S01]  /*5260*/  FADD.FTZ R13, -R146, R13 ;  /* 0x0000000d920d7221 */ /* 0x000fe20000010100 */
[-C--:B------:R-:W-:Y:S03]  /*5270*/  HMMA.16816.F32.BF16 R28, R136, R194.reuse, R28 ;  /* 0x000000c2881c723c */ /* 0x080fe6000004181c */
[C---:B------:R-:W-:Y:S02]  /*5280*/  FADD.FTZ R14, -R144.reuse, R14 ;  /* 0x0000000e900e7221 */ /* 0x040fe40000010100 */
[----:B------:R-:W-:Y:S02]  /*5290*/  FADD.FTZ R15, -R144, R15 ;  /* 0x0000000f900f7221 */ /* 0x000fe40000010100 */
[C---:B------:R-:W-:Y:S01]  /*52a0*/  FADD.FTZ R16, -R208.reuse, R16 ;  /* 0x00000010d0107221 */ /* 0x040fe20000010100 */
[----:B------:R-:W-:Y:S04]  /*52b0*/  HMMA.16816.F32.BF16 R32, R132, R194, R32 ;  /* 0x000000c28420723c */ /* 0x000fe80000041820 */
[C---:B------:R-:W-:Y:S02]  /*52c0*/  FADD.FTZ R17, -R208.reuse, R17 ;  /* 0x00000011d0117221 */ /* 0x040fe40000010100 */
[C---:B------:R-:W-:Y:S02]  /*52d0*/  FADD.FTZ R18, -R147.reuse, R18 ;  /* 0x0000001293127221 */ /* 0x040fe40000010100 */
[C---:B------:R-:W-:Y:S04]  /*52e0*/  FADD.FTZ R19, -R147.reuse, R19 ;  /* 0x0000001393137221 */ /* 0x040fe80000010100 */
[C---:B------:R-:W-:Y:S02]  /*52f0*/  FADD.FTZ R20, -R208.reuse, R20 ;  /* 0x00000014d0147221 */ /* 0x040fe40000010100 */
[----:B------:R-:W-:Y:S02]  /*5300*/  FADD.FTZ R21, -R208, R21 ;  /* 0x00000015d0157221 */ /* 0x000fe40000010100 */
        /* <DEDUP_REMOVED lines=65> */
.L_x_189:
        /* <DEDUP_REMOVED lines=34> */
[----:B---3--:R-:W-:Y:S05]  /*5940*/  IMAD.SHL.U32 R0, R205, 0x2, RZ ;  /* 0x00000002cd007824 */ /* 0x008fea00078e00ff */
        /* <DEDUP_REMOVED lines=84> */
.L_x_190:
[----:B------:R-:W-:Y:S01]  /*5e90*/  LDSM.16.M88.4 R24, [R201] ;  /* 0x00000000c918783b */ /* 0x000fe20000000200 */
[----:B------:R-:W-:Y:S01]  /*5ea0*/  IMAD.MOV.U32 R223, RZ, RZ, c[0x0][0x22c] ;  /* 0x00008b00ffdf7624 */ /* 0x000fe200078e00ff */
[----:B------:R-:W-:Y:S01]  /*5eb0*/  ULOP3.LUT UR8, UR7, 0x1, URZ, 0xc0, !UPT ;  /* 0x0000000107087892 */ /* 0x000fe2000f8ec03f */
[----:B------:R-:W-:Y:S01]  /*5ec0*/  IMAD.MOV.U32 R213, RZ, RZ, c[0x0][0x22c] ;  /* 0x00008b00ffd57624 */ /* 0x000fe200078e00ff */
[----:B------:R-:W-:Y:S01]  /*5ed0*/  UISETP.GT.AND UP2, UPT, UR7, UR17, UPT ;  /* 0x000000110700728c */ /* 0x000fe2000bf44270 */
[----:B------:R-:W2:Y:S01]  /*5ee0*/  LDSM.16.MT88.4 R8, [R0+0x9000] ;  /* 0x009000000008783b */ /* 0x000ea20000004200 */
[----:B------:R-:W-:Y:S01]  /*5ef0*/  IMAD R223, R223, c[0x0][0x1c0], RZ ;  /* 0x00007000dfdf7a24 */ /* 0x000fe200078e02ff */
[----:B------:R-:W-:Y:S01]  /*5f00*/  UISETP.NE.U32.AND UP0, UPT, UR8, 0x1, UPT ;  /* 0x000000010800788c */ /* 0x000fe2000bf05070 */
[----:B------:R-:W-:Y:S01]  /*5f10*/  IMAD R213, R213, c[0x0][0x1c0], RZ ;  /* 0x00007000d5d57a24 */ /* 0x000fe200078e02ff */
[----:B------:R-:W-:Y:S01]  /*5f20*/  UIADD3 UR7, UR7, -0x1, URZ ;  /* 0xffffffff07077890 */ /* 0x000fe2000fffe03f */
[----:B------:R-:W3:Y:S01]  /*5f30*/  LDSM.16.MT88.4 R16, [R0+0xb000] ;  /* 0x00b000000010783b */ /* 0x000ee20000004200 */
[----:B------:R-:W-:Y:S02]  /*5f40*/  IMAD R223, R223, 0x18, RZ ;  /* 0x00000018dfdf7824 */ /* 0x000fe400078e02ff */
[----:B------:R-:W-:Y:S02]  /*5f50*/  IMAD.SHL.U32 R213, R213, 0x20, RZ ;  /* 0x00000020d5d57824 */ /* 0x000fe400078e00ff */
[----:B------:R-:W3:Y:S01]  /*5f60*/  LDSM.16.MT88.4 R28, [R0+0xd000] ;  /* 0x00d00000001c783b */ /* 0x000ee20000004200 */
[----:B------:R-:W-:Y:S02]  /*5f70*/  IMAD.MOV.U32 R212, RZ, RZ, c[0x0][0x22c] ;  /* 0x00008b00ffd47624 */ /* 0x000fe400078e00ff */
[----:B------:R-:W-:Y:S02]  /*5f80*/  IMAD.MOV.U32 R209, RZ, RZ, c[0x0][0x22c] ;  /* 0x00008b00ffd17624 */ /* 0x000fe400078e00ff */
[----:B------:R-:W4:Y:S01]  /*5f90*/  LDL R210, [R1+0x20] ;  /* 0x0000200001d27983 */ /* 0x000f220000100800 */
[----:B------:R-:W-:Y:S02]  /*5fa0*/  IMAD R212, R212, c[0x0][0x1c0], RZ ;  /* 0x00007000d4d47a24 */ /* 0x000fe400078e02ff */
[----:B------:R-:W-:Y:S02]  /*5fb0*/  IMAD R209, R209, c[0x0][0x1c0], RZ ;  /* 0x00007000d1d17a24 */ /* 0x000fe400078e02ff */
[----:B------:R-:W-:Y:S01]  /*5fc0*/  LDSM.16.M88.4 R32, [R202] ;  /* 0x00000000ca20783b */ /* 0x000fe20000000200 */
[----:B------:R-:W-:Y:S02]  /*5fd0*/  IMAD R212, R212, 0x28, RZ ;  /* 0x00000028d4d47824 */ /* 0x000fe400078e02ff */
[----:B------:R-:W-:Y:S02]  /*5fe0*/  IMAD.U32 R209, R209, -0x40, RZ ;  /* 0xffffffc0d1d17824 */ /* 0x000fe400078e00ff */
[----:B------:R-:W4:Y:S05]  /*5ff0*/  LDL R211, [R1+0x24] ;  /* 0x0000240001d37983 */ /* 0x000f2a0000100800 */
[----:B------:R-:W1:Y:S05]  /*6000*/  LDSM.16.MT88.4 R132, [R0+0x9400] ;  /* 0x009400000084783b */ /* 0x000e6a0000004200 */
[----:B------:R-:W1:Y:S02]  /*6010*/  LDSM.16.MT88.4 R136, [R0+0xb400] ;  /* 0x00b400000088783b */ /* 0x000e640000004200 */
[C---:B-12---:R-:W-:Y:S03]  /*6020*/  HMMA.16816.F32.BF16 R4, R24.reuse, R8, RZ ;  /* 0x000000081804723c */ /* 0x046fe600000418ff */
[----:B------:R-:W1:Y:S05]  /*6030*/  LDSM.16.MT88.4 R140, [R0+0xd400] ;  /* 0x00d40000008c783b */ /* 0x000e6a0000004200 */
[----:B------:R-:W-:Y:S01]  /*6040*/  LDSM.16.MT88.4 R144, [R0+0x9800] ;  /* 0x009800000090783b */ /* 0x000fe20000004200 */
[C---:B------:R-:W-:Y:S08]  /*6050*/  HMMA.16816.F32.BF16 R8, R24.reuse, R10, RZ ;  /* 0x0000000a1808723c */ /* 0x040ff000000418ff */
[C---:B---3--:R-:W-:Y:S08]  /*6060*/  HMMA.16816.F32.BF16 R12, R24.reuse, R16, RZ ;  /* 0x00000010180c723c */ /* 0x048ff000000418ff */
[C---:B------:R-:W-:Y:S08]  /*6070*/  HMMA.16816.F32.BF16 R16, R24.reuse, R18, RZ ;  /* 0x000000121810723c */ /* 0x040ff000000418ff */
[C---:B------:R-:W-:Y:S08]  /*6080*/  HMMA.16816.F32.BF16 R20, R24.reuse, R28, RZ ;  /* 0x0000001c1814723c */ /* 0x040ff000000418ff */
[----:B------:R-:W-:Y:S01]  /*6090*/  HMMA.16816.F32.BF16 R24, R24, R30, RZ ;  /* 0x0000001e1818723c */ /* 0x000fe200000418ff */
[----:B------:R-:W2:Y:S07]  /*60a0*/  LDSM.16.M88.4 R28, [R204] ;  /* 0x00000000cc1c783b */ /* 0x000eae0000000200 */
[C---:B------:R-:W-:Y:S08]  /*60b0*/  HMMA.16816.F32.BF16 R4, R32.reuse, R132, R4 ;  /* 0x000000842004723c */ /* 0x040ff00000041804 */
[C---:B------:R-:W-:Y:S01]  /*60c0*/  HMMA.16816.F32.BF16 R8, R32.reuse, R134, R8 ;  /* 0x000000862008723c */ /* 0x040fe20000041808 */
[----:B------:R-:W3:Y:S07]  /*60d0*/  LDSM.16.MT88.4 R132, [R0+0xb800] ;  /* 0x00b800000084783b */ /* 0x000eee0000004200 */
[C---:B------:R-:W-:Y:S08]  /*60e0*/  HMMA.16816.F32.BF16 R12, R32.reuse, R136, R12 ;  /* 0x00000088200c723c */ /* 0x040ff0000004180c */
[C---:B------:R-:W-:Y:S01]  /*60f0*/  HMMA.16816.F32.BF16 R16, R32.reuse, R138, R16 ;  /* 0x0000008a2010723c */ /* 0x040fe20000041810 */
[----:B------:R-:W3:Y:S07]  /*6100*/  LDSM.16.MT88.4 R136, [R0+0xd800] ;  /* 0x00d800000088783b */ /* 0x000eee0000004200 */
[C---:B-1----:R-:W-:Y:S08]  /*6110*/  HMMA.16816.F32.BF16 R20, R32.reuse, R140, R20 ;  /* 0x0000008c2014723c */ /* 0x042ff00000041814 */
[----:B------:R-:W-:Y:S01]  /*6120*/  HMMA.16816.F32.BF16 R24, R32, R142, R24 ;  /* 0x0000008e2018723c */ /* 0x000fe20000041818 */
[----:B------:R-:W-:Y:S05]  /*6130*/  LDSM.16.M88.4 R32, [R203] ;  /* 0x00000000cb20783b */ /* 0x000fea0000000200 */
[----:B------:R-:W1:Y:S02]  /*6140*/  LDSM.16.MT88.4 R140, [R0+0x9c00] ;  /* 0x009c0000008c783b */ /* 0x000e640000004200 */
[C---:B--2---:R-:W-:Y:S08]  /*6150*/  HMMA.16816.F32.BF16 R4, R28.reuse, R144, R4 ;  /* 0x000000901c04723c */ /* 0x044ff00000041804 */
[C---:B------:R-:W-:Y:S01]  /*6160*/  HMMA.16816.F32.BF16 R8, R28.reuse, R146, R8 ;  /* 0x000000921c08723c */ /* 0x040fe20000041808 */
[----:B------:R-:W2:Y:S07]  /*6170*/  LDSM.16.MT88.4 R144, [R0+0xbc00] ;  /* 0x00bc00000090783b */ /* 0x000eae0000004200 */
[C---:B---3--:R-:W-:Y:S08]  /*6180*/  HMMA.16816.F32.BF16 R12, R28.reuse, R132, R12 ;  /* 0x000000841c0c723c */ /* 0x048ff0000004180c */
[C---:B------:R-:W-:Y:S01]  /*6190*/  HMMA.16816.F32.BF16 R16, R28.reuse, R134, R16 ;  /* 0x000000861c10723c */ /* 0x040fe20000041810 */
[----:B------:R-:W3:Y:S07]  /*61a0*/  LDSM.16.MT88.4 R132, [R0+0xdc00] ;  /* 0x00dc00000084783b */ /* 0x000eee0000004200 */
[C---:B------:R-:W-:Y:S08]  /*61b0*/  HMMA.16816.F32.BF16 R20, R28.reuse, R136, R20 ;  /* 0x000000881c14723c */ /* 0x040ff00000041814 */
[----:B------:R-:W-:Y:S01]  /*61c0*/  HMMA.16816.F32.BF16 R24, R28, R138, R24 ;  /* 0x0000008a1c18723c */ /* 0x000fe20000041818 */
[----:B------:R-:W-:Y:S05]  /*61d0*/  LDSM.16.M88.4 R28, [R201+0x2000] ;  /* 0x00200000c91c783b */ /* 0x000fea0000000200 */
[----:B------:R-:W3:Y:S02]  /*61e0*/  LDSM.16.MT88.4 R136, [R0+0xa000] ;  /* 0x00a000000088783b */ /* 0x000ee40000004200 */
[C---:B-1----:R-:W-:Y:S08]  /*61f0*/  HMMA.16816.F32.BF16 R4, R32.reuse, R140, R4 ;  /* 0x0000008c2004723c */ /* 0x042ff00000041804 */
[C---:B------:R-:W-:Y:S01]  /*6200*/  HMMA.16816.F32.BF16 R8, R32.reuse, R142, R8 ;  /* 0x0000008e2008723c */ /* 0x040fe20000041808 */
[----:B------:R-:W1:Y:S07]  /*6210*/  LDSM.16.MT88.4 R140, [R0+0xc000] ;  /* 0x00c00000008c783b */ /* 0x000e6e0000004200 */
[C---:B--2---:R-:W-:Y:S08]  /*6220*/  HMMA.16816.F32.BF16 R12, R32.reuse, R144, R12 ;  /* 0x00000090200c723c */ /* 0x044ff0000004180c */
[C---:B------:R-:W-:Y:S01]  /*6230*/  HMMA.16816.F32.BF16 R16, R32.reuse, R146, R16 ;  /* 0x000000922010723c */ /* 0x040fe20000041810 */
[----:B------:R-:W2:Y:S07]  /*6240*/  LDSM.16.MT88.4 R144, [R0+0xe000] ;  /* 0x00e000000090783b */ /* 0x000eae0000004200 */
[C---:B---3--:R-:W-:Y:S08]  /*6250*/  HMMA.16816.F32.BF16 R20, R32.reuse, R132, R20 ;  /* 0x000000842014723c */ /* 0x048ff00000041814 */
[----:B------:R-:W-:Y:S01]  /*6260*/  HMMA.16816.F32.BF16 R24, R32, R134, R24 ;  /* 0x000000862018723c */ /* 0x000fe20000041818 */
[----:B------:R-:W-:Y:S05]  /*6270*/  LDSM.16.M88.4 R32, [R202+0x2000] ;  /* 0x00200000ca20783b */ /* 0x000fea0000000200 */
[----:B------:R-:W3:Y:S02]  /*6280*/  LDSM.16.MT88.4 R132, [R0+0xa400] ;  /* 0x00a400000084783b */ /* 0x000ee40000004200 */
[C---:B------:R-:W-:Y:S08]  /*6290*/  HMMA.16816.F32.BF16 R4, R28.reuse, R136, R4 ;  /* 0x000000881c04723c */ /* 0x040ff00000041804 */
[C---:B------:R-:W-:Y:S01]  /*62a0*/  HMMA.16816.F32.BF16 R8, R28.reuse, R138, R8 ;  /* 0x0000008a1c08723c */ /* 0x040fe20000041808 */
[----:B------:R-:W3:Y:S07]  /*62b0*/  LDSM.16.MT88.4 R136, [R0+0xc400] ;  /* 0x00c400000088783b */ /* 0x000eee0000004200 */
[C---:B-1----:R-:W-:Y:S08]  /*62c0*/  HMMA.16816.F32.BF16 R12, R28.reuse, R140, R12 ;  /* 0x0000008c1c0c723c */ /* 0x042ff0000004180c */
[C---:B------:R-:W-:Y:S01]  /*62d0*/  HMMA.16816.F32.BF16 R16, R28.reuse, R142, R16 ;  /* 0x0000008e1c10723c */ /* 0x040fe20000041810 */
[----:B------:R-:W1:Y:S07]  /*62e0*/  LDSM.16.MT88.4 R140, [R0+0xe400] ;  /* 0x00e40000008c783b */ /* 0x000e6e0000004200 */
[C---:B--2---:R-:W-:Y:S08]  /*62f0*/  HMMA.16816.F32.BF16 R20, R28.reuse, R144, R20 ;  /* 0x000000901c14723c */ /* 0x044ff00000041814 */
[----:B------:R-:W-:Y:S01]  /*6300*/  HMMA.16816.F32.BF16 R24, R28, R146, R24 ;  /* 0x000000921c18723c */ /* 0x000fe20000041818 */
[----:B------:R-:W-:Y:S05]  /*6310*/  LDSM.16.M88.4 R28, [R204+0x2000] ;  /* 0x00200000cc1c783b */ /* 0x000fea0000000200 */
[----:B------:R-:W-:Y:S02]  /*6320*/  LDSM.16.MT88.4 R144, [R0+0xc800] ;  /* 0x00c800000090783b */ /* 0x000fe40000004200 */
[C---:B---3--:R-:W-:Y:S08]  /*6330*/  HMMA.16816.F32.BF16 R4, R32.reuse, R132, R4 ;  /* 0x000000842004723c */ /* 0x048ff00000041804 */
[C---:B------:R-:W-:Y:S01]  /*6340*/  HMMA.16816.F32.BF16 R8, R32.reuse, R134, R8 ;  /* 0x000000862008723c */ /* 0x040fe20000041808 */
[----:B------:R-:W2:Y:S07]  /*6350*/  LDSM.16.MT88.4 R132, [R0+0xa800] ;  /* 0x00a800000084783b */ /* 0x000eae0000004200 */
[C---:B------:R-:W-:Y:S08]  /*6360*/  HMMA.16816.F32.BF16 R12, R32.reuse, R136, R12 ;  /* 0x00000088200c723c */ /* 0x040ff0000004180c */
[C---:B------:R-:W-:Y:S01]  /*6370*/  HMMA.16816.F32.BF16 R16, R32.reuse, R138, R16 ;  /* 0x0000008a2010723c */ /* 0x040fe20000041810 */
[----:B------:R-:W3:Y:S07]  /*6380*/  LDSM.16.MT88.4 R136, [R0+0xe800] ;  /* 0x00e800000088783b */ /* 0x000eee0000004200 */
[C---:B-1----:R-:W-:Y:S08]  /*6390*/  HMMA.16816.F32.BF16 R20, R32.reuse, R140, R20 ;  /* 0x0000008c2014723c */ /* 0x042ff00000041814 */
[----:B------:R-:W-:Y:S01]  /*63a0*/  HMMA.16816.F32.BF16 R24, R32, R142, R24 ;  /* 0x0000008e2018723c */ /* 0x000fe20000041818 */
[----:B------:R-:W-:Y:S05]  /*63b0*/  LDSM.16.MT88.4 R140, [R0+0xcc00] ;  /* 0x00cc0000008c783b */ /* 0x000fea0000004200 */
[----:B------:R-:W-:Y:S02]  /*63c0*/  LDSM.16.M88.4 R32, [R203+0x2000] ;  /* 0x00200000cb20783b */ /* 0x000fe40000000200 */
[C---:B--2---:R-:W-:Y:S08]  /*63d0*/  HMMA.16816.F32.BF16 R4, R28.reuse, R132, R4 ;  /* 0x000000841c04723c */ /* 0x044ff00000041804 */
[C---:B------:R-:W-:Y:S01]  /*63e0*/  HMMA.16816.F32.BF16 R8, R28.reuse, R134, R8 ;  /* 0x000000861c08723c */ /* 0x040fe20000041808 */
[----:B------:R-:W1:Y:S07]  /*63f0*/  LDSM.16.MT88.4 R132, [R0+0xac00] ;  /* 0x00ac00000084783b */ /* 0x000e6e0000004200 */
[C---:B------:R-:W-:Y:S08]  /*6400*/  HMMA.16816.F32.BF16 R12, R28.reuse, R144, R12 ;  /* 0x000000901c0c723c */ /* 0x040ff0000004180c */
[C---:B------:R-:W-:Y:S01]  /*6410*/  HMMA.16816.F32.BF16 R16, R28.reuse, R146, R16 ;  /* 0x000000921c10723c */ /* 0x040fe20000041810 */
[----:B------:R2:W1:Y:S07]  /*6420*/  LDSM.16.MT88.4 R144, [R0+0xec00] ;  /* 0x00ec00000090783b */ /* 0x00046e0000004200 */
[C---:B---3--:R-:W-:Y:S01]  /*6430*/  HMMA.16816.F32.BF16 R20, R28.reuse, R136, R20 ;  /* 0x000000881c14723c */ /* 0x048fe20000041814 */
[----:B------:R-:W3:Y:S06]  /*6440*/  LDL R136, [R1] ;  /* 0x0000000001887983 */ /* 0x000eec0000100800 */
[----:B------:R-:W-:Y:S01]  /*6450*/  IMAD.MOV.U32 R137, RZ, RZ, c[0x0][0x22c] ;  /* 0x00008b00ff897624 */ /* 0x000fe200078e00ff */
[----:B------:R-:W-:Y:S04]  /*6460*/  HMMA.16816.F32.BF16 R24, R28, R138, R24 ;  /* 0x0000008a1c18723c */ /* 0x000fe80000041818 */
[----:B------:R-:W-:Y:S03]  /*6470*/  IMAD R137, R137, c[0x0][0x1c0], RZ ;  /* 0x0000700089897a24 */ /* 0x000fe600078e02ff */
[----:B----4-:R-:W-:Y:S01]  /*6480*/  @P0 IADD3 R30, P2, R210, UR14, RZ ;  /* 0x0000000ed21e0c10 */ /* 0x010fe2000ff5e0ff */
[----:B--2---:R-:W2:Y:S01]  /*6490*/  LDL R0, [R1+0x4] ;  /* 0x0000040001007983 */ /* 0x004ea20000100800 */
[C---:B-1----:R-:W-:Y:S01]  /*64a0*/  HMMA.16816.F32.BF16 R4, R32.reuse, R132, R4 ;  /* 0x000000842004723c */ /* 0x042fe20000041804 */
[----:B------:R-:W-:Y:S02]  /*64b0*/  @UP3 UIADD3 UR14, UP1, UR14, -0x100, URZ ;  /* 0xffffff000e0e3890 */ /* 0x000fe4000ff3e03f */
[----:B------:R-:W-:Y:S02]  /*64c0*/  IMAD.MOV.U32 R138, RZ, RZ, c[0x0][0x22c] ;  /* 0x00008b00ff8a7624 */ /* 0x000fe400078e00ff */
[----:B------:R-:W-:Y:S01]  /*64d0*/  @P0 IADD3.X R31, R211, UR13, RZ, P2, !PT ;  /* 0x0000000dd31f0c10 */ /* 0x000fe200097fe4ff */
[----:B------:R-:W-:Y:S01]  /*64e0*/  IMAD R137, R137, 0x38, RZ ;  /* 0x0000003889897824 */ /* 0x000fe200078e02ff */
[C---:B------:R-:W-:Y:S01]  /*64f0*/  LEA R210, P1, R209.reuse, R224, 0x2 ;  /* 0x000000e0d1d27211 */ /* 0x040fe200078210ff */
[C---:B------:R-:W-:Y:S01]  /*6500*/  HMMA.16816.F32.BF16 R8, R32.reuse, R134, R8 ;  /* 0x000000862008723c */ /* 0x040fe20000041808 */
[----:B------:R-:W-:Y:S01]  /*6510*/  IMAD.MOV.U32 R211, RZ, RZ, c[0x0][0x22c] ;  /* 0x00008b00ffd37624 */ /* 0x000fe200078e00ff */
[----:B------:R1:W5:Y:S01]  /*6520*/  @P0 LDG.E R249, [R30.64] ;  /* 0x000000041ef90981 */ /* 0x000362000c1e1900 */
[----:B------:R-:W-:Y:S01]  /*6530*/  @UP3 UIADD3.X UR13, UR13, -0x1, URZ, UP1, !UPT ;  /* 0xffffffff0d0d3890 */ /* 0x000fe20008ffe43f */
[----:B------:R-:W-:Y:S01]  /*6540*/  IMAD.MOV.U32 R28, RZ, RZ, R210 ;  /* 0x000000ffff1c7224 */ /* 0x000fe200078e00d2 */
[----:B------:R-:W-:Y:S01]  /*6550*/  LEA.HI.X.SX32 R209, R209, R225, 0x2, P1 ;  /* 0x000000e1d1d17211 */ /* 0x000fe200008f16ff */
[----:B------:R-:W-:Y:S01]  /*6560*/  IMAD R211, R211, c[0x0][0x1c0], RZ ;  /* 0x00007000d3d37a24 */ /* 0x000fe200078e02ff */
[----:B------:R1:W5:Y:S01]  /*6570*/  @P0 LDG.E R250, [R30.64+0x20] ;  /* 0x000020041efa0981 */ /* 0x000362000c1e1900 */
[C---:B------:R-:W-:Y:S04]  /*6580*/  HMMA.16816.F32.BF16 R12, R32.reuse, R140, R12 ;  /* 0x0000008c200c723c */ /* 0x040fe8000004180c */
[----:B------:R1:W5:Y:S01]  /*6590*/  @P0 LDG.E R247, [R30.64+0x80] ;  /* 0x000080041ef70981 */ /* 0x000362000c1e1900 */
[----:B------:R-:W-:Y:S01]  /*65a0*/  IMAD.MOV.U32 R29, RZ, RZ, R209 ;  /* 0x000000ffff1d7224 */ /* 0x000fe200078e00d1 */
[-C--:B------:R-:W-:Y:S01]  /*65b0*/  LEA R132, P1, R251, R28.reuse, 0x2 ;  /* 0x0000001cfb847211 */ /* 0x080fe200078210ff */
[----:B------:R-:W-:Y:S01]  /*65c0*/  IMAD.SHL.U32 R211, R211, 0x10, RZ ;  /* 0x00000010d3d37824 */ /* 0x000fe200078e00ff */
[C---:B------:R-:W-:Y:S01]  /*65d0*/  HMMA.16816.F32.BF16 R16, R32.reuse, R142, R16 ;  /* 0x0000008e2010723c */ /* 0x040fe20000041810 */
[----:B------:R1:W5:Y:S03]  /*65e0*/  @P0 LDG.E R248, [R30.64+0xa0] ;  /* 0x0000a0041ef80981 */ /* 0x000366000c1e1900 */
[-C--:B------:R-:W-:Y:S01]  /*65f0*/  LEA.HI.X.SX32 R133, R251, R29.reuse, 0x2, P1 ;  /* 0x0000001dfb857211 */ /* 0x080fe200008f16ff */
[----:B------:R-:W-:Y:S01]  /*6600*/  IMAD R138, R138, c[0x0][0x1c0], RZ ;  /* 0x000070008a8a7a24 */ /* 0x000fe200078e02ff */
[----:B------:R-:W-:Y:S01]  /*6610*/  LDSM.16.MT88.4 R140, [R3+0x1c00] ;  /* 0x001c0000038c783b */ /* 0x000fe20000004200 */
[CC--:B------:R-:W-:Y:S01]  /*6620*/  LEA R134, P0, R211.reuse, R28.reuse, 0x2 ;  /* 0x0000001cd3867211 */ /* 0x0c0fe200078010ff */
[C---:B------:R-:W-:Y:S03]  /*6630*/  HMMA.16816.F32.BF16 R20, R32.reuse, R144, R20 ;  /* 0x000000902014723c */ /* 0x040fe60000041814 */
[----:B------:R4:W-:Y:S01]  /*6640*/  RED.E.ADD.F32.FTZ.RN.STRONG.GPU [R28.64], R4 ;  /* 0x000000041c00798e */ /* 0x0009e2000c10e784 */
[-C--:B------:R-:W-:Y:S01]  /*6650*/  LEA.HI.X.SX32 R135, R211, R29.reuse, 0x2, P0 ;  /* 0x0000001dd3877211 */ /* 0x080fe200000f16ff */
[----:B------:R-:W-:Y:S03]  /*6660*/  IMAD R138, R138, 0x30, RZ ;  /* 0x000000308a8a7824 */ /* 0x000fe600078e02ff */
[----:B------:R-:W-:Y:S01]  /*6670*/  HMMA.16816.F32.BF16 R24, R32, R146, R24 ;  /* 0x000000922018723c */ /* 0x000fe20000041818 */
[----:B------:R4:W-:Y:S05]  /*6680*/  RED.E.ADD.F32.FTZ.RN.STRONG.GPU [R132.64], R5 ;  /* 0x000000058400798e */ /* 0x0009ea000c10e784 */
[----:B------:R4:W-:Y:S01]  /*6690*/  RED.E.ADD.F32.FTZ.RN.STRONG.GPU [R134.64], R6 ;  /* 0x000000068600798e */ /* 0x0009e2000c10e784 */
[-C--:B------:R-:W-:Y:S02]  /*66a0*/  LEA R34, P1, R223, R28.reuse, 0x2 ;  /* 0x0000001cdf227211 */ /* 0x080fe400078210ff */
[-C--:B------:R-:W-:Y:S03]  /*66b0*/  LEA R32, P0, R213, R28.reuse, 0x2 ;  /* 0x0000001cd5207211 */ /* 0x080fe600078010ff */
[-C--:B------:R-:W-:Y:S02]  /*66c0*/  LEA.HI.X.SX32 R35, R223, R29.reuse, 0x2, P1 ;  /* 0x0000001ddf237211 */ /* 0x080fe400008f16ff */
[-C--:B------:R-:W-:Y:S01]  /*66d0*/  LEA.HI.X.SX32 R33, R213, R29.reuse, 0x2, P0 ;  /* 0x0000001dd5217211 */ /* 0x080fe200000f16ff */
[----:B------:R-:W-:Y:S01]  /*66e0*/  IMAD.MOV.U32 R213, RZ, RZ, c[0x0][0x22c] ;  /* 0x00008b00ffd57624 */ /* 0x000fe200078e00ff */
[CC--:B-1----:R-:W-:Y:S01]  /*66f0*/  LEA R30, P2, R212.reuse, R28.reuse, 0x2 ;  /* 0x0000001cd41e7211 */ /* 0x0c2fe200078410ff */
[----:B------:R1:W-:Y:S02]  /*6700*/  RED.E.ADD.F32.FTZ.RN.STRONG.GPU [R34.64], R7 ;  /* 0x000000072200798e */ /* 0x0003e4000c10e784 */
[----:B------:R-:W-:Y:S01]  /*6710*/  IMAD R213, R213, c[0x0][0x1c0], RZ ;  /* 0x00007000d5d57a24 */ /* 0x000fe200078e02ff */
[-C--:B------:R-:W-:Y:S01]  /*6720*/  LEA.HI.X.SX32 R31, R212, R29.reuse, 0x2, P2 ;  /* 0x0000001dd41f7211 */ /* 0x080fe200010f16ff */
[----:B------:R-:W-:Y:S01]  /*6730*/  IMAD.MOV.U32 R212, RZ, RZ, c[0x0][0x22c] ;  /* 0x00008b00ffd47624 */ /* 0x000fe200078e00ff */
[----:B------:R1:W-:Y:S01]  /*6740*/  RED.E.ADD.F32.FTZ.RN.STRONG.GPU [R32.64], R8 ;  /* 0x000000082000798e */ /* 0x0003e2000c10e784 */
[-C--:B----4-:R-:W-:Y:S01]  /*6750*/  LEA R4, P1, R138, R28.reuse, 0x2 ;  /* 0x0000001c8a047211 */ /* 0x090fe200078210ff */
[----:B------:R-:W-:Y:S02]  /*6760*/  IMAD.SHL.U32 R213, R213, 0x10, RZ ;  /* 0x00000010d5d57824 */ /* 0x000fe400078e00ff */
[----:B------:R-:W-:Y:S01]  /*6770*/  IMAD R212, R212, c[0x0][0x1c0], RZ ;  /* 0x00007000d4d47a24 */ /* 0x000fe200078e02ff */
[----:B------:R4:W-:Y:S01]  /*6780*/  RED.E.ADD.F32.FTZ.RN.STRONG.GPU [R30.64], R9 ;  /* 0x000000091e00798e */ /* 0x0009e2000c10e784 */
[-C--:B------:R-:W-:Y:S02]  /*6790*/  LEA.HI.X.SX32 R5, R138, R29.reuse, 0x2, P1 ;  /* 0x0000001d8a057211 */ /* 0x080fe400008f16ff */
[----:B------:R-:W-:Y:S03]  /*67a0*/  IMAD.SHL.U32 R212, R212, 0x10, RZ ;  /* 0x00000010d4d47824 */ /* 0x000fe600078e00ff */
[----:B------:R4:W-:Y:S01]  /*67b0*/  RED.E.ADD.F32.FTZ.RN.STRONG.GPU [R4.64], R10 ;  /* 0x0000000a0400798e */ /* 0x0009e2000c10e784 */
[-C--:B------:R-:W-:Y:S02]  /*67c0*/  LEA R6, P0, R137, R28.reuse, 0x2 ;  /* 0x0000001c89067211 */ /* 0x080fe400078010ff */
[C---:B------:R-:W-:Y:S02]  /*67d0*/  IADD3 R139, R212.reuse, 0x20, RZ ;  /* 0x00000020d48b7810 */ /* 0x040fe40007ffe0ff */
[C---:B------:R-:W-:Y:S03]  /*67e0*/  IADD3 R138, R212.reuse, 0x20, RZ ;  /* 0x00000020d48a7810 */ /* 0x040fe60007ffe0ff */
[C---:B------:R-:W-:Y:S02]  /*67f0*/  IMAD.IADD R139, R251.reuse, 0x1, R139 ;  /* 0x00000001fb8b7824 */ /* 0x040fe400078e028b */
[----:B------:R-:W-:Y:S01]  /*6800*/  IMAD.IADD R138, R251, 0x1, R138 ;  /* 0x00000001fb8a7824 */ /* 0x000fe200078e028a */
[-C--:B-1----:R-:W-:Y:S02]  /*6810*/  LEA.HI.X.SX32 R7, R137, R29.reuse, 0x2, P0 ;  /* 0x0000001d89077211 */ /* 0x082fe400000f16ff */
[----:B------:R-:W-:Y:S01]  /*6820*/  IADD3 R137, R213, 0x20, RZ ;  /* 0x00000020d5897810 */ /* 0x000fe20007ffe0ff */
[----:B------:R-:W-:Y:S01]  /*6830*/  IMAD.IADD R138, R251, 0x1, R138 ;  /* 0x00000001fb8a7824 */ /* 0x000fe200078e028a */
[C---:B------:R-:W-:Y:S01]  /*6840*/  IADD3 R34, R211.reuse, 0x40, RZ ;  /* 0x00000040d3227810 */ /* 0x040fe20007ffe0ff */
[----:B------:R1:W-:Y:S01]  /*6850*/  RED.E.ADD.F32.FTZ.RN.STRONG.GPU [R6.64], R11 ;  /* 0x0000000b0600798e */ /* 0x0003e2000c10e784 */
[C---:B------:R-:W-:Y:S02]  /*6860*/  IADD3 R33, R211.reuse, 0x40, RZ ;  /* 0x00000040d3217810 */ /* 0x040fe40007ffe0ff */
[----:B------:R-:W-:Y:S01]  /*6870*/  IADD3 R32, R211, 0x40, RZ ;  /* 0x00000040d3207810 */ /* 0x000fe20007ffe0ff */
[----:B------:R-:W-:Y:S01]  /*6880*/  IMAD.IADD R34, R251, 0x1, R34 ;  /* 0x00000001fb227824 */ /* 0x000fe200078e0222 */
[----:B------:R1:W-:Y:S01]  /*6890*/  RED.E.ADD.F32.FTZ.RN.STRONG.GPU [R28.64+0x80], R12 ;  /* 0x0000800c1c00798e */ /* 0x0003e2000c10e784 */
[-C--:B----4-:R-:W-:Y:S01]  /*68a0*/  LEA R30, P1, R139, R28.reuse, 0x2 ;  /* 0x0000001c8b1e7211 */ /* 0x090fe200078210ff */
[C---:B------:R-:W-:Y:S02]  /*68b0*/  IMAD.IADD R33, R251.reuse, 0x1, R33 ;  /* 0x00000001fb217824 */ /* 0x040fe400078e0221 */
[----:B------:R-:W-:Y:S01]  /*68c0*/  IMAD.IADD R32, R251, 0x1, R32 ;  /* 0x00000001fb207824 */ /* 0x000fe200078e0220 */
[----:B------:R4:W-:Y:S01]  /*68d0*/  RED.E.ADD.F32.FTZ.RN.STRONG.GPU [R132.64+0x80], R13 ;  /* 0x0000800d8400798e */ /* 0x0009e2000c10e784 */
[-C--:B------:R-:W-:Y:S01]  /*68e0*/  LEA R4, P0, R137, R28.reuse, 0x2 ;  /* 0x0000001c89047211 */ /* 0x080fe200078010ff */
[----:B------:R-:W-:Y:S01]  /*68f0*/  IMAD.IADD R34, R251, 0x1, R34 ;  /* 0x00000001fb227824 */ /* 0x000fe200078e0222 */
[-C--:B------:R-:W-:Y:S01]  /*6900*/  LEA.HI.X.SX32 R31, R139, R29.reuse, 0x2, P1 ;  /* 0x0000001d8b1f7211 */ /* 0x080fe200008f16ff */
[----:B------:R-:W-:Y:S01]  /*6910*/  IMAD.IADD R32, R251, 0x1, R32 ;  /* 0x00000001fb207824 */ /* 0x000fe200078e0220 */
[-C--:B------:R-:W-:Y:S01]  /*6920*/  LEA.HI.X.SX32 R5, R137, R29.reuse, 0x2, P0 ;  /* 0x0000001d89057211 */ /* 0x080fe200000f16ff */
[C---:B------:R-:W-:Y:S01]  /*6930*/  IMAD.IADD R34, R251.reuse, 0x1, R34 ;  /* 0x00000001fb227824 */ /* 0x040fe200078e0222 */
[----:B------:R-:W-:Y:S02]  /*6940*/  IADD3 R137, R212, 0x20, RZ ;  /* 0x00000020d4897810 */ /* 0x000fe40007ffe0ff */
[CC--:B------:R-:W-:Y:S01]  /*6950*/  LEA R10, P0, R138.reuse, R28.reuse, 0x2 ;  /* 0x0000001c8a0a7211 */ /* 0x0c0fe200078010ff */
[----:B------:R-:W-:Y:S02]  /*6960*/  RED.E.ADD.F32.FTZ.RN.STRONG.GPU [R4.64], R14 ;  /* 0x0000000e0400798e */ /* 0x000fe4000c10e784 */
[C---:B------:R-:W-:Y:S03]  /*6970*/  IMAD.IADD R137, R251.reuse, 0x1, R137 ;  /* 0x00000001fb897824 */ /* 0x040fe600078e0289 */
[----:B------:R-:W-:Y:S01]  /*6980*/  RED.E.ADD.F32.FTZ.RN.STRONG.GPU [R30.64], R15 ;  /* 0x0000000f1e00798e */ /* 0x000fe2000c10e784 */
[C---:B------:R-:W-:Y:S01]  /*6990*/  IMAD.IADD R137, R251.reuse, 0x1, R137 ;  /* 0x00000001fb897824 */ /* 0x040fe200078e0289 */
[-C--:B-1----:R-:W-:Y:S03]  /*69a0*/  LEA.HI.X.SX32 R11, R138, R29.reuse, 0x2, P0 ;  /* 0x0000001d8a0b7211 */ /* 0x082fe600000f16ff */
[----:B------:R-:W-:Y:S02]  /*69b0*/  IMAD.IADD R137, R251, 0x1, R137 ;  /* 0x00000001fb897824 */ /* 0x000fe400078e0289 */
[----:B------:R1:W-:Y:S01]  /*69c0*/  RED.E.ADD.F32.FTZ.RN.STRONG.GPU [R10.64], R16 ;  /* 0x000000100a00798e */ /* 0x0003e2000c10e784 */
[-C--:B------:R-:W-:Y:S02]  /*69d0*/  LEA R12, P4, R33, R28.reuse, 0x2 ;  /* 0x0000001c210c7211 */ /* 0x080fe400078810ff */
[-C--:B------:R-:W-:Y:S02]  /*69e0*/  LEA R8, P2, R137, R28.reuse, 0x2 ;  /* 0x0000001c89087211 */ /* 0x080fe400078410ff */
[-C--:B----4-:R-:W-:Y:S02]  /*69f0*/  LEA.HI.X.SX32 R13, R33, R29.reuse, 0x2, P4 ;  /* 0x0000001d210d7211 */ /* 0x090fe400020f16ff */
[-C--:B------:R-:W-:Y:S05]  /*6a00*/  LEA.HI.X.SX32 R9, R137, R29.reuse, 0x2, P2 ;  /* 0x0000001d89097211 */ /* 0x080fea00010f16ff */
[----:B------:R4:W-:Y:S01]  /*6a10*/  RED.E.ADD.F32.FTZ.RN.STRONG.GPU [R8.64], R17 ;  /* 0x000000110800798e */ /* 0x0009e2000c10e784 */
[CC--:B-1----:R-:W-:Y:S04]  /*6a20*/  LEA R10, P3, R32.reuse, R28.reuse, 0x2 ;  /* 0x0000001c200a7211 */ /* 0x0c2fe800078610ff */
[-C--:B------:R-:W-:Y:S02]  /*6a30*/  LEA.HI.X.SX32 R11, R32, R29.reuse, 0x2, P3 ;  /* 0x0000001d200b7211 */ /* 0x080fe400018f16ff */
[CC--:B----4-:R-:W-:Y:S04]  /*6a40*/  LEA R8, P2, R34.reuse, R28.reuse, 0x2 ;  /* 0x0000001c22087211 */ /* 0x0d0fe800078410ff */
[-C--:B------:R-:W-:Y:S02]  /*6a50*/  LEA.HI.X.SX32 R9, R34, R29.reuse, 0x2, P2 ;  /* 0x0000001d22097211 */ /* 0x080fe400010f16ff */
[----:B------:R-:W-:Y:S01]  /*6a60*/  LDSM.16.MT88.4 R32, [R2+0xf800] ;  /* 0x00f800000220783b */ /* 0x000fe20000004200 */
[CC--:B---3--:R-:W-:Y:S04]  /*6a70*/  LEA R6, P1, R136.reuse, R28.reuse, 0x2 ;  /* 0x0000001c88067211 */ /* 0x0c8fe800078210ff */
[-C--:B------:R-:W-:Y:S02]  /*6a80*/  LEA.HI.X.SX32 R7, R136, R29.reuse, 0x2, P1 ;  /* 0x0000001d88077211 */ /* 0x080fe400008f16ff */
[----:B------:R-:W-:Y:S03]  /*6a90*/  IADD3 R136, R211, 0x40, RZ ;  /* 0x00000040d3887810 */ /* 0x000fe60007ffe0ff */
[----:B------:R1:W-:Y:S01]  /*6aa0*/  RED.E.ADD.F32.FTZ.RN.STRONG.GPU [R6.64], R18 ;  /* 0x000000120600798e */ /* 0x0003e2000c10e784 */
[CC--:B------:R-:W-:Y:S04]  /*6ab0*/  LEA R14, P5, R136.reuse, R28.reuse, 0x2 ;  /* 0x0000001c880e7211 */ /* 0x0c0fe800078a10ff */
[-C--:B------:R-:W-:Y:S02]  /*6ac0*/  LEA.HI.X.SX32 R15, R136, R29.reuse, 0x2, P5 ;  /* 0x0000001d880f7211 */ /* 0x080fe400028f16ff */
[CC--:B--2---:R-:W-:Y:S01]  /*6ad0*/  LEA R4, P0, R0.reuse, R28.reuse, 0x2 ;  /* 0x0000001c00047211 */ /* 0x0c4fe200078010ff */
[----:B------:R-:W-:Y:S03]  /*6ae0*/  LDSM.16.MT88.4 R136, [R2+0x12800] ;  /* 0x012800000288783b */ /* 0x000fe60000004200 */
[-C--:B------:R-:W-:Y:S01]  /*6af0*/  LEA.HI.X.SX32 R5, R0, R29.reuse, 0x2, P0 ;  /* 0x0000001d00057211 */ /* 0x080fe200000f16ff */
[----:B------:R-:W-:Y:S04]  /*6b00*/  IMAD.IADD R0, R251, 0x1, R252 ;  /* 0x00000001fb007824 */ /* 0x000fe800078e02fc */
[----:B------:R2:W-:Y:S05]  /*6b10*/  RED.E.ADD.F32.FTZ.RN.STRONG.GPU [R4.64], R19 ;  /* 0x000000130400798e */ /* 0x0005ea000c10e784 */
[----:B------:R-:W-:Y:S05]  /*6b20*/  RED.E.ADD.F32.FTZ.RN.STRONG.GPU [R28.64+0x100], R20 ;  /* 0x000100141c00798e */ /* 0x000fea000c10e784 */
[----:B------:R-:W-:Y:S01]  /*6b30*/  RED.E.ADD.F32.FTZ.RN.STRONG.GPU [R132.64+0x100], R21 ;  /* 0x000100158400798e */ /* 0x000fe2000c10e784 */
[CC--:B-1----:R-:W-:Y:S04]  /*6b40*/  LEA R6, P1, R252.reuse, R28.reuse, 0x2 ;  /* 0x0000001cfc067211 */ /* 0x0c2fe800078210ff */
[----:B------:R-:W-:Y:S01]  /*6b50*/  RED.E.ADD.F32.FTZ.RN.STRONG.GPU [R14.64], R22 ;  /* 0x000000160e00798e */ /* 0x000fe2000c10e784 */
[-C--:B------:R-:W-:Y:S02]  /*6b60*/  LEA.HI.X.SX32 R7, R252, R29.reuse, 0x2, P1 ;  /* 0x0000001dfc077211 */ /* 0x080fe400008f16ff */
[----:B------:R-:W-:Y:S01]  /*6b70*/  PLOP3.LUT P1, PT, PT, PT, UP0, 0x80, 0x0 ;  /* 0x000000000000781c */ /* 0x000fe20003f2f008 */
[----:B------:R-:W-:Y:S01]  /*6b80*/  @UP3 UIADD3 UR16, UP0, UR16, -0x100, URZ ;  /* 0xffffff0010103890 */ /* 0x000fe2000ff1e03f */
[----:B------:R-:W-:Y:S03]  /*6b90*/  RED.E.ADD.F32.FTZ.RN.STRONG.GPU [R12.64], R23 ;  /* 0x000000170c00798e */ /* 0x000fe6000c10e784 */
[----:B------:R-:W-:Y:S02]  /*6ba0*/  @UP3 UIADD3.X UR15, UR15, -0x1, URZ, UP0, !UPT ;  /* 0xffffffff0f0f3890 */ /* 0x000fe400087fe43f */
[----:B------:R-:W-:Y:S01]  /*6bb0*/  RED.E.ADD.F32.FTZ.RN.STRONG.GPU [R10.64], R24 ;  /* 0x000000180a00798e */ /* 0x000fe2000c10e784 */
[C---:B--2---:R-:W-:Y:S04]  /*6bc0*/  LEA R4, P0, R0.reuse, R28, 0x2 ;  /* 0x0000001c00047211 */ /* 0x044fe800078010ff */
[----:B------:R-:W-:Y:S01]  /*6bd0*/  RED.E.ADD.F32.FTZ.RN.STRONG.GPU [R8.64], R25 ;  /* 0x000000190800798e */ /* 0x000fe2000c10e784 */
[----:B------:R-:W-:Y:S02]  /*6be0*/  LEA.HI.X.SX32 R5, R0, R29, 0x2, P0 ;  /* 0x0000001d00057211 */ /* 0x000fe400000f16ff */
[----:B------:R-:W-:Y:S02]  /*6bf0*/  PLOP3.LUT P0, PT, PT, PT, UP2, 0x80, 0x0 ;  /* 0x000000000000781c */ /* 0x000fe40003f0f028 */
[----:B------:R-:W-:Y:S01]  /*6c00*/  RED.E.ADD.F32.FTZ.RN.STRONG.GPU [R6.64], R26 ;  /* 0x0000001a0600798e */ /* 0x000fe2000c10e784 */
[C---:B------:R-:W-:Y:S02]  /*6c10*/  IADD3 R0, R3.reuse, -0x3000, RZ ;  /* 0xffffd00003007810 */ /* 0x040fe40007ffe0ff */
[----:B------:R-:W-:Y:S02]  /*6c20*/  @P1 IADD3 R0, R3, 0x3000, RZ ;  /* 0x0000300003001810 */ /* 0x000fe40007ffe0ff */
[----:B------:R-:W-:Y:S05]  /*6c30*/  LDSM.16.MT88.4 R8, [R3] ;  /* 0x000000000308783b */ /* 0x000fea0000004200 */
[----:B------:R-:W-:Y:S05]  /*6c40*/  RED.E.ADD.F32.FTZ.RN.STRONG.GPU [R4.64], R27 ;  /* 0x0000001b0400798e */ /* 0x000fea000c10e784 */
[----:B------:R-:W1:Y:S05]  /*6c50*/  LDSM.16.MT88.4 R4, [R2+0xf000] ;  /* 0x00f000000204783b */ /* 0x000e6a0000004200 */
[----:B------:R-:W2:Y:S05]  /*6c60*/  LDSM.16.MT88.4 R12, [R2+0x11000] ;  /* 0x01100000020c783b */ /* 0x000eaa0000004200 */
[----:B------:R-:W3:Y:S05]  /*6c70*/  LDSM.16.MT88.4 R16, [R3+0x1000] ;  /* 0x001000000310783b */ /* 0x000eea0000004200 */
[----:B------:R-:W4:Y:S05]  /*6c80*/  LDSM.16.MT88.4 R28, [R3+0x2000] ;  /* 0x00200000031c783b */ /* 0x000f2a0000004200 */
[----:B------:R-:W3:Y:S05]  /*6c90*/  LDSM.16.MT88.4 R20, [R3+0x400] ;  /* 0x000400000314783b */ /* 0x000eea0000004200 */
[----:B------:R-:W3:Y:S05]  /*6ca0*/  LDSM.16.MT88.4 R132, [R2+0x11800] ;  /* 0x011800000284783b */ /* 0x000eea0000004200 */
[----:B------:R-:W3:Y:S01]  /*6cb0*/  LDSM.16.MT88.4 R24, [R3+0x1400] ;  /* 0x001400000318783b */ /* 0x000ee20000004200 */
[-C--:B-1----:R-:W-:Y:S08]  /*6cc0*/  HMMA.16816.F32.BF16 R84, R4, R8.reuse, R84 ;  /* 0x000000080454723c */ /* 0x082ff00000041854 */
[C---:B--2---:R-:W-:Y:S08]  /*6cd0*/  HMMA.16816.F32.BF16 R88, R12.reuse, R8, R88 ;  /* 0x000000080c58723c */ /* 0x044ff00000041858 */
[-C--:B------:R-:W-:Y:S08]  /*6ce0*/  HMMA.16816.F32.BF16 R92, R12, R10.reuse, R92 ;  /* 0x0000000a0c5c723c */ /* 0x080ff0000004185c */
[C---:B------:R-:W-:Y:S01]  /*6cf0*/  HMMA.16816.F32.BF16 R96, R4.reuse, R10, R96 ;  /* 0x0000000a0460723c */ /* 0x040fe20000041860 */
[----:B------:R-:W1:Y:S07]  /*6d00*/  LDSM.16.MT88.4 R8, [R3+0x2400] ;  /* 0x002400000308783b */ /* 0x000e6e0000004200 */
[-C--:B---3--:R-:W-:Y:S08]  /*6d10*/  HMMA.16816.F32.BF16 R100, R4, R16.reuse, R100 ;  /* 0x000000100464723c */ /* 0x088ff00000041864 */
[C---:B------:R-:W-:Y:S08]  /*6d20*/  HMMA.16816.F32.BF16 R104, R12.reuse, R16, R104 ;  /* 0x000000100c68723c */ /* 0x040ff00000041868 */
[-C--:B------:R-:W-:Y:S08]  /*6d30*/  HMMA.16816.F32.BF16 R108, R12, R18.reuse, R108 ;  /* 0x000000120c6c723c */ /* 0x080ff0000004186c */
[C---:B------:R-:W-:Y:S01]  /*6d40*/  HMMA.16816.F32.BF16 R112, R4.reuse, R18, R112 ;  /* 0x000000120470723c */ /* 0x040fe20000041870 */
[----:B------:R-:W-:Y:S07]  /*6d50*/  LDSM.16.MT88.4 R16, [R2+0x12000] ;  /* 0x012000000210783b */ /* 0x000fee0000004200 */
[-C--:B----4-:R-:W-:Y:S08]  /*6d60*/  HMMA.16816.F32.BF16 R116, R4, R28.reuse, R116 ;  /* 0x0000001c0474723c */ /* 0x090ff00000041874 */
[C---:B------:R-:W-:Y:S08]  /*6d70*/  HMMA.16816.F32.BF16 R120, R12.reuse, R28, R120 ;  /* 0x0000001c0c78723c */ /* 0x040ff00000041878 */
[-C--:B------:R-:W-:Y:S01]  /*6d80*/  HMMA.16816.F32.BF16 R124, R12, R30.reuse, R124 ;  /* 0x0000001e0c7c723c */ /* 0x080fe2000004187c */
[----:B------:R-:W-:Y:S07]  /*6d90*/  LDSM.16.MT88.4 R12, [R3+0x800] ;  /* 0x00080000030c783b */ /* 0x000fee0000004200 */
[----:B------:R-:W-:Y:S01]  /*6da0*/  HMMA.16816.F32.BF16 R128, R4, R30, R128 ;  /* 0x0000001e0480723c */ /* 0x000fe20000041880 */
[----:B------:R-:W2:Y:S05]  /*6db0*/  LDSM.16.MT88.4 R4, [R2+0x10000] ;  /* 0x010000000204783b */ /* 0x000eaa0000004200 */
[----:B------:R-:W3:Y:S02]  /*6dc0*/  LDSM.16.MT88.4 R28, [R3+0x1800] ;  /* 0x00180000031c783b */ /* 0x000ee40000004200 */
        /* <DEDUP_REMOVED lines=16> */
[-C--:B--2---:R-:W-:Y:S08]  /*6ed0*/  HMMA.16816.F32.BF16 R84, R4, R12.reuse, R84 ;  /* 0x0000000c0454723c */ /* 0x084ff00000041854 */
        /* <DEDUP_REMOVED lines=8> */
[-C--:B----4-:R-:W-:Y:S08]  /*6f60*/  HMMA.16816.F32.BF16 R116, R4, R20.reuse, R116 ;  /* 0x000000140474723c */ /* 0x090ff00000041874 */
        /* <DEDUP_REMOVED lines=183> */
.L_x_192:
        /* <DEDUP_REMOVED lines=18> */
.L_x_193:
[----:B-1----:R-:W1:Y:S01]  /*7c00*/  S2R R4, SR_TID.X ;  /* 0x0000000000047919 */ /* 0x002e620000002100 */
[----:B-----5:R-:W-:Y:S01]  /*7c10*/  IMAD.SHL.U32 R0, R208, 0x2, RZ ;  /* 0x00000002d0007824 */ /* 0x020fe200078e00ff */
[----:B------:R-:W-:Y:S01]  /*7c20*/  USHF.R.S32.HI UR10, URZ, 0x1f, UR23 ;  /* 0x0000001f3f0a7899 */ /* 0x000fe20008011417 */
[----:B------:R-:W-:Y:S01]  /*7c30*/  IMAD.U32 R10, RZ, RZ, UR35 ;  /* 0x00000023ff0a7e24 */ /* 0x000fe2000f8e00ff */
[----:B------:R-:W-:Y:S01]  /*7c40*/  BAR.SYNC.DEFER_BLOCKING 0x0 ;  /* 0x0000000000007b1d */ /* 0x000fe20000010000 */
[----:B------:R-:W-:-:S05]  /*7c50*/  UIMAD UR6, UR22, -0x80, UR6 ;  /* 0xffffff80160678a4 */ /* 0x000fca000f8e0206 */
[----:B------:R-:W-:Y:S01]  /*7c60*/  ULDC.64 UR8, c[0x0][0x3a0] ;  /* 0x0000e80000087ab9 */ /* 0x000fe20000000a00 */
[----:B------:R-:W-:Y:S01]  /*7c70*/  BSSY B0, `(.L_x_194) ;  /* 0x000002e000007945 */ /* 0x000fe20003800000 */
[----:B------:R-:W-:-:S04]  /*7c80*/  UIMAD UR7, UR10, UR8, URZ ;  /* 0x000000080a0772a4 */ /* 0x000fc8000f8e023f */
[----:B------:R-:W-:-:S03]  /*7c90*/  UIMAD UR7, UR23, UR9, UR7 ;  /* 0x00000009170772a4 */ /* 0x000fc6000f8e0207 */
[----:B------:R-:W-:Y:S01]  /*7ca0*/  ULDC.64 UR8, c[0x0][0x3b8] ;  /* 0x0000ee0000087ab9 */ /* 0x000fe20000000a00 */
[----:B-1----:R-:W-:-:S04]  /*7cb0*/  SHF.R.S32.HI R8, RZ, 0x1f, R4 ;  /* 0x0000001fff087819 */ /* 0x002fc80000011404 */
[----:B------:R-:W-:Y:S01]  /*7cc0*/  LEA.HI R8, R8, R4, RZ, 0x2 ;  /* 0x0000000408087211 */ /* 0x000fe200078f10ff */
[----:B------:R1:W2:Y:S03]  /*7cd0*/  LDS.128 R36, [R0+0xa000] ;  /* 0x00a0000000247984 */ /* 0x0002a60000000c00 */
[----:B------:R-:W-:Y:S01]  /*7ce0*/  LOP3.LUT R3, R8, 0xfffffffc, RZ, 0xc0, !PT ;  /* 0xfffffffc08037812 */ /* 0x000fe200078ec0ff */
[----:B------:R1:W3:Y:S04]  /*7cf0*/  LDS.128 R32, [R0+0xc000] ;  /* 0x00c0000000207984 */ /* 0x0002e80000000c00 */
[----:B------:R-:W-:Y:S01]  /*7d00*/  IMAD.IADD R3, R4, 0x1, -R3 ;  /* 0x0000000104037824 */ /* 0x000fe200078e0a03 */
[----:B------:R1:W4:Y:S03]  /*7d10*/  LDS.128 R28, [R0+0xe000] ;  /* 0x00e00000001c7984 */ /* 0x0003260000000c00 */
[----:B------:R-:W-:Y:S01]  /*7d20*/  IMAD.SHL.U32 R6, R3, 0x8, RZ ;  /* 0x0000000803067824 */ /* 0x000fe200078e00ff */
[----:B------:R1:W1:Y:S01]  /*7d30*/  LDS.128 R48, [R0+0xf000] ;  /* 0x00f0000000307984 */ /* 0x0002620000000c00 */
[----:B------:R-:W-:-:S03]  /*7d40*/  IMAD.U32 R3, RZ, RZ, UR23 ;  /* 0x00000017ff037e24 */ /* 0x000fc6000f8e00ff */
[----:B------:R1:W1:Y:S01]  /*7d50*/  LDS.128 R60, [R0+0x10000] ;  /* 0x01000000003c7984 */ /* 0x0002620000000c00 */
[----:B------:R-:W-:-:S03]  /*7d60*/  SHF.R.S32.HI R7, RZ, 0x1f, R6 ;  /* 0x0000001fff077819 */ /* 0x000fc60000011406 */
[----:B------:R1:W1:Y:S02]  /*7d70*/  LDS.128 R44, [R0+0x11000] ;  /* 0x01100000002c7984 */ /* 0x0002640000000c00 */
[----:B------:R-:W-:Y:S02]  /*7d80*/  IMAD.WIDE.U32 R4, R3, c[0x0][0x3a0], R6 ;  /* 0x0000e80003047a25 */ /* 0x000fe400078e0006 */
[----:B------:R1:W1:Y:S02]  /*7d90*/  LDS.128 R56, [R0+0x12000] ;  /* 0x0120000000387984 */ /* 0x0002640000000c00 */
[----:B------:R-:W-:Y:S01]  /*7da0*/  IMAD.U32 R3, RZ, RZ, UR7 ;  /* 0x00000007ff037e24 */ /* 0x000fe2000f8e00ff */
[----:B------:R-:W-:Y:S01]  /*7db0*/  IADD3 R4, P0, R4, UR14, RZ ;  /* 0x0000000e04047c10 */ /* 0x000fe2000ff1e0ff */
[----:B------:R1:W1:Y:S01]  /*7dc0*/  LDS.128 R40, [R0+0x13000] ;  /* 0x0130000000287984 */ /* 0x0002620000000c00 */
[----:B------:R-:W-:Y:S02]  /*7dd0*/  UIMAD UR7, UR59, UR8, URZ ;  /* 0x000000083b0772a4 */ /* 0x000fe4000f8e023f */
[----:B------:R-:W-:Y:S01]  /*7de0*/  IADD3.X R5, R5, UR15, R3, P0, !PT ;  /* 0x0000000f05057c10 */ /* 0x000fe200087fe403 */
[----:B------:R1:W1:Y:S01]  /*7df0*/  LDS.128 R52, [R0+0x14000] ;  /* 0x0140000000347984 */ /* 0x0002620000000c00 */
[----:B------:R-:W-:Y:S01]  /*7e00*/  SHF.R.S32.HI R3, RZ, 0x2, R8 ;  /* 0x00000002ff037819 */ /* 0x000fe20000011408 */
[----:B------:R-:W-:-:S02]  /*7e10*/  UIMAD UR7, UR35, UR9, UR7 ;  /* 0x00000009230772a4 */ /* 0x000fc4000f8e0207 */
[----:B------:R-:W-:Y:S01]  /*7e20*/  IMAD.WIDE.U32 R10, R10, c[0x0][0x3b8], R4 ;  /* 0x0000ee000a0a7a25 */ /* 0x000fe200078e0004 */
[----:B------:R-:W-:Y:S02]  /*7e30*/  ISETP.GE.AND P2, PT, R3, UR6, PT ;  /* 0x0000000603007c0c */ /* 0x000fe4000bf46270 */
[----:B------:R-:W-:Y:S02]  /*7e40*/  SHF.R.S32.HI R25, RZ, 0x1f, R3 ;  /* 0x0000001fff197819 */ /* 0x000fe40000011403 */
[----:B------:R-:W-:-:S09]  /*7e50*/  IADD3 R24, R11, UR7, RZ ;  /* 0x000000070b187c10 */ /* 0x000fd2000fffe0ff */
[----:B------:R-:W-:Y:S05]  /*7e60*/  @P2 BRA `(.L_x_195) ;  /* 0x000000e000002947 */ /* 0x000fea0003800000 */
[----:B--234-:R-:W2:Y:S01]  /*7e70*/  LDS.128 R20, [R0+0xb000] ;  /* 0x00b0000000147984 */ /* 0x01cea20000000c00 */
[----:B------:R-:W-:Y:S02]  /*7e80*/  MOV R4, R10 ;  /* 0x0000000a00047202 */ /* 0x000fe40000000f00 */
[----:B------:R-:W-:Y:S01]  /*7e90*/  MOV R5, R24 ;  /* 0x0000001800057202 */ /* 0x000fe20000000f00 */
[----:B------:R-:W3:Y:S04]  /*7ea0*/  LDS.128 R16, [R0+0x9000] ;  /* 0x0090000000107984 */ /* 0x000ee80000000c00 */
[----:B------:R4:W5:Y:S01]  /*7eb0*/  LDS.128 R12, [R0+0xd000] ;  /* 0x00d00000000c7984 */ /* 0x0009620000000c00 */
[----:B------:R-:W-:-:S05]  /*7ec0*/  IMAD.WIDE.U32 R8, R3, c[0x0][0x3a0], R4 ;  /* 0x0000e80003087a25 */ /* 0x000fca00078e0004 */
[----:B------:R-:W-:Y:S01]  /*7ed0*/  LEA R4, P0, R8, c[0x0][0x340], 0x1 ;  /* 0x0000d00008047a11 */ /* 0x000fe200078008ff */
[----:B-1--4-:R-:W-:-:S04]  /*7ee0*/  IMAD R0, R25, c[0x0][0x3a0], RZ ;  /* 0x0000e80019007a24 */ /* 0x012fc800078e02ff */
[----:B------:R-:W-:-:S05]  /*7ef0*/  IMAD R0, R3, c[0x0][0x3a4], R0 ;  /* 0x0000e90003007a24 */ /* 0x000fca00078e0200 */
[----:B------:R-:W-:-:S04]  /*7f00*/  IADD3 R0, R0, R9, RZ ;  /* 0x0000000900007210 */ /* 0x000fc80007ffe0ff */
[----:B------:R-:W-:-:S05]  /*7f10*/  LEA.HI.X R5, R8, c[0x0][0x344], R0, 0x1, P0 ;  /* 0x0000d10008057a11 */ /* 0x000fca00000f0c00 */
[----:B--2---:R1:W-:Y:S04]  /*7f20*/  STG.E.128 [R4.64+0x40], R20 ;  /* 0x0000401404007986 */ /* 0x0043e8000c101d04 */
[----:B---3--:R1:W-:Y:S04]  /*7f30*/  STG.E.128 [R4.64], R16 ;  /* 0x0000001004007986 */ /* 0x0083e8000c101d04 */
[----:B-----5:R1:W-:Y:S02]  /*7f40*/  STG.E.128 [R4.64+0x80], R12 ;  /* 0x0000800c04007986 */ /* 0x0203e4000c101d04 */
.L_x_195:
[----:B--234-:R-:W-:Y:S05]  /*7f50*/  BSYNC B0 ;  /* 0x0000000000007941 */ /* 0x01cfea0003800000 */
.L_x_194:
[----:B-1----:R-:W-:Y:S01]  /*7f60*/  IADD3 R0, R3, 0x40, RZ ;  /* 0x0000004003007810 */ /* 0x002fe20007ffe0ff */
[----:B------:R-:W-:Y:S03]  /*7f70*/  BSSY B0, `(.L_x_196) ;  /* 0x0000010000007945 */ /* 0x000fe60003800000 */
[----:B------:R-:W-:-:S13]  /*7f80*/  ISETP.GE.AND P1, PT, R0, UR6, PT ;  /* 0x0000000600007c0c */ /* 0x000fda000bf26270 */
[----:B------:R-:W-:Y:S05]  /*7f90*/  @P1 BRA `(.L_x_197) ;  /* 0x000000d000001947 */ /* 0x000fea0003800000 */
[----:B------:R-:W-:Y:S02]  /*7fa0*/  IADD3 R0, P0, R3, 0x40, RZ ;  /* 0x0000004003007810 */ /* 0x000fe40007f1e0ff */
[----:B------:R-:W-:-:S03]  /*7fb0*/  MOV R5, R24 ;  /* 0x0000001800057202 */ /* 0x000fc60000000f00 */
[----:B------:R-:W-:-:S04]  /*7fc0*/  IMAD.X R4, RZ, RZ, R25, P0 ;  /* 0x000000ffff047224 */ /* 0x000fc800000e0619 */
[----:B------:R-:W-:Y:S02]  /*7fd0*/  IMAD R8, R4, c[0x0][0x3a0], RZ ;  /* 0x0000e80004087a24 */ /* 0x000fe400078e02ff */
[----:B------:R-:W-:-:S04]  /*7fe0*/  IMAD.MOV.U32 R4, RZ, RZ, R10 ;  /* 0x000000ffff047224 */ /* 0x000fc800078e000a */
[----:B------:R-:W-:-:S04]  /*7ff0*/  IMAD.WIDE.U32 R10, R0, c[0x0][0x3a0], R4 ;  /* 0x0000e800000a7a25 */ /* 0x000fc800078e0004 */
[----:B------:R-:W-:Y:S01]  /*8000*/  IMAD R0, R0, c[0x0][0x3a4], R8 ;  /* 0x0000e90000007a24 */ /* 0x000fe200078e0208 */
[----:B------:R-:W-:-:S04]  /*8010*/  LEA R4, P0, R10, c[0x0][0x340], 0x1 ;  /* 0x0000d0000a047a11 */ /* 0x000fc800078008ff */
[----:B------:R-:W-:-:S04]  /*8020*/  IADD3 R0, R0, R11, RZ ;  /* 0x0000000b00007210 */ /* 0x000fc80007ffe0ff */
[----:B------:R-:W-:-:S05]  /*8030*/  LEA.HI.X R5, R10, c[0x0][0x344], R0, 0x1, P0 ;  /* 0x0000d1000a057a11 */ /* 0x000fca00000f0c00 */
[----:B------:R1:W-:Y:S04]  /*8040*/  STG.E.128 [R4.64], R36 ;  /* 0x0000002404007986 */ /* 0x0003e8000c101d04 */
[----:B------:R1:W-:Y:S04]  /*8050*/  STG.E.128 [R4.64+0x40], R32 ;  /* 0x0000402004007986 */ /* 0x0003e8000c101d04 */
[----:B------:R1:W-:Y:S02]  /*8060*/  STG.E.128 [R4.64+0x80], R28 ;  /* 0x0000801c04007986 */ /* 0x0003e4000c101d04 */
.L_x_197:
[----:B------:R-:W-:Y:S05]  /*8070*/  BSYNC B0 ;  /* 0x0000000000007941 */ /* 0x000fea0003800000 */
.L_x_196:
[----:B------:R-:W-:Y:S01]  /*8080*/  ULDC.64 UR6, c[0x0][0x3a8] ;  /* 0x0000ea0000067ab9 */ /* 0x000fe20000000a00 */
[----:B------:R-:W-:Y:S01]  /*8090*/  IMAD.U32 R0, RZ, RZ, UR23 ;  /* 0x00000017ff007e24 */ /* 0x000fe2000f8e00ff */
[----:B------:R-:W-:Y:S01]  /*80a0*/  UIMAD UR6, UR10, UR6, URZ ;  /* 0x000000060a0672a4 */ /* 0x000fe2000f8e023f */
[----:B------:R-:W-:Y:S02]  /*80b0*/  BSSY B0, `(.L_x_198) ;  /* 0x0000018000007945 */ /* 0x000fe40003800000 */
        /* <DEDUP_REMOVED lines=12> */
[----:B-1----:R-:W-:Y:S01]  /*8180*/  MOV R4, R6 ;  /* 0x0000000600047202 */ /* 0x002fe20000000f00 */
[----:B------:R-:W-:Y:S01]  /*8190*/  IMAD R10, R25, c[0x0][0x3a8], RZ ;  /* 0x0000ea00190a7a24 */ /* 0x000fe200078e02ff */
[----:B------:R-:W-:-:S05]  /*81a0*/  MOV R5, R0 ;  /* 0x0000000000057202 */ /* 0x000fca0000000f00 */
[----:B------:R-:W-:-:S04]  /*81b0*/  IMAD.WIDE.U32 R8, R3, c[0x0][0x3a8], R4 ;  /* 0x0000ea0003087a25 */ /* 0x000fc800078e0004 */
[----:B------:R-:W-:-:S05]  /*81c0*/  IMAD R4, R3, c[0x0][0x3ac], R10 ;  /* 0x0000eb0003047a24 */ /* 0x000fca00078e020a */
[----:B------:R-:W-:Y:S02]  /*81d0*/  IADD3 R5, R4, R9, RZ ;  /* 0x0000000904057210 */ /* 0x000fe40007ffe0ff */
[----:B------:R-:W-:-:S04]  /*81e0*/  LEA R4, P0, R8, c[0x0][0x348], 0x1 ;  /* 0x0000d20008047a11 */ /* 0x000fc800078008ff */
[----:B------:R-:W-:-:S05]  /*81f0*/  LEA.HI.X R5, R8, c[0x0][0x34c], R5, 0x1, P0 ;  /* 0x0000d30008057a11 */ /* 0x000fca00000f0c05 */
[----:B------:R1:W-:Y:S04]  /*8200*/  STG.E.128 [R4.64], R48 ;  /* 0x0000003004007986 */ /* 0x0003e8000c101d04 */
[----:B------:R1:W-:Y:S04]  /*8210*/  STG.E.128 [R4.64+0x40], R44 ;  /* 0x0000402c04007986 */ /* 0x0003e8000c101d04 */
[----:B------:R1:W-:Y:S02]  /*8220*/  STG.E.128 [R4.64+0x80], R40 ;  /* 0x0000802804007986 */ /* 0x0003e4000c101d04 */
.L_x_199:
[----:B------:R-:W-:Y:S05]  /*8230*/  BSYNC B0 ;  /* 0x0000000000007941 */ /* 0x000fea0003800000 */
.L_x_198:
        /* <DEDUP_REMOVED lines=12> */
[----:B------:R1:W-:Y:S02]  /*8300*/  STG.E.128 [R4.64+0x80], R52 ;  /* 0x0000803404007986 */ /* 0x0003e4000c101d04 */
.L_x_186:
[----:B------:R-:W-:Y:S05]  /*8310*/  BSYNC B1 ;  /* 0x0000000000017941 */ /* 0x000fea0003800000 */
.L_x_172:
        /* <DEDUP_REMOVED lines=11> */
.L_x_200:
[----:B------:R-:W-:Y:S05]  /*83d0*/  EXIT ;  /* 0x000000000000794d */ /* 0x000fea0003800000 */
.L_x_202:
        /* <DEDUP_REMOVED lines=10> */
.L_x_1279:


//--------------------- .text._ZN5flash44flash_bwd_dq_dk_dv_loop_seqk_parallel_kernelI23Flash_bwd_kernel_traitsILi96ELi64ELi128ELi8ELi2ELi4ELi4ELb1ELb0EN7cutlass10bfloat16_tE19Flash_kernel_traitsILi96ELi64ELi128ELi8ES3_EELb0ELb0ELb1ELb1ELb0ELb0ELb0EEEvNS_16Flash_bwd_paramsE --------------------------
	.section	.text._ZN5flash44flash_bwd_dq_dk_dv_loop_seqk_parallel_kernelI23Flash_bwd_kernel_traitsILi96ELi64ELi128ELi8ELi2ELi4ELi4ELb1ELb0EN7cutlass10bfloat16_tE19Flash_kernel_traitsILi96ELi64ELi128ELi8ES3_EELb0ELb0ELb1ELb1ELb0ELb0ELb0EEEvNS_16Flash_bwd_paramsE,"ax",@progbits
	.sectioninfo	@"SHI_REGISTERS=255"
	.align	128
        .global         _ZN5flash44flash_bwd_dq_dk_dv_loop_seqk_parallel_kernelI23Flash_bwd_kernel_traitsILi96ELi64ELi128ELi8ELi2ELi4ELi4ELb1ELb0EN7cutlass10bfloat16_tE19Flash_kernel_traitsILi96ELi64ELi128ELi8ES3_EELb0ELb0ELb1ELb1ELb0ELb0ELb0EEEvNS_16Flash_bwd_paramsE
        .type           _ZN5flash44flash_bwd_dq_dk_dv_loop_seqk_parallel_kernelI23Flash_bwd_kernel_traitsILi96ELi64ELi128ELi8ELi2ELi4ELi4ELb1ELb0EN7cutlass10bfloat16_tE19Flash_kernel_traitsILi96ELi64ELi128ELi8ES3_EELb0ELb0ELb1ELb1ELb0ELb0ELb0EEEvNS_16Flash_bwd_paramsE,@function
        .size           _ZN5flash44flash_bwd_dq_dk_dv_loop_seqk_parallel_kernelI23Flash_bwd_kernel_traitsILi96ELi64ELi128ELi8ELi2ELi4ELi4ELb1ELb0EN7cutlass10bfloat16_tE19Flash_kernel_traitsILi96ELi64ELi128ELi8ES3_EELb0ELb0ELb1ELb1ELb0ELb0ELb0EEEvNS_16Flash_bwd_paramsE,(.L_x_1280 - _ZN5flash44flash_bwd_dq_dk_dv_loop_seqk_parallel_kernelI23Flash_bwd_kernel_traitsILi96ELi64ELi128ELi8ELi2ELi4ELi4ELb1ELb0EN7cutlass10bfloat16_tE19Flash_kernel_traitsILi96ELi64ELi128ELi8ES3_EELb0ELb0ELb1ELb1ELb0ELb0ELb0EEEvNS_16Flash_bwd_paramsE)
        .other          _ZN5flash44flash_bwd_dq_dk_dv_loop_seqk_parallel_kernelI23Flash_bwd_kernel_traitsILi96ELi64ELi128ELi8ELi2ELi4ELi4ELb1ELb0EN7cutlass10bfloat16_tE19Flash_kernel_traitsILi96ELi64ELi128ELi8ES3_EELb0ELb0ELb1ELb1ELb0ELb0ELb0EEEvNS_16Flash_bwd_paramsE,@"STO_CUDA_ENTRY STV_DEFAULT"
_ZN5flash44flash_bwd_dq_dk_dv_loop_seqk_parallel_kernelI23Flash_bwd_kernel_traitsILi96ELi64ELi128ELi8ELi2ELi4ELi4ELb1ELb0EN7cutlass10bfloat16_tE19Flash_kernel_traitsILi96ELi64ELi128ELi8ES3_EELb0ELb0ELb1ELb1ELb0ELb0ELb0EEEvNS_16Flash_bwd_paramsE:
.text._ZN5flash44flash_bwd_dq_dk_dv_loop_seqk_parallel_kernelI23Flash_bwd_kernel_traitsILi96ELi64ELi128ELi8ELi2ELi4ELi4ELb1ELb0EN7cutlass10bfloat16_tE19Flash_kernel_traitsILi96ELi64ELi128ELi8ES3_EELb0ELb0ELb1ELb1ELb0ELb0ELb0EEEvNS_16Flash_bwd_paramsE:
        /* <DEDUP_REMOVED lines=17> */
[----:B------:R-:W-:Y:S01]  /*0110*/  UMOV UR8, 0x80 ;  /* 0x0000008000087882 */ /* 0x000fe20000000000 */
[----:B------:R-:W-:Y:S01]  /*0120*/  IMAD.MOV.U32 R203, RZ, RZ, -0x40 ;  /* 0xffffffc0ffcb7424 */ /* 0x000fe200078e00ff */
[----:B------:R-:W-:Y:S01]  /*0130*/  ULDC UR4, c[0x0][0x210] ;  /* 0x0000840000047ab9 */ /* 0x000fe20000000800 */
[----:B------:R-:W3:Y:S01]  /*0140*/  S2UR UR38, SR_CTAID.Z ;  /* 0x00000000002679c3 */ /* 0x000ee20000002700 */
[----:B------:R-:W-:-:S02]  /*0150*/  ULDC UR59, c[0x0][0x234] ;  /* 0x00008d00003b7ab9 */ /* 0x000fc40000000800 */
[----:B------:R-:W-:Y:S02]  /*0160*/  UIMAD UR59, UR8, UR4, UR59 ;  /* 0x00000004083b72a4 */ /* 0x000fe4000f8e023b */
[----:B------:R-:W-:Y:S02]  /*0170*/  ULDC.U8 UR9, c[0x0][0x328] ;  /* 0x0000ca0000097ab9 */ /* 0x000fe40000000000 */
[----:B------:R-:W-:Y:S02]  /*0180*/  UISETP.NE.AND UP5, UPT, UR9, URZ, UPT ;  /* 0x0000003f0900728c */ /* 0x000fe4000bfa5270 */
[----:B------:R-:W-:Y:S02]  /*0190*/  ULDC UR50, c[0x0][0x22c] ;  /* 0x00008b0000327ab9 */ /* 0x000fe40000000800 */
[----:B------:R-:W-:Y:S02]  /*01a0*/  ULDC UR40, c[0x0][0x1c0] ;  /* 0x0000700000287ab9 */ /* 0x000fe40000000800 */
[----:B------:R-:W-:Y:S01]  /*01b0*/  ULDC UR12, c[0x0][0x1c0] ;  /* 0x00007000000c7ab9 */ /* 0x000fe20000000800 */
[----:B-1----:R-:W-:Y:S01]  /*01c0*/  SHF.R.S32.HI R0, RZ, 0x1f, R9 ;  /* 0x0000001fff007819 */ /* 0x002fe20000011409 */
[----:B--2---:R-:W-:-:S02]  /*01d0*/  UIMAD.WIDE.U32 UR48, UR34, UR14, URZ ;  /* 0x0000000e223072a5 */ /* 0x004fc4000f8e003f */
[----:B------:R-:W-:Y:S01]  /*01e0*/  USHF.L.U32 UR14, UR34, 0x7, URZ ;  /* 0x00000007220e7899 */ /* 0x000fe2000800063f */
[CC--:B------:R-:W-:Y:S01]  /*01f0*/  LEA.HI R6, R0.reuse, R9.reuse, RZ, 0x2 ;  /* 0x0000000900067211 */ /* 0x0c0fe200078f10ff */
[----:B------:R-:W-:Y:S01]  /*0200*/  USHF.R.S32.HI UR8, URZ, 0x1f, UR34 ;  /* 0x0000001f3f087899 */ /* 0x000fe20008011422 */
[CC--:B------:R-:W-:Y:S01]  /*0210*/  LEA.HI R7, R0.reuse, R9.reuse, RZ, 0x4 ;  /* 0x0000000900077211 */ /* 0x0c0fe200078f20ff */
[----:B------:R-:W-:Y:S01]  /*0220*/  UIMAD.WIDE UR40, UR50, UR40, URZ ;  /* 0x00000028322872a5 */ /* 0x000fe2000f8e023f */
[CC--:B------:R-:W-:Y:S01]  /*0230*/  LEA.HI R3, R0.reuse, R9.reuse, RZ, 0x5 ;  /* 0x0000000900037211 */ /* 0x0c0fe200078f28ff */
[----:B---3--:R-:W-:Y:S01]  /*0240*/  UIMAD UR51, UR38, UR50, URZ ;  /* 0x00000032263372a4 */ /* 0x008fe2000f8e023f */
[CC--:B------:R-:W-:Y:S01]  /*0250*/  LEA.HI R14, R0.reuse, R9.reuse, RZ, 0x3 ;  /* 0x00000009000e7211 */ /* 0x0c0fe200078f18ff */
[----:B------:R-:W-:Y:S01]  /*0260*/  UIMAD UR50, UR50, UR12, URZ ;  /* 0x0000000c323272a4 */ /* 0x000fe2000f8e023f */
[CC--:B------:R-:W-:Y:S01]  /*0270*/  LEA.HI R13, R0.reuse, R9.reuse, RZ, 0x6 ;  /* 0x00000009000d7211 */ /* 0x0c0fe200078f30ff */
[----:B------:R-:W-:Y:S01]  /*0280*/  ULDC UR13, c[0x0][0x1c0] ;  /* 0x00007000000d7ab9 */ /* 0x000fe20000000800 */
[----:B------:R-:W-:Y:S01]  /*0290*/  LEA.HI R20, R0, R9, RZ, 0x7 ;  /* 0x0000000900147211 */ /* 0x000fe200078f38ff */
[----:B------:R-:W-:Y:S01]  /*02a0*/  ULDC UR11, c[0x0][0x1c0] ;  /* 0x00007000000b7ab9 */ /* 0x000fe20000000800 */
[--C-:B------:R-:W-:Y:S01]  /*02b0*/  SHF.R.S32.HI R0, RZ, 0x2, R6.reuse ;  /* 0x00000002ff007819 */ /* 0x100fe20000011406 */
[----:B------:R-:W-:Y:S01]  /*02c0*/  UIMAD UR56, UR5, UR34, URZ ;  /* 0x00000022053872a4 */ /* 0x000fe2000f8e023f */
[C---:B------:R-:W-:Y:S01]  /*02d0*/  LOP3.LUT R5, R6.reuse, 0xfffffffc, RZ, 0xc0, !PT ;  /* 0xfffffffc06057812 */ /* 0x040fe200078ec0ff */
[----:B------:R-:W-:Y:S01]  /*02e0*/  UIMAD UR4, UR34, UR11, UR38 ;  /* 0x0000000b220472a4 */ /* 0x000fe2000f8e0226 */
[----:B------:R-:W-:Y:S01]  /*02f0*/  SHF.R.S32.HI R2, RZ, 0x1f, R6 ;  /* 0x0000001fff027819 */ /* 0x000fe20000011406 */
[----:B------:R-:W-:Y:S01]  /*0300*/  @!UP5 UIMAD UR5, UR34, UR13, UR38 ;  /* 0x0000000d2205d2a4 */ /* 0x000fe2000f8e0226 */
[----:B------:R-:W-:Y:S01]  /*0310*/  SHF.R.S32.HI R4, RZ, 0x4, R7 ;  /* 0x00000004ff047819 */ /* 0x000fe20000011407 */
[----:B------:R-:W-:Y:S01]  /*0320*/  IMAD.IADD R18, R9, 0x1, -R5 ;  /* 0x0000000109127824 */ /* 0x000fe200078e0a05 */
[-C--:B------:R-:W-:Y:S01]  /*0330*/  LEA.HI R6, R6, R0.reuse, RZ, 0x1 ;  /* 0x0000000006067211 */ /* 0x080fe200078f08ff */
[----:B------:R-:W-:Y:S01]  /*0340*/  USHF.L.U32 UR45, UR50, 0x6, URZ ;  /* 0x00000006322d7899 */ /* 0x000fe2000800063f */
[----:B------:R-:W-:Y:S01]  /*0350*/  LEA.HI R2, R2, R0, RZ, 0x3 ;  /* 0x0000000002027211 */ /* 0x000fe200078f18ff */
[----:B------:R-:W-:Y:S01]  /*0360*/  IMAD.SHL.U32 R250, R18, 0x8, RZ ;  /* 0x0000000812fa7824 */ /* 0x000fe200078e00ff */
[C---:B------:R-:W-:Y:S01]  /*0370*/  LEA.HI R5, R7.reuse, R4, RZ, 0x1 ;  /* 0x0000000407057211 */ /* 0x040fe200078f08ff */
[----:B------:R-:W-:Y:S01]  /*0380*/  ULDC UR53, c[0x0][0x214] ;  /* 0x0000850000357ab9 */ /* 0x000fe20000000800 */
[----:B------:R-:W-:Y:S01]  /*0390*/  LOP3.LUT R8, R7, 0xfffffff0, RZ, 0xc0, !PT ;  /* 0xfffffff007087812 */ /* 0x000fe200078ec0ff */
[----:B------:R-:W-:Y:S01]  /*03a0*/  ULDC UR60, c[0x0][0x1c8] ;  /* 0x00007200003c7ab9 */ /* 0x000fe20000000800 */
[----:B------:R-:W-:Y:S01]  /*03b0*/  LOP3.LUT R7, R6, 0x7fffffe, RZ, 0xc0, !PT ;  /* 0x07fffffe06077812 */ /* 0x000fe200078ec0ff */
[----:B------:R-:W-:Y:S01]  /*03c0*/  ULDC.U8 UR10, c[0x0][0x3d0] ;  /* 0x0000f400000a7ab9 */ /* 0x000fe20000000000 */
[----:B------:R-:W-:Y:S01]  /*03d0*/  LOP3.LUT R2, R2, 0xfffffff8, RZ, 0xc0, !PT ;  /* 0xfffffff802027812 */ /* 0x000fe200078ec0ff */
[----:B------:R-:W-:Y:S01]  /*03e0*/  IMAD.IADD R6, R9, 0x1, -R8 ;  /* 0x0000000109067824 */ /* 0x000fe200078e0a08 */
[----:B------:R-:W-:Y:S01]  /*03f0*/  LOP3.LUT R5, R5, 0xfffffffe, RZ, 0xc0, !PT ;  /* 0xfffffffe05057812 */ /* 0x000fe200078ec0ff */
[C---:B------:R-:W-:Y:S01]  /*0400*/  IMAD.IADD R7, R0.reuse, 0x1, -R7 ;  /* 0x0000000100077824 */ /* 0x040fe200078e0a07 */
[----:B------:R-:W-:Y:S01]  /*0410*/  LOP3.LUT R10, R3, 0xffffffe0, RZ, 0xc0, !PT ;  /* 0xffffffe0030a7812 */ /* 0x000fe200078ec0ff */
[----:B------:R-:W-:Y:S01]  /*0420*/  IMAD.IADD R8, R0, 0x1, -R2 ;  /* 0x0000000100087824 */ /* 0x000fe200078e0a02 */
[----:B------:R-:W-:Y:S01]  /*0430*/  SHF.R.S32.HI R0, RZ, 0x5, R3 ;  /* 0x00000005ff007819 */ /* 0x000fe20000011403 */
[----:B------:R-:W-:Y:S01]  /*0440*/  IMAD.IADD R15, R4, 0x1, -R5 ;  /* 0x00000001040f7824 */ /* 0x000fe200078e0a05 */
[----:B------:R-:W-:Y:S01]  /*0450*/  SHF.R.S32.HI R2, RZ, 0x1f, R3 ;  /* 0x0000001fff027819 */ /* 0x000fe20000011403 */
[----:B------:R-:W-:Y:S01]  /*0460*/  IMAD.IADD R10, R9, 0x1, -R10 ;  /* 0x00000001090a7824 */ /* 0x000fe200078e0a0a */
[----:B------:R-:W-:Y:S01]  /*0470*/  SHF.R.S32.HI R5, RZ, 0x3, R14 ;  /* 0x00000003ff057819 */ /* 0x000fe2000001140e */
[----:B------:R-:W-:Y:S01]  /*0480*/  ULDC UR54, c[0x0][0x224] ;  /* 0x0000890000367ab9 */ /* 0x000fe20000000800 */
[-C--:B------:R-:W-:Y:S01]  /*0490*/  LEA.HI R4, R3, R0.reuse, RZ, 0x1 ;  /* 0x0000000003047211 */ /* 0x080fe200078f08ff */
[----:B------:R-:W-:Y:S01]  /*04a0*/  @UP5 UIMAD UR58, UR34, UR53, URZ ;  /* 0x00000035223a52a4 */ /* 0x000fe2000f8e023f */
[----:B------:R-:W-:Y:S01]  /*04b0*/  LEA.HI R2, R2, R0, RZ, 0x2 ;  /* 0x0000000002027211 */ /* 0x000fe200078f10ff */
[----:B------:R-:W-:Y:S01]  /*04c0*/  IMAD.SHL.U32 R3, R5, 0x40, RZ ;  /* 0x0000004005037824 */ /* 0x000fe200078e00ff */
[----:B------:R-:W-:Y:S01]  /*04d0*/  LOP3.LUT R5, R4, 0xfffffffe, RZ, 0xc0, !PT ;  /* 0xfffffffe04057812 */ /* 0x000fe200078ec0ff */
[----:B------:R-:W-:Y:S01]  /*04e0*/  ULDC.64 UR6, c[0x0][0x118] ;  /* 0x0000460000067ab9 */ /* 0x000fe20000000a00 */
[----:B------:R-:W-:Y:S01]  /*04f0*/  LOP3.LUT R4, R2, 0xfffffffc, RZ, 0xc0, !PT ;  /* 0xfffffffc02047812 */ /* 0x000fe200078ec0ff */
[----:B------:R-:W-:Y:S01]  /*0500*/  ULDC UR44, c[0x0][0x2e8] ;  /* 0x0000ba00002c7ab9 */ /* 0x000fe20000000800 */
[----:B------:R-:W-:Y:S01]  /*0510*/  LOP3.LUT R2, R3, 0xc0, RZ, 0xc0, !PT ;  /* 0x000000c003027812 */ /* 0x000fe200078ec0ff */
[----:B------:R-:W-:Y:S01]  /*0520*/  IMAD.IADD R207, R0, 0x1, -R5 ;  /* 0x0000000100cf7824 */ /* 0x000fe200078e0a05 */
[----:B------:R-:W-:Y:S01]  /*0530*/  LOP3.LUT R11, R14, 0xfffffff8, RZ, 0xc0, !PT ;  /* 0xfffffff80e0b7812 */ /* 0x000fe200078ec0ff */
[C---:B------:R-:W-:Y:S01]  /*0540*/  IMAD.IADD R12, R0.reuse, 0x1, -R4 ;  /* 0x00000001000c7824 */ /* 0x040fe200078e0a04 */
[----:B------:R-:W-:Y:S01]  /*0550*/  SHF.R.U32.HI R3, RZ, 0x3, R2 ;  /* 0x00000003ff037819 */ /* 0x000fe20000011602 */
[----:B------:R-:W-:Y:S01]  /*0560*/  IMAD R4, R0, 0x8, R7 ;  /* 0x0000000800047824 */ /* 0x000fe200078e0207 */
[----:B------:R-:W-:Y:S01]  /*0570*/  LOP3.LUT R0, R2, 0x18, R250, 0xf8, !PT ;  /* 0x0000001802007812 */ /* 0x000fe200078ef8fa */
[----:B------:R-:W-:Y:S01]  /*0580*/  IMAD.IADD R11, R9, 0x1, -R11 ;  /* 0x00000001090b7824 */ /* 0x000fe200078e0a0b */
[----:B------:R-:W-:Y:S01]  /*0590*/  SHF.R.S32.HI R2, RZ, 0x1f, R10 ;  /* 0x0000001fff027819 */ /* 0x000fe2000001140a */
[----:B------:R-:W-:Y:S01]  /*05a0*/  ULOP3.LUT UR60, UR38, UR60, URZ, 0x3c, !UPT ;  /* 0x0000003c263c7292 */ /* 0x000fe2000f8e3c3f */
[----:B------:R-:W-:Y:S01]  /*05b0*/  LOP3.LUT R0, R0, R3, RZ, 0x3c, !PT ;  /* 0x0000000300007212 */ /* 0x000fe200078e3cff */
[----:B------:R-:W-:Y:S01]  /*05c0*/  USHF.R.S32.HI UR61, URZ, 0x1f, UR38 ;  /* 0x0000001f3f3d7899 */ /* 0x000fe20008011426 */
[----:B------:R-:W-:Y:S01]  /*05d0*/  SHF.R.S32.HI R3, RZ, 0x1f, R6 ;  /* 0x0000001fff037819 */ /* 0x000fe20000011406 */
[----:B------:R-:W-:Y:S01]  /*05e0*/  UISETP.NE.AND UP6, UPT, UR10, URZ, UPT ;  /* 0x0000003f0a00728c */ /* 0x000fe2000bfc5270 */
[----:B------:R-:W-:Y:S01]  /*05f0*/  LEA.HI R19, R2, R10, RZ, 0x2 ;  /* 0x0000000a02137211 */ /* 0x000fe200078f10ff */
[----:B------:R-:W-:Y:S01]  /*0600*/  IMAD.U32 R0, R4, 0x20, R0 ;  /* 0x0000002004007824 */ /* 0x000fe200078e0000 */
[-C--:B------:R-:W-:Y:S01]  /*0610*/  LEA.HI R10, R3, R6.reuse, RZ, 0x3 ;  /* 0x00000006030a7211 */ /* 0x080fe200078f18ff */
[----:B------:R-:W-:Y:S01]  /*0620*/  UIMAD.WIDE.U32 UR46, UR40, UR48, URZ ;  /* 0x00000030282e72a5 */ /* 0x000fe2000f8e003f */
[----:B------:R-:W-:Y:S01]  /*0630*/  LEA.HI R2, R6, R6, RZ, 0x1 ;  /* 0x0000000606027211 */ /* 0x000fe200078f08ff */
[----:B------:R-:W-:Y:S01]  /*0640*/  UIMAD UR55, UR41, UR48, URZ ;  /* 0x00000030293772a4 */ /* 0x000fe2000f8e023f */
[----:B------:R1:W-:Y:S01]  /*0650*/  STL [R1+0x24], R0 ;  /* 0x0000240001007387 */ /* 0x0003e20000100800 */
[----:B------:R-:W-:Y:S01]  /*0660*/  SHF.R.S32.HI R9, RZ, 0x6, R13 ;  /* 0x00000006ff097819 */ /* 0x000fe2000001140d */
[----:B------:R-:W-:Y:S01]  /*0670*/  USHF.R.S32.HI UR57, URZ, 0x1f, UR51 ;  /* 0x0000001f3f397899 */ /* 0x000fe20008011433 */
[----:B------:R-:W-:Y:S01]  /*0680*/  LOP3.LUT R4, R2, 0x7fffffe, RZ, 0xc0, !PT ;  /* 0x07fffffe02047812 */ /* 0x000fe200078ec0ff */
[----:B------:R-:W-:Y:S01]  /*0690*/  UIMAD UR54, UR4, UR54, URZ ;  /* 0x00000036043672a4 */ /* 0x000fe2000f8e023f */
[----:B------:R-:W-:Y:S01]  /*06a0*/  LOP3.LUT R5, R10, 0xfffffff8, RZ, 0xc0, !PT ;  /* 0xfffffff80a057812 */ /* 0x000fe200078ec0ff */
[----:B------:R-:W-:Y:S01]  /*06b0*/  @!UP5 UIMAD UR53, UR5, UR53, URZ ;  /* 0x000000350535d2a4 */ /* 0x000fe2000f8e023f */
[----:B------:R-:W-:Y:S01]  /*06c0*/  LOP3.LUT P2, RZ, R8, 0x2, RZ, 0xc0, !PT ;  /* 0x0000000208ff7812 */ /* 0x000fe2000784c0ff */
[----:B------:R-:W-:Y:S01]  /*06d0*/  IMAD.IADD R16, R6, 0x1, -R4 ;  /* 0x0000000106107824 */ /* 0x000fe200078e0a04 */
[----:B------:R-:W-:Y:S01]  /*06e0*/  LOP3.LUT R4, R8, 0x1, RZ, 0xc0, !PT ;  /* 0x0000000108047812 */ /* 0x000fe200078ec0ff */
[----:B------:R-:W-:Y:S01]  /*06f0*/  IMAD.IADD R13, R6, 0x1, -R5 ;  /* 0x00000001060d7824 */ /* 0x000fe200078e0a05 */
[----:B------:R-:W-:Y:S01]  /*0700*/  SHF.R.S32.HI R5, RZ, 0x1, R2 ;  /* 0x00000001ff057819 */ /* 0x000fe20000011402 */
[----:B------:R-:W-:Y:S01]  /*0710*/  USHF.R.S32.HI UR52, URZ, 0x1f, UR45 ;  /* 0x0000001f3f347899 */ /* 0x000fe2000801142d */
[----:B------:R-:W-:Y:S01]  /*0720*/  ISETP.NE.U32.AND P3, PT, R4, 0x1, PT ;  /* 0x000000010400780c */ /* 0x000fe20003f65070 */
[----:B------:R-:W-:Y:S01]  /*0730*/  UMOV UR43, 0xffffd000 ;  /* 0xffffd000002b7882 */ /* 0x000fe20000000000 */
[----:B------:R-:W-:-:S02]  /*0740*/  LOP3.LUT P5, RZ, R13, 0x2, RZ, 0xc0, !PT ;  /* 0x000000020dff7812 */ /* 0x000fc400078ac0ff */
[----:B------:R-:W-:Y:S02]  /*0750*/  LOP3.LUT P6, RZ, R13, 0x4, RZ, 0xc0, !PT ;  /* 0x000000040dff7812 */ /* 0x000fe400078cc0ff */
[----:B------:R-:W-:Y:S02]  /*0760*/  SEL R202, R206, 0xffffffe0, !P5 ;  /* 0xffffffe0ceca7807 */ /* 0x000fe40006800000 */
[----:B------:R-:W-:Y:S02]  /*0770*/  SEL R216, R216, 0x10, !P3 ;  /* 0x00000010d8d87807 */ /* 0x000fe40005800000 */
[----:B------:R-:W-:Y:S02]  /*0780*/  SEL R203, R203, 0x40, P6 ;  /* 0x00000040cbcb7807 */ /* 0x000fe40003000000 */
[----:B-1----:R-:W-:-:S04]  /*0790*/  LEA.HI R0, R11, R11, RZ, 0x1 ;  /* 0x0000000b0b007211 */ /* 0x002fc800078f08ff */
[----:B------:R-:W-:Y:S02]  /*07a0*/  LOP3.LUT R3, R0, 0x3fffffe, RZ, 0xc0, !PT ;  /* 0x03fffffe00037812 */ /* 0x000fe400078ec0ff */
[----:B------:R-:W-:-:S03]  /*07b0*/  SHF.R.S32.HI R0, RZ, 0x1, R0 ;  /* 0x00000001ff007819 */ /* 0x000fc60000011400 */
[----:B------:R-:W-:Y:S01]  /*07c0*/  IMAD.IADD R7, R11, 0x1, -R3 ;  /* 0x000000010b077824 */ /* 0x000fe200078e0a03 */
[C---:B------:R-:W-:Y:S01]  /*07d0*/  LOP3.LUT P4, RZ, R0.reuse, 0x2, RZ, 0xc0, !PT ;  /* 0x0000000200ff7812 */ /* 0x040fe2000788c0ff */
[----:B------:R-:W-:Y:S02]  /*07e0*/  IMAD R3, R9, 0x4, R15 ;  /* 0x0000000409037824 */ /* 0x000fe400078e020f */
[----:B------:R-:W-:Y:S01]  /*07f0*/  IMAD.SHL.U32 R0, R0, 0x40, RZ ;  /* 0x0000004000007824 */ /* 0x000fe200078e00ff */
[----:B------:R-:W-:Y:S01]  /*0800*/  SEL R197, R206, 0xffffffe0, !P4 ;  /* 0xffffffe0cec57807 */ /* 0x000fe20006000000 */
[----:B------:R-:W-:Y:S02]  /*0810*/  IMAD R17, R3, 0x8, R7 ;  /* 0x0000000803117824 */ /* 0x000fe400078e0207 */
[----:B------:R-:W-:Y:S01]  /*0820*/  IMAD.SHL.U32 R3, R11, 0x40, RZ ;  /* 0x000000400b037824 */ /* 0x000fe200078e00ff */
[----:B------:R-:W-:-:S04]  /*0830*/  LOP3.LUT R0, R0, 0xc0, RZ, 0xc0, !PT ;  /* 0x000000c000007812 */ /* 0x000fc800078ec0ff */
[----:B------:R-:W-:Y:S02]  /*0840*/  LOP3.LUT R4, R3, 0x1c0, RZ, 0xc0, !PT ;  /* 0x000001c003047812 */ /* 0x000fe400078ec0ff */
[----:B------:R-:W-:Y:S01]  /*0850*/  SHF.R.S32.HI R3, RZ, 0x1f, R2 ;  /* 0x0000001fff037819 */ /* 0x000fe20000011402 */
[----:B------:R-:W-:-:S03]  /*0860*/  IMAD.SHL.U32 R2, R12, 0x10, RZ ;  /* 0x000000100c027824 */ /* 0x000fc600078e00ff */
[----:B------:R-:W-:Y:S02]  /*0870*/  LEA.HI R3, R3, R5, RZ, 0x2 ;  /* 0x0000000503037211 */ /* 0x000fe400078f10ff */
[----:B------:R-:W-:Y:S02]  /*0880*/  LOP3.LUT R2, R4, 0x30, R2, 0xf8, !PT ;  /* 0x0000003004027812 */ /* 0x000fe400078ef802 */
[----:B------:R-:W-:Y:S02]  /*0890*/  LOP3.LUT R3, R3, 0xfffffffc, RZ, 0xc0, !PT ;  /* 0xfffffffc03037812 */ /* 0x000fe400078ec0ff */
[--C-:B------:R-:W-:Y:S02]  /*08a0*/  LOP3.LUT R6, R2, 0x8, R14.reuse, 0xf8, !PT ;  /* 0x0000000802067812 */ /* 0x100fe400078ef80e */
[----:B------:R-:W-:Y:S01]  /*08b0*/  LOP3.LUT R2, R0, 0x8, R14, 0xf8, !PT ;  /* 0x0000000800027812 */ /* 0x000fe200078ef80e */
[----:B------:R-:W-:Y:S01]  /*08c0*/  IMAD.IADD R11, R5, 0x1, -R3 ;  /* 0x00000001050b7824 */ /* 0x000fe200078e0a03 */
[----:B------:R-:W-:Y:S01]  /*08d0*/  SHF.R.U32.HI R0, RZ, 0x3, R0 ;  /* 0x00000003ff007819 */ /* 0x000fe20000011600 */
[----:B------:R-:W-:Y:S01]  /*08e0*/  IMAD.SHL.U32 R3, R9, 0x20, RZ ;  /* 0x0000002009037824 */ /* 0x000fe200078e00ff */
[----:B------:R-:W-:-:S02]  /*08f0*/  LEA.HI R5, R8, R8, RZ, 0x1 ;  /* 0x0000000808057211 */ /* 0x000fc400078f08ff */
[----:B------:R-:W-:Y:S02]  /*0900*/  LOP3.LUT R198, R2, R0, RZ, 0x3c, !PT ;  /* 0x0000000002c67212 */ /* 0x000fe400078e3cff */
[----:B------:R-:W-:Y:S02]  /*0910*/  SHF.R.U32.HI R0, RZ, 0x3, R4 ;  /* 0x00000003ff007819 */ /* 0x000fe40000011604 */
[----:B------:R-:W-:Y:S01]  /*0920*/  SHF.R.S32.HI R2, RZ, 0x3, R10 ;  /* 0x00000003ff027819 */ /* 0x000fe2000001140a */
[----:B------:R-:W-:Y:S01]  /*0930*/  IMAD.U32 R198, R17, 0x20, R198 ;  /* 0x0000002011c67824 */ /* 0x000fe200078e00c6 */
[----:B------:R-:W-:Y:S01]  /*0940*/  LOP3.LUT R14, R6, R0, RZ, 0x3c, !PT ;  /* 0x00000000060e7212 */ /* 0x000fe200078e3cff */
[----:B------:R-:W-:Y:S01]  /*0950*/  IMAD.SHL.U32 R6, R18, 0x2, RZ ;  /* 0x0000000212067824 */ /* 0x000fe200078e00ff */
[----:B------:R-:W-:Y:S01]  /*0960*/  LOP3.LUT R0, R5, 0x3fffffe, RZ, 0xc0, !PT ;  /* 0x03fffffe05007812 */ /* 0x000fe200078ec0ff */
[----:B------:R-:W-:Y:S01]  /*0970*/  IMAD R16, R2, 0x8, R16 ;  /* 0x0000000802107824 */ /* 0x000fe200078e0210 */
[----:B------:R-:W-:Y:S01]  /*0980*/  LOP3.LUT P0, RZ, R11, 0x2, RZ, 0xc0, !PT ;  /* 0x000000020bff7812 */ /* 0x000fe2000780c0ff */
[----:B------:R-:W-:Y:S01]  /*0990*/  IMAD R201, R12, 0x2, R2 ;  /* 0x000000020cc97824 */ /* 0x000fe200078e0202 */
[----:B------:R-:W-:Y:S01]  /*09a0*/  SHF.R.S32.HI R2, RZ, 0x7, R20 ;  /* 0x00000007ff027819 */ /* 0x000fe20000011414 */
[----:B------:R-:W-:Y:S01]  /*09b0*/  IMAD.IADD R7, R8, 0x1, -R0 ;  /* 0x0000000108077824 */ /* 0x000fe200078e0a00 */
[----:B------:R-:W-:Y:S01]  /*09c0*/  SEL R206, R206, 0xffffffe0, !P0 ;  /* 0xffffffe0cece7807 */ /* 0x000fe20004000000 */
[----:B------:R-:W-:-:S02]  /*09d0*/  IMAD.SHL.U32 R0, R8, 0x40, RZ ;  /* 0x0000004008007824 */ /* 0x000fc400078e00ff */
[C---:B------:R-:W-:Y:S02]  /*09e0*/  IMAD R197, R198.reuse, 0x2, R197 ;  /* 0x00000002c6c57824 */ /* 0x040fe400078e02c5 */
[----:B------:R-:W-:Y:S01]  /*09f0*/  IMAD.SHL.U32 R198, R198, 0x2, RZ ;  /* 0x00000002c6c67824 */ /* 0x000fe200078e00ff */
[----:B------:R-:W-:-:S04]  /*0a00*/  LOP3.LUT R0, R0, 0x1c0, RZ, 0xc0, !PT ;  /* 0x000001c000007812 */ /* 0x000fc800078ec0ff */
[----:B------:R-:W-:Y:S02]  /*0a10*/  LOP3.LUT R4, R0, 0x20, R3, 0xf8, !PT ;  /* 0x0000002000047812 */ /* 0x000fe400078ef803 */
[----:B------:R-:W-:Y:S01]  /*0a20*/  SHF.R.U32.HI R3, RZ, 0x3, R0 ;  /* 0x00000003ff037819 */ /* 0x000fe20000011600 */
[----:B------:R-:W-:-:S03]  /*0a30*/  IMAD R0, R12, 0x200, R6 ;  /* 0x000002000c007824 */ /* 0x000fc600078e0206 */
[----:B------:R-:W-:Y:S01]  /*0a40*/  LOP3.LUT R8, R4, R3, RZ, 0x3c, !PT ;  /* 0x0000000304087212 */ /* 0x000fe200078e3cff */
[----:B------:R-:W-:Y:S01]  /*0a50*/  IMAD R9, R7, 0x20, R0 ;  /* 0x0000002007097824 */ /* 0x000fe200078e0200 */
[----:B------:R-:W-:Y:S01]  /*0a60*/  SHF.R.S32.HI R0, RZ, 0x1, R5 ;  /* 0x00000001ff007819 */ /* 0x000fe20000011405 */
[C---:B------:R-:W-:Y:S02]  /*0a70*/  IMAD R3, R2.reuse, 0x1000, R6 ;  /* 0x0000100002037824 */ /* 0x040fe400078e0206 */
[----:B------:R-:W-:Y:S01]  /*0a80*/  IMAD.SHL.U32 R2, R2, 0x8, RZ ;  /* 0x0000000802027824 */ /* 0x000fe200078e00ff */
[C---:B------:R-:W-:Y:S01]  /*0a90*/  LOP3.LUT P1, RZ, R0.reuse, 0x2, RZ, 0xc0, !PT ;  /* 0x0000000200ff7812 */ /* 0x040fe2000782c0ff */
[----:B------:R-:W-:Y:S02]  /*0aa0*/  IMAD.SHL.U32 R0, R0, 0x40, RZ ;  /* 0x0000004000007824 */ /* 0x000fe400078e00ff */
[----:B------:R-:W-:Y:S01]  /*0ab0*/  IMAD.U32 R4, RZ, RZ, UR14 ;  /* 0x0000000eff047e24 */ /* 0x000fe2000f8e00ff */
[----:B------:R-:W-:Y:S01]  /*0ac0*/  LOP3.LUT R2, R2, 0x8, RZ, 0xc0, !PT ;  /* 0x0000000802027812 */ /* 0x000fe200078ec0ff */
[----:B------:R-:W-:Y:S01]  /*0ad0*/  IMAD R5, R207, 0x400, R3 ;  /* 0x00000400cf057824 */ /* 0x000fe200078e0203 */
[----:B------:R-:W-:Y:S01]  /*0ae0*/  LOP3.LUT R0, R0, 0xc0, RZ, 0xc0, !PT ;  /* 0x000000c000007812 */ /* 0x000fe200078ec0ff */
[----:B------:R-:W-:-:S02]  /*0af0*/  IMAD.SHL.U32 R4, R15, 0x10, RZ ;  /* 0x000000100f047824 */ /* 0x000fc400078e00ff */
[----:B------:R-:W-:Y:S01]  /*0b00*/  IMAD.IADD R218, R8, 0x1, R5 ;  /* 0x0000000108da7824 */ /* 0x000fe200078e0205 */
        /* <DEDUP_REMOVED lines=8> */
[----:B------:R-:W-:Y:S01]  /*0b90*/  IADD3 R219, R218, 0x20, RZ ;  /* 0x00000020dadb7810 */ /* 0x000fe20007ffe0ff */
        /* <DEDUP_REMOVED lines=8> */
[----:B------:R-:W-:Y:S01]  /*0c20*/  IMAD.U32 R0, RZ, RZ, UR8 ;  /* 0x00000008ff007e24 */ /* 0x000fe2000f8e00ff */
[----:B------:R-:W-:Y:S01]  /*0c30*/  LOP3.LUT R5, R4, R2, R5, 0x1e, !PT ;  /* 0x0000000204057212 */ /* 0x000fe200078e1e05 */
[----:B------:R-:W-:Y:S01]  /*0c40*/  IMAD.SHL.U32 R0, R16, 0x20, RZ ;  /* 0x0000002010007824 */ /* 0x000fe200078e00ff */
[----:B------:R-:W-:Y:S01]  /*0c50*/  LOP3.LUT R2, R4, R7, R2, 0x1e, !PT ;  /* 0x0000000704027212 */ /* 0x000fe200078e1e02 */
[----:B------:R-:W-:Y:S01]  /*0c60*/  IMAD.U32 R201, R201, 0x200, R6 ;  /* 0x00000200c9c97824 */ /* 0x000fe200078e0006 */
[----:B------:R-:W-:Y:S01]  /*0c70*/  SHF.R.S32.HI R4, RZ, 0x2, R19 ;  /* 0x00000002ff047819 */ /* 0x000fe20000011413 */
[----:B------:R-:W-:Y:S01]  /*0c80*/  USHF.R.S32.HI UR8, URZ, 0x1f, UR38 ;  /* 0x0000001f3f087899 */ /* 0x000fe20008011426 */
[----:B------:R-:W-:Y:S01]  /*0c90*/  @P2 IADD3 R219, R218, -0x20, RZ ;  /* 0xffffffe0dadb2810 */ /* 0x000fe20007ffe0ff */
[----:B------:R-:W-:Y:S01]  /*0ca0*/  IMAD.IADD R205, R0, 0x1, R2 ;  /* 0x0000000100cd7824 */ /* 0x000fe200078e0202 */
[----:B------:R-:W-:Y:S01]  /*0cb0*/  LEA R201, R201, 0xf000, 0x1 ;  /* 0x0000f000c9c97811 */ /* 0x000fe200078e08ff */
[----:B------:R-:W-:-:S02]  /*0cc0*/  IMAD R4, R207, 0x10, R4 ;  /* 0x00000010cf047824 */ /* 0x000fc400078e0204 */
[----:B------:R-:W-:Y:S02]  /*0cd0*/  IMAD R207, R207, 0x200, R0 ;  /* 0x00000200cfcf7824 */ /* 0x000fe400078e0200 */
[----:B------:R-:W-:Y:S01]  /*0ce0*/  IMAD.IADD R202, R201, 0x1, R202 ;  /* 0x00000001c9ca7824 */ /* 0x000fe200078e02ca */
[----:B------:R-:W-:Y:S01]  /*0cf0*/  IADD3 R0, R4, -0x40, RZ ;  /* 0xffffffc004007810 */ /* 0x000fe20007ffe0ff */
[----:B------:R-:W-:Y:S01]  /*0d00*/  IMAD.IADD R207, R207, 0x1, R5 ;  /* 0x00000001cfcf7824 */ /* 0x000fe200078e0205 */
[----:B------:R1:W-:Y:S01]  /*0d10*/  STL [R1+0x20], R4 ;  /* 0x0000200401007387 */ /* 0x0003e20000100800 */
[----:B------:R-:W-:Y:S01]  /*0d20*/  IADD3 R5, R250, 0x20, RZ ;  /* 0x00000020fa057810 */ /* 0x000fe20007ffe0ff */
[----:B------:R-:W-:Y:S01]  /*0d30*/  IMAD.IADD R204, R201, 0x1, R203 ;  /* 0x00000001c9cc7824 */ /* 0x000fe200078e02cb */
[----:B------:R-:W-:Y:S01]  /*0d40*/  SHF.R.S32.HI R2, RZ, 0x1f, R0 ;  /* 0x0000001fff027819 */ /* 0x000fe20000011400 */
[----:B------:R-:W-:Y:S02]  /*0d50*/  IMAD.SHL.U32 R199, R207, 0x2, RZ ;  /* 0x00000002cfc77824 */ /* 0x000fe400078e00ff */
[----:B------:R-:W-:Y:S01]  /*0d60*/  STL [R1+0x8], R5 ;  /* 0x0000080501007387 */ /* 0x000fe20000100800 */
[C---:B------:R-:W-:Y:S01]  /*0d70*/  SHF.L.U64.HI R2, R0.reuse, 0x2, R2 ;  /* 0x0000000200027819 */ /* 0x040fe20000010202 */
[----:B------:R-:W-:-:S02]  /*0d80*/  IMAD.SHL.U32 R0, R0, 0x4, RZ ;  /* 0x0000000400007824 */ /* 0x000fc400078e00ff */
[----:B------:R-:W-:Y:S02]  /*0d90*/  IMAD.U32 R7, RZ, RZ, UR8 ;  /* 0x00000008ff077e24 */ /* 0x000fe4000f8e00ff */
[----:B------:R-:W-:Y:S02]  /*0da0*/  IMAD.IADD R216, R216, 0x1, R219 ;  /* 0x00000001d8d87824 */ /* 0x000fe400078e02db */
[----:B------:R-:W-:Y:S02]  /*0db0*/  IMAD.IADD R203, R202, 0x1, R203 ;  /* 0x00000001cacb7824 */ /* 0x000fe400078e02cb */
[----:B------:R-:W-:Y:S01]  /*0dc0*/  IMAD.IADD R200, R199, 0x1, R206 ;  /* 0x00000001c7c87824 */ /* 0x000fe200078e02ce */
[----:B-1----:R-:W-:-:S05]  /*0dd0*/  IADD3 R4, R250, 0x40, RZ ;  /* 0x00000040fa047810 */ /* 0x002fca0007ffe0ff */
[----:B------:R1:W-:Y:S04]  /*0de0*/  STL [R1+0xc], R4 ;  /* 0x00000c0401007387 */ /* 0x0003e80000100800 */
[----:B------:R2:W-:Y:S04]  /*0df0*/  STL [R1+0x40], R2 ;  /* 0x0000400201007387 */ /* 0x0005e80000100800 */
[----:B------:R3:W-:Y:S01]  /*0e00*/  STL [R1+0x3c], R0 ;  /* 0x00003c0001007387 */ /* 0x0007e20000100800 */
[----:B-1----:R-:W-:Y:S01]  /*0e10*/  LEA R4, R8, 0x9000, 0x1 ;  /* 0x0000900008047811 */ /* 0x002fe200078e08ff */
[----:B--2---:R-:W-:-:S04]  /*0e20*/  IMAD.SHL.U32 R2, R3, 0x2, RZ ;  /* 0x0000000203027824 */ /* 0x004fc800078e00ff */
[----:B------:R1:W-:Y:S01]  /*0e30*/  STL [R1+0x28], R4 ;  /* 0x0000280401007387 */ /* 0x0003e20000100800 */
[C---:B---3--:R-:W-:Y:S02]  /*0e40*/  IADD3 R0, R4.reuse, 0x20, RZ ;  /* 0x0000002004007810 */ /* 0x048fe40007ffe0ff */
[----:B------:R-:W-:-:S05]  /*0e50*/  @P1 IADD3 R0, R4, -0x20, RZ ;  /* 0xffffffe004001810 */ /* 0x000fca0007ffe0ff */
[----:B------:R1:W-:Y:S02]  /*0e60*/  STL [R1+0x2c], R0 ;  /* 0x00002c0001007387 */ /* 0x0003e40000100800 */
.L_x_246:
        /* <DEDUP_REMOVED lines=12> */
[----:B-12---:R-:W-:Y:S01]  /*0f30*/  IMAD.U32 R4, RZ, RZ, UR4 ;  /* 0x00000004ff047e24 */ /* 0x006fe2000f8e00ff */
        /* <DEDUP_REMOVED lines=9> */
[----:B---3--:R1:W3:Y:S01]  /*0fd0*/  @P2 LDG.E R3, [R4.64+0x4] ;  /* 0x0000040604032981 */ /* 0x0082e2000c1e1900 */
        /* <DEDUP_REMOVED lines=30> */
.L_x_203:
        /* <DEDUP_REMOVED lines=67> */
.L_x_205:
        /* <DEDUP_REMOVED lines=18> */
.L_x_206:
        /* <DEDUP_REMOVED lines=71> */
.L_x_207:
[----:B------:R-:W-:Y:S02]  /*1b80*/  UMOV UR11, UR54 ;  /* 0x00000036000b7c82 */ /* 0x000fe40008000000 */
.L_x_208:
[----:B------:R-:W1:Y:S01]  /*1b90*/  S2R R18, SR_TID.X ;  /* 0x0000000000127919 */ /* 0x000e620000002100 */
[----:B------:R-:W-:Y:S01]  /*1ba0*/  UIADD3 UR8, UP4, UP3, UR8, UR45, UR51 ;  /* 0x0000002d08087290 */ /* 0x000fe2000fb9e033 */
[----:B------:R-:W-:Y:S01]  /*1bb0*/  SHF.R.S32.HI R251, RZ, 0x1f, R250 ;  /* 0x0000001ffffb7819 */ /* 0x000fe200000114fa */
[----:B------:R-:W-:Y:S01]  /*1bc0*/  UMOV UR18, 0x4 ;  /* 0x0000000400127882 */ /* 0x000fe20000000000 */
[----:B------:R-:W-:Y:S01]  /*1bd0*/  IMAD.U32 R9, RZ, RZ, UR20 ;  /* 0x00000014ff097e24 */ /* 0x000fe2000f8e00ff */
[----:B------:R-:W-:Y:S01]  /*1be0*/  UIADD3 UR28, UP2, UP1, UR16, UR8, UR17 ;  /* 0x00000008101c7290 */ /* 0x000fe2000f95e011 */
[----:B------:R-:W-:Y:S01]  /*1bf0*/  BSSY B1, `(.L_x_204) ;  /* 0x00007f0000017945 */ /* 0x000fe20003800000 */
        /* <DEDUP_REMOVED lines=10> */
[CC--:B------:R-:W-:Y:S02]  /*1ca0*/  LEA.HI R3, R19.reuse, R18.reuse, RZ, 0x2 ;  /* 0x0000001213037211 */ /* 0x0c0fe400078f10ff */
[----:B------:R-:W-:Y:S01]  /*1cb0*/  ULDC.64 UR8, c[0x0][0x370] ;  /* 0x0000dc0000087ab9 */ /* 0x000fe20000000a00 */
[----:B------:R-:W-:Y:S01]  /*1cc0*/  LEA.HI R8, R19, R18, RZ, 0x5 ;  /* 0x0000001213087211 */ /* 0x000fe200078f28ff */
[----:B------:R-:W-:Y:S01]  /*1cd0*/  UIMAD UR4, UR31, UR8, URZ ;  /* 0x000000081f0472a4 */ /* 0x000fe2000f8e023f */
[----:B------:R-:W-:Y:S01]  /*1ce0*/  SHF.R.S32.HI R3, RZ, 0x2, R3 ;  /* 0x00000002ff037819 */ /* 0x000fe20000011403 */
[----:B------:R-:W-:Y:S02]  /*1cf0*/  UIADD3 UR8, UR20, UR11, URZ ;  /* 0x0000000b14087290 */ /* 0x000fe4000fffe03f */
[----:B------:R-:W-:Y:S01]  /*1d00*/  UIMAD UR10, UR20, UR9, UR4 ;  /* 0x00000009140a72a4 */ /* 0x000fe2000f8e0204 */
[----:B------:R-:W-:Y:S01]  /*1d10*/  SHF.R.S32.HI R17, RZ, 0x1f, R3 ;  /* 0x0000001fff117819 */ /* 0x000fe20000011403 */
[----:B------:R-:W-:Y:S01]  /*1d20*/  UIMAD.WIDE UR8, UR8, UR18, UR16 ;  /* 0x00000012080872a5 */ /* 0x000fe2000f8e0210 */
[----:B------:R-:W-:Y:S01]  /*1d30*/  IADD3 R0, P0, R3, UR20, RZ ;  /* 0x0000001403007c10 */ /* 0x000fe2000ff1e0ff */
[----:B------:R-:W-:-:S03]  /*1d40*/  UIADD3 UR4, -UR5, UR13, UR25 ;  /* 0x0000000d05047290 */ /* 0x000fc6000fffe119 */
[----:B------:R-:W-:Y:S01]  /*1d50*/  IADD3.X R7, R17, UR31, RZ, P0, !PT ;  /* 0x0000001f11077c10 */ /* 0x000fe200087fe4ff */
[----:B------:R-:W-:Y:S01]  /*1d60*/  IMAD.WIDE.U32 R4, R0, c[0x0][0x190], R250 ;  /* 0x0000640000047a25 */ /* 0x000fe200078e00fa */
[----:B------:R-:W-:Y:S02]  /*1d70*/  UMOV UR17, UR8 ;  /* 0x0000000800117c82 */ /* 0x000fe40008000000 */
[----:B------:R-:W-:Y:S01]  /*1d80*/  UIADD3 UR8, UR20, UR15, URZ ;  /* 0x0000000f14087290 */ /* 0x000fe2000fffe03f */
[----:B------:R-:W-:Y:S01]  /*1d90*/  IMAD R7, R7, c[0x0][0x190], RZ ;  /* 0x0000640007077a24 */ /* 0x000fe200078e02ff */
[----:B------:R-:W-:Y:S01]  /*1da0*/  UMOV UR16, UR9 ;  /* 0x0000000900107c82 */ /* 0x000fe20008000000 */
[----:B------:R-:W-:Y:S01]  /*1db0*/  IADD3 R6, P0, R4, UR39, RZ ;  /* 0x0000002704067c10 */ /* 0x000fe2000ff1e0ff */
[----:B------:R-:W-:Y:S01]  /*1dc0*/  ULDC.64 UR14, c[0x0][0x200] ;  /* 0x00008000000e7ab9 */ /* 0x000fe20000000a00 */
[----:B------:R-:W-:Y:S01]  /*1dd0*/  IMAD R0, R0, c[0x0][0x194], R7 ;  /* 0x0000650000007a24 */ /* 0x000fe200078e0207 */
[----:B------:R-:W-:-:S03]  /*1de0*/  UIMAD.WIDE UR8, UR8, UR18, UR14 ;  /* 0x00000012080872a5 */ /* 0x000fc6000f8e020e */
[----:B------:R-:W-:Y:S01]  /*1df0*/  ULDC UR18, c[0x0][0x2e8] ;  /* 0x0000ba0000127ab9 */ /* 0x000fe20000000800 */
[----:B------:R-:W-:Y:S01]  /*1e00*/  IADD3.X R7, R5, UR36, R0, P0, !PT ;  /* 0x0000002405077c10 */ /* 0x000fe200087fe400 */
[----:B------:R-:W-:Y:S01]  /*1e10*/  UIADD3 UR4, UR4, -UR18, URZ ;  /* 0x8000001204047290 */ /* 0x000fe2000fffe03f */
[----:B------:R-:W-:Y:S01]  /*1e20*/  LOP3.LUT R0, R8, 0xffffffe0, RZ, 0xc0, !PT ;  /* 0xffffffe008007812 */ /* 0x000fe200078ec0ff */
[----:B------:R-:W-:Y:S01]  /*1e30*/  UMOV UR15, UR8 ;  /* 0x00000008000f7c82 */ /* 0x000fe20008000000 */
[----:B------:R-:W-:Y:S01]  /*1e40*/  IADD3 R4, P0, R250, UR29, RZ ;  /* 0x0000001dfa047c10 */ /* 0x000fe2000ff1e0ff */
[----:B------:R-:W-:Y:S01]  /*1e50*/  USHF.R.S32.HI UR18, URZ, 0x1f, UR4 ;  /* 0x0000001f3f127899 */ /* 0x000fe20008011404 */
[----:B------:R-:W-:Y:S01]  /*1e60*/  SHF.R.S32.HI R8, RZ, 0x5, R8 ;  /* 0x00000005ff087819 */ /* 0x000fe20000011408 */
[----:B------:R-:W-:Y:S01]  /*1e70*/  IMAD.IADD R0, R18, 0x1, -R0 ;  /* 0x0000000112007824 */ /* 0x000fe200078e0a00 */
[----:B------:R-:W-:Y:S01]  /*1e80*/  IADD3.X R5, R251, UR30, RZ, P0, !PT ;  /* 0x0000001efb057c10 */ /* 0x000fe200087fe4ff */
[----:B------:R-:W-:-:S02]  /*1e90*/  ULEA.HI UR18, UR18, UR4, URZ, 0x6 ;  /* 0x0000000412127291 */ /* 0x000fc4000f8f303f */
[----:B------:R-:W-:Y:S01]  /*1ea0*/  IMAD R0, R8, UR50, R0 ;  /* 0x0000003208007c24 */ /* 0x000fe2000f8e0200 */
[----:B------:R-:W-:Y:S01]  /*1eb0*/  UMOV UR14, UR9 ;  /* 0x00000009000e7c82 */ /* 0x000fe20008000000 */
[----:B------:R-:W-:Y:S01]  /*1ec0*/  IMAD.WIDE.U32 R4, R9, c[0x0][0x370], R4 ;  /* 0x0000dc0009047a25 */ /* 0x000fe200078e0004 */
[----:B------:R-:W-:Y:S02]  /*1ed0*/  USHF.R.S32.HI UR18, URZ, 0x6, UR18 ;  /* 0x000000063f127899 */ /* 0x000fe40008011412 */
[C---:B------:R-:W-:Y:S01]  /*1ee0*/  IADD3 R8, P0, R0.reuse, UR28, RZ ;  /* 0x0000001c00087c10 */ /* 0x040fe2000ff1e0ff */
[----:B------:R-:W-:Y:S01]  /*1ef0*/  UIADD3 UR8, UR33, -0x1, URZ ;  /* 0xffffffff21087890 */ /* 0x000fe2000fffe03f */
[----:B------:R-:W-:Y:S01]  /*1f00*/  IADD3 R5, R5, UR10, RZ ;  /* 0x0000000a05057c10 */ /* 0x000fe2000fffe0ff */
[----:B------:R-:W-:Y:S01]  /*1f10*/  UISETP.LT.AND UP1, UPT, URZ, UR18, UPT ;  /* 0x000000123f00728c */ /* 0x000fe2000bf21270 */
[----:B------:R-:W-:Y:S01]  /*1f20*/  LEA.HI.X.SX32 R211, R0, UR23, 0x1, P0 ;  /* 0x0000001700d37c11 */ /* 0x000fe200080f0eff */
[----:B------:R-:W-:Y:S01]  /*1f30*/  IMAD.U32 R0, RZ, RZ, UR38 ;  /* 0x00000026ff007e24 */ /* 0x000fe2000f8e00ff */
[----:B------:R-:W-:Y:S01]  /*1f40*/  LEA R212, P2, R8, c[0x0][0x350], 0x2 ;  /* 0x0000d40008d47a11 */ /* 0x000fe200078410ff */
[----:B------:R-:W-:-:S02]  /*1f50*/  USEL UR18, URZ, UR18, !UP1 ;  /* 0x000000123f127287 */ /* 0x000fc4000c800000 */
[----:B------:R-:W-:Y:S01]  /*1f60*/  IMAD.WIDE.U32 R4, R0, c[0x0][0x378], R4 ;  /* 0x0000de0000047a25 */ /* 0x000fe200078e0004 */
[----:B------:R-:W-:Y:S01]  /*1f70*/  LEA.HI.X R211, R8, c[0x0][0x354], R211, 0x2, P2 ;  /* 0x0000d50008d37a11 */ /* 0x000fe200010f14d3 */
[----:B------:R-:W-:Y:S02]  /*1f80*/  UISETP.GT.AND UP1, UPT, UR33, UR18, UPT ;  /* 0x000000122100728c */ /* 0x000fe4000bf24270 */
[----:B------:R-:W-:Y:S01]  /*1f90*/  IMAD.WIDE.U32 R6, R0, c[0x0][0x1a8], R6 ;  /* 0x00006a0000067a25 */ /* 0x000fe200078e0006 */
[----:B------:R-:W-:-:S03]  /*1fa0*/  IADD3 R5, R5, UR12, RZ ;  /* 0x0000000c05057c10 */ /* 0x000fc6000fffe0ff */
[----:B------:R-:W-:Y:S01]  /*1fb0*/  PLOP3.LUT P0, PT, PT, PT, UP1, 0x80, 0x0 ;  /* 0x000000000000781c */ /* 0x000fe20003f0f018 */
        /* <DEDUP_REMOVED lines=9> */
[----:B------:R-:W-:Y:S05]  /*2050*/  @P0 BRA `(.L_x_209) ;  /* 0x000008c000000947 */ /* 0x000fea0003800000 */
        /* <DEDUP_REMOVED lines=18> */
.L_x_210:
        /* <DEDUP_REMOVED lines=18> */
.L_x_211:
        /* <DEDUP_REMOVED lines=8> */
[----:B------:R-:W-:Y:S02]  /*2320*/  IMAD.WIDE.U32 R4, R4, c[0x0][0x3a0], R250 ;  /* 0x0000e80004047a25 */ /* 0x000fe400078e00fa */
[----:B------:R-:W-:Y:S01]  /*2330*/  ULDC.64 UR8, c[0x0][0x3b8] ;  /* 0x0000ee0000087ab9 */ /* 0x000fe20000000a00 */
[----:B------:R-:W-:Y:S02]  /*2340*/  ISETP.GE.AND P4, PT, R3, UR5, PT ;  /* 0x0000000503007c0c */ /* 0x000fe4000bf86270 */
[----:B------:R-:W-:-:S02]  /*2350*/  IADD3 R6, P0, R4, UR14, RZ ;  /* 0x0000000e04067c10 */ /* 0x000fc4000ff1e0ff */
        /* <DEDUP_REMOVED lines=22> */
.L_x_213:
[----:B-1----:R-:W-:Y:S05]  /*24c0*/  BSYNC B0 ;  /* 0x0000000000007941 */ /* 0x002fea0003800000 */
.L_x_212:
        /* <DEDUP_REMOVED lines=19> */
.L_x_215:
[----:B------:R-:W-:Y:S05]  /*2600*/  BSYNC B0 ;  /* 0x0000000000007941 */ /* 0x000fea0003800000 */
.L_x_214:
[----:B------:R-:W-:Y:S01]  /*2610*/  ULDC.64 UR4, c[0x0][0x3a8] ;  /* 0x0000ea0000047ab9 */ /* 0x000fe20000000a00 */
[----:B-1----:R-:W-:Y:S01]  /*2620*/  IMAD.U32 R4, RZ, RZ, UR25 ;  /* 0x00000019ff047e24 */ /* 0x002fe2000f8e00ff */
        /* <DEDUP_REMOVED lines=28> */
.L_x_217:
[----:B------:R-:W-:Y:S05]  /*27f0*/  BSYNC B0 ;  /* 0x0000000000007941 */ /* 0x000fea0003800000 */
.L_x_216:
        /* <DEDUP_REMOVED lines=18> */
.L_x_209:
[----:B------:R-:W2:Y:S01]  /*2920*/  LDL R16, [R1+0x24] ;  /* 0x0000240001107983 */ /* 0x000ea20000100800 */
[----:B------:R-:W-:Y:S01]  /*2930*/  ULDC.64 UR10, c[0x0][0x1a0] ;  /* 0x00006800000a7ab9 */ /* 0x000fe20000000a00 */
[----:B------:R-:W-:Y:S01]  /*2940*/  IMAD.U32 R4, RZ, RZ, UR25 ;  /* 0x00000019ff047e24 */ /* 0x000fe2000f8e00ff */
[----:B------:R-:W-:Y:S01]  /*2950*/  UIMAD UR4, UR19, UR10, URZ ;  /* 0x0000000a130472a4 */ /* 0x000fe2000f8e023f */
[----:B------:R-:W-:Y:S02]  /*2960*/  BSSY B0, `(.L_x_219) ;  /* 0x000003c000007945 */ /* 0x000fe40003800000 */
[----:B------:R-:W-:Y:S01]  /*2970*/  IMAD.WIDE.U32 R4, R4, c[0x0][0x1a0], R250 ;  /* 0x0000680004047a25 */ /* 0x000fe200078e00fa */
[----:B------:R-:W-:-:S04]  /*2980*/  UIMAD UR4, UR25, UR11, UR4 ;  /* 0x0000000b190472a4 */ /* 0x000fc8000f8e0204 */
[----:B------:R-:W-:Y:S01]  /*2990*/  IADD3 R6, P0, R4, UR32, RZ ;  /* 0x0000002004067c10 */ /* 0x000fe2000ff1e0ff */
[----:B------:R-:W-:Y:S02]  /*29a0*/  IMAD R4, R15, c[0x0][0x1b8], RZ ;  /* 0x00006e000f047a24 */ /* 0x000fe400078e02ff */
[----:B------:R-:W-:Y:S01]  /*29b0*/  IMAD.U32 R0, RZ, RZ, UR4 ;  /* 0x00000004ff007e24 */ /* 0x000fe2000f8e00ff */
[----:B------:R-:W-:Y:S01]  /*29c0*/  ULEA.HI UR4, UR8, UR8, URZ, 0x1 ;  /* 0x0000000808047291 */ /* 0x000fe2000f8f083f */
[----:B------:R-:W-:-:S03]  /*29d0*/  IMAD R4, R14, c[0x0][0x1bc], R4 ;  /* 0x00006f000e047a24 */ /* 0x000fc600078e0204 */
[----:B------:R-:W-:Y:S01]  /*29e0*/  IADD3.X R7, R5, UR35, R0, P0, !PT ;  /* 0x0000002305077c10 */ /* 0x000fe200087fe400 */
[----:B------:R-:W-:Y:S01]  /*29f0*/  ULOP3.LUT UR4, UR4, 0xfffffffe, URZ, 0xc0, !UPT ;  /* 0xfffffffe04047892 */ /* 0x000fe2000f8ec03f */
[----:B------:R-:W-:-:S03]  /*2a00*/  PLOP3.LUT P0, PT, PT, PT, UP6, 0x80, 0x0 ;  /* 0x000000000000781c */ /* 0x000fc60003f0f068 */
[----:B------:R-:W-:Y:S01]  /*2a10*/  UIADD3 UR4, UR8, -UR4, URZ ;  /* 0x8000000408047290 */ /* 0x000fe2000fffe03f */
[----:B------:R-:W-:-:S03]  /*2a20*/  IMAD.WIDE.U32 R6, R14, c[0x0][0x1b8], R6 ;  /* 0x00006e000e067a25 */ /* 0x000fc600078e0006 */
[----:B------:R-:W-:Y:S02]  /*2a30*/  UISETP.NE.AND UP0, UPT, UR4, 0x1, UPT ;  /* 0x000000010400788c */ /* 0x000fe4000bf05270 */
[----:B------:R-:W-:Y:S01]  /*2a40*/  UIMAD UR4, UR37, -0x80, UR5 ;  /* 0xffffff80250478a4 */ /* 0x000fe2000f8e0205 */
[----:B------:R-:W-:-:S03]  /*2a50*/  IADD3 R9, R7, R4, RZ ;  /* 0x0000000407097210 */ /* 0x000fc60007ffe0ff */
[----:B------:R-:W-:Y:S02]  /*2a60*/  @P0 BAR.SYNC.DEFER_BLOCKING 0x0 ;  /* 0x0000000000000b1d */ /* 0x000fe40000010000 */
[----:B------:R-:W-:Y:S02]  /*2a70*/  ISETP.GE.AND P1, PT, R3, UR4, PT ;  /* 0x0000000403007c0c */ /* 0x000fe4000bf26270 */
[----:B--2---:R-:W-:-:S11]  /*2a80*/  SHF.L.U32 R0, R16, 0x1, RZ ;  /* 0x0000000110007819 */ /* 0x004fd600000006ff */
        /* <DEDUP_REMOVED lines=41> */
.L_x_220:
[----:B------:R-:W-:Y:S05]  /*2d20*/  BSYNC B0 ;  /* 0x0000000000007941 */ /* 0x000fea0003800000 */
.L_x_219:
        /* <DEDUP_REMOVED lines=41> */
.L_x_222:
[----:B------:R-:W-:Y:S05]  /*2fc0*/  BSYNC B0 ;  /* 0x0000000000007941 */ /* 0x000fea0003800000 */
.L_x_221:
        /* <DEDUP_REMOVED lines=39> */
.L_x_224:
[----:B------:R-:W-:Y:S05]  /*3240*/  BSYNC B0 ;  /* 0x0000000000007941 */ /* 0x000fea0003800000 */
.L_x_223:
        /* <DEDUP_REMOVED lines=19> */
.L_x_226:
        /* <DEDUP_REMOVED lines=36> */
.L_x_227:
[----:B------:R-:W-:Y:S05]  /*35c0*/  BSYNC B0 ;  /* 0x0000000000007941 */ /* 0x000fea0003800000 */
.L_x_225:
[----:B--2---:R-:W2:Y:S01]  /*35d0*/  LDL R20, [R1+0x20] ;  /* 0x0000200001147983 */ /* 0x004ea20000100800 */
[----:B----4-:R-:W-:Y:S01]  /*35e0*/  IMAD.MOV.U32 R12, RZ, RZ, 0x7f800000 ;  /* 0x7f800000ff0c7424 */ /* 0x010fe200078e00ff */
[----:B------:R-:W-:Y:S01]  /*35f0*/  ULDC.64 UR10, c[0x0][0x198] ;  /* 0x00006600000a7ab9 */ /* 0x000fe20000000a00 */
[----:B------:R-:W-:Y:S02]  /*3600*/  IMAD.MOV.U32 R11, RZ, RZ, 0x7f800000 ;  /* 0x7f800000ff0b7424 */ /* 0x000fe400078e00ff */
[----:B------:R-:W-:Y:S02]  /*3610*/  IMAD.MOV.U32 R249, RZ, RZ, 0x7f800000 ;  /* 0x7f800000fff97424 */ /* 0x000fe400078e00ff */
[----:B------:R-:W-:Y:S01]  /*3620*/  IMAD.MOV.U32 R252, RZ, RZ, 0x7f800000 ;  /* 0x7f800000fffc7424 */ /* 0x000fe200078e00ff */
[C---:B-12---:R-:W-:Y:S01]  /*3630*/  IADD3 R5, R20.reuse, 0x28, RZ ;  /* 0x0000002814057810 */ /* 0x046fe20007ffe0ff */
[C---:B------:R-:W-:Y:S01]  /*3640*/  IMAD.SHL.U32 R7, R20.reuse, 0x4, RZ ;  /* 0x0000000414077824 */ /* 0x040fe200078e00ff */
[----:B------:R-:W-:-:S02]  /*3650*/  IADD3 R4, R20, 0x8, RZ ;  /* 0x0000000814047810 */ /* 0x000fc40007ffe0ff */
[----:B------:R-:W-:Y:S02]  /*3660*/  ISETP.GE.AND P4, PT, R5, UR4, PT ;  /* 0x0000000405007c0c */ /* 0x000fe4000bf86270 */
[----:B------:R-:W-:Y:S02]  /*3670*/  SHF.R.S32.HI R10, RZ, 0x1f, R5 ;  /* 0x0000001fff0a7819 */ /* 0x000fe40000011405 */
[----:B------:R-:W-:Y:S02]  /*3680*/  ISETP.GE.AND P6, PT, R4, UR4, PT ;  /* 0x0000000404007c0c */ /* 0x000fe4000bfc6270 */
[----:B------:R-:W-:Y:S02]  /*3690*/  IADD3 R4, P3, R7, UR15, RZ ;  /* 0x0000000f07047c10 */ /* 0x000fe4000ff7e0ff */
[----:B------:R-:W-:Y:S02]  /*36a0*/  SHF.R.S32.HI R16, RZ, 0x1f, R20 ;  /* 0x0000001fff107819 */ /* 0x000fe40000011414 */
[----:B------:R-:W-:-:S02]  /*36b0*/  IADD3 R8, R20, 0x20, RZ ;  /* 0x0000002014087810 */ /* 0x000fc40007ffe0ff */
[----:B------:R-:W-:Y:S02]  /*36c0*/  SHF.L.U64.HI R9, R20, 0x2, R16 ;  /* 0x0000000214097819 */ /* 0x000fe40000010210 */
[----:B------:R-:W-:-:S04]  /*36d0*/  @!P4 LEA R6, P2, R5, UR15, 0x2 ;  /* 0x0000000f0506cc11 */ /* 0x000fc8000f8410ff */
[----:B------:R-:W-:Y:S02]  /*36e0*/  @!P4 LEA.HI.X R7, R5, UR14, R10, 0x2, P2 ;  /* 0x0000000e0507cc11 */ /* 0x000fe400090f140a */
[----:B------:R-:W-:Y:S02]  /*36f0*/  ISETP.GE.AND P2, PT, R20, UR4, PT ;  /* 0x0000000414007c0c */ /* 0x000fe4000bf46270 */
[----:B------:R-:W-:Y:S01]  /*3700*/  IADD3.X R5, R9, UR14, RZ, P3, !PT ;  /* 0x0000000e09057c10 */ /* 0x000fe20009ffe4ff */
[----:B------:R1:W-:Y:S01]  /*3710*/  @P1 STS [R0+0x9000], RZ ;  /* 0x009000ff00001388 */ /* 0x0003e20000000800 */
[----:B------:R-:W-:Y:S01]  /*3720*/  ISETP.GE.AND P3, PT, R8, UR4, PT ;  /* 0x0000000408007c0c */ /* 0x000fe2000bf66270 */
[----:B------:R-:W-:Y:S02]  /*3730*/  UIMAD UR4, UR19, UR10, URZ ;  /* 0x0000000a130472a4 */ /* 0x000fe4000f8e023f */
[----:B------:R2:W4:Y:S04]  /*3740*/  @!P6 LDG.E R11, [R4.64+0x20] ;  /* 0x00002006040be981 */ /* 0x000528000c1e1900 */
[----:B------:R1:W-:Y:S04]  /*3750*/  @P1 STS [R0+0x9004], RZ ;  /* 0x009004ff00001388 */ /* 0x0003e80000000800 */
[----:B---3--:R2:W3:Y:S04]  /*3760*/  @!P2 LDG.E R12, [R4.64] ;  /* 0x00000006040ca981 */ /* 0x0084e8000c1e1900 */
        /* <DEDUP_REMOVED lines=8> */
[----:B-1----:R-:W-:Y:S01]  /*37f0*/  IADD3 R6, P2, R4, UR22, RZ ;  /* 0x0000001604067c10 */ /* 0x002fe2000ff5e0ff */
[----:B------:R-:W-:-:S05]  /*3800*/  IMAD.U32 R4, RZ, RZ, UR4 ;  /* 0x00000004ff047e24 */ /* 0x000fca000f8e00ff */
[----:B------:R-:W-:Y:S01]  /*3810*/  IADD3.X R7, R5, UR27, R4, P2, !PT ;  /* 0x0000001b05077c10 */ /* 0x000fe200097fe404 */
[----:B------:R-:W-:Y:S01]  /*3820*/  IMAD R4, R15, c[0x0][0x1b0], RZ ;  /* 0x00006c000f047a24 */ /* 0x000fe200078e02ff */
[----:B------:R-:W-:Y:S03]  /*3830*/  BSSY B0, `(.L_x_228) ;  /* 0x000002a000007945 */ /* 0x000fe60003800000 */
[C---:B------:R-:W-:Y:S02]  /*3840*/  IMAD R4, R14.reuse, c[0x0][0x1b4], R4 ;  /* 0x00006d000e047a24 */ /* 0x040fe400078e0204 */
[----:B------:R-:W-:-:S04]  /*3850*/  IMAD.WIDE.U32 R6, R14, c[0x0][0x1b0], R6 ;  /* 0x00006c000e067a25 */ /* 0x000fc800078e0006 */
[----:B------:R-:W-:Y:S01]  /*3860*/  IMAD.IADD R9, R7, 0x1, R4 ;  /* 0x0000000107097824 */ /* 0x000fe200078e0204 */
[----:B---3--:R1:W-:Y:S04]  /*3870*/  STL [R1], R12 ;  /* 0x0000000c01007387 */ /* 0x0083e80000100800 */
[----:B----4-:R1:W-:Y:S01]  /*3880*/  STL [R1+0x4], R11 ;  /* 0x0000040b01007387 */ /* 0x0103e20000100800 */
[----:B------:R-:W-:Y:S05]  /*3890*/  @P1 BRA `(.L_x_229) ;  /* 0x0000023000001947 */ /* 0x000fea0003800000 */
[----:B-1----:R-:W2:Y:S04]  /*38a0*/  LDL R12, [R1+0x8] ;  /* 0x00000800010c7983 */ /* 0x002ea80000100800 */
        /* <DEDUP_REMOVED lines=34> */
.L_x_229:
[----:B------:R-:W-:Y:S05]  /*3ad0*/  BSYNC B0 ;  /* 0x0000000000007941 */ /* 0x000fea0003800000 */
.L_x_228:
        /* <DEDUP_REMOVED lines=39> */
.L_x_231:
[----:B------:R-:W-:Y:S05]  /*3d50*/  BSYNC B0 ;  /* 0x0000000000007941 */ /* 0x000fea0003800000 */
.L_x_230:
[----:B------:R-:W0:Y:S01]  /*3d60*/  LDGDEPBAR ;  /* 0x00000000000079af */ /* 0x000e220000000000 */
[----:B------:R-:W-:Y:S02]  /*3d70*/  ULDC.64 UR20, c[0x0][0x318] ;  /* 0x0000c60000147ab9 */ /* 0x000fe40000000a00 */
[----:B------:R-:W-:Y:S02]  /*3d80*/  UISETP.NE.U32.AND UP1, UPT, URZ, UR20, UPT ;  /* 0x000000143f00728c */ /* 0x000fe4000bf25070 */
        /* <DEDUP_REMOVED lines=13> */
[----:B-1----:R-:W-:-:S05]  /*3e60*/  IMAD.U32 R4, RZ, RZ, UR20 ;  /* 0x00000014ff047e24 */ /* 0x002fca000f8e00ff */
[----:B------:R-:W-:-:S05]  /*3e70*/  IMAD.U32 R5, RZ, RZ, UR21 ;  /* 0x00000015ff057e24 */ /* 0x000fca000f8e00ff */
[----:B------:R1:W3:Y:S01]  /*3e80*/  @P1 LDG.E R3, [R4.64] ;  /* 0x0000000604031981 */ /* 0x0002e2000c1e1900 */
[----:B--2---:R-:W-:Y:S01]  /*3e90*/  LEA.HI R0, R19, R18, RZ, 0x6 ;  /* 0x0000001213007211 */ /* 0x004fe200078f30ff */
[----:B------:R-:W-:Y:S01]  /*3ea0*/  IMAD.SHL.U32 R18, R18, 0x2, RZ ;  /* 0x0000000212127824 */ /* 0x000fe200078e00ff */
[----:B------:R-:W-:Y:S01]  /*3eb0*/  UIADD3 UR19, UR25, UR13, URZ ;  /* 0x0000000d19137290 */ /* 0x000fe2000fffe03f */
[----:B------:R-:W-:Y:S01]  /*3ec0*/  IMAD.U32 R208, RZ, RZ, UR37 ;  /* 0x00000025ffd07e24 */ /* 0x000fe2000f8e00ff */
[----:B------:R-:W-:Y:S01]  /*3ed0*/  SHF.R.S32.HI R0, RZ, 0x6, R0 ;  /* 0x00000006ff007819 */ /* 0x000fe20000011400 */
[----:B------:R-:W2:Y:S01]  /*3ee0*/  LDSM.16.M88.4 R148, [R198+0xf000] ;  /* 0x00f00000c694783b */ /* 0x000ea20000000200 */
[----:B------:R-:W-:Y:S01]  /*3ef0*/  UIADD3 UR20, -UR5, 0x80, UR19 ;  /* 0x0000008005147890 */ /* 0x000fe2000fffe113 */
[----:B------:R-:W-:Y:S01]  /*3f00*/  MOV R248, R209 ;  /* 0x000000d100f87202 */ /* 0x000fe20000000f00 */
[----:B------:R-:W-:Y:S01]  /*3f10*/  CS2R R126, SRZ ;  /* 0x00000000007e7805 */ /* 0x000fe2000001ff00 */
[----:B------:R-:W-:Y:S01]  /*3f20*/  SHF.L.U32 R0, R0, 0x5, RZ ;  /* 0x0000000500007819 */ /* 0x000fe200000006ff */
[----:B------:R-:W4:Y:S01]  /*3f30*/  LDSM.16.M88.4 R152, [R198+0xf400] ;  /* 0x00f40000c698783b */ /* 0x000f220000000200 */
[----:B------:R-:W-:Y:S01]  /*3f40*/  CS2R R124, SRZ ;  /* 0x00000000007c7805 */ /* 0x000fe2000001ff00 */
[----:B------:R-:W-:Y:S01]  /*3f50*/  CS2R R130, SRZ ;  /* 0x0000000000827805 */ /* 0x000fe2000001ff00 */
[----:B------:R-:W-:Y:S01]  /*3f60*/  LOP3.LUT R0, R0, 0x6, R18, 0xf8, !PT ;  /* 0x0000000600007812 */ /* 0x000fe200078ef812 */
[----:B------:R-:W2:Y:S01]  /*3f70*/  LDSM.16.M88.4 R156, [R197+0xf000] ;  /* 0x00f00000c59c783b */ /* 0x000ea20000000200 */
[----:B------:R-:W-:Y:S01]  /*3f80*/  CS2R R128, SRZ ;  /* 0x0000000000807805 */ /* 0x000fe2000001ff00 */
[----:B------:R-:W-:Y:S01]  /*3f90*/  CS2R R122, SRZ ;  /* 0x00000000007a7805 */ /* 0x000fe2000001ff00 */
[----:B------:R-:W-:Y:S01]  /*3fa0*/  CS2R R120, SRZ ;  /* 0x0000000000787805 */ /* 0x000fe2000001ff00 */
[----:B------:R-:W-:Y:S01]  /*3fb0*/  IMAD R208, R208, 0x80, R0 ;  /* 0x00000080d0d07824 */ /* 0x000fe200078e0200 */
[----:B------:R-:W-:Y:S01]  /*3fc0*/  IADD3 R0, R205, 0x1800, RZ ;  /* 0x00001800cd007810 */ /* 0x000fe20007ffe0ff */
[----:B------:R-:W2:Y:S01]  /*3fd0*/  LDSM.16.M88.4 R160, [R197+0xf400] ;  /* 0x00f40000c5a0783b */ /* 0x000ea20000000200 */
[----:B------:R-:W-:Y:S01]  /*3fe0*/  CS2R R118, SRZ ;  /* 0x0000000000767805 */ /* 0x000fe2000001ff00 */
[----:B------:R-:W-:Y:S01]  /*3ff0*/  CS2R R116, SRZ ;  /* 0x0000000000747805 */ /* 0x000fe2000001ff00 */
[----:B------:R-:W-:Y:S01]  /*4000*/  SEL R0, R0, R205, !P0 ;  /* 0x000000cd00007207 */ /* 0x000fe20004000000 */
[----:B-1----:R-:W3:Y:S01]  /*4010*/  @P1 MUFU.RCP R4, c[0x0][0x238] ;  /* 0x00008e0000041b08 */ /* 0x002ee20000001000 */
        /* <DEDUP_REMOVED lines=47> */
[----:B------:R-:W-:Y:S01]  /*4310*/  ULDC UR12, c[0x0][0x2e8] ;  /* 0x0000ba00000c7ab9 */ /* 0x000fe20000000800 */
[----:B------:R-:W-:Y:S01]  /*4320*/  CS2R R36, SRZ ;  /* 0x0000000000247805 */ /* 0x000fe2000001ff00 */
[----:B------:R-:W-:-:S02]  /*4330*/  UMOV UR4, URZ ;  /* 0x0000003f00047c82 */ /* 0x000fc40008000000 */
[----:B------:R-:W-:Y:S02]  /*4340*/  UIADD3 UR20, UR20, -UR12, URZ ;  /* 0x8000000c14147290 */ /* 0x000fe4000fffe03f */
[----:B------:R-:W-:Y:S02]  /*4350*/  UIADD3 UR21, UR25, 0x80, URZ ;  /* 0x0000008019157890 */ /* 0x000fe4000fffe03f */
[----:B------:R-:W-:Y:S01]  /*4360*/  ULDC UR12, c[0x0][0x2e4] ;  /* 0x0000b900000c7ab9 */ /* 0x000fe20000000800 */
[----:B---3--:R-:W-:Y:S01]  /*4370*/  @P1 FMUL.FTZ R3, R3, R4 ;  /* 0x0000000403031220 */ /* 0x008fe20000410000 */
[----:B------:R-:W-:-:S03]  /*4380*/  IADD3 R4, R20, -UR13, -R208 ;  /* 0x8000000d14047c10 */ /* 0x000fc6000fffe8d0 */
[----:B------:R3:W1:Y:S02]  /*4390*/  @P1 R2UR UR9, R3 ;  /* 0x00000000030913c2 */ /* 0x00066400000e0000 */
[----:B---3--:R-:W-:Y:S01]  /*43a0*/  IADD3 R3, R207, 0x1800, RZ ;  /* 0x00001800cf037810 */ /* 0x008fe20007ffe0ff */
[----:B-1----:R-:W-:-:S03]  /*43b0*/  @UP1 UMOV UR4, UR9 ;  /* 0x0000000900041c82 */ /* 0x002fc60008000000 */
[----:B------:R-:W-:Y:S01]  /*43c0*/  SEL R196, R3, R207, !P0 ;  /* 0x000000cf03c47207 */ /* 0x000fe20004000000 */
[----:B------:R-:W-:Y:S01]  /*43d0*/  IMAD.SHL.U32 R3, R0, 0x2, RZ ;  /* 0x0000000200037824 */ /* 0x000fe200078e00ff */
[----:B------:R-:W-:-:S03]  /*43e0*/  IADD3 R0, R4, UR5, RZ ;  /* 0x0000000504007c10 */ /* 0x000fc6000fffe0ff */
[----:B------:R-:W-:Y:S02]  /*43f0*/  IMAD.SHL.U32 R196, R196, 0x2, RZ ;  /* 0x00000002c4c47824 */ /* 0x000fe400078e00ff */
[----:B------:R1:W-:Y:S02]  /*4400*/  STL [R1+0x38], R0 ;  /* 0x0000380001007387 */ /* 0x0003e40000100800 */
[----:B-1----:R-:W-:-:S05]  /*4410*/  MOV R0, c[0x0][0x22c] ;  /* 0x00008b0000007a02 */ /* 0x002fca0000000f00 */
[----:B------:R-:W-:-:S04]  /*4420*/  IMAD R0, R0, c[0x0][0x1c0], RZ ;  /* 0x0000700000007a24 */ /* 0x000fc800078e02ff */
[C---:B------:R-:W-:Y:S02]  /*4430*/  IMAD.SHL.U32 R7, R0.reuse, 0x10, RZ ;  /* 0x0000001000077824 */ /* 0x040fe400078e00ff */
[----:B------:R-:W-:-:S03]  /*4440*/  IMAD.SHL.U32 R5, R0, 0x8, RZ ;  /* 0x0000000800057824 */ /* 0x000fc600078e00ff */
[C---:B------:R-:W-:Y:S02]  /*4450*/  IADD3 R6, R7.reuse, 0x20, RZ ;  /* 0x0000002007067810 */ /* 0x040fe40007ffe0ff */
[----:B------:R-:W-:Y:S01]  /*4460*/  IADD3 R0, R7, 0x40, RZ ;  /* 0x0000004007007810 */ /* 0x000fe20007ffe0ff */
[C---:B------:R-:W-:Y:S01]  /*4470*/  IMAD.SHL.U32 R7, R20.reuse, 0x4, RZ ;  /* 0x0000000414077824 */ /* 0x040fe200078e00ff */
[C---:B------:R-:W-:Y:S02]  /*4480*/  IADD3 R4, R5.reuse, R6, RZ ;  /* 0x0000000605047210 */ /* 0x040fe40007ffe0ff */
[----:B------:R-:W-:Y:S01]  /*4490*/  SHF.L.U64.HI R6, R20, 0x2, R16 ;  /* 0x0000000214067819 */ /* 0x000fe20000010210 */
[----:B------:R-:W-:-:S04]  /*44a0*/  IMAD.IADD R0, R5, 0x1, R0 ;  /* 0x0000000105007824 */ /* 0x000fc800078e0200 */
[----:B------:R1:W-:Y:S04]  /*44b0*/  STL [R1+0x30], R6 ;  /* 0x0000300601007387 */ /* 0x0003e80000100800 */
[----:B------:R-:W-:Y:S01]  /*44c0*/  STL [R1+0x34], R7 ;  /* 0x0000340701007387 */ /* 0x000fe20000100800 */
[C---:B-1----:R-:W-:Y:S01]  /*44d0*/  IADD3 R6, R5.reuse, R4, RZ ;  /* 0x0000000405067210 */ /* 0x042fe20007ffe0ff */
        /* <DEDUP_REMOVED lines=8> */
[----:B-1----:R-:W-:-:S05]  /*4560*/  IADD3 R6, R5, R6, RZ ;  /* 0x0000000605067210 */ /* 0x002fca0007ffe0ff */
[----:B------:R3:W-:Y:S04]  /*4570*/  STL [R1+0x1c], R6 ;  /* 0x00001c0601007387 */ /* 0x0007e80000100800 */
[----:B--2-4-:R3:W-:Y:S02]  /*4580*/  STL [R1+0x18], R0 ;  /* 0x0000180001007387 */ /* 0x0147e40000100800 */
.L_x_236:
[----:B------:R-:W0:Y:S01]  /*4590*/  LDGDEPBAR ;  /* 0x00000000000079af */ /* 0x000e220000000000 */
[----:B---3--:R-:W-:Y:S01]  /*45a0*/  IMAD.IADD R0, R206, 0x1, R196 ;  /* 0x00000001ce007824 */ /* 0x008fe200078e02c4 */
[----:B------:R-:W-:Y:S01]  /*45b0*/  USHF.L.U32 UR9, UR8, 0x6, URZ ;  /* 0x0000000608097899 */ /* 0x000fe2000800063f */
[----:B------:R-:W-:Y:S01]  /*45c0*/  IMAD.MOV.U32 R224, RZ, RZ, R212 ;  /* 0x000000ffffe07224 */ /* 0x000fe200078e00d4 */
[----:B------:R-:W-:Y:S01]  /*45d0*/  ULDC UR11, c[0x0][0x2e4] ;  /* 0x0000b900000b7ab9 */ /* 0x000fe20000000800 */
[----:B------:R-:W-:Y:S01]  /*45e0*/  IMAD.MOV.U32 R225, RZ, RZ, R211 ;  /* 0x000000ffffe17224 */ /* 0x000fe200078e00d3 */
[----:B------:R-:W-:Y:S02]  /*45f0*/  UISETP.GE.AND UP0, UPT, UR9, UR20, UPT ;  /* 0x000000140900728c */ /* 0x000fe4000bf06270 */
[----:B------:R-:W2:Y:S04]  /*4600*/  LDL R210, [R1+0x38] ;  /* 0x0000380001d27983 */ /* 0x000ea80000100800 */
[----:B------:R-:W3:Y:S04]  /*4610*/  LDL R214, [R1+0x34] ;  /* 0x0000340001d67983 */ /* 0x000ee80000100800 */
        /* <DEDUP_REMOVED lines=8> */
[----:B-----5:R-:W1:Y:S02]  /*46a0*/  LDSM.16.M88.4 R140, [R197+0x9000] ;  /* 0x00900000c58c783b */ /* 0x020e640000000200 */
[-C--:B-1----:R-:W-:Y:S06]  /*46b0*/  HMMA.16816.F32.BF16 R4, R32, R16.reuse, RZ ;  /* 0x000000102004723c */ /* 0x082fec00000418ff */
[----:B------:R-:W-:Y:S02]  /*46c0*/  LDSM.16.M88.4 R144, [R197+0xd400] ;  /* 0x00d40000c590783b */ /* 0x000fe40000000200 */
        /* <DEDUP_REMOVED lines=18> */
[----:B------:R-:W1:Y:S08]  /*47f0*/  LDSM.16.M88.4 R136, [R198+0xb000] ;  /* 0x00b00000c688783b */ /* 0x000e700000000200 */
[----:B------:R-:W2:Y:S01]  /*4800*/  LDSM.16.M88.4 R140, [R196+0x1800] ;  /* 0x00180000c48c783b */ /* 0x000ea20000000200 */
[-C--:B-1----:R-:W-:Y:S08]  /*4810*/  HMMA.16816.F32.BF16 R4, R132, R136.reuse, R4 ;  /* 0x000000888404723c */ /* 0x082ff00000041804 */
[C---:B--2---:R-:W-:Y:S08]  /*4820*/  HMMA.16816.F32.BF16 R8, R140.reuse, R136, R8 ;  /* 0x000000888c08723c */ /* 0x044ff00000041808 */
        /* <DEDUP_REMOVED lines=33> */
[----:B------:R2:W3:Y:S03]  /*4a40*/  LDSM.16.M88.4 R136, [R0+0x2800] ;  /* 0x002800000088783b */ /* 0x0004e60000000200 */
[----:B--2---:R-:W-:Y:S01]  /*4a50*/  IADD3 R0, R210, UR9, RZ ;  /* 0x00000009d2007c10 */ /* 0x004fe2000fffe0ff */
[-C--:B-1----:R-:W-:Y:S08]  /*4a60*/  HMMA.16816.F32.BF16 R4, R140, R132.reuse, R4 ;  /* 0x000000848c04723c */ /* 0x082ff00000041804 */
[C---:B---3--:R-:W-:Y:S07]  /*4a70*/  HMMA.16816.F32.BF16 R8, R136.reuse, R132, R8 ;  /* 0x000000848808723c */ /* 0x048fee0000041808 */
[C---:B------:R-:W-:Y:S01]  /*4a80*/  IADD3 R132, R0.reuse, -0x1, RZ ;  /* 0xffffffff00847810 */ /* 0x040fe20007ffe0ff */
[-C--:B------:R-:W-:Y:S04]  /*4a90*/  HMMA.16816.F32.BF16 R12, R136, R134.reuse, R12 ;  /* 0x00000086880c723c */ /* 0x080fe8000004180c */
[C---:B------:R-:W-:Y:S04]  /*4aa0*/  IADD3 R133, R0.reuse, 0x1f, RZ ;  /* 0x0000001f00857810 */ /* 0x040fe80007ffe0ff */
[C---:B------:R-:W-:Y:S04]  /*4ab0*/  HMMA.16816.F32.BF16 R16, R140.reuse, R134, R16 ;  /* 0x000000868c10723c */ /* 0x040fe80000041810 */
[----:B------:R-:W-:Y:S03]  /*4ac0*/  ISETP.GE.AND P1, PT, R133, RZ, PT ;  /* 0x000000ff8500720c */ /* 0x000fe60003f26270 */
[C---:B------:R-:W-:Y:S01]  /*4ad0*/  IADD3 R135, R0.reuse, 0x28, RZ ;  /* 0x0000002800877810 */ /* 0x040fe20007ffe0ff */
[-C--:B------:R-:W-:Y:S03]  /*4ae0*/  HMMA.16816.F32.BF16 R20, R140, R144.reuse, R20 ;  /* 0x000000908c14723c */ /* 0x080fe60000041814 */
[----:B------:R-:W-:Y:S02]  /*4af0*/  ISETP.GE.AND P0, PT, R135, RZ, PT ;  /* 0x000000ff8700720c */ /* 0x000fe40003f06270 */
[----:B------:R-:W-:Y:S03]  /*4b00*/  IADD3 R134, R0, 0x20, RZ ;  /* 0x0000002000867810 */ /* 0x000fe60007ffe0ff */
[C---:B------:R-:W-:Y:S04]  /*4b10*/  HMMA.16816.F32.BF16 R24, R136.reuse, R144, R24 ;  /* 0x000000908818723c */ /* 0x040fe80000041818 */
[----:B------:R-:W-:Y:S02]  /*4b20*/  ISETP.GE.AND P2, PT, R134, RZ, PT ;  /* 0x000000ff8600720c */ /* 0x000fe40003f46270 */
[C---:B------:R-:W-:Y:S02]  /*4b30*/  @!P1 IADD3 R133, -R0.reuse, -0x1f, RZ ;  /* 0xffffffe100859810 */ /* 0x040fe40007ffe1ff */
[----:B------:R-:W-:Y:S01]  /*4b40*/  @!P0 IADD3 R135, -R0, -0x28, RZ ;  /* 0xffffffd800878810 */ /* 0x000fe20007ffe1ff */
[-C--:B------:R-:W-:Y:S03]  /*4b50*/  HMMA.16816.F32.BF16 R28, R136, R146.reuse, R28 ;  /* 0x00000092881c723c */ /* 0x080fe6000004181c */
[----:B------:R-:W1:Y:S01]  /*4b60*/  I2F R137, R135 ;  /* 0x0000008700897306 */ /* 0x000e620000201400 */
[----:B------:R-:W-:Y:S03]  /*4b70*/  ISETP.GE.AND P0, PT, R132, RZ, PT ;  /* 0x000000ff8400720c */ /* 0x000fe60003f06270 */
[----:B------:R-:W-:Y:S01]  /*4b80*/  IABS R138, R0 ;  /* 0x00000000008a7213 */ /* 0x000fe20000000000 */
[----:B------:R-:W-:Y:S04]  /*4b90*/  HMMA.16816.F32.BF16 R32, R140, R146, R32 ;  /* 0x000000928c20723c */ /* 0x000fe80000041820 */
[C---:B------:R-:W-:Y:S01]  /*4ba0*/  @!P2 IADD3 R134, -R0.reuse, -0x20, RZ ;  /* 0xffffffe00086a810 */ /* 0x040fe20007ffe1ff */
[----:B------:R-:W2:Y:S01]  /*4bb0*/  I2F R133, R133 ;  /* 0x0000008500857306 */ /* 0x000ea20000201400 */
[C---:B------:R-:W-:Y:S02]  /*4bc0*/  IADD3 R139, R0.reuse, -0x19, RZ ;  /* 0xffffffe7008b7810 */ /* 0x040fe40007ffe0ff */
[C---:B------:R-:W-:Y:S04]  /*4bd0*/  IADD3 R142, R0.reuse, -0x10, RZ ;  /* 0xfffffff0008e7810 */ /* 0x040fe80007ffe0ff */
[C---:B------:R-:W-:Y:S02]  /*4be0*/  @!P0 IADD3 R132, -R0.reuse, 0x1, RZ ;  /* 0x0000000100848810 */ /* 0x040fe40007ffe1ff */
[C---:B------:R-:W-:Y:S01]  /*4bf0*/  IADD3 R141, R0.reuse, -0x11, RZ ;  /* 0xffffffef008d7810 */ /* 0x040fe20007ffe0ff */
[----:B------:R-:W3:Y:S01]  /*4c00*/  I2F R135, R134 ;  /* 0x0000008600877306 */ /* 0x000ee20000201400 */
[----:B------:R-:W-:Y:S02]  /*4c10*/  IADD3 R140, R0, -0x18, RZ ;  /* 0xffffffe8008c7810 */ /* 0x000fe40007ffe0ff */
[----:B------:R-:W-:Y:S01]  /*4c20*/  ISETP.GE.AND P6, PT, R142, RZ, PT ;  /* 0x000000ff8e00720c */ /* 0x000fe20003fc6270 */
[----:B-1----:R-:W-:Y:S01]  /*4c30*/  FFMA.FTZ R10, R137, -UR4, R10 ;  /* 0x80000004890a7c23 */ /* 0x002fe2000801000a */
[C---:B------:R-:W-:Y:S02]  /*4c40*/  IADD3 R137, R0.reuse, 0x7, RZ ;  /* 0x0000000700897810 */ /* 0x040fe40007ffe0ff */
[----:B------:R-:W-:Y:S02]  /*4c50*/  ISETP.GE.AND P5, PT, R141, RZ, PT ;  /* 0x000000ff8d00720c */ /* 0x000fe40003fa6270 */
[----:B------:R-:W-:Y:S01]  /*4c60*/  ISETP.GE.AND P3, PT, R137, RZ, PT ;  /* 0x000000ff8900720c */ /* 0x000fe20003f66270 */
[----:B------:R1:W1:Y:S01]  /*4c70*/  I2F R136, R132 ;  /* 0x0000008400887306 */ /* 0x0002620000201400 */
[C---:B--2---:R-:W-:Y:S02]  /*4c80*/  FFMA.FTZ R9, R133.reuse, -UR4, R9 ;  /* 0x8000000485097c23 */ /* 0x044fe40008010009 */
[----:B------:R-:W-:Y:S01]  /*4c90*/  FFMA.FTZ R15, R133, -UR4, R15 ;  /* 0x80000004850f7c23 */ /* 0x000fe2000801000f */
[C---:B------:R-:W-:Y:S02]  /*4ca0*/  IADD3 R133, R0.reuse, -0x9, RZ ;  /* 0xfffffff700857810 */ /* 0x040fe40007ffe0ff */
[C---:B------:R-:W-:Y:S04]  /*4cb0*/  @!P6 IADD3 R142, -R0.reuse, 0x10, RZ ;  /* 0x00000010008ee810 */ /* 0x040fe80007ffe1ff */
[----:B------:R-:W2:Y:S01]  /*4cc0*/  I2F R138, R138 ;  /* 0x0000008a008a7306 */ /* 0x000ea20000201400 */
[C---:B------:R-:W-:Y:S02]  /*4cd0*/  @!P5 IADD3 R141, -R0.reuse, 0x11, RZ ;  /* 0x00000011008dd810 */ /* 0x040fe40007ffe1ff */
[C---:B------:R-:W-:Y:S01]  /*4ce0*/  @!P3 IADD3 R137, -R0.reuse, -0x7, RZ ;  /* 0xfffffff90089b810 */ /* 0x040fe20007ffe1ff */
[C---:B---3--:R-:W-:Y:S01]  /*4cf0*/  FFMA.FTZ R8, R135.reuse, -UR4, R8 ;  /* 0x8000000487087c23 */ /* 0x048fe20008010008 */
[C---:B------:R-:W-:Y:S01]  /*4d00*/  IADD3 R134, R0.reuse, -0x8, RZ ;  /* 0xfffffff800867810 */ /* 0x040fe20007ffe0ff */
[----:B------:R-:W-:Y:S01]  /*4d10*/  FFMA.FTZ R14, R135, -UR4, R14 ;  /* 0x80000004870e7c23 */ /* 0x000fe2000801000e */
[----:B------:R-:W-:Y:S02]  /*4d20*/  IADD3 R135, R0, 0x10, RZ ;  /* 0x0000001000877810 */ /* 0x000fe40007ffe0ff */
[----:B------:R-:W-:Y:S01]  /*4d30*/  ISETP.GE.AND P0, PT, R134, RZ, PT ;  /* 0x000000ff8600720c */ /* 0x000fe20003f06270 */
[----:B------:R-:W3:Y:S01]  /*4d40*/  I2F R137, R137 ;  /* 0x0000008900897306 */ /* 0x000ee20000201400 */
[----:B------:R-:W-:Y:S02]  /*4d50*/  ISETP.GE.AND P3, PT, R139, RZ, PT ;  /* 0x000000ff8b00720c */ /* 0x000fe40003f66270 */
[----:B-1----:R-:W-:Y:S01]  /*4d60*/  IADD3 R132, R0, 0x27, RZ ;  /* 0x0000002700847810 */ /* 0x002fe20007ffe0ff */
[C---:B------:R-:W-:Y:S02]  /*4d70*/  FFMA.FTZ R5, R136.reuse, -UR4, R5 ;  /* 0x8000000488057c23 */ /* 0x040fe40008010005 */
[----:B------:R-:W-:Y:S01]  /*4d80*/  FFMA.FTZ R19, R136, -UR4, R19 ;  /* 0x8000000488137c23 */ /* 0x000fe20008010013 */
[----:B------:R-:W-:Y:S03]  /*4d90*/  ISETP.GE.AND P1, PT, R132, RZ, PT ;  /* 0x000000ff8400720c */ /* 0x000fe60003f26270 */
[----:B------:R-:W1:Y:S01]  /*4da0*/  I2F R142, R142 ;  /* 0x0000008e008e7306 */ /* 0x000e620000201400 */
[C---:B------:R-:W-:Y:S02]  /*4db0*/  IADD3 R136, R0.reuse, 0x17, RZ ;  /* 0x0000001700887810 */ /* 0x040fe40007ffe0ff */
[----:B------:R-:W-:Y:S01]  /*4dc0*/  @!P0 IADD3 R134, -R0, 0x8, RZ ;  /* 0x0000000800868810 */ /* 0x000fe20007ffe1ff */
[----:B--2---:R-:W-:Y:S01]  /*4dd0*/  FFMA.FTZ R4, R138, -UR4, R4 ;  /* 0x800000048a047c23 */ /* 0x004fe20008010004 */
[----:B------:R-:W-:Y:S01]  /*4de0*/  ISETP.GE.AND P2, PT, R136, RZ, PT ;  /* 0x000000ff8800720c */ /* 0x000fe20003f46270 */
[----:B------:R-:W-:Y:S01]  /*4df0*/  FFMA.FTZ R18, R138, -UR4, R18 ;  /* 0x800000048a127c23 */ /* 0x000fe20008010012 */
[C---:B------:R-:W-:Y:S02]  /*4e00*/  IADD3 R138, R0.reuse, 0x8, RZ ;  /* 0x00000008008a7810 */ /* 0x040fe40007ffe0ff */
[C---:B------:R-:W-:Y:S01]  /*4e10*/  @!P3 IADD3 R139, -R0.reuse, 0x19, RZ ;  /* 0x00000019008bb810 */ /* 0x040fe20007ffe1ff */
[----:B------:R-:W2:Y:S01]  /*4e20*/  I2F R144, R134 ;  /* 0x0000008600907306 */ /* 0x000ea20000201400 */
[----:B------:R-:W-:Y:S02]  /*4e30*/  @!P1 IADD3 R132, -R0, -0x27, RZ ;  /* 0xffffffd900849810 */ /* 0x000fe40007ffe1ff */
[----:B------:R-:W-:Y:S01]  /*4e40*/  ISETP.GE.AND P1, PT, R133, RZ, PT ;  /* 0x000000ff8500720c */ /* 0x000fe20003f26270 */
[C---:B---3--:R-:W-:Y:S01]  /*4e50*/  FFMA.FTZ R7, R137.reuse, -UR4, R7 ;  /* 0x8000000489077c23 */ /* 0x048fe20008010007 */
[----:B------:R-:W-:Y:S01]  /*4e60*/  ISETP.GE.AND P4, PT, R138, RZ, PT ;  /* 0x000000ff8a00720c */ /* 0x000fe20003f86270 */
[----:B------:R-:W-:Y:S02]  /*4e70*/  FFMA.FTZ R29, R137, -UR4, R29 ;  /* 0x80000004891d7c23 */ /* 0x000fe4000801001d */
[----:B------:R-:W-:Y:S02]  /*4e80*/  @!P2 IADD3 R136, -R0, -0x17, RZ ;  /* 0xffffffe90088a810 */ /* 0x000fe40007ffe1ff */
[----:B------:R3:W3:Y:S01]  /*4e90*/  I2F R210, R132 ;  /* 0x0000008400d27306 */ /* 0x0006e20000201400 */
[----:B-1----:R-:W-:Y:S05]  /*4ea0*/  FFMA.FTZ R20, R142, -UR4, R20 ;  /* 0x800000048e147c23 */ /* 0x002fea0008010014 */
[----:B------:R-:W-:Y:S01]  /*4eb0*/  @!P1 IADD3 R133, -R0, 0x9, RZ ;  /* 0x0000000900859810 */ /* 0x000fe20007ffe1ff */
[----:B------:R-:W-:Y:S01]  /*4ec0*/  FFMA.FTZ R34, R142, -UR4, R34 ;  /* 0x800000048e227c23 */ /* 0x000fe20008010022 */
[----:B------:R-:W-:Y:S02]  /*4ed0*/  ISETP.GE.AND P1, PT, R135, RZ, PT ;  /* 0x000000ff8700720c */ /* 0x000fe40003f26270 */
[----:B------:R-:W1:Y:S01]  /*4ee0*/  I2F R143, R133 ;  /* 0x00000085008f7306 */ /* 0x000e620000201400 */
[----:B------:R-:W-:Y:S02]  /*4ef0*/  @!P4 IADD3 R138, -R0, -0x8, RZ ;  /* 0xfffffff8008ac810 */ /* 0x000fe40007ffe1ff */
[----:B------:R-:W-:Y:S01]  /*4f00*/  ISETP.GE.AND P4, PT, R140, RZ, PT ;  /* 0x000000ff8c00720c */ /* 0x000fe20003f86270 */
[----:B--2---:R-:W-:Y:S01]  /*4f10*/  FFMA.FTZ R16, R144, -UR4, R16 ;  /* 0x8000000490107c23 */ /* 0x004fe20008010010 */
[----:B------:R-:W-:Y:S01]  /*4f20*/  IADD3 R134, R0, 0xf, RZ ;  /* 0x0000000f00867810 */ /* 0x000fe20007ffe0ff */
[----:B------:R-:W-:Y:S04]  /*4f30*/  FFMA.FTZ R22, R144, -UR4, R22 ;  /* 0x8000000490167c23 */ /* 0x000fe80008010016 */
[----:B------:R-:W2:Y:S01]  /*4f40*/  I2F R138, R138 ;  /* 0x0000008a008a7306 */ /* 0x000ea20000201400 */
[C---:B------:R-:W-:Y:S02]  /*4f50*/  @!P1 IADD3 R135, -R0.reuse, -0x10, RZ ;  /* 0xfffffff000879810 */ /* 0x040fe40007ffe1ff */
[----:B---3--:R-:W-:Y:S01]  /*4f60*/  IADD3 R132, R0, 0x18, RZ ;  /* 0x0000001800847810 */ /* 0x008fe20007ffe0ff */
[----:B------:R-:W-:Y:S02]  /*4f70*/  FFMA.FTZ R11, R210, -UR4, R11 ;  /* 0x80000004d20b7c23 */ /* 0x000fe4000801000b */
[----:B------:R-:W-:Y:S02]  /*4f80*/  @!P4 IADD3 R140, -R0, 0x18, RZ ;  /* 0x00000018008cc810 */ /* 0x000fe40007ffe1ff */
[----:B------:R-:W-:Y:S02]  /*4f90*/  ISETP.GE.AND P0, PT, R132, RZ, PT ;  /* 0x000000ff8400720c */ /* 0x000fe40003f06270 */
[----:B------:R-:W3:Y:S01]  /*4fa0*/  I2F R136, R136 ;  /* 0x0000008800887306 */ /* 0x000ee20000201400 */
[C---:B-1----:R-:W-:Y:S02]  /*4fb0*/  FFMA.FTZ R17, R143.reuse, -UR4, R17 ;  /* 0x800000048f117c23 */ /* 0x042fe40008010011 */
[----:B------:R-:W-:Y:S07]  /*4fc0*/  FFMA.FTZ R23, R143, -UR4, R23 ;  /* 0x800000048f177c23 */ /* 0x000fee0008010017 */
[----:B------:R-:W1:Y:S01]  /*4fd0*/  I2F R141, R141 ;  /* 0x0000008d008d7306 */ /* 0x000e620000201400 */
[----:B------:R-:W-:Y:S02]  /*4fe0*/  @!P0 IADD3 R132, -R0, -0x18, RZ ;  /* 0xffffffe800848810 */ /* 0x000fe40007ffe1ff */
[----:B------:R-:W-:Y:S01]  /*4ff0*/  ISETP.GE.AND P0, PT, R134, RZ, PT ;  /* 0x000000ff8600720c */ /* 0x000fe20003f06270 */
[C---:B--2---:R-:W-:Y:S02]  /*5000*/  FFMA.FTZ R6, R138.reuse, -UR4, R6 ;  /* 0x800000048a067c23 */ /* 0x044fe40008010006 */
[----:B------:R-:W-:Y:S04]  /*5010*/  FFMA.FTZ R28, R138, -UR4, R28 ;  /* 0x800000048a1c7c23 */ /* 0x000fe8000801001c */
[----:B------:R2:W2:Y:S01]  /*5020*/  I2F R145, R132 ;  /* 0x0000008400917306 */ /* 0x0004a20000201400 */
[----:B---3--:R-:W-:Y:S05]  /*5030*/  FFMA.FTZ R13, R136, -UR4, R13 ;  /* 0x80000004880d7c23 */ /* 0x008fea000801000d */
[----:B------:R-:W-:Y:S01]  /*5040*/  @!P0 IADD3 R134, -R0, -0xf, RZ ;  /* 0xfffffff100868810 */ /* 0x000fe20007ffe1ff */
[----:B------:R-:W-:Y:S03]  /*5050*/  FFMA.FTZ R27, R136, -UR4, R27 ;  /* 0x80000004881b7c23 */ /* 0x000fe6000801001b */
[----:B------:R-:W3:Y:S01]  /*5060*/  I2F R135, R135 ;  /* 0x0000008700877306 */ /* 0x000ee20000201400 */
[C---:B-1----:R-:W-:Y:S02]  /*5070*/  FFMA.FTZ R21, R141.reuse, -UR4, R21 ;  /* 0x800000048d157c23 */ /* 0x042fe40008010015 */
[----:B------:R-:W-:Y:S07]  /*5080*/  FFMA.FTZ R35, R141, -UR4, R35 ;  /* 0x800000048d237c23 */ /* 0x000fee0008010023 */
[----:B------:R-:W1:Y:S01]  /*5090*/  I2F R134, R134 ;  /* 0x0000008600867306 */ /* 0x000e620000201400 */
[----:B--2---:R-:W-:Y:S01]  /*50a0*/  IADD3 R132, P0, R214, UR17, RZ ;  /* 0x00000011d6847c10 */ /* 0x004fe2000ff1e0ff */
[C---:B------:R-:W-:Y:S02]  /*50b0*/  FFMA.FTZ R12, R145.reuse, -UR4, R12 ;  /* 0x80000004910c7c23 */ /* 0x040fe4000801000c */
[----:B------:R-:W-:Y:S01]  /*50c0*/  FFMA.FTZ R26, R145, -UR4, R26 ;  /* 0x80000004911a7c23 */ /* 0x000fe2000801001a */
[----:B----4-:R-:W-:Y:S05]  /*50d0*/  IADD3.X R133, R213, UR16, RZ, P0, !PT ;  /* 0x00000010d5857c10 */ /* 0x010fea00087fe4ff */
[----:B------:R-:W2:Y:S01]  /*50e0*/  I2F R140, R140 ;  /* 0x0000008c008c7306 */ /* 0x000ea20000201400 */
[----:B------:R-:W-:Y:S01]  /*50f0*/  PLOP3.LUT P0, PT, PT, PT, UP0, 0x80, 0x0 ;  /* 0x000000000000781c */ /* 0x000fe20003f0f008 */
[----:B-----5:R4:W5:Y:S01]  /*5100*/  LDG.E R146, [R132.64] ;  /* 0x0000000684927981 */ /* 0x020962000c1e1900 */
[C---:B---3--:R-:W-:Y:S02]  /*5110*/  FFMA.FTZ R24, R135.reuse, -UR4, R24 ;  /* 0x8000000487187c23 */ /* 0x048fe40008010018 */
[----:B------:R-:W-:Y:S01]  /*5120*/  FFMA.FTZ R30, R135, -UR4, R30 ;  /* 0x80000004871e7c23 */ /* 0x000fe2000801001e */
[----:B------:R4:W5:Y:S04]  /*5130*/  LDG.E R145, [R132.64+0x20] ;  /* 0x0000200684917981 */ /* 0x000968000c1e1900 */
[----:B------:R-:W3:Y:S01]  /*5140*/  I2F R139, R139 ;  /* 0x0000008b008b7306 */ /* 0x000ee20000201400 */
[----:B------:R4:W5:Y:S01]  /*5150*/  LDG.E R144, [R132.64+0x80] ;  /* 0x0000800684907981 */ /* 0x000962000c1e1900 */
[C---:B-1----:R-:W-:Y:S03]  /*5160*/  FFMA.FTZ R25, R134.reuse, -UR4, R25 ;  /* 0x8000000486197c23 */ /* 0x042fe60008010019 */
[----:B------:R4:W5:Y:S01]  /*5170*/  LDG.E R143, [R132.64+0xa0] ;  /* 0x0000a006848f7981 */ /* 0x000962000c1e1900 */
[----:B------:R-:W-:Y:S02]  /*5180*/  FFMA.FTZ R31, R134, -UR4, R31 ;  /* 0x80000004861f7c23 */ /* 0x000fe4000801001f */
[----:B--2---:R-:W-:Y:S02]  /*5190*/  FFMA.FTZ R32, R140, -UR4, R32 ;  /* 0x800000048c207c23 */ /* 0x004fe40008010020 */
[----:B---3--:R-:W-:Y:S01]  /*51a0*/  FFMA.FTZ R33, R139, -UR4, R33 ;  /* 0x800000048b217c23 */ /* 0x008fe20008010021 */
[----:B------:R-:W-:-:S05]  /*51b0*/  @!P0 BRA `(.L_x_232) ;  /* 0x0000009000008947 */ /* 0x000fca0003800000 */
        /* <DEDUP_REMOVED lines=9> */
.L_x_232:
[C---:B------:R-:W-:Y:S01]  /*5250*/  IADD3 R140, R208.reuse, 0x1, RZ ;  /* 0x00000001d08c7810 */ /* 0x040fe20007ffe0ff */
[----:B------:R-:W2:Y:S01]  /*5260*/  LDL R0, [R1+0x20] ;  /* 0x0000200001007983 */ /* 0x000ea20000100800 */
[C---:B------:R-:W-:Y:S01]  /*5270*/  IADD3 R139, R208.reuse, 0x8, RZ ;  /* 0x00000008d08b7810 */ /* 0x040fe20007ffe0ff */
[----:B------:R-:W-:Y:S01]  /*5280*/  UIADD3 UR10, -UR11, UR5, -UR13 ;  /* 0x000000050b0a7290 */ /* 0x000fe2000fffe90d */
[C---:B------:R-:W-:Y:S01]  /*5290*/  IADD3 R138, R208.reuse, 0x9, RZ ;  /* 0x00000009d08a7810 */ /* 0x040fe20007ffe0ff */
[----:B------:R-:W-:Y:S01]  /*52a0*/  UMOV UR12, UR11 ;  /* 0x0000000b000c7c82 */ /* 0x000fe20008000000 */
[C---:B------:R-:W-:Y:S02]  /*52b0*/  IADD3 R137, R208.reuse, 0x10, RZ ;  /* 0x00000010d0897810 */ /* 0x040fe40007ffe0ff */
[C---:B------:R-:W-:Y:S02]  /*52c0*/  IADD3 R136, R208.reuse, 0x11, RZ ;  /* 0x00000011d0887810 */ /* 0x040fe40007ffe0ff */
[C---:B------:R-:W-:Y:S02]  /*52d0*/  IADD3 R135, R208.reuse, 0x18, RZ ;  /* 0x00000018d0877810 */ /* 0x040fe40007ffe0ff */
[----:B------:R-:W-:Y:S02]  /*52e0*/  IADD3 R134, R208, 0x19, RZ ;  /* 0x00000019d0867810 */ /* 0x000fe40007ffe0ff */
[----:B--2-4-:R-:W-:Y:S01]  /*52f0*/  IADD3 R133, R0, UR9, RZ ;  /* 0x0000000900857c10 */ /* 0x014fe2000fffe0ff */
[----:B------:R-:W-:Y:S03]  /*5300*/  UIADD3 UR9, UR5, 0x1, -UR13 ;  /* 0x0000000105097890 */ /* 0x000fe6000fffe80d */
[C---:B------:R-:W-:Y:S01]  /*5310*/  IADD3 R132, R133.reuse, UR10, RZ ;  /* 0x0000000a85847c10 */ /* 0x040fe2000fffe0ff */
[----:B------:R-:W-:Y:S03]  /*5320*/  UIADD3 UR9, UR9, UR44, URZ ;  /* 0x0000002c09097290 */ /* 0x000fe6000fffe03f */
[----:B------:R-:W-:Y:S03]  /*5330*/  IMNMX R132, RZ, R132, !PT ;  /* 0x00000084ff847217 */ /* 0x000fe60007800200 */
[----:B------:R-:W-:Y:S02]  /*5340*/  IADD3 R0, R133, UR9, RZ ;  /* 0x0000000985007c10 */ /* 0x000fe4000fffe0ff */
[-C--:B------:R-:W-:Y:S02]  /*5350*/  ISETP.GE.AND P2, PT, R208, R132.reuse, PT ;  /* 0x00000084d000720c */ /* 0x080fe40003f46270 */
[----:B------:R-:W-:Y:S02]  /*5360*/  IMNMX R0, R0, UR5, PT ;  /* 0x0000000500007c17 */ /* 0x000fe4000b800200 */
[----:B------:R-:W-:Y:S02]  /*5370*/  ISETP.GE.AND P1, PT, R140, R132, PT ;  /* 0x000000848c00720c */ /* 0x000fe40003f26270 */
[----:B------:R-:W-:Y:S02]  /*5380*/  ISETP.GE.OR P2, PT, R208, R0, !P2 ;  /* 0x00000000d000720c */ /* 0x000fe40005746670 */
        /* <DEDUP_REMOVED lines=20> */
[----:B------:R-:W-:Y:S02]  /*54d0*/  ISETP.GE.AND P1, PT, R208, R132, PT ;  /* 0x00000084d000720c */ /* 0x000fe40003f26270 */
[----:B------:R-:W-:Y:S02]  /*54e0*/  FSEL R16, R16, -INF , !P0 ;  /* 0xff80000010107808 */ /* 0x000fe40004000000 */
[----:B------:R-:W-:Y:S02]  /*54f0*/  ISETP.GE.OR P1, PT, R208, R0, !P1 ;  /* 0x00000000d000720c */ /* 0x000fe40004f26670 */
        /* <DEDUP_REMOVED lines=26> */
[C---:B------:R-:W-:Y:S02]  /*56a0*/  ISETP.GE.AND P0, PT, R208.reuse, R132, PT ;  /* 0x00000084d000720c */ /* 0x040fe40003f06270 */
[----:B------:R-:W-:Y:S02]  /*56b0*/  IADD3 R133, R133, 0x28, RZ ;  /* 0x0000002885857810 */ /* 0x000fe40007ffe0ff */
[----:B------:R-:W-:Y:S02]  /*56c0*/  ISETP.GE.OR P0, PT, R208, R0, !P0 ;  /* 0x00000000d000720c */ /* 0x000fe40004706670 */
        /* <DEDUP_REMOVED lines=56> */
.L_x_233:
[----:B------:R-:W2:Y:S01]  /*5a50*/  LDL R0, [R1] ;  /* 0x0000000001007983 */ /* 0x000ea20000100800 */
[----:B------:R-:W-:Y:S03]  /*5a60*/  UISETP.GT.AND UP3, UPT, UR8, UR18, UPT ;  /* 0x000000120800728c */ /* 0x000fe6000bf64270 */
[----:B----4-:R-:W3:Y:S01]  /*5a70*/  LDL R133, [R1+0x4] ;  /* 0x0000040001857983 */ /* 0x010ee20000100800 */
[C---:B--2---:R-:W-:Y:S01]  /*5a80*/  FMUL.FTZ R132, R0.reuse, 1.4426950216293334961 ;  /* 0x3fb8aa3b00847820 */ /* 0x044fe20000410000 */
[----:B------:R-:W-:Y:S01]  /*5a90*/  FSETP.NEU.FTZ.AND P0, PT, R0, -INF , PT ;  /* 0xff8000000000780b */ /* 0x000fe20003f1d000 */
[C---:B---3--:R-:W-:Y:S03]  /*5aa0*/  FMUL.FTZ R0, R133.reuse, 1.4426950216293334961 ;  /* 0x3fb8aa3b85007820 */ /* 0x048fe60000410000 */
        /* <DEDUP_REMOVED lines=13> */
[C---:B-1----:R-:W-:Y:S09]  /*5b80*/  FMUL.FTZ R4, R249.reuse, 1.4426950216293334961 ;  /* 0x3fb8aa3bf9047820 */ /* 0x042ff20000410000 */
[----:B------:R-:W-:Y:S01]  /*5b90*/  MUFU.EX2 R242, R17 ;  /* 0x0000001100f27308 */ /* 0x000fe20000000800 */
[----:B--2---:R-:W-:Y:S01]  /*5ba0*/  FSEL R5, R0, RZ, P0 ;  /* 0x000000ff00057208 */ /* 0x004fe20000000000 */
        /* <DEDUP_REMOVED lines=43> */
[----:B------:R-:W-:Y:S04]  /*5e60*/  STS [R217+0x13400], R0 ;  /* 0x01340000d9007388 */ /* 0x000fe80000000800 */
[----:B------:R-:W-:Y:S01]  /*5e70*/  MUFU.EX2 R147, R10 ;  /* 0x0000000a00937308 */ /* 0x000fe20000000800 */
[----:B--2---:R-:W-:Y:S05]  /*5e80*/  F2FP.BF16.PACK_AB R4, R242, R244 ;  /* 0x000000f4f204723e */ /* 0x004fea00000010ff */
[----:B------:R-:W-:Y:S04]  /*5e90*/  STS [R217+0x13000], R4 ;  /* 0x01300004d9007388 */ /* 0x000fe80000000800 */
[----:B------:R-:W1:Y:S01]  /*5ea0*/  MUFU.EX2 R142, R11 ;  /* 0x0000000b008e7308 */ /* 0x000e620000000800 */
[----:B---3--:R-:W-:Y:S05]  /*5eb0*/  F2FP.BF16.PACK_AB R6, R210, R211 ;  /* 0x000000d3d206723e */ /* 0x008fea00000010ff */
[----:B------:R2:W-:Y:S04]  /*5ec0*/  STS [R218+0x14000], R6 ;  /* 0x01400006da007388 */ /* 0x0005e80000000800 */
[----:B------:R1:W-:Y:S10]  /*5ed0*/  MUFU.EX2 R240, R5 ;  /* 0x0000000500f07308 */ /* 0x0003f40000000800 */
[----:B------:R-:W-:Y:S10]  /*5ee0*/  MUFU.EX2 R227, R14 ;  /* 0x0000000e00e37308 */ /* 0x000ff40000000800 */
[----:B------:R-:W2:Y:S01]  /*5ef0*/  MUFU.EX2 R226, R15 ;  /* 0x0000000f00e27308 */ /* 0x000ea20000000800 */
[----:B-1----:R-:W-:Y:S05]  /*5f00*/  F2FP.BF16.PACK_AB R5, R142, R147 ;  /* 0x000000938e05723e */ /* 0x002fea00000010ff */
[----:B------:R1:W-:Y:S04]  /*5f10*/  STS [R218+0x14400], R5 ;  /* 0x01440005da007388 */ /* 0x0003e80000000800 */
[----:B------:R-:W-:Y:S10]  /*5f20*/  MUFU.EX2 R141, R12 ;  /* 0x0000000c008d7308 */ /* 0x000ff40000000800 */
[----:B------:R-:W3:Y:S01]  /*5f30*/  MUFU.EX2 R140, R13 ;  /* 0x0000000d008c7308 */ /* 0x000ee20000000800 */
[----:B--2---:R-:W-:Y:S05]  /*5f40*/  F2FP.BF16.PACK_AB R6, R226, R227 ;  /* 0x000000e3e206723e */ /* 0x004fea00000010ff */
[----:B------:R-:W-:Y:S04]  /*5f50*/  STS [R217+0x14400], R6 ;  /* 0x01440006d9007388 */ /* 0x000fe80000000800 */
[----:B------:R-:W-:Y:S10]  /*5f60*/  MUFU.EX2 R239, R20 ;  /* 0x0000001400ef7308 */ /* 0x000ff40000000800 */
[----:B------:R-:W1:Y:S01]  /*5f70*/  MUFU.EX2 R238, R21 ;  /* 0x0000001500ee7308 */ /* 0x000e620000000800 */
[----:B---3--:R-:W-:Y:S05]  /*5f80*/  F2FP.BF16.PACK_AB R7, R140, R141 ;  /* 0x0000008d8c07723e */ /* 0x008fea00000010ff */
[----:B------:R-:W-:Y:S04]  /*5f90*/  STS [R217+0x14000], R7 ;  /* 0x01400007d9007388 */ /* 0x000fe80000000800 */
[----:B------:R-:W-:Y:S10]  /*5fa0*/  MUFU.EX2 R237, R22 ;  /* 0x0000001600ed7308 */ /* 0x000ff40000000800 */
[----:B------:R-:W2:Y:S01]  /*5fb0*/  MUFU.EX2 R236, R23 ;  /* 0x0000001700ec7308 */ /* 0x000ea20000000800 */
[----:B-1----:R-:W-:Y:S05]  /*5fc0*/  F2FP.BF16.PACK_AB R5, R238, R239 ;  /* 0x000000efee05723e */ /* 0x002fea00000010ff */
[----:B------:R1:W-:Y:S04]  /*5fd0*/  STS [R219+0x13000], R5 ;  /* 0x01300005db007388 */ /* 0x0003e80000000800 */
[----:B------:R-:W-:Y:S10]  /*5fe0*/  MUFU.EX2 R247, R32 ;  /* 0x0000002000f77308 */ /* 0x000ff40000000800 */
[----:B------:R-:W3:Y:S01]  /*5ff0*/  MUFU.EX2 R243, R132 ;  /* 0x0000008400f37308 */ /* 0x000ee20000000800 */
[----:B--2---:R-:W-:Y:S05]  /*6000*/  F2FP.BF16.PACK_AB R4, R236, R237 ;  /* 0x000000edec04723e */ /* 0x004fea00000010ff */
[----:B------:R2:W-:Y:S04]  /*6010*/  STS [R219+0x13400], R4 ;  /* 0x01340004db007388 */ /* 0x0005e80000000800 */
[----:B------:R-:W1:Y:S10]  /*6020*/  MUFU.EX2 R241, R34 ;  /* 0x0000002200f17308 */ /* 0x000e740000000800 */
[----:B------:R-:W-:Y:S01]  /*6030*/  MUFU.EX2 R235, R24 ;  /* 0x0000001800eb7308 */ /* 0x000fe20000000800 */
[----:B---3--:R-:W-:Y:S05]  /*6040*/  F2FP.BF16.PACK_AB R0, R243, R247 ;  /* 0x000000f7f300723e */ /* 0x008fea00000010ff */
[----:B------:R3:W-:Y:S04]  /*6050*/  STS [R216+0x13000], R0 ;  /* 0x01300000d8007388 */ /* 0x0007e80000000800 */
[----:B------:R-:W4:Y:S01]  /*6060*/  MUFU.EX2 R233, R25 ;  /* 0x0000001900e97308 */ /* 0x000f220000000800 */
[----:B-1----:R-:W-:Y:S05]  /*6070*/  F2FP.BF16.PACK_AB R5, R240, R241 ;  /* 0x000000f1f005723e */ /* 0x002fea00000010ff */
[----:B------:R-:W-:Y:S04]  /*6080*/  STS [R216+0x13400], R5 ;  /* 0x01340005d8007388 */ /* 0x000fe80000000800 */
[----:B------:R-:W-:Y:S10]  /*6090*/  MUFU.EX2 R231, R26 ;  /* 0x0000001a00e77308 */ /* 0x000ff40000000800 */
[----:B------:R-:W1:Y:S01]  /*60a0*/  MUFU.EX2 R230, R27 ;  /* 0x0000001b00e67308 */ /* 0x000e620000000800 */
[----:B----4-:R-:W-:Y:S05]  /*60b0*/  F2FP.BF16.PACK_AB R7, R233, R235 ;  /* 0x000000ebe907723e */ /* 0x010fea00000010ff */
[----:B------:R-:W-:Y:S04]  /*60c0*/  STS [R219+0x14000], R7 ;  /* 0x01400007db007388 */ /* 0x000fe80000000800 */
[----:B------:R-:W2:Y:S10]  /*60d0*/  MUFU.EX2 R234, R28 ;  /* 0x0000001c00ea7308 */ /* 0x000eb40000000800 */
[----:B------:R-:W3:Y:S01]  /*60e0*/  MUFU.EX2 R229, R30 ;  /* 0x0000001e00e57308 */ /* 0x000ee20000000800 */
[----:B-1----:R-:W-:Y:S05]  /*60f0*/  F2FP.BF16.PACK_AB R6, R230, R231 ;  /* 0x000000e7e606723e */ /* 0x002fea00000010ff */
[----:B------:R-:W-:Y:S01]  /*6100*/  STS [R219+0x14400], R6 ;  /* 0x01440006db007388 */ /* 0x000fe20000000800 */
[----:B--2---:R-:W-:Y:S05]  /*6110*/  F2FP.BF16.PACK_AB R4, R232, R234 ;  /* 0x000000eae804723e */ /* 0x004fea00000010ff */
[----:B------:R-:W-:Y:S01]  /*6120*/  STS [R216+0x14000], R4 ;  /* 0x01400004d8007388 */ /* 0x000fe20000000800 */
[----:B---3--:R-:W-:Y:S05]  /*6130*/  F2FP.BF16.PACK_AB R0, R228, R229 ;  /* 0x000000e5e400723e */ /* 0x008fea00000010ff */
        /* <DEDUP_REMOVED lines=136> */
[C---:B------:R-:W-:Y:S02]  /*69c0*/  LEA R222, P4, R4.reuse, R222, 0x1 ;  /* 0x000000de04de7211 */ /* 0x040fe400078808ff */
        /* <DEDUP_REMOVED lines=10> */
[----:B------:R-:W-:Y:S01]  /*6a70*/  IADD3 R196, R196, UR9, RZ ;  /* 0x00000009c4c47c10 */ /* 0x000fe2000fffe0ff */
[----:B------:R-:W-:Y:S02]  /*6a80*/  IMAD.MOV.U32 R248, RZ, RZ, R0 ;  /* 0x000000fffff87224 */ /* 0x000fe400078e0000 */
[----:B------:R1:W-:Y:S04]  /*6a90*/  @P3 STS [R209+0x8], RZ ;  /* 0x000008ffd1003388 */ /* 0x0003e80000000800 */
        /* <DEDUP_REMOVED lines=8> */
[----:B------:R1:W-:Y:S01]  /*6b20*/  @P2 STS [R209+0x100c], RZ ;  /* 0x00100cffd1002388 */ /* 0x0003e20000000800 */
[----:B--2---:R-:W-:Y:S02]  /*6b30*/  @!P2 IMAD.MOV.U32 R4, RZ, RZ, R222 ;  /* 0x000000ffff04a224 */ /* 0x004fe400078e00de */
[----:B------:R-:W-:Y:S05]  /*6b40*/  @!P2 IMAD.MOV.U32 R5, RZ, RZ, R220 ;  /* 0x000000ffff05a224 */ /* 0x000fea00078e00dc */
        /* <DEDUP_REMOVED lines=14> */
[----:B------:R-:W0:Y:S02]  /*6c30*/  LDGDEPBAR ;  /* 0x00000000000079af */ /* 0x000e240000000000 */
.L_x_234:
        /* <DEDUP_REMOVED lines=138> */
.L_x_235:
        /* <DEDUP_REMOVED lines=25> */
[----:B------:R3:W4:Y:S01]  /*7670*/  LDL R142, [R1] ;  /* 0x00000000018e7983 */ /* 0x0007220000100800 */
[C---:B-1----:R-:W-:Y:S08]  /*7680*/  HMMA.16816.F32.BF16 R4, R24.reuse, R8, RZ ;  /* 0x000000081804723c */ /* 0x042ff000000418ff */
[C---:B------:R-:W-:Y:S08]  /*7690*/  HMMA.16816.F32.BF16 R8, R24.reuse, R10, RZ ;  /* 0x0000000a1808723c */ /* 0x040ff000000418ff */
[C---:B--2---:R-:W-:Y:S08]  /*76a0*/  HMMA.16816.F32.BF16 R12, R24.reuse, R16, RZ ;  /* 0x00000010180c723c */ /* 0x044ff000000418ff */
[C---:B------:R-:W-:Y:S08]  /*76b0*/  HMMA.16816.F32.BF16 R16, R24.reuse, R18, RZ ;  /* 0x000000121810723c */ /* 0x040ff000000418ff */
[C---:B---3--:R-:W-:Y:S08]  /*76c0*/  HMMA.16816.F32.BF16 R20, R24.reuse, R28, RZ ;  /* 0x0000001c1814723c */ /* 0x048ff000000418ff */
[----:B------:R-:W-:Y:S01]  /*76d0*/  HMMA.16816.F32.BF16 R24, R24, R30, RZ ;  /* 0x0000001e1818723c */ /* 0x000fe200000418ff */
[----:B------:R-:W1:Y:S07]  /*76e0*/  LDSM.16.MT88.4 R28, [R0+0xd400] ;  /* 0x00d40000001c783b */ /* 0x000e6e0000004200 */
[C---:B------:R-:W-:Y:S08]  /*76f0*/  HMMA.16816.F32.BF16 R4, R32.reuse, R132, R4 ;  /* 0x000000842004723c */ /* 0x040ff00000041804 */
[C---:B------:R-:W-:Y:S01]  /*7700*/  HMMA.16816.F32.BF16 R8, R32.reuse, R134, R8 ;  /* 0x000000862008723c */ /* 0x040fe20000041808 */
[----:B------:R-:W-:Y:S07]  /*7710*/  LDSM.16.M88.4 R132, [R204] ;  /* 0x00000000cc84783b */ /* 0x000fee0000000200 */
[C---:B------:R-:W-:Y:S08]  /*7720*/  HMMA.16816.F32.BF16 R12, R32.reuse, R136, R12 ;  /* 0x00000088200c723c */ /* 0x040ff0000004180c */
[C---:B------:R-:W-:Y:S01]  /*7730*/  HMMA.16816.F32.BF16 R16, R32.reuse, R138, R16 ;  /* 0x0000008a2010723c */ /* 0x040fe20000041810 */
[----:B------:R-:W2:Y:S07]  /*7740*/  LDSM.16.MT88.4 R136, [R0+0x9800] ;  /* 0x009800000088783b */ /* 0x000eae0000004200 */
        /* <DEDUP_REMOVED lines=9> */
[----:B------:R-:W1:Y:S07]  /*77e0*/  LDSM.16.M88.4 R28, [R203] ;  /* 0x00000000cb1c783b */ /* 0x000e6e0000000200 */
        /* <DEDUP_REMOVED lines=43> */
[----:B------:R3:W4:Y:S03]  /*7aa0*/  LDSM.16.MT88.4 R132, [R0+0xec00] ;  /* 0x00ec00000084783b */ /* 0x0007260000004200 */
[C---:B-1----:R-:W-:Y:S01]  /*7ab0*/  HMMA.16816.F32.BF16 R4, R28.reuse, R136, R4 ;  /* 0x000000881c04723c */ /* 0x042fe20000041804 */
[----:B---3--:R-:W-:Y:S04]  /*7ac0*/  IMAD.MOV.U32 R0, RZ, RZ, c[0x0][0x22c] ;  /* 0x00008b00ff007624 */ /* 0x008fe800078e00ff */
[----:B------:R-:W-:Y:S03]  /*7ad0*/  IMAD R0, R0, c[0x0][0x1c0], RZ ;  /* 0x0000700000007a24 */ /* 0x000fe600078e02ff */
[C---:B------:R-:W-:Y:S01]  /*7ae0*/  HMMA.16816.F32.BF16 R8, R28.reuse, R138, R8 ;  /* 0x0000008a1c08723c */ /* 0x040fe20000041808 */
[----:B------:R-:W3:Y:S03]  /*7af0*/  LDL R139, [R1+0x14] ;  /* 0x00001400018b7983 */ /* 0x000ee60000100800 */
[----:B------:R-:W-:Y:S01]  /*7b00*/  IMAD R0, R0, 0x30, RZ ;  /* 0x0000003000007824 */ /* 0x000fe200078e02ff */
[----:B------:R-:W3:Y:S03]  /*7b10*/  LDL R138, [R1+0x1c] ;  /* 0x00001c00018a7983 */ /* 0x000ee60000100800 */
[C---:B--2---:R-:W-:Y:S07]  /*7b20*/  HMMA.16816.F32.BF16 R12, R28.reuse, R32, R12 ;  /* 0x000000201c0c723c */ /* 0x044fee000004180c */
[----:B------:R-:W-:Y:S01]  /*7b30*/  IMAD.MOV.U32 R32, RZ, RZ, R212 ;  /* 0x000000ffff207224 */ /* 0x000fe200078e00d4 */
[C---:B------:R-:W-:Y:S04]  /*7b40*/  HMMA.16816.F32.BF16 R16, R28.reuse, R34, R16 ;  /* 0x000000221c10723c */ /* 0x040fe80000041810 */
[----:B------:R-:W-:Y:S03]  /*7b50*/  IMAD.MOV.U32 R33, RZ, RZ, R211 ;  /* 0x000000ffff217224 */ /* 0x000fe600078e00d3 */
[----:B----4-:R-:W-:Y:S01]  /*7b60*/  @P0 IADD3 R34, P2, R145, UR15, RZ ;  /* 0x0000000f91220c10 */ /* 0x010fe2000ff5e0ff */
[C---:B------:R-:W-:Y:S01]  /*7b70*/  HMMA.16816.F32.BF16 R20, R28.reuse, R132, R20 ;  /* 0x000000841c14723c */ /* 0x040fe20000041814 */
[----:B------:R-:W-:Y:S01]  /*7b80*/  IMAD.MOV.U32 R145, RZ, RZ, c[0x0][0x22c] ;  /* 0x00008b00ff917624 */ /* 0x000fe200078e00ff */
[----:B------:R-:W-:Y:S02]  /*7b90*/  @UP3 UIADD3 UR15, UP1, UR15, -0x100, URZ ;  /* 0xffffff000f0f3890 */ /* 0x000fe4000ff3e03f */
[----:B------:R-:W-:Y:S01]  /*7ba0*/  @P0 IADD3.X R35, R144, UR14, RZ, P2, !PT ;  /* 0x0000000e90230c10 */ /* 0x000fe200097fe4ff */
[----:B------:R-:W-:Y:S01]  /*7bb0*/  IMAD R145, R145, c[0x0][0x1c0], RZ ;  /* 0x0000700091917a24 */ /* 0x000fe200078e02ff */
[----:B------:R-:W-:Y:S01]  /*7bc0*/  @UP3 UIADD3.X UR14, UR14, -0x1, URZ, UP1, !UPT ;  /* 0xffffffff0e0e3890 */ /* 0x000fe20008ffe43f */
[CC--:B------:R-:W-:Y:S01]  /*7bd0*/  LEA R132, P1, R140.reuse, R32.reuse, 0x2 ;  /* 0x000000208c847211 */ /* 0x0c0fe200078210ff */
[----:B------:R-:W-:Y:S01]  /*7be0*/  HMMA.16816.F32.BF16 R24, R28, R134, R24 ;  /* 0x000000861c18723c */ /* 0x000fe20000041818 */
[----:B------:R1:W2:Y:S03]  /*7bf0*/  @P0 LDG.E R141, [R34.64+0x20] ;  /* 0x00002006228d0981 */ /* 0x0002a6000c1e1900 */
[----:B------:R-:W-:Y:S01]  /*7c00*/  IMAD R145, R145, 0x18, RZ ;  /* 0x0000001891917824 */ /* 0x000fe200078e02ff */
[----:B------:R1:W4:Y:S01]  /*7c10*/  @P0 LDG.E R142, [R34.64] ;  /* 0x00000006228e0981 */ /* 0x000322000c1e1900 */
[-C--:B------:R-:W-:Y:S01]  /*7c20*/  LEA.HI.X.SX32 R133, R140, R33.reuse, 0x2, P1 ;  /* 0x000000218c857211 */ /* 0x080fe200008f16ff */
[----:B------:R-:W-:Y:S02]  /*7c30*/  IMAD.MOV.U32 R144, RZ, RZ, c[0x0][0x22c] ;  /* 0x00008b00ff907624 */ /* 0x000fe400078e00ff */
[----:B------:R1:W5:Y:S03]  /*7c40*/  @P0 LDG.E R249, [R34.64+0x80] ;  /* 0x0000800622f90981 */ /* 0x000366000c1e1900 */
[----:B------:R-:W-:Y:S01]  /*7c50*/  IMAD R144, R144, c[0x0][0x1c0], RZ ;  /* 0x0000700090907a24 */ /* 0x000fe200078e02ff */
[----:B------:R1:W5:Y:S03]  /*7c60*/  @P0 LDG.E R252, [R34.64+0xa0] ;  /* 0x0000a00622fc0981 */ /* 0x000366000c1e1900 */
[----:B------:R-:W-:Y:S01]  /*7c70*/  IMAD.SHL.U32 R144, R144, 0x20, RZ ;  /* 0x0000002090907824 */ /* 0x000fe200078e00ff */
[----:B------:R1:W-:Y:S04]  /*7c80*/  RED.E.ADD.F32.FTZ.RN.STRONG.GPU [R32.64], R4 ;  /* 0x000000042000798e */ /* 0x0003e8000c10e786 */
[----:B------:R1:W-:Y:S02]  /*7c90*/  RED.E.ADD.F32.FTZ.RN.STRONG.GPU [R132.64], R5 ;  /* 0x000000058400798e */ /* 0x0003e4000c10e786 */
[CC--:B-1----:R-:W-:Y:S04]  /*7ca0*/  LEA R34, P1, R145.reuse, R32.reuse, 0x2 ;  /* 0x0000002091227211 */ /* 0x0c2fe800078210ff */
[-C--:B------:R-:W-:Y:S01]  /*7cb0*/  LEA.HI.X.SX32 R35, R145, R33.reuse, 0x2, P1 ;  /* 0x0000002191237211 */ /* 0x080fe200008f16ff */
[----:B------:R-:W-:Y:S01]  /*7cc0*/  IMAD.MOV.U32 R145, RZ, RZ, c[0x0][0x22c] ;  /* 0x00008b00ff917624 */ /* 0x000fe200078e00ff */
[CC--:B------:R-:W-:Y:S03]  /*7cd0*/  LEA R4, P1, R0.reuse, R32.reuse, 0x2 ;  /* 0x0000002000047211 */ /* 0x0c0fe600078210ff */
[----:B------:R-:W-:Y:S01]  /*7ce0*/  IMAD R145, R145, c[0x0][0x1c0], RZ ;  /* 0x0000700091917a24 */ /* 0x000fe200078e02ff */
[-C--:B------:R-:W-:Y:S03]  /*7cf0*/  LEA.HI.X.SX32 R5, R0, R33.reuse, 0x2, P1 ;  /* 0x0000002100057211 */ /* 0x080fe600008f16ff */
[----:B------:R-:W-:Y:S01]  /*7d00*/  IMAD R145, R145, 0x38, RZ ;  /* 0x0000003891917824 */ /* 0x000fe200078e02ff */
[----:B--2---:R1:W-:Y:S04]  /*7d10*/  @P0 STL [R1+0x4], R141 ;  /* 0x0000048d01000387 */ /* 0x0043e80000100800 */
[----:B----4-:R2:W-:Y:S04]  /*7d20*/  @P0 STL [R1], R142 ;  /* 0x0000008e01000387 */ /* 0x0105e80000100800 */
[----:B------:R-:W4:Y:S01]  /*7d30*/  LDL R0, [R1+0x18] ;  /* 0x0000180001007983 */ /* 0x000f220000100800 */
[----:B-1----:R-:W-:Y:S04]  /*7d40*/  IMAD.MOV.U32 R141, RZ, RZ, c[0x0][0x22c] ;  /* 0x00008b00ff8d7624 */ /* 0x002fe800078e00ff */
[----:B------:R-:W-:Y:S02]  /*7d50*/  IMAD R141, R141, c[0x0][0x1c0], RZ ;  /* 0x000070008d8d7a24 */ /* 0x000fe400078e02ff */
[----:B--2---:R-:W-:Y:S02]  /*7d60*/  IMAD.MOV.U32 R142, RZ, RZ, c[0x0][0x22c] ;  /* 0x00008b00ff8e7624 */ /* 0x004fe400078e00ff */
[----:B------:R-:W-:Y:S02]  /*7d70*/  IMAD.SHL.U32 R141, R141, 0x10, RZ ;  /* 0x000000108d8d7824 */ /* 0x000fe400078e00ff */
[----:B------:R-:W-:Y:S03]  /*7d80*/  IMAD R142, R142, c[0x0][0x1c0], RZ ;  /* 0x000070008e8e7a24 */ /* 0x000fe600078e02ff */
[CC--:B------:R-:W-:Y:S01]  /*7d90*/  LEA R136, P0, R141.reuse, R32.reuse, 0x2 ;  /* 0x000000208d887211 */ /* 0x0c0fe200078010ff */
[----:B------:R-:W-:Y:S01]  /*7da0*/  IMAD R142, R142, 0x28, RZ ;  /* 0x000000288e8e7824 */ /* 0x000fe200078e02ff */
[C---:B------:R-:W-:Y:S02]  /*7db0*/  IADD3 R134, R141.reuse, 0x40, RZ ;  /* 0x000000408d867810 */ /* 0x040fe40007ffe0ff */
[-C--:B------:R-:W-:Y:S02]  /*7dc0*/  LEA.HI.X.SX32 R137, R141, R33.reuse, 0x2, P0 ;  /* 0x000000218d897211 */ /* 0x080fe400000f16ff */
[-C--:B------:R-:W-:Y:S02]  /*7dd0*/  LEA R30, P0, R144, R32.reuse, 0x2 ;  /* 0x00000020901e7211 */ /* 0x080fe400078010ff */
[-C--:B------:R-:W-:Y:S01]  /*7de0*/  LEA R28, P2, R142, R32.reuse, 0x2 ;  /* 0x000000208e1c7211 */ /* 0x080fe200078410ff */
[----:B------:R1:W-:Y:S01]  /*7df0*/  RED.E.ADD.F32.FTZ.RN.STRONG.GPU [R136.64], R6 ;  /* 0x000000068800798e */ /* 0x0003e2000c10e786 */
[-C--:B------:R-:W-:Y:S01]  /*7e00*/  LEA.HI.X.SX32 R31, R144, R33.reuse, 0x2, P0 ;  /* 0x00000021901f7211 */ /* 0x080fe200000f16ff */
[----:B------:R-:W-:Y:S01]  /*7e10*/  IMAD.MOV.U32 R144, RZ, RZ, c[0x0][0x22c] ;  /* 0x00008b00ff907624 */ /* 0x000fe200078e00ff */
[-C--:B------:R-:W-:Y:S01]  /*7e20*/  LEA.HI.X.SX32 R29, R142, R33.reuse, 0x2, P2 ;  /* 0x000000218e1d7211 */ /* 0x080fe200010f16ff */
[----:B------:R2:W-:Y:S01]  /*7e30*/  RED.E.ADD.F32.FTZ.RN.STRONG.GPU [R34.64], R7 ;  /* 0x000000072200798e */ /* 0x0005e2000c10e786 */
[----:B------:R-:W-:Y:S02]  /*7e40*/  IMAD.MOV.U32 R142, RZ, RZ, c[0x0][0x22c] ;  /* 0x00008b00ff8e7624 */ /* 0x000fe400078e00ff */
[----:B------:R-:W-:Y:S01]  /*7e50*/  IMAD R144, R144, c[0x0][0x1c0], RZ ;  /* 0x0000700090907a24 */ /* 0x000fe200078e02ff */
[----:B------:R3:W-:Y:S01]  /*7e60*/  RED.E.ADD.F32.FTZ.RN.STRONG.GPU [R30.64], R8 ;  /* 0x000000081e00798e */ /* 0x0007e2000c10e786 */
[----:B------:R-:W-:Y:S02]  /*7e70*/  IMAD R142, R142, c[0x0][0x1c0], RZ ;  /* 0x000070008e8e7a24 */ /* 0x000fe400078e02ff */
[----:B------:R-:W-:Y:S01]  /*7e80*/  IMAD.SHL.U32 R144, R144, 0x10, RZ ;  /* 0x0000001090907824 */ /* 0x000fe200078e00ff */
[----:B------:R-:W-:Y:S01]  /*7e90*/  RED.E.ADD.F32.FTZ.RN.STRONG.GPU [R28.64], R9 ;  /* 0x000000091c00798e */ /* 0x000fe2000c10e786 */
[----:B------:R-:W-:Y:S03]  /*7ea0*/  IMAD.SHL.U32 R142, R142, 0x10, RZ ;  /* 0x000000108e8e7824 */ /* 0x000fe600078e00ff */
[----:B------:R3:W-:Y:S02]  /*7eb0*/  RED.E.ADD.F32.FTZ.RN.STRONG.GPU [R4.64], R10 ;  /* 0x0000000a0400798e */ /* 0x0007e4000c10e786 */
[----:B------:R-:W-:Y:S02]  /*7ec0*/  IADD3 R142, R142, 0x20, RZ ;  /* 0x000000208e8e7810 */ /* 0x000fe40007ffe0ff */
[CC--:B-1----:R-:W-:Y:S01]  /*7ed0*/  LEA R6, P0, R145.reuse, R32.reuse, 0x2 ;  /* 0x0000002091067211 */ /* 0x0c2fe200078010ff */
[----:B--2---:R-:W2:Y:S03]  /*7ee0*/  LDL R34, [R1+0x10] ;  /* 0x0000100001227983 */ /* 0x004ea60000100800 */
[-C--:B------:R-:W-:Y:S02]  /*7ef0*/  LEA.HI.X.SX32 R7, R145, R33.reuse, 0x2, P0 ;  /* 0x0000002191077211 */ /* 0x080fe400000f16ff */
[----:B------:R-:W-:Y:S02]  /*7f00*/  IADD3 R145, R144, 0x20, RZ ;  /* 0x0000002090917810 */ /* 0x000fe40007ffe0ff */
[C---:B---3--:R-:W-:Y:S01]  /*7f10*/  IADD3 R31, R141.reuse, 0x40, RZ ;  /* 0x000000408d1f7810 */ /* 0x048fe20007ffe0ff */
[----:B------:R1:W-:Y:S01]  /*7f20*/  RED.E.ADD.F32.FTZ.RN.STRONG.GPU [R6.64], R11 ;  /* 0x0000000b0600798e */ /* 0x0003e2000c10e786 */
[C---:B------:R-:W-:Y:S01]  /*7f30*/  IADD3 R30, R141.reuse, 0x40, RZ ;  /* 0x000000408d1e7810 */ /* 0x040fe20007ffe0ff */
[----:B------:R-:W-:Y:S01]  /*7f40*/  IMAD.IADD R145, R146, 0x1, R145 ;  /* 0x0000000192917824 */ /* 0x000fe200078e0291 */
[----:B------:R-:W-:Y:S01]  /*7f50*/  IADD3 R35, R141, 0x40, RZ ;  /* 0x000000408d237810 */ /* 0x000fe20007ffe0ff */
[----:B------:R3:W-:Y:S01]  /*7f60*/  RED.E.ADD.F32.FTZ.RN.STRONG.GPU [R32.64+0x80], R12 ;  /* 0x0000800c2000798e */ /* 0x0007e2000c10e786 */
[----:B------:R-:W-:Y:S01]  /*7f70*/  IMAD.IADD R31, R140, 0x1, R31 ;  /* 0x000000018c1f7824 */ /* 0x000fe200078e021f */
[-C--:B------:R-:W-:Y:S01]  /*7f80*/  LEA R4, P0, R142, R32.reuse, 0x2 ;  /* 0x000000208e047211 */ /* 0x080fe200078010ff */
[C---:B------:R-:W-:Y:S01]  /*7f90*/  IMAD.IADD R30, R140.reuse, 0x1, R30 ;  /* 0x000000018c1e7824 */ /* 0x040fe200078e021e */
[----:B------:R-:W-:Y:S01]  /*7fa0*/  RED.E.ADD.F32.FTZ.RN.STRONG.GPU [R132.64+0x80], R13 ;  /* 0x0000800d8400798e */ /* 0x000fe2000c10e786 */
[CC--:B------:R-:W-:Y:S01]  /*7fb0*/  LEA R28, P1, R145.reuse, R32.reuse, 0x2 ;  /* 0x00000020911c7211 */ /* 0x0c0fe200078210ff */
[----:B------:R-:W-:Y:S01]  /*7fc0*/  IMAD.IADD R35, R140, 0x1, R35 ;  /* 0x000000018c237824 */ /* 0x000fe200078e0223 */
[-C--:B------:R-:W-:Y:S01]  /*7fd0*/  LEA.HI.X.SX32 R5, R142, R33.reuse, 0x2, P0 ;  /* 0x000000218e057211 */ /* 0x080fe200000f16ff */
[----:B------:R-:W-:Y:S01]  /*7fe0*/  IMAD.IADD R30, R140, 0x1, R30 ;  /* 0x000000018c1e7824 */ /* 0x000fe200078e021e */
[----:B------:R-:W-:Y:S01]  /*7ff0*/  IADD3 R142, R144, 0x20, RZ ;  /* 0x00000020908e7810 */ /* 0x000fe20007ffe0ff */
[----:B------:R-:W-:Y:S01]  /*8000*/  IMAD.IADD R35, R140, 0x1, R35 ;  /* 0x000000018c237824 */ /* 0x000fe200078e0223 */
[----:B------:R-:W-:Y:S01]  /*8010*/  IADD3 R144, R144, 0x20, RZ ;  /* 0x0000002090907810 */ /* 0x000fe20007ffe0ff */
[----:B------:R3:W-:Y:S01]  /*8020*/  RED.E.ADD.F32.FTZ.RN.STRONG.GPU [R4.64], R14 ;  /* 0x0000000e0400798e */ /* 0x0007e2000c10e786 */
[-C--:B------:R-:W-:Y:S01]  /*8030*/  LEA.HI.X.SX32 R29, R145, R33.reuse, 0x2, P1 ;  /* 0x00000021911d7211 */ /* 0x080fe200008f16ff */
[C---:B------:R-:W-:Y:S02]  /*8040*/  IMAD.IADD R142, R146.reuse, 0x1, R142 ;  /* 0x00000001928e7824 */ /* 0x040fe400078e028e */
[C---:B------:R-:W-:Y:S02]  /*8050*/  IMAD.IADD R144, R146.reuse, 0x1, R144 ;  /* 0x0000000192907824 */ /* 0x040fe400078e0290 */
[C---:B------:R-:W-:Y:S01]  /*8060*/  IMAD.IADD R142, R146.reuse, 0x1, R142 ;  /* 0x00000001928e7824 */ /* 0x040fe200078e028e */
[----:B------:R3:W-:Y:S01]  /*8070*/  RED.E.ADD.F32.FTZ.RN.STRONG.GPU [R28.64], R15 ;  /* 0x0000000f1c00798e */ /* 0x0007e2000c10e786 */
[C---:B------:R-:W-:Y:S02]  /*8080*/  IMAD.IADD R144, R146.reuse, 0x1, R144 ;  /* 0x0000000192907824 */ /* 0x040fe400078e0290 */
[----:B------:R-:W-:Y:S01]  /*8090*/  IMAD.IADD R142, R146, 0x1, R142 ;  /* 0x00000001928e7824 */ /* 0x000fe200078e028e */
[CC--:B-1----:R-:W-:Y:S01]  /*80a0*/  LEA R6, P1, R139.reuse, R32.reuse, 0x2 ;  /* 0x000000208b067211 */ /* 0x0c2fe200078210ff */
[----:B------:R-:W-:Y:S01]  /*80b0*/  IMAD.IADD R35, R140, 0x1, R35 ;  /* 0x000000018c237824 */ /* 0x000fe200078e0223 */
[-C--:B------:R-:W-:Y:S02]  /*80c0*/  LEA R10, P0, R144, R32.reuse, 0x2 ;  /* 0x00000020900a7211 */ /* 0x080fe400078010ff */
[-C--:B------:R-:W-:Y:S02]  /*80d0*/  LEA R8, P2, R142, R32.reuse, 0x2 ;  /* 0x000000208e087211 */ /* 0x080fe400078410ff */
[-C--:B------:R-:W-:Y:S02]  /*80e0*/  LEA.HI.X.SX32 R11, R144, R33.reuse, 0x2, P0 ;  /* 0x00000021900b7211 */ /* 0x080fe400000f16ff */
[-C--:B------:R-:W-:Y:S02]  /*80f0*/  LEA.HI.X.SX32 R9, R142, R33.reuse, 0x2, P2 ;  /* 0x000000218e097211 */ /* 0x080fe400010f16ff */
[-C--:B------:R-:W-:Y:S01]  /*8100*/  LEA.HI.X.SX32 R7, R139, R33.reuse, 0x2, P1 ;  /* 0x000000218b077211 */ /* 0x080fe200008f16ff */
[----:B------:R1:W-:Y:S01]  /*8110*/  RED.E.ADD.F32.FTZ.RN.STRONG.GPU [R10.64], R16 ;  /* 0x000000100a00798e */ /* 0x0003e2000c10e786 */
[CC--:B---3--:R-:W-:Y:S03]  /*8120*/  LEA R12, P4, R31.reuse, R32.reuse, 0x2 ;  /* 0x000000201f0c7211 */ /* 0x0c8fe600078810ff */
[----:B------:R3:W-:Y:S01]  /*8130*/  RED.E.ADD.F32.FTZ.RN.STRONG.GPU [R8.64], R17 ;  /* 0x000000110800798e */ /* 0x0007e2000c10e786 */
[-C--:B------:R-:W-:Y:S02]  /*8140*/  LEA R4, P0, R138, R32.reuse, 0x2 ;  /* 0x000000208a047211 */ /* 0x080fe400078010ff */
[-C--:B------:R-:W-:Y:S01]  /*8150*/  LEA R14, P5, R134, R32.reuse, 0x2 ;  /* 0x00000020860e7211 */ /* 0x080fe200078a10ff */
[----:B------:R-:W-:Y:S01]  /*8160*/  RED.E.ADD.F32.FTZ.RN.STRONG.GPU [R6.64], R18 ;  /* 0x000000120600798e */ /* 0x000fe2000c10e786 */
[-C--:B------:R-:W-:Y:S02]  /*8170*/  LEA.HI.X.SX32 R5, R138, R33.reuse, 0x2, P0 ;  /* 0x000000218a057211 */ /* 0x080fe400000f16ff */
[-C--:B------:R-:W-:Y:S01]  /*8180*/  LEA.HI.X.SX32 R13, R31, R33.reuse, 0x2, P4 ;  /* 0x000000211f0d7211 */ /* 0x080fe200020f16ff */
[----:B------:R-:W-:Y:S01]  /*8190*/  LDSM.16.MT88.4 R136, [R2+0x12800] ;  /* 0x012800000288783b */ /* 0x000fe20000004200 */
[-C--:B------:R-:W-:Y:S03]  /*81a0*/  LEA.HI.X.SX32 R15, R134, R33.reuse, 0x2, P5 ;  /* 0x00000021860f7211 */ /* 0x080fe600028f16ff */
[----:B------:R4:W-:Y:S04]  /*81b0*/  RED.E.ADD.F32.FTZ.RN.STRONG.GPU [R4.64], R19 ;  /* 0x000000130400798e */ /* 0x0009e8000c10e786 */
[----:B------:R-:W-:Y:S04]  /*81c0*/  RED.E.ADD.F32.FTZ.RN.STRONG.GPU [R32.64+0x100], R20 ;  /* 0x000100142000798e */ /* 0x000fe8000c10e786 */
[----:B------:R-:W-:Y:S01]  /*81d0*/  RED.E.ADD.F32.FTZ.RN.STRONG.GPU [R132.64+0x100], R21 ;  /* 0x000100158400798e */ /* 0x000fe2000c10e786 */
[CC--:B-1----:R-:W-:Y:S03]  /*81e0*/  LEA R10, P3, R30.reuse, R32.reuse, 0x2 ;  /* 0x000000201e0a7211 */ /* 0x0c2fe600078610ff */
[----:B------:R-:W-:Y:S01]  /*81f0*/  RED.E.ADD.F32.FTZ.RN.STRONG.GPU [R14.64], R22 ;  /* 0x000000160e00798e */ /* 0x000fe2000c10e786 */
[CC--:B---3--:R-:W-:Y:S03]  /*8200*/  LEA R8, P2, R35.reuse, R32.reuse, 0x2 ;  /* 0x0000002023087211 */ /* 0x0c8fe600078410ff */
[----:B------:R-:W-:Y:S01]  /*8210*/  RED.E.ADD.F32.FTZ.RN.STRONG.GPU [R12.64], R23 ;  /* 0x000000170c00798e */ /* 0x000fe2000c10e786 */
[-C--:B------:R-:W-:Y:S02]  /*8220*/  LEA.HI.X.SX32 R11, R30, R33.reuse, 0x2, P3 ;  /* 0x000000211e0b7211 */ /* 0x080fe400018f16ff */
[-C--:B------:R-:W-:Y:S01]  /*8230*/  LEA.HI.X.SX32 R9, R35, R33.reuse, 0x2, P2 ;  /* 0x0000002123097211 */ /* 0x080fe200010f16ff */
[----:B------:R-:W-:Y:S04]  /*8240*/  LDSM.16.MT88.4 R12, [R2+0x11000] ;  /* 0x01100000020c783b */ /* 0x000fe80000004200 */
        /* <DEDUP_REMOVED lines=9> */
[----:B------:R-:W-:Y:S02]  /*82e0*/  PLOP3.LUT P0, PT, PT, PT, UP2, 0x80, 0x0 ;  /* 0x000000000000781c */ /* 0x000fe40003f0f028 */
[C---:B------:R-:W-:Y:S02]  /*82f0*/  IADD3 R0, R3.reuse, -0x3000, RZ ;  /* 0xffffd00003007810 */ /* 0x040fe40007ffe0ff */
[C---:B--2---:R-:W-:Y:S04]  /*8300*/  LEA R6, P1, R34.reuse, R32, 0x2 ;  /* 0x0000002022067211 */ /* 0x044fe800078210ff */
        /* <DEDUP_REMOVED lines=27> */
[-C--:B------:R-:W-:Y:S08]  /*84c0*/  HMMA.16816.F32.BF16 R84, R32, R20.reuse, R84 ;  /* 0x000000142054723c */ /* 0x080ff00000041854 */
[C---:B------:R-:W-:Y:S08]  /*84d0*/  HMMA.16816.F32.BF16 R88, R132.reuse, R20, R88 ;  /* 0x000000148458723c */ /* 0x040ff00000041858 */
[-C--:B------:R-:W-:Y:S08]  /*84e0*/  HMMA.16816.F32.BF16 R92, R132, R22.reuse, R92 ;  /* 0x00000016845c723c */ /* 0x080ff0000004185c */
[C---:B------:R-:W-:Y:S01]  /*84f0*/  HMMA.16816.F32.BF16 R96, R32.reuse, R22, R96 ;  /* 0x000000162060723c */ /* 0x040fe20000041860 */
[----:B------:R-:W3:Y:S07]  /*8500*/  LDSM.16.MT88.4 R20, [R3+0x2800] ;  /* 0x002800000314783b */ /* 0x000eee0000004200 */
[-C--:B--2---:R-:W-:Y:S08]  /*8510*/  HMMA.16816.F32.BF16 R100, R32, R24.reuse, R100 ;  /* 0x000000182064723c */ /* 0x084ff00000041864 */
        /* <DEDUP_REMOVED lines=9> */
[----:B------:R-:W2:Y:S04]  /*85b0*/  LDSM.16.MT88.4 R8, [R3+0x1c00] ;  /* 0x001c00000308783b */ /* 0x000ea80000004200 */
[----:B------:R4:W1:Y:S03]  /*85c0*/  LDSM.16.MT88.4 R32, [R3+0x2c00] ;  /* 0x002c00000320783b */ /* 0x0008660000004200 */
[-C--:B---3--:R-:W-:Y:S08]  /*85d0*/  HMMA.16816.F32.BF16 R84, R4, R12.reuse, R84 ;  /* 0x0000000c0454723c */ /* 0x088ff00000041854 */
[C---:B------:R-:W-:Y:S08]  /*85e0*/  HMMA.16816.F32.BF16 R88, R16.reuse, R12, R88 ;  /* 0x0000000c1058723c */ /* 0x040ff00000041858 */
[-C--:B------:R-:W-:Y:S04]  /*85f0*/  HMMA.16816.F32.BF16 R92, R16, R14.reuse, R92 ;  /* 0x0000000e105c723c */ /* 0x080fe8000004185c */
[----:B----4-:R-:W-:Y:S04]  /*8600*/  IMAD.MOV.U32 R3, RZ, RZ, R0 ;  /* 0x000000ffff037224 */ /* 0x010fe800078e0000 */
        /* <DEDUP_REMOVED lines=190> */
.L_x_237:
        /* <DEDUP_REMOVED lines=19> */
.L_x_238:
        /* <DEDUP_REMOVED lines=55> */
.L_x_240:
[----:B------:R-:W-:Y:S05]  /*9690*/  BSYNC B0 ;  /* 0x0000000000007941 */ /* 0x000fea0003800000 */
.L_x_239:
        /* <DEDUP_REMOVED lines=20> */
.L_x_242:
[----:B------:R-:W-:Y:S05]  /*97e0*/  BSYNC B0 ;  /* 0x0000000000007941 */ /* 0x000fea0003800000 */
.L_x_241:
        /* <DEDUP_REMOVED lines=31> */
.L_x_244:
[----:B------:R-:W-:Y:S05]  /*99e0*/  BSYNC B0 ;  /* 0x0000000000007941 */ /* 0x000fea0003800000 */
.L_x_243:
        /* <DEDUP_REMOVED lines=16> */
.L_x_218:
[----:B------:R-:W-:Y:S05]  /*9af0*/  BSYNC B1 ;  /* 0x0000000000017941 */ /* 0x000fea0003800000 */
.L_x_204:
        /* <DEDUP_REMOVED lines=11> */
.L_x_245:
[----:B------:R-:W-:Y:S05]  /*9bb0*/  EXIT ;  /* 0x000000000000794d */ /* 0x000fea0003800000 */
.L_x_247:
        /* <DEDUP_REMOVED lines=12> */
.L_x_1280:


//--------------------- .text._ZN5flash27flash_bwd_convert_dq_kernelI23Flash_bwd_kernel_traitsILi96ELi64ELi128ELi8ELi2ELi4ELi4ELb1ELb0EN7cutlass10bfloat16_tE19Flash_kernel_traitsILi96ELi64ELi128ELi8ES3_EEEEvNS_16Flash_bwd_paramsEi --------------------------
	.section	.text._ZN5flash27flash_bwd_convert_dq_kernelI23Flash_bwd_kernel_traitsILi96ELi64ELi128ELi8ELi2ELi4ELi4ELb1ELb0EN7cutlass10bfloat16_tE19Flash_kernel_traitsILi96ELi64ELi128ELi8ES3_EEEEvNS_16Flash_bwd_paramsEi,"ax",@progbits
	.sectioninfo	@"SHI_REGISTERS=64"
	.align	128
        .global         _ZN5flash27flash_bwd_convert_dq_kernelI23Flash_bwd_kernel_traitsILi96ELi64ELi128ELi8ELi2ELi4ELi4ELb1ELb0EN7cutlass10bfloat16_tE19Flash_kernel_traitsILi96ELi64ELi128ELi8ES3_EEEEvNS_16Flash_bwd_paramsEi
        .type           _ZN5flash27flash_bwd_convert_dq_kernelI23Flash_bwd_kernel_traitsILi96ELi64ELi128ELi8ELi2ELi4ELi4ELb1ELb0EN7cutlass10bfloat16_tE19Flash_kernel_traitsILi96ELi64ELi128ELi8ES3_EEEEvNS_16Flash_bwd_paramsEi,@function
        .size           _ZN5flash27flash_bwd_convert_dq_kernelI23Flash_bwd_kernel_traitsILi96ELi64ELi128ELi8ELi2ELi4ELi4ELb1ELb0EN7cutlass10bfloat16_tE19Flash_kernel_traitsILi96ELi64ELi128ELi8ES3_EEEEvNS_16Flash_bwd_paramsEi,(.L_x_1281 - _ZN5flash27flash_bwd_convert_dq_kernelI23Flash_bwd_kernel_traitsILi96ELi64ELi128ELi8ELi2ELi4ELi4ELb1ELb0EN7cutlass10bfloat16_tE19Flash_kernel_traitsILi96ELi64ELi128ELi8ES3_EEEEvNS_16Flash_bwd_paramsEi)
        .other          _ZN5flash27flash_bwd_convert_dq_kernelI23Flash_bwd_kernel_traitsILi96ELi64ELi128ELi8ELi2ELi4ELi4ELb1ELb0EN7cutlass10bfloat16_tE19Flash_kernel_traitsILi96ELi64ELi128ELi8ES3_EEEEvNS_16Flash_bwd_paramsEi,@"STO_CUDA_ENTRY STV_DEFAULT"
_ZN5flash27flash_bwd_convert_dq_kernelI23Flash_bwd_kernel_traitsILi96ELi64ELi128ELi8ELi2ELi4ELi4ELb1ELb0EN7cutlass10bfloat16_tE19Flash_kernel_traitsILi96ELi64ELi128ELi8ES3_EEEEvNS_16Flash_bwd_paramsEi:
.text._ZN5flash27flash_bwd_convert_dq_kernelI23Flash_bwd_kernel_traitsILi96ELi64ELi128ELi8ELi2ELi4ELi4ELb1ELb0EN7cutlass10bfloat16_tE19Flash_kernel_traitsILi96ELi64ELi128ELi8ES3_EEEEvNS_16Flash_bwd_paramsEi:
[----:B------:R-:W-:Y:S02]  /*0000*/  IMAD.MOV.U32 R1, RZ, RZ, c[0x0][0x28] ;  /* 0x00000a00ff017624 */ /* 0x000fe400078e00ff */
[----:B------:R-:W0:Y:S01]  /*0010*/  S2UR UR14, SR_CTAID.Y ;  /* 0x00000000000e79c3 */ /* 0x000e220000002600 */
[----:B------:R-:W-:Y:S02]  /*0020*/  ULDC.64 UR4, c[0x0][0x240] ;  /* 0x0000900000047ab9 */ /* 0x000fe40000000a00 */
[----:B------:R-:W-:Y:S02]  /*0030*/  UISETP.NE.U32.AND UP0, UPT, URZ, UR4, UPT ;  /* 0x000000043f00728c */ /* 0x000fe4000bf05070 */
[----:B------:R-:W-:Y:S02]  /*0040*/  UMOV UR6, 0x4 ;  /* 0x0000000400067882 */ /* 0x000fe40000000000 */
[----:B------:R-:W-:Y:S02]  /*0050*/  UISETP.NE.AND.EX UP0, UPT, URZ, UR5, UPT, UP0 ;  /* 0x000000053f00728c */ /* 0x000fe4000bf05300 */
[----:B------:R-:W-:Y:S02]  /*0060*/  ULDC.64 UR22, c[0x0][0x118] ;  /* 0x0000460000167ab9 */ /* 0x000fe40000000a00 */
[----:B------:R-:W-:-:S02]  /*0070*/  ULDC.64 UR4, c[0x0][0x240] ;  /* 0x0000900000047ab9 */ /* 0x000fc40000000a00 */
[----:B------:R-:W-:Y:S01]  /*0080*/  PLOP3.LUT P0, PT, PT, PT, UP0, 0x80, 0x0 ;  /* 0x000000000000781c */ /* 0x000fe20003f0f008 */
[----:B0-----:R-:W-:-:S06]  /*0090*/  UIMAD.WIDE UR4, UR14, UR6, UR4 ;  /* 0x000000060e0472a5 */ /* 0x001fcc000f8e0204 */
[----:B------:R-:W-:Y:S02]  /*00a0*/  IMAD.U32 R2, RZ, RZ, UR4 ;  /* 0x00000004ff027e24 */ /* 0x000fe4000f8e00ff */
[----:B------:R-:W-:-:S05]  /*00b0*/  IMAD.U32 R3, RZ, RZ, UR5 ;  /* 0x00000005ff037e24 */ /* 0x000fca000f8e00ff */
[----:B------:R-:W2:Y:S04]  /*00c0*/  @P0 LDG.E R4, [R2.64] ;  /* 0x0000001602040981 */ /* 0x000ea8000c1e1900 */
[----:B------:R-:W3:Y:S01]  /*00d0*/  @P0 LDG.E R0, [R2.64+0x4] ;  /* 0x0000041602000981 */ /* 0x000ee2000c1e1900 */
[----:B------:R-:W-:Y:S01]  /*00e0*/  UMOV UR4, 0xffffffff ;  /* 0xffffffff00047882 */ /* 0x000fe20000000000 */
[----:B------:R-:W0:Y:S02]  /*00f0*/  S2UR UR6, SR_CTAID.X ;  /* 0x00000000000679c3 */ /* 0x000e240000002500 */
[----:B0-----:R-:W-:-:S06]  /*0100*/  USHF.L.U32 UR6, UR6, 0x6, URZ ;  /* 0x0000000606067899 */ /* 0x001fcc000800063f */
[----:B--2---:R-:W0:Y:S08]  /*0110*/  @P0 R2UR UR4, R4 ;  /* 0x00000000040403c2 */ /* 0x004e3000000e0000 */
[----:B---3--:R-:W0:Y:S02]  /*0120*/  @P0 R2UR UR7, R0 ;  /* 0x00000000000703c2 */ /* 0x008e2400000e0000 */
[----:B0-----:R-:W-:-:S07]  /*0130*/  @UP0 UIADD3 UR7, UR7, -UR4, URZ ;  /* 0x8000000407070290 */ /* 0x001fce000fffe03f */
[----:B------:R-:W-:Y:S02]  /*0140*/  @!UP0 ULDC UR7, c[0x0][0x214] ;  /* 0x0000850000078ab9 */ /* 0x000fe40000000800 */
[----:B------:R-:W-:-:S06]  /*0150*/  UISETP.GT.AND UP1, UPT, UR7, UR6, UPT ;  /* 0x000000060700728c */ /* 0x000fcc000bf24270 */
[----:B------:R-:W-:-:S13]  /*0160*/  PLOP3.LUT P0, PT, PT, PT, UP1, 0x80, 0x0 ;  /* 0x000000000000781c */ /* 0x000fda0003f0f018 */
[----:B------:R-:W-:Y:S05]  /*0170*/  @!P0 EXIT ;  /* 0x000000000000894d */ /* 0x000fea0003800000 */
[----:B------:R-:W0:Y:S01]  /*0180*/  S2R R22, SR_TID.X ;  /* 0x0000000000167919 */ /* 0x000e220000002100 */
[----:B------:R-:W-:Y:S01]  /*0190*/  UISETP.NE.AND UP1, UPT, UR4, -0x1, UPT ;  /* 0xffffffff0400788c */ /* 0x000fe2000bf25270 */
[----:B------:R-:W-:Y:S01]  /*01a0*/  MOV R0, c[0x0][0x3e0] ;  /* 0x0000f80000007a02 */ /* 0x000fe20000000f00 */
[----:B------:R-:W-:Y:S01]  /*01b0*/  ULDC.64 UR8, c[0x0][0x398] ;  /* 0x0000e60000087ab9 */ /* 0x000fe20000000a00 */
[----:B------:R-:W1:Y:S01]  /*01c0*/  S2UR UR26, SR_CTAID.Z ;  /* 0x00000000001a79c3 */ /* 0x000e620000002700 */
[----:B------:R-:W-:Y:S01]  /*01d0*/  ULDC.64 UR12, c[0x0][0x380] ;  /* 0x0000e000000c7ab9 */ /* 0x000fe20000000a00 */
[----:B------:R-:W-:Y:S01]  /*01e0*/  ISETP.GE.AND P0, PT, R0, 0x1, PT ;  /* 0x000000010000780c */ /* 0x000fe20003f06270 */
[----:B------:R-:W-:Y:S01]  /*01f0*/  USHF.R.S32.HI UR27, URZ, 0x1f, UR6 ;  /* 0x0000001f3f1b7899 */ /* 0x000fe20008011406 */
[----:B------:R-:W-:Y:S01]  /*0200*/  HFMA2.MMA R40, -RZ, RZ, 0, 0 ;  /* 0x00000000ff287435 */ /* 0x000fe200000001ff */
[----:B------:R-:W-:Y:S01]  /*0210*/  CS2R R14, SRZ ;  /* 0x00000000000e7805 */ /* 0x000fe2000001ff00 */
[----:B------:R-:W-:Y:S01]  /*0220*/  CS2R R16, SRZ ;  /* 0x0000000000107805 */ /* 0x000fe2000001ff00 */
[----:B------:R-:W-:Y:S01]  /*0230*/  IMAD.MOV.U32 R18, RZ, RZ, RZ ;  /* 0x000000ffff127224 */ /* 0x000fe200078e00ff */
[----:B------:R-:W-:Y:S01]  /*0240*/  @UP1 UIMAD.WIDE.U32 UR10, UR4, UR8, URZ ;  /* 0x00000008040a12a5 */ /* 0x000fe2000f8e003f */
[----:B------:R-:W-:Y:S01]  /*0250*/  CS2R R54, SRZ ;  /* 0x0000000000367805 */ /* 0x000fe2000001ff00 */
[----:B------:R-:W-:Y:S01]  /*0260*/  @!UP1 USHF.R.S32.HI UR8, URZ, 0x1f, UR14 ;  /* 0x0000001f3f089899 */ /* 0x000fe2000801140e */
[----:B------:R-:W-:Y:S01]  /*0270*/  CS2R R56, SRZ ;  /* 0x0000000000387805 */ /* 0x000fe2000001ff00 */
[----:B------:R-:W-:Y:S01]  /*0280*/  @UP1 UIMAD UR5, UR4, UR9, UR11 ;  /* 0x00000009040512a4 */ /* 0x000fe2000f8e020b */
[----:B------:R-:W-:Y:S01]  /*0290*/  CS2R R20, SRZ ;  /* 0x0000000000147805 */ /* 0x000fe2000001ff00 */
[----:B------:R-:W-:Y:S01]  /*02a0*/  @!UP1 UIMAD UR11, UR8, UR12, URZ ;  /* 0x0000000c080b92a4 */ /* 0x000fe2000f8e023f */
[----:B------:R-:W-:Y:S01]  /*02b0*/  IMAD.MOV.U32 R9, RZ, RZ, RZ ;  /* 0x000000ffff097224 */ /* 0x000fe200078e00ff */
[----:B------:R-:W-:Y:S01]  /*02c0*/  @!UP1 UIMAD.WIDE.U32 UR8, UR14, UR12, URZ ;  /* 0x0000000c0e0892a5 */ /* 0x000fe2000f8e003f */
[----:B------:R-:W-:Y:S01]  /*02d0*/  CS2R R10, SRZ ;  /* 0x00000000000a7805 */ /* 0x000fe2000001ff00 */
[----:B------:R-:W-:Y:S01]  /*02e0*/  @!UP1 UIMAD UR11, UR14, UR13, UR11 ;  /* 0x0000000d0e0b92a4 */ /* 0x000fe2000f8e020b */
[----:B------:R-:W-:Y:S01]  /*02f0*/  CS2R R12, SRZ ;  /* 0x00000000000c7805 */ /* 0x000fe2000001ff00 */
[----:B0-----:R-:W-:Y:S01]  /*0300*/  SHF.R.S32.HI R47, RZ, 0x1f, R22 ;  /* 0x0000001fff2f7819 */ /* 0x001fe20000011416 */
[----:B------:R-:W-:Y:S01]  /*0310*/  CS2R R2, SRZ ;  /* 0x0000000000027805 */ /* 0x000fe2000001ff00 */
[----:B------:R-:W-:Y:S01]  /*0320*/  @!UP1 UIADD3 UR5, UR9, UR11, URZ ;  /* 0x0000000b09059290 */ /* 0x000fe2000fffe03f */
[----:B------:R-:W-:Y:S01]  /*0330*/  CS2R R4, SRZ ;  /* 0x0000000000047805 */ /* 0x000fe2000001ff00 */
[CC--:B------:R-:W-:Y:S01]  /*0340*/  LEA.HI R41, R47.reuse, R22.reuse, RZ, 0x2 ;  /* 0x000000162f297211 */ /* 0x0c0fe200078f10ff */
[----:B------:R-:W-:Y:S01]  /*0350*/  @!UP1 UMOV UR10, UR8 ;  /* 0x00000008000a9c82 */ /* 0x000fe20008000000 */
[-C--:B------:R-:W-:Y:S01]  /*0360*/  LEA.HI R8, R47, R22.reuse, RZ, 0x5 ;  /* 0x000000162f087211 */ /* 0x080fe200078f28ff */
[----:B------:R-:W-:Y:S01]  /*0370*/  CS2R R6, SRZ ;  /* 0x0000000000067805 */ /* 0x000fe2000001ff00 */
[----:B------:R-:W-:Y:S01]  /*0380*/  LOP3.LUT R49, R41, 0xfffffffc, RZ, 0xc0, !PT ;  /* 0xfffffffc29317812 */ /* 0x000fe200078ec0ff */
[----:B------:R-:W-:Y:S01]  /*0390*/  IMAD.MOV.U32 R0, RZ, RZ, RZ ;  /* 0x000000ffff007224 */ /* 0x000fe200078e00ff */
[----:B------:R-:W-:-:S02]  /*03a0*/  LEA.HI R46, R47, R22, RZ, 0x3 ;  /* 0x000000162f2e7211 */ /* 0x000fc400078f18ff */
[----:B------:R-:W-:Y:S01]  /*03b0*/  LEA.HI R47, R47, R22, RZ, 0x7 ;  /* 0x000000162f2f7211 */ /* 0x000fe200078f38ff */
[----:B------:R-:W-:Y:S01]  /*03c0*/  IMAD.IADD R49, R22, 0x1, -R49 ;  /* 0x0000000116317824 */ /* 0x000fe200078e0a31 */
[----:B------:R-:W-:Y:S02]  /*03d0*/  SHF.R.S32.HI R48, RZ, 0x5, R8 ;  /* 0x00000005ff307819 */ /* 0x000fe40000011408 */
[----:B------:R-:W-:Y:S01]  /*03e0*/  SHF.R.S32.HI R50, RZ, 0x2, R41 ;  /* 0x00000002ff327819 */ /* 0x000fe20000011429 */
[----:B------:R-:W-:Y:S05]  /*03f0*/  @!P0 BRA `(.L_x_248) ;  /* 0x00000b7000008947 */ /* 0x000fea0003800000 */
[----:B-1----:R-:W-:Y:S01]  /*0400*/  UIMAD.WIDE UR8, UR14, 0x80, URZ ;  /* 0x000000800e0878a5 */ /* 0x002fe2000f8e023f */
[----:B------:R-:W-:Y:S01]  /*0410*/  LOP3.LUT R8, R8, 0xffffffe0, RZ, 0xc0, !PT ;  /* 0xffffffe008087812 */ /* 0x000fe200078ec0ff */
[----:B------:R-:W-:Y:S02]  /*0420*/  ULDC UR15, c[0x0][0x224] ;  /* 0x00008900000f7ab9 */ /* 0x000fe40000000800 */
[----:B------:R-:W-:Y:S01]  /*0430*/  UIMAD.WIDE UR14, UR14, UR15, URZ ;  /* 0x0000000f0e0e72a5 */ /* 0x000fe2000f8e023f */
[----:B------:R-:W-:Y:S01]  /*0440*/  IADD3 R15, -R8, R22, RZ ;  /* 0x00000016080f7210 */ /* 0x000fe20007ffe1ff */
[----:B------:R-:W-:-:S02]  /*0450*/  USEL UR18, UR8, URZ, UP0 ;  /* 0x0000003f08127287 */ /* 0x000fc40008000000 */
[----:B------:R-:W-:Y:S02]  /*0460*/  ULDC UR12, c[0x0][0x1c0] ;  /* 0x00007000000c7ab9 */ /* 0x000fe40000000800 */
[----:B------:R-:W-:Y:S02]  /*0470*/  USHF.R.S32.HI UR20, URZ, 0x1f, UR12 ;  /* 0x0000001f3f147899 */ /* 0x000fe4000801140c */
[----:B------:R-:W-:Y:S02]  /*0480*/  USEL UR21, UR9, URZ, UP0 ;  /* 0x0000003f09157287 */ /* 0x000fe40008000000 */
[----:B------:R-:W-:Y:S02]  /*0490*/  UIMAD UR15, UR15, UR12, URZ ;  /* 0x0000000c0f0f72a4 */ /* 0x000fe4000f8e023f */
[----:B------:R-:W-:Y:S02]  /*04a0*/  ULDC UR35, c[0x0][0x22c] ;  /* 0x00008b0000237ab9 */ /* 0x000fe40000000800 */
[----:B------:R-:W-:-:S02]  /*04b0*/  UIADD3 UR18, UP0, UR6, UR18, URZ ;  /* 0x0000001206127290 */ /* 0x000fc4000ff1e03f */
[----:B------:R-:W-:Y:S02]  /*04c0*/  UIMAD.WIDE UR8, UR12, UR35, URZ ;  /* 0x000000230c0872a5 */ /* 0x000fe4000f8e023f */
[----:B------:R-:W-:Y:S02]  /*04d0*/  UIMAD UR30, UR35, UR12, URZ ;  /* 0x0000000c231e72a4 */ /* 0x000fe4000f8e023f */
[----:B------:R-:W-:Y:S02]  /*04e0*/  UIMAD.WIDE.U32 UR12, UR14, UR12, URZ ;  /* 0x0000000c0e0c72a5 */ /* 0x000fe4000f8e003f */
[----:B------:R-:W-:Y:S02]  /*04f0*/  UIMAD UR25, UR14, UR20, UR15 ;  /* 0x000000140e1972a4 */ /* 0x000fe4000f8e020f */
[----:B------:R-:W-:Y:S01]  /*0500*/  UIADD3.X UR21, UR27, UR21, URZ, UP0, !UPT ;  /* 0x000000151b157290 */ /* 0x000fe200087fe43f */
[----:B------:R-:W-:Y:S01]  /*0510*/  IMAD R15, R48, UR30, R15 ;  /* 0x0000001e300f7c24 */ /* 0x000fe2000f8e020f */
[----:B------:R-:W-:Y:S01]  /*0520*/  ULDC UR32, c[0x0][0x1c0] ;  /* 0x0000700000207ab9 */ /* 0x000fe20000000800 */
[----:B------:R-:W-:Y:S01]  /*0530*/  MOV R35, UR30 ;  /* 0x0000001e00237c02 */ /* 0x000fe20008000f00 */
[----:B------:R-:W-:-:S02]  /*0540*/  UIADD3 UR25, UR13, UR25, URZ ;  /* 0x000000190d197290 */ /* 0x000fc4000fffe03f */
[----:B------:R-:W-:Y:S01]  /*0550*/  UIMAD UR13, UR21, UR32, URZ ;  /* 0x00000020150d72a4 */ /* 0x000fe2000f8e023f */
[----:B------:R-:W-:Y:S01]  /*0560*/  SHF.R.S32.HI R8, RZ, 0x1f, R15 ;  /* 0x0000001fff087819 */ /* 0x000fe2000001140f */
[----:B------:R-:W-:Y:S02]  /*0570*/  UIMAD.WIDE.U32 UR14, UR18, UR32, URZ ;  /* 0x00000020120e72a5 */ /* 0x000fe4000f8e003f */
[----:B------:R-:W-:Y:S02]  /*0580*/  UIMAD UR13, UR20, UR18, UR13 ;  /* 0x00000012140d72a4 */ /* 0x000fe4000f8e020d */
[----:B------:R-:W-:Y:S02]  /*0590*/  ULDC UR37, c[0x0][0x22c] ;  /* 0x00008b0000257ab9 */ /* 0x000fe40000000800 */
[----:B------:R-:W-:Y:S02]  /*05a0*/  UIADD3 UR13, UR15, UR13, URZ ;  /* 0x0000000d0f0d7290 */ /* 0x000fe4000fffe03f */
[----:B------:R-:W-:-:S02]  /*05b0*/  @UP1 UMOV UR16, UR4 ;  /* 0x0000000400101c82 */ /* 0x000fc40008000000 */
[----:B------:R-:W-:Y:S02]  /*05c0*/  USHF.R.S32.HI UR19, URZ, 0x1f, UR35 ;  /* 0x0000001f3f137899 */ /* 0x000fe40008011423 */
[----:B------:R-:W-:Y:S02]  /*05d0*/  UIMAD UR13, UR13, UR37, URZ ;  /* 0x000000250d0d72a4 */ /* 0x000fe4000f8e023f */
[----:B------:R-:W-:Y:S02]  /*05e0*/  @!UP1 UMOV UR16, 0xffffffff ;  /* 0xffffffff00109882 */ /* 0x000fe40000000000 */
[----:B------:R-:W-:Y:S02]  /*05f0*/  UIMAD UR24, UR9, UR16, URZ ;  /* 0x00000010091872a4 */ /* 0x000fe4000f8e023f */
[----:B------:R-:W-:Y:S02]  /*0600*/  UIMAD UR25, UR25, UR35, URZ ;  /* 0x00000023191972a4 */ /* 0x000fe4000f8e023f */
[----:B------:R-:W-:-:S02]  /*0610*/  UIMAD.WIDE.U32 UR32, UR14, UR37, URZ ;  /* 0x000000250e2072a5 */ /* 0x000fc4000f8e003f */
[----:B------:R-:W-:Y:S02]  /*0620*/  UIMAD UR13, UR19, UR14, UR13 ;  /* 0x0000000e130d72a4 */ /* 0x000fe4000f8e020d */
[----:B------:R-:W-:Y:S02]  /*0630*/  UMOV UR4, URZ ;  /* 0x0000003f00047c82 */ /* 0x000fe40008000000 */
[----:B------:R-:W-:Y:S02]  /*0640*/  UIMAD.WIDE.U32 UR16, UR8, UR16, URZ ;  /* 0x00000010081072a5 */ /* 0x000fe4000f8e003f */
[----:B------:R-:W-:Y:S02]  /*0650*/  UIMAD.WIDE.U32 UR28, UR12, UR35, URZ ;  /* 0x000000230c1c72a5 */ /* 0x000fe4000f8e003f */
[----:B------:R-:W-:Y:S02]  /*0660*/  USHF.L.U32 UR31, UR30, 0x3, URZ ;  /* 0x000000031e1f7899 */ /* 0x000fe4000800063f */
[----:B------:R-:W-:-:S02]  /*0670*/  UIMAD UR4, UR8, UR4, UR24 ;  /* 0x00000004080472a4 */ /* 0x000fc4000f8e0218 */
[----:B------:R-:W-:Y:S02]  /*0680*/  UIMAD UR25, UR19, UR12, UR25 ;  /* 0x0000000c131972a4 */ /* 0x000fe4000f8e0219 */
[----:B------:R-:W-:Y:S02]  /*0690*/  UIADD3 UR12, UR33, UR13, URZ ;  /* 0x0000000d210c7290 */ /* 0x000fe4000fffe03f */
[----:B------:R-:W-:Y:S02]  /*06a0*/  UIMAD UR11, UR26, UR35, URZ ;  /* 0x000000231a0b72a4 */ /* 0x000fe4000f8e023f */
[----:B------:R-:W-:Y:S02]  /*06b0*/  USEL UR24, UR28, UR16, !UP1 ;  /* 0x000000101c187287 */ /* 0x000fe4000c800000 */
[----:B------:R-:W-:Y:S02]  /*06c0*/  UIADD3 UR36, UR31, 0x20, UR31 ;  /* 0x000000201f247890 */ /* 0x000fe4000fffe01f */
[----:B------:R-:W-:-:S02]  /*06d0*/  UIADD3 UR4, UR17, UR4, URZ ;  /* 0x0000000411047290 */ /* 0x000fc4000fffe03f */
[----:B------:R-:W-:Y:S02]  /*06e0*/  USHF.L.U32 UR16, UR32, 0x2, URZ ;  /* 0x0000000220107899 */ /* 0x000fe4000800063f */
[----:B------:R-:W-:Y:S02]  /*06f0*/  USHF.L.U64.HI UR17, UR32, 0x2, UR12 ;  /* 0x0000000220117899 */ /* 0x000fe4000801020c */
[----:B------:R-:W-:Y:S02]  /*0700*/  UIMAD UR34, UR21, UR8, URZ ;  /* 0x00000008152272a4 */ /* 0x000fe4000f8e023f */
[----:B------:R-:W-:Y:S02]  /*0710*/  UIADD3 UR20, UP0, UR11, UR24, URZ ;  /* 0x000000180b147290 */ /* 0x000fe4000ff1e03f */
[----:B------:R-:W-:Y:S02]  /*0720*/  @!UP1 UIADD3 UR4, UR29, UR25, URZ ;  /* 0x000000191d049290 */ /* 0x000fe4000fffe03f */
[----:B------:R-:W-:-:S02]  /*0730*/  UIADD3 UR15, UR31, UR36, URZ ;  /* 0x000000241f0f7290 */ /* 0x000fc4000fffe03f */
[----:B------:R-:W-:Y:S02]  /*0740*/  UIMAD.WIDE UR12, UR31, 0x4, UR16 ;  /* 0x000000041f0c78a5 */ /* 0x000fe4000f8e0210 */
[----:B------:R-:W-:Y:S02]  /*0750*/  ULEA.HI.X.SX32 UR21, UR11, UR4, 0x1, UP0 ;  /* 0x000000040b157291 */ /* 0x000fe400080f0e3f */
[----:B------:R-:W-:Y:S01]  /*0760*/  UIMAD UR34, UR9, UR18, UR34 ;  /* 0x00000012092272a4 */ /* 0x000fe2000f8e0222 */
[----:B------:R-:W-:Y:S01]  /*0770*/  IMAD.U32 R31, RZ, RZ, UR15 ;  /* 0x0000000fff1f7e24 */ /* 0x000fe2000f8e00ff */
[----:B------:R-:W-:Y:S02]  /*0780*/  UIADD3 UR9, UR31, UR15, URZ ;  /* 0x0000000f1f097290 */ /* 0x000fe4000fffe03f */
[----:B------:R-:W-:Y:S02]  /*0790*/  UIMAD.WIDE UR12, UR11, 0x4, UR12 ;  /* 0x000000040b0c78a5 */ /* 0x000fe4000f8e020c */
[----:B------:R-:W-:Y:S01]  /*07a0*/  UIMAD.WIDE.U32 UR20, UR8, UR18, UR20 ;  /* 0x00000012081472a5 */ /* 0x000fe2000f8e0014 */
[----:B------:R-:W-:Y:S01]  /*07b0*/  IMAD.U32 R23, RZ, RZ, UR34 ;  /* 0x00000022ff177e24 */ /* 0x000fe2000f8e00ff */
[----:B------:R-:W-:Y:S01]  /*07c0*/  UIMAD.WIDE UR16, UR11, 0x4, UR16 ;  /* 0x000000040b1078a5 */ /* 0x000fe2000f8e0210 */
[----:B------:R-:W-:Y:S01]  /*07d0*/  IMAD.U32 R29, RZ, RZ, UR9 ;  /* 0x00000009ff1d7e24 */ /* 0x000fe2000f8e00ff */
[----:B------:R-:W-:Y:S01]  /*07e0*/  UIADD3 UR11, UR31, UR9, URZ ;  /* 0x000000091f0b7290 */ /* 0x000fe2000fffe03f */
[----:B------:R-:W-:Y:S01]  /*07f0*/  IMAD.U32 R36, RZ, RZ, UR12 ;  /* 0x0000000cff247e24 */ /* 0x000fe2000f8e00ff */
[----:B------:R-:W-:Y:S01]  /*0800*/  IADD3 R19, P0, R15, UR20, RZ ;  /* 0x000000140f137c10 */ /* 0x000fe2000ff1e0ff */
[----:B------:R-:W-:Y:S01]  /*0810*/  IMAD.U32 R37, RZ, RZ, UR13 ;  /* 0x0000000dff257e24 */ /* 0x000fe2000f8e00ff */
[----:B------:R-:W-:Y:S01]  /*0820*/  UIADD3 UR12, UR31, UR11, URZ ;  /* 0x0000000b1f0c7290 */ /* 0x000fe2000fffe03f */
[----:B------:R-:W-:Y:S01]  /*0830*/  MOV R39, UR17 ;  /* 0x0000001100277c02 */ /* 0x000fe20008000f00 */
[----:B------:R-:W-:Y:S01]  /*0840*/  IMAD.U32 R38, RZ, RZ, UR16 ;  /* 0x00000010ff267e24 */ /* 0x000fe2000f8e00ff */
[----:B------:R-:W-:Y:S01]  /*0850*/  IADD3.X R8, R8, UR21, R23, P0, !PT ;  /* 0x0000001508087c10 */ /* 0x000fe200087fe417 */
[----:B------:R-:W-:Y:S01]  /*0860*/  UIADD3 UR13, UR31, UR12, URZ ;  /* 0x0000000c1f0d7290 */ /* 0x000fe2000fffe03f */
[----:B------:R-:W-:Y:S01]  /*0870*/  SHF.L.U32 R32, R19, 0x2, RZ ;  /* 0x0000000213207819 */ /* 0x000fe200000006ff */
[----:B------:R-:W-:Y:S01]  /*0880*/  IMAD.WIDE R38, R15, 0x4, R38 ;  /* 0x000000040f267825 */ /* 0x000fe200078e0226 */
[----:B------:R-:W-:Y:S01]  /*0890*/  SHF.L.U64.HI R33, R19, 0x2, R8 ;  /* 0x0000000213217819 */ /* 0x000fe20000010208 */
[----:B------:R-:W-:Y:S01]  /*08a0*/  USHF.L.U32 UR14, UR24, 0x2, URZ ;  /* 0x00000002180e7899 */ /* 0x000fe2000800063f */
[----:B------:R-:W-:Y:S01]  /*08b0*/  MOV R25, UR12 ;  /* 0x0000000c00197c02 */ /* 0x000fe20008000f00 */
[----:B------:R-:W-:Y:S01]  /*08c0*/  IMAD.WIDE R36, R15, 0x4, R36 ;  /* 0x000000040f247825 */ /* 0x000fe200078e0224 */
[----:B------:R-:W-:-:S02]  /*08d0*/  USHF.L.U64.HI UR4, UR24, 0x2, UR4 ;  /* 0x0000000218047899 */ /* 0x000fc40008010204 */
[----:B------:R-:W-:Y:S01]  /*08e0*/  UMOV UR8, 0x2 ;  /* 0x0000000200087882 */ /* 0x000fe20000000000 */
[----:B------:R-:W-:Y:S01]  /*08f0*/  IMAD.U32 R23, RZ, RZ, UR13 ;  /* 0x0000000dff177e24 */ /* 0x000fe2000f8e00ff */
[----:B------:R-:W-:Y:S01]  /*0900*/  IADD3 R51, P0, R38, UR14, RZ ;  /* 0x0000000e26337c10 */ /* 0x000fe2000ff1e0ff */
[----:B------:R-:W-:Y:S01]  /*0910*/  IMAD.U32 R27, RZ, RZ, UR11 ;  /* 0x0000000bff1b7e24 */ /* 0x000fe2000f8e00ff */
[----:B------:R-:W-:Y:S01]  /*0920*/  IADD3 R52, P1, R36, UR14, RZ ;  /* 0x0000000e24347c10 */ /* 0x000fe2000ff3e0ff */
[----:B------:R-:W-:Y:S01]  /*0930*/  IMAD.U32 R15, RZ, RZ, UR36 ;  /* 0x00000024ff0f7e24 */ /* 0x000fe2000f8e00ff */
[----:B------:R-:W-:Y:S01]  /*0940*/  ULDC.64 UR16, c[0x0][0x3d8] ;  /* 0x0000f60000107ab9 */ /* 0x000fe20000000a00 */
[--C-:B------:R-:W-:Y:S01]  /*0950*/  IMAD.WIDE R34, R35, 0x20, R32.reuse ;  /* 0x0000002023227825 */ /* 0x100fe200078e0220 */
[----:B------:R-:W-:Y:S01]  /*0960*/  IADD3.X R53, R39, UR4, RZ, P0, !PT ;  /* 0x0000000427357c10 */ /* 0x000fe200087fe4ff */
[----:B------:R-:W-:Y:S01]  /*0970*/  USHF.L.U64.HI UR8, UR16, UR8, UR17 ;  /* 0x0000000810087299 */ /* 0x000fe20008010211 */
[----:B------:R-:W-:Y:S01]  /*0980*/  IADD3.X R8, R37, UR4, RZ, P1, !PT ;  /* 0x0000000425087c10 */ /* 0x000fe20008ffe4ff */
[----:B------:R-:W-:Y:S01]  /*0990*/  IMAD.WIDE R22, R23, 0x4, R32 ;  /* 0x0000000417167825 */ /* 0x000fe200078e0220 */
[----:B------:R-:W-:-:S02]  /*09a0*/  UMOV UR4, URZ ;  /* 0x0000003f00047c82 */ /* 0x000fc40008000000 */
[----:B------:R-:W-:Y:S01]  /*09b0*/  ULDC.64 UR12, c[0x0][0x350] ;  /* 0x0000d400000c7ab9 */ /* 0x000fe20000000a00 */
[----:B------:R-:W-:-:S04]  /*09c0*/  IMAD.WIDE R24, R25, 0x4, R32 ;  /* 0x0000000419187825 */ /* 0x000fc800078e0220 */
[----:B------:R-:W-:-:S04]  /*09d0*/  IMAD.WIDE R26, R27, 0x4, R32 ;  /* 0x000000041b1a7825 */ /* 0x000fc800078e0220 */
[----:B------:R-:W-:-:S04]  /*09e0*/  IMAD.WIDE R28, R29, 0x4, R32 ;  /* 0x000000041d1c7825 */ /* 0x000fc800078e0220 */
[----:B------:R-:W-:-:S04]  /*09f0*/  IMAD.WIDE R30, R31, 0x4, R32 ;  /* 0x000000041f1e7825 */ /* 0x000fc800078e0220 */
[----:B------:R-:W-:-:S04]  /*0a00*/  IMAD.WIDE R32, R15, 0x4, R32 ;  /* 0x000000040f207825 */ /* 0x000fc800078e0220 */
[----:B------:R-:W-:-:S04]  /*0a10*/  IMAD.U32 R15, RZ, RZ, UR31 ;  /* 0x0000001fff0f7e24 */ /* 0x000fc8000f8e00ff */
[----:B------:R-:W-:Y:S01]  /*0a20*/  IMAD.WIDE R34, R15, 0x4, R34 ;  /* 0x000000040f227825 */ /* 0x000fe200078e0222 */
[----:B------:R-:W-:-:S04]  /*0a30*/  MOV R15, RZ ;  /* 0x000000ff000f7202 */ /* 0x000fc80000000f00 */
.L_x_249:
[----:B------:R-:W-:Y:S01]  /*0a40*/  IADD3 R44, P0, R34, UR12, RZ ;  /* 0x0000000c222c7c10 */ /* 0x000fe2000ff1e0ff */
[----:B------:R-:W-:Y:S01]  /*0a50*/  IMAD.U32 R43, RZ, RZ, UR30 ;  /* 0x0000001eff2b7e24 */ /* 0x000fe2000f8e00ff */
[----:B------:R-:W-:Y:S01]  /*0a60*/  MOV R39, UR30 ;  /* 0x0000001e00277c02 */ /* 0x000fe20008000f00 */
[----:B------:R-:W-:Y:S01]  /*0a70*/  IMAD.U32 R61, RZ, RZ, UR30 ;  /* 0x0000001eff3d7e24 */ /* 0x000fe2000f8e00ff */
[----:B------:R-:W-:-:S05]  /*0a80*/  IADD3.X R45, R35, UR13, RZ, P0, !PT ;  /* 0x0000000d232d7c10 */ /* 0x000fca00087fe4ff */
[----:B------:R-:W-:Y:S02]  /*0a90*/  IMAD.WIDE R42, R43, 0x20, R44 ;  /* 0x000000202b2a7825 */ /* 0x000fe400078e022c */
[----:B------:R0:W2:Y:S04]  /*0aa0*/  LDG.E R44, [R44.64] ;  /* 0x000000162c2c7981 */ /* 0x0000a8000c1e1900 */
[----:B------:R-:W-:-:S04]  /*0ab0*/  IMAD.WIDE R60, R61, 0x20, R42 ;  /* 0x000000203d3c7825 */ /* 0x000fc800078e022a */
[----:B------:R-:W-:Y:S01]  /*0ac0*/  IMAD.U32 R37, RZ, RZ, UR30 ;  /* 0x0000001eff257e24 */ /* 0x000fe2000f8e00ff */
[----:B------:R1:W3:Y:S01]  /*0ad0*/  LDG.E R58, [R60.64] ;  /* 0x000000163c3a7981 */ /* 0x0002e2000c1e1900 */
[----:B------:R-:W-:-:S03]  /*0ae0*/  IMAD.WIDE R38, R39, 0x20, R60 ;  /* 0x0000002027267825 */ /* 0x000fc600078e023c */
[----:B0-----:R0:W4:Y:S01]  /*0af0*/  LDG.E R45, [R42.64] ;  /* 0x000000162a2d7981 */ /* 0x001122000c1e1900 */
[----:B------:R-:W-:Y:S02]  /*0b00*/  IMAD.U32 R59, RZ, RZ, UR30 ;  /* 0x0000001eff3b7e24 */ /* 0x000fe4000f8e00ff */
[----:B------:R-:W-:Y:S01]  /*0b10*/  IMAD.WIDE R36, R37, 0x20, R38 ;  /* 0x0000002025247825 */ /* 0x000fe200078e0226 */
[----:B------:R5:W3:Y:S05]  /*0b20*/  LDG.E R19, [R38.64] ;  /* 0x0000001626137981 */ /* 0x000aea000c1e1900 */
[----:B-----5:R-:W-:Y:S02]  /*0b30*/  IMAD.WIDE R38, R59, 0x20, R36 ;  /* 0x000000203b267825 */ /* 0x020fe400078e0224 */
[----:B------:R-:W5:Y:S01]  /*0b40*/  LDG.E R36, [R36.64] ;  /* 0x0000001624247981 */ /* 0x000f62000c1e1900 */
[----:B0-----:R-:W-:-:S03]  /*0b50*/  IADD3 R42, P0, R51, UR12, RZ ;  /* 0x0000000c332a7c10 */ /* 0x001fc6000ff1e0ff */
[----:B------:R0:W5:Y:S01]  /*0b60*/  LDG.E R39, [R38.64] ;  /* 0x0000001626277981 */ /* 0x000162000c1e1900 */
[----:B------:R-:W-:-:S05]  /*0b70*/  IADD3.X R43, R53, UR13, RZ, P0, !PT ;  /* 0x0000000d352b7c10 */ /* 0x000fca00087fe4ff */
[----:B-1----:R1:W5:Y:S04]  /*0b80*/  LDG.E R60, [R42.64+0x80] ;  /* 0x000080162a3c7981 */ /* 0x002368000c1e1900 */
[----:B------:R1:W5:Y:S04]  /*0b90*/  LDG.E R61, [R42.64+0x100] ;  /* 0x000100162a3d7981 */ /* 0x000368000c1e1900 */
[----:B------:R1:W5:Y:S01]  /*0ba0*/  LDG.E R59, [R42.64] ;  /* 0x000000162a3b7981 */ /* 0x000362000c1e1900 */
[----:B--2---:R-:W-:Y:S01]  /*0bb0*/  FADD.FTZ R7, R44, R7 ;  /* 0x000000072c077221 */ /* 0x004fe20000010000 */
[----:B------:R-:W-:Y:S01]  /*0bc0*/  IADD3 R44, P0, R52, UR12, RZ ;  /* 0x0000000c342c7c10 */ /* 0x000fe2000ff1e0ff */
[----:B----4-:R-:W-:-:S03]  /*0bd0*/  FADD.FTZ R6, R45, R6 ;  /* 0x000000062d067221 */ /* 0x010fc60000010000 */
[----:B------:R-:W-:Y:S01]  /*0be0*/  IADD3.X R45, R8, UR13, RZ, P0, !PT ;  /* 0x0000000d082d7c10 */ /* 0x000fe200087fe4ff */
[----:B---3--:R-:W-:-:S04]  /*0bf0*/  FADD.FTZ R5, R58, R5 ;  /* 0x000000053a057221 */ /* 0x008fc80000010000 */
[----:B------:R2:W3:Y:S04]  /*0c00*/  LDG.E R58, [R44.64] ;  /* 0x000000162c3a7981 */ /* 0x0004e8000c1e1900 */
[----:B0-----:R2:W4:Y:S01]  /*0c10*/  LDG.E R38, [R44.64+0x80] ;  /* 0x000080162c267981 */ /* 0x001522000c1e1900 */
[----:B-----5:R-:W-:Y:S01]  /*0c20*/  FADD.FTZ R3, R36, R3 ;  /* 0x0000000324037221 */ /* 0x020fe20000010000 */
[----:B------:R-:W-:Y:S01]  /*0c30*/  IADD3 R36, P0, R32, UR12, RZ ;  /* 0x0000000c20247c10 */ /* 0x000fe2000ff1e0ff */
[----:B------:R-:W-:Y:S01]  /*0c40*/  FADD.FTZ R4, R19, R4 ;  /* 0x0000000413047221 */ /* 0x000fe20000010000 */
[----:B--2---:R0:W2:Y:S02]  /*0c50*/  LDG.E R44, [R44.64+0x100] ;  /* 0x000100162c2c7981 */ /* 0x0040a4000c1e1900 */
[----:B------:R-:W-:-:S05]  /*0c60*/  IADD3.X R37, R33, UR13, RZ, P0, !PT ;  /* 0x0000000d21257c10 */ /* 0x000fca00087fe4ff */
[----:B------:R5:W2:Y:S04]  /*0c70*/  LDG.E R19, [R36.64] ;  /* 0x0000001624137981 */ /* 0x000aa8000c1e1900 */
[----:B-----5:R5:W2:Y:S01]  /*0c80*/  LDG.E R37, [R36.64+0x80] ;  /* 0x0000801624257981 */ /* 0x020aa2000c1e1900 */
[----:B-1----:R-:W-:Y:S01]  /*0c90*/  IADD3 R42, P0, R30, UR12, RZ ;  /* 0x0000000c1e2a7c10 */ /* 0x002fe2000ff1e0ff */
[----:B------:R-:W-:-:S03]  /*0ca0*/  FADD.FTZ R55, R60, R55 ;  /* 0x000000373c377221 */ /* 0x000fc60000010000 */
[----:B------:R-:W-:Y:S02]  /*0cb0*/  IADD3.X R43, R31, UR13, RZ, P0, !PT ;  /* 0x0000000d1f2b7c10 */ /* 0x000fe400087fe4ff */
[----:B------:R-:W-:Y:S01]  /*0cc0*/  IADD3 R60, P0, R28, UR12, RZ ;  /* 0x0000000c1c3c7c10 */ /* 0x000fe2000ff1e0ff */
[----:B------:R-:W-:Y:S02]  /*0cd0*/  FADD.FTZ R20, R61, R20 ;  /* 0x000000143d147221 */ /* 0x000fe40000010000 */
[----:B------:R-:W-:Y:S01]  /*0ce0*/  FADD.FTZ R2, R39, R2 ;  /* 0x0000000227027221 */ /* 0x000fe20000010000 */
[----:B------:R-:W-:Y:S01]  /*0cf0*/  IADD3.X R61, R29, UR13, RZ, P0, !PT ;  /* 0x0000000d1d3d7c10 */ /* 0x000fe200087fe4ff */
[----:B------:R-:W-:Y:S01]  /*0d00*/  FADD.FTZ R0, R59, R0 ;  /* 0x000000003b007221 */ /* 0x000fe20000010000 */
[----:B------:R1:W2:Y:S04]  /*0d10*/  LDG.E R39, [R42.64] ;  /* 0x000000162a277981 */ /* 0x0002a8000c1e1900 */
[----:B0-----:R1:W2:Y:S04]  /*0d20*/  LDG.E R45, [R42.64+0x80] ;  /* 0x000080162a2d7981 */ /* 0x0012a8000c1e1900 */
[----:B-----5:R0:W5:Y:S04]  /*0d30*/  LDG.E R36, [R60.64] ;  /* 0x000000163c247981 */ /* 0x020168000c1e1900 */
[----:B0-----:R0:W5:Y:S01]  /*0d40*/  LDG.E R61, [R60.64+0x80] ;  /* 0x000080163c3d7981 */ /* 0x001162000c1e1900 */
[----:B---3--:R-:W-:Y:S01]  /*0d50*/  FADD.FTZ R21, R58, R21 ;  /* 0x000000153a157221 */ /* 0x008fe20000010000 */
[----:B------:R-:W-:-:S04]  /*0d60*/  IADD3 R58, P0, R26, UR12, RZ ;  /* 0x0000000c1a3a7c10 */ /* 0x000fc8000ff1e0ff */
[----:B------:R-:W-:Y:S02]  /*0d70*/  IADD3.X R59, R27, UR13, RZ, P0, !PT ;  /* 0x0000000d1b3b7c10 */ /* 0x000fe400087fe4ff */
[----:B-1----:R-:W-:Y:S01]  /*0d80*/  IADD3 R42, P0, R24, UR12, RZ ;  /* 0x0000000c182a7c10 */ /* 0x002fe2000ff1e0ff */
[----:B----4-:R-:W-:Y:S02]  /*0d90*/  FADD.FTZ R40, R38, R40 ;  /* 0x0000002826287221 */ /* 0x010fe40000010000 */
[----:B------:R1:W3:Y:S01]  /*0da0*/  LDG.E R38, [R58.64] ;  /* 0x000000163a267981 */ /* 0x0002e2000c1e1900 */
[----:B------:R-:W-:-:S03]  /*0db0*/  IADD3.X R43, R25, UR13, RZ, P0, !PT ;  /* 0x0000000d192b7c10 */ /* 0x000fc600087fe4ff */
[----:B0-----:R1:W4:Y:S01]  /*0dc0*/  LDG.E R60, [R58.64+0x80] ;  /* 0x000080163a3c7981 */ /* 0x001322000c1e1900 */
[----:B--2---:R-:W-:Y:S01]  /*0dd0*/  FADD.FTZ R57, R44, R57 ;  /* 0x000000392c397221 */ /* 0x004fe20000010000 */
[----:B-1----:R-:W-:Y:S01]  /*0de0*/  IADD3 R58, P0, R22, UR12, RZ ;  /* 0x0000000c163a7c10 */ /* 0x002fe2000ff1e0ff */
[----:B------:R-:W-:Y:S02]  /*0df0*/  FADD.FTZ R14, R19, R14 ;  /* 0x0000000e130e7221 */ /* 0x000fe40000010000 */
[----:B------:R0:W2:Y:S01]  /*0e00*/  LDG.E R19, [R42.64] ;  /* 0x000000162a137981 */ /* 0x0000a2000c1e1900 */
[----:B------:R-:W-:Y:S01]  /*0e10*/  IADD3.X R59, R23, UR13, RZ, P0, !PT ;  /* 0x0000000d173b7c10 */ /* 0x000fe200087fe4ff */
[----:B------:R-:W-:-:S04]  /*0e20*/  FADD.FTZ R56, R37, R56 ;  /* 0x0000003825387221 */ /* 0x000fc80000010000 */
[----:B------:R-:W2:Y:S04]  /*0e30*/  LDG.E R44, [R58.64] ;  /* 0x000000163a2c7981 */ /* 0x000ea8000c1e1900 */
[----:B0-----:R-:W2:Y:S04]  /*0e40*/  LDG.E R43, [R42.64+0x80] ;  /* 0x000080162a2b7981 */ /* 0x001ea8000c1e1900 */
[----:B------:R-:W2:Y:S01]  /*0e50*/  LDG.E R37, [R58.64+0x80] ;  /* 0x000080163a257981 */ /* 0x000ea2000c1e1900 */
[----:B------:R-:W-:Y:S02]  /*0e60*/  UIADD3 UR4, UR4, 0x1, URZ ;  /* 0x0000000104047890 */ /* 0x000fe4000fffe03f */
[----:B------:R-:W-:-:S02]  /*0e70*/  ULDC UR9, c[0x0][0x3e0] ;  /* 0x0000f80000097ab9 */ /* 0x000fc40000000800 */
[----:B------:R-:W-:-:S06]  /*0e80*/  UISETP.GE.AND UP0, UPT, UR4, UR9, UPT ;  /* 0x000000090400728c */ /* 0x000fcc000bf06270 */
[----:B------:R-:W-:Y:S01]  /*0e90*/  PLOP3.LUT P0, PT, PT, PT, UP0, 0x80, 0x0 ;  /* 0x000000000000781c */ /* 0x000fe20003f0f008 */
[----:B------:R-:W-:Y:S01]  /*0ea0*/  ULEA UR12, UP1, UR16, UR12, 0x2 ;  /* 0x0000000c100c7291 */ /* 0x000fe2000f82103f */
[----:B------:R-:W-:-:S03]  /*0eb0*/  FADD.FTZ R13, R39, R13 ;  /* 0x0000000d270d7221 */ /* 0x000fc60000010000 */
[----:B------:R-:W-:Y:S01]  /*0ec0*/  UIADD3.X UR13, UR13, UR8, URZ, UP1, !UPT ;  /* 0x000000080d0d7290 */ /* 0x000fe20008ffe43f */
[----:B------:R-:W-:Y:S02]  /*0ed0*/  FADD.FTZ R54, R45, R54 ;  /* 0x000000362d367221 */ /* 0x000fe40000010000 */
[----:B-----5:R-:W-:Y:S02]  /*0ee0*/  FADD.FTZ R12, R36, R12 ;  /* 0x0000000c240c7221 */ /* 0x020fe40000010000 */
[----:B------:R-:W-:Y:S02]  /*0ef0*/  FADD.FTZ R18, R61, R18 ;  /* 0x000000123d127221 */ /* 0x000fe40000010000 */
[----:B---3--:R-:W-:Y:S02]  /*0f00*/  FADD.FTZ R11, R38, R11 ;  /* 0x0000000b260b7221 */ /* 0x008fe40000010000 */
[----:B----4-:R-:W-:Y:S02]  /*0f10*/  FADD.FTZ R17, R60, R17 ;  /* 0x000000113c117221 */ /* 0x010fe40000010000 */
[----:B--2---:R-:W-:-:S02]  /*0f20*/  FADD.FTZ R10, R19, R10 ;  /* 0x0000000a130a7221 */ /* 0x004fc40000010000 */
[----:B------:R-:W-:Y:S02]  /*0f30*/  FADD.FTZ R9, R44, R9 ;  /* 0x000000092c097221 */ /* 0x000fe40000010000 */
[----:B------:R-:W-:Y:S02]  /*0f40*/  FADD.FTZ R16, R43, R16 ;  /* 0x000000102b107221 */ /* 0x000fe40000010000 */
[----:B------:R-:W-:Y:S01]  /*0f50*/  FADD.FTZ R15, R37, R15 ;  /* 0x0000000f250f7221 */ /* 0x000fe20000010000 */
[----:B------:R-:W-:Y:S05]  /*0f60*/  @!P0 BRA `(.L_x_249) ;  /* 0xfffffad000008947 */ /* 0x000fea000383ffff */
.L_x_248:
[----:B-1----:R-:W-:Y:S01]  /*0f70*/  SHF.R.S32.HI R19, RZ, 0x1f, R48 ;  /* 0x0000001fff137819 */ /* 0x002fe20000011430 */
[----:B------:R-:W-:Y:S01]  /*0f80*/  FMUL.FTZ R6, R6, c[0x0][0x2e0] ;  /* 0x0000b80006067a20 */ /* 0x000fe20000410000 */
[----:B------:R-:W-:Y:S01]  /*0f90*/  LEA.HI R8, R41, R50, RZ, 0x1 ;  /* 0x0000003229087211 */ /* 0x000fe200078f08ff */
[----:B------:R-:W-:Y:S01]  /*0fa0*/  FMUL.FTZ R5, R5, c[0x0][0x2e0] ;  /* 0x0000b80005057a20 */ /* 0x000fe20000410000 */
[----:B------:R-:W-:Y:S01]  /*0fb0*/  SHF.R.S32.HI R46, RZ, 0x3, R46 ;  /* 0x00000003ff2e7819 */ /* 0x000fe2000001142e */
[----:B------:R-:W-:Y:S01]  /*0fc0*/  FMUL.FTZ R4, R4, c[0x0][0x2e0] ;  /* 0x0000b80004047a20 */ /* 0x000fe20000410000 */
[----:B------:R-:W-:Y:S01]  /*0fd0*/  SHF.R.S32.HI R41, RZ, 0x1f, R41 ;  /* 0x0000001fff297819 */ /* 0x000fe20000011429 */
[----:B------:R-:W-:Y:S01]  /*0fe0*/  FMUL.FTZ R0, R0, c[0x0][0x2e0] ;  /* 0x0000b80000007a20 */ /* 0x000fe20000410000 */
[----:B------:R-:W-:Y:S01]  /*0ff0*/  LEA.HI R19, R19, R48, RZ, 0x2 ;  /* 0x0000003013137211 */ /* 0x000fe200078f10ff */
[----:B------:R-:W-:Y:S01]  /*1000*/  FMUL.FTZ R21, R21, c[0x0][0x2e0] ;  /* 0x0000b80015157a20 */ /* 0x000fe20000410000 */
[----:B------:R-:W-:Y:S01]  /*1010*/  SHF.L.U32 R46, R46, 0x6, RZ ;  /* 0x000000062e2e7819 */ /* 0x000fe200000006ff */
[----:B------:R-:W-:Y:S01]  /*1020*/  FMUL.FTZ R3, R3, c[0x0][0x2e0] ;  /* 0x0000b80003037a20 */ /* 0x000fe20000410000 */
[----:B------:R-:W-:Y:S01]  /*1030*/  LEA.HI R41, R41, R50, RZ, 0x3 ;  /* 0x0000003229297211 */ /* 0x000fe200078f18ff */
[----:B------:R-:W-:Y:S01]  /*1040*/  FMUL.FTZ R55, R55, c[0x0][0x2e0] ;  /* 0x0000b80037377a20 */ /* 0x000fe20000410000 */
[----:B------:R-:W-:Y:S01]  /*1050*/  LOP3.LUT R25, R8, 0x7fffffe, RZ, 0xc0, !PT ;  /* 0x07fffffe08197812 */ /* 0x000fe200078ec0ff */
[----:B------:R-:W-:Y:S01]  /*1060*/  IMAD.SHL.U32 R8, R49, 0x8, RZ ;  /* 0x0000000831087824 */ /* 0x000fe200078e00ff */
[----:B------:R-:W-:Y:S01]  /*1070*/  LOP3.LUT R23, R19, 0x7ffffc, RZ, 0xc0, !PT ;  /* 0x007ffffc13177812 */ /* 0x000fe200078ec0ff */
[----:B------:R-:W-:Y:S01]  /*1080*/  FMUL.FTZ R40, R40, c[0x0][0x2e0] ;  /* 0x0000b80028287a20 */ /* 0x000fe20000410000 */
[----:B------:R-:W-:Y:S01]  /*1090*/  LOP3.LUT R19, R46, 0xc0, RZ, 0xc0, !PT ;  /* 0x000000c02e137812 */ /* 0x000fe200078ec0ff */
[----:B------:R-:W-:Y:S01]  /*10a0*/  FMUL.FTZ R14, R14, c[0x0][0x2e0] ;  /* 0x0000b8000e0e7a20 */ /* 0x000fe20000410000 */
[----:B------:R-:W-:Y:S01]  /*10b0*/  LOP3.LUT R41, R41, 0xfffffff8, RZ, 0xc0, !PT ;  /* 0xfffffff829297812 */ /* 0x000fe200078ec0ff */
[----:B------:R-:W-:Y:S01]  /*10c0*/  FMUL.FTZ R13, R13, c[0x0][0x2e0] ;  /* 0x0000b8000d0d7a20 */ /* 0x000fe20000410000 */
[----:B------:R-:W-:Y:S01]  /*10d0*/  IADD3 R22, R48, -R23, RZ ;  /* 0x8000001730167210 */ /* 0x000fe20007ffe0ff */
[----:B------:R-:W-:Y:S01]  /*10e0*/  FMUL.FTZ R12, R12, c[0x0][0x2e0] ;  /* 0x0000b8000c0c7a20 */ /* 0x000fe20000410000 */
[----:B------:R-:W-:Y:S01]  /*10f0*/  SHF.R.U32.HI R23, RZ, 0x3, R19 ;  /* 0x00000003ff177819 */ /* 0x000fe20000011613 */
[----:B------:R-:W-:Y:S01]  /*1100*/  IMAD.IADD R41, R50, 0x1, -R41 ;  /* 0x0000000132297824 */ /* 0x000fe200078e0a29 */
[----:B------:R-:W-:Y:S01]  /*1110*/  LOP3.LUT R24, R19, 0x18, R8, 0xf8, !PT ;  /* 0x0000001813187812 */ /* 0x000fe200078ef808 */
[----:B------:R-:W-:Y:S01]  /*1120*/  FMUL.FTZ R19, R7, c[0x0][0x2e0] ;  /* 0x0000b80007137a20 */ /* 0x000fe20000410000 */
[----:B------:R-:W-:Y:S01]  /*1130*/  SHF.R.U32.HI R47, RZ, 0x4, R47 ;  /* 0x00000004ff2f7819 */ /* 0x000fe2000001162f */
[----:B------:R-:W-:Y:S01]  /*1140*/  FMUL.FTZ R11, R11, c[0x0][0x2e0] ;  /* 0x0000b8000b0b7a20 */ /* 0x000fe20000410000 */
[----:B------:R-:W-:Y:S01]  /*1150*/  LOP3.LUT R7, R24, R23, RZ, 0x3c, !PT ;  /* 0x0000001718077212 */ /* 0x000fe200078e3cff */
[----:B------:R-:W-:Y:S01]  /*1160*/  FMUL.FTZ R10, R10, c[0x0][0x2e0] ;  /* 0x0000b8000a0a7a20 */ /* 0x000fe20000410000 */
[----:B------:R-:W-:Y:S01]  /*1170*/  F2FP.BF16.PACK_AB R6, R6, R19 ;  /* 0x000000130606723e */ /* 0x000fe200000010ff */
[----:B------:R-:W-:Y:S01]  /*1180*/  FMUL.FTZ R9, R9, c[0x0][0x2e0] ;  /* 0x0000b80009097a20 */ /* 0x000fe20000410000 */
[----:B------:R-:W-:Y:S01]  /*1190*/  LEA.HI R19, R41, R41, RZ, 0x1 ;  /* 0x0000002929137211 */ /* 0x000fe200078f08ff */
[----:B------:R-:W-:Y:S01]  /*11a0*/  FMUL.FTZ R20, R20, c[0x0][0x2e0] ;  /* 0x0000b80014147a20 */ /* 0x000fe20000410000 */
[----:B------:R-:W-:Y:S01]  /*11b0*/  LEA R24, R22, R49, 0x8 ;  /* 0x0000003116187211 */ /* 0x000fe200078e40ff */
[----:B------:R-:W-:Y:S01]  /*11c0*/  FMUL.FTZ R22, R2, c[0x0][0x2e0] ;  /* 0x0000b80002167a20 */ /* 0x000fe20000410000 */
[----:B------:R-:W-:Y:S01]  /*11d0*/  F2FP.BF16.PACK_AB R2, R4, R5 ;  /* 0x000000050402723e */ /* 0x000fe200000010ff */
[----:B------:R-:W-:Y:S01]  /*11e0*/  FMUL.FTZ R57, R57, c[0x0][0x2e0] ;  /* 0x0000b80039397a20 */ /* 0x000fe20000410000 */
[----:B------:R-:W-:Y:S01]  /*11f0*/  LOP3.LUT R4, R19, 0x3fffffe, RZ, 0xc0, !PT ;  /* 0x03fffffe13047812 */ /* 0x000fe200078ec0ff */
[----:B------:R-:W-:Y:S01]  /*1200*/  FMUL.FTZ R56, R56, c[0x0][0x2e0] ;  /* 0x0000b80038387a20 */ /* 0x000fe20000410000 */
[----:B------:R-:W-:Y:S01]  /*1210*/  SHF.R.S32.HI R19, RZ, 0x1, R19 ;  /* 0x00000001ff137819 */ /* 0x000fe20000011413 */
[----:B------:R-:W-:Y:S01]  /*1220*/  FMUL.FTZ R5, R54, c[0x0][0x2e0] ;  /* 0x0000b80036057a20 */ /* 0x000fe20000410000 */
[----:B------:R-:W-:Y:S01]  /*1230*/  F2FP.BF16.PACK_AB R0, R21, R0 ;  /* 0x000000001500723e */ /* 0x000fe200000010ff */
[----:B------:R-:W-:Y:S01]  /*1240*/  IMAD.IADD R41, R41, 0x1, -R4 ;  /* 0x0000000129297824 */ /* 0x000fe200078e0a04 */
[C---:B------:R-:W-:Y:S01]  /*1250*/  LOP3.LUT P0, RZ, R19.reuse, 0x2, RZ, 0xc0, !PT ;  /* 0x0000000213ff7812 */ /* 0x040fe2000780c0ff */
[----:B------:R-:W-:Y:S01]  /*1260*/  IMAD.SHL.U32 R4, R19, 0x40, RZ ;  /* 0x0000004013047824 */ /* 0x000fe200078e00ff */
[----:B------:R-:W-:Y:S01]  /*1270*/  F2FP.BF16.PACK_AB R3, R22, R3 ;  /* 0x000000031603723e */ /* 0x000fe200000010ff */
[----:B------:R-:W-:Y:S01]  /*1280*/  FMUL.FTZ R18, R18, c[0x0][0x2e0] ;  /* 0x0000b80012127a20 */ /* 0x000fe20000410000 */
[----:B------:R-:W-:Y:S01]  /*1290*/  LEA R41, R41, R24, 0x4 ;  /* 0x0000001829297211 */ /* 0x000fe200078e20ff */
[----:B------:R-:W-:Y:S01]  /*12a0*/  FMUL.FTZ R17, R17, c[0x0][0x2e0] ;  /* 0x0000b80011117a20 */ /* 0x000fe20000410000 */
[----:B------:R-:W-:Y:S01]  /*12b0*/  LOP3.LUT R4, R4, 0xc0, RZ, 0xc0, !PT ;  /* 0x000000c004047812 */ /* 0x000fe200078ec0ff */
[----:B------:R-:W-:Y:S01]  /*12c0*/  FMUL.FTZ R16, R16, c[0x0][0x2e0] ;  /* 0x0000b80010107a20 */ /* 0x000fe20000410000 */
[----:B------:R-:W-:Y:S01]  /*12d0*/  F2FP.BF16.PACK_AB R40, R40, R55 ;  /* 0x000000372828723e */ /* 0x000fe200000010ff */
[----:B------:R-:W-:Y:S01]  /*12e0*/  FMUL.FTZ R15, R15, c[0x0][0x2e0] ;  /* 0x0000b8000f0f7a20 */ /* 0x000fe20000410000 */
[----:B------:R-:W-:Y:S01]  /*12f0*/  LOP3.LUT R47, R4, 0x8, R47, 0xf8, !PT ;  /* 0x00000008042f7812 */ /* 0x000fe200078ef82f */
[----:B------:R-:W-:Y:S01]  /*1300*/  UIADD3 UR7, -UR6, UR7, URZ ;  /* 0x0000000706077290 */ /* 0x000fe2000fffe13f */
[----:B------:R-:W-:Y:S01]  /*1310*/  SHF.R.U32.HI R4, RZ, 0x3, R4 ;  /* 0x00000003ff047819 */ /* 0x000fe20000011604 */
[----:B------:R-:W-:Y:S01]  /*1320*/  IMAD.IADD R25, R50, 0x1, -R25 ;  /* 0x0000000132197824 */ /* 0x000fe200078e0a19 */
[----:B------:R-:W-:-:S02]  /*1330*/  F2FP.BF16.PACK_AB R13, R13, R14 ;  /* 0x0000000e0d0d723e */ /* 0x000fc400000010ff */
[----:B------:R-:W-:Y:S01]  /*1340*/  LOP3.LUT R4, R47, R4, RZ, 0x3c, !PT ;  /* 0x000000042f047212 */ /* 0x000fe200078e3cff */
[----:B------:R-:W-:Y:S01]  /*1350*/  IMAD R48, R48, 0x8, R25 ;  /* 0x0000000830307824 */ /* 0x000fe200078e0219 */
[----:B------:R-:W-:Y:S02]  /*1360*/  F2FP.BF16.PACK_AB R11, R11, R12 ;  /* 0x0000000c0b0b723e */ /* 0x000fe400000010ff */
[----:B------:R-:W-:Y:S01]  /*1370*/  F2FP.BF16.PACK_AB R10, R9, R10 ;  /* 0x0000000a090a723e */ /* 0x000fe200000010ff */
[----:B------:R-:W-:Y:S01]  /*1380*/  IMAD.U32 R4, R41, 0x2, R4 ;  /* 0x0000000229047824 */ /* 0x000fe200078e0004 */
[----:B------:R-:W-:Y:S02]  /*1390*/  F2FP.BF16.PACK_AB R20, R57, R20 ;  /* 0x000000143914723e */ /* 0x000fe400000010ff */
[----:B------:R-:W-:Y:S01]  /*13a0*/  F2FP.BF16.PACK_AB R5, R5, R56 ;  /* 0x000000380505723e */ /* 0x000fe200000010ff */
[----:B------:R-:W-:Y:S01]  /*13b0*/  IMAD.SHL.U32 R19, R4, 0x2, RZ ;  /* 0x0000000204137824 */ /* 0x000fe200078e00ff */
[----:B------:R-:W-:-:S02]  /*13c0*/  F2FP.BF16.PACK_AB R17, R17, R18 ;  /* 0x000000121111723e */ /* 0x000fc400000010ff */
[----:B------:R-:W-:Y:S02]  /*13d0*/  F2FP.BF16.PACK_AB R15, R15, R16 ;  /* 0x000000100f0f723e */ /* 0x000fe400000010ff */
[C---:B------:R-:W-:Y:S01]  /*13e0*/  IADD3 R4, R19.reuse, 0x20, RZ ;  /* 0x0000002013047810 */ /* 0x040fe20007ffe0ff */
[----:B------:R0:W-:Y:S01]  /*13f0*/  STS [R19], R0 ;  /* 0x0000000013007388 */ /* 0x0001e20000000800 */
[----:B------:R-:W-:Y:S02]  /*1400*/  @P0 IADD3 R4, R19, -0x20, RZ ;  /* 0xffffffe013040810 */ /* 0x000fe40007ffe0ff */
[----:B------:R-:W-:Y:S01]  /*1410*/  ISETP.GE.AND P0, PT, R50, UR7, PT ;  /* 0x0000000732007c0c */ /* 0x000fe2000bf06270 */
[----:B------:R0:W-:Y:S01]  /*1420*/  STS [R19+0x200], R6 ;  /* 0x0002000613007388 */ /* 0x0001e20000000800 */
[----:B------:R-:W-:-:S03]  /*1430*/  SHF.R.S32.HI R9, RZ, 0x1f, R8 ;  /* 0x0000001fff097819 */ /* 0x000fc60000011408 */
[----:B------:R0:W-:Y:S04]  /*1440*/  STS [R4], R2 ;  /* 0x0000000204007388 */ /* 0x0001e80000000800 */
        /* <DEDUP_REMOVED lines=9> */
[----:B------:R-:W-:Y:S06]  /*14e0*/  BAR.SYNC.DEFER_BLOCKING 0x0 ;  /* 0x0000000000007b1d */ /* 0x000fec0000010000 */
[----:B------:R-:W-:Y:S05]  /*14f0*/  @P0 EXIT ;  /* 0x000000000000094d */ /* 0x000fea0003800000 */
[----:B0-----:R-:W-:Y:S01]  /*1500*/  ULDC.64 UR8, c[0x0][0x398] ;  /* 0x0000e60000087ab9 */ /* 0x001fe20000000a00 */
[----:B------:R-:W-:Y:S01]  /*1510*/  MOV R3, UR6 ;  /* 0x0000000600037c02 */ /* 0x000fe20008000f00 */
[----:B------:R-:W-:Y:S01]  /*1520*/  UIMAD UR4, UR27, UR8, URZ ;  /* 0x000000081b0472a4 */ /* 0x000fe2000f8e023f */
[----:B------:R-:W-:Y:S01]  /*1530*/  ISETP.GE.AND P0, PT, R8, c[0x0][0x220], PT ;  /* 0x0000880008007a0c */ /* 0x000fe20003f06270 */
[----:B------:R-:W-:-:S02]  /*1540*/  IMAD.U32 R7, R48, 0x20, R7 ;  /* 0x0000002030077824 */ /* 0x000fc400078e0007 */
[----:B------:R-:W-:Y:S01]  /*1550*/  UIMAD UR7, UR6, UR9, UR4 ;  /* 0x00000009060772a4 */ /* 0x000fe2000f8e0204 */
[----:B------:R-:W-:Y:S01]  /*1560*/  IMAD.WIDE.U32 R2, R3, c[0x0][0x398], R8 ;  /* 0x0000e60003027a25 */ /* 0x000fe200078e0008 */
[----:B------:R-:W-:Y:S02]  /*1570*/  USHF.R.S32.HI UR4, URZ, 0x1f, UR26 ;  /* 0x0000001f3f047899 */ /* 0x000fe4000801141a */
[----:B------:R-:W-:Y:S01]  /*1580*/  ULDC.64 UR8, c[0x0][0x3b0] ;  /* 0x0000ec0000087ab9 */ /* 0x000fe20000000a00 */
[----:B------:R-:W-:Y:S01]  /*1590*/  IMAD.SHL.U32 R0, R7, 0x2, RZ ;  /* 0x0000000207007824 */ /* 0x000fe200078e00ff */
[----:B------:R-:W-:Y:S01]  /*15a0*/  IADD3 R2, P1, R2, UR10, RZ ;  /* 0x0000000a02027c10 */ /* 0x000fe2000ff3e0ff */
[----:B------:R-:W-:Y:S01]  /*15b0*/  UIMAD UR4, UR4, UR8, URZ ;  /* 0x00000008040472a4 */ /* 0x000fe2000f8e023f */
[----:B------:R-:W-:Y:S02]  /*15c0*/  MOV R9, UR7 ;  /* 0x0000000700097c02 */ /* 0x000fe40008000f00 */
[----:B------:R-:W0:Y:S01]  /*15d0*/  LDS.128 R12, [R0+0x1000] ;  /* 0x00100000000c7984 */ /* 0x000e220000000c00 */
[----:B------:R-:W-:Y:S01]  /*15e0*/  UIMAD UR4, UR26, UR9, UR4 ;  /* 0x000000091a0472a4 */ /* 0x000fe2000f8e0204 */
[----:B------:R-:W-:Y:S01]  /*15f0*/  IADD3.X R3, R3, UR5, R9, P1, !PT ;  /* 0x0000000503037c10 */ /* 0x000fe20008ffe409 */
[----:B------:R-:W-:Y:S01]  /*1600*/  IMAD.U32 R9, RZ, RZ, UR26 ;  /* 0x0000001aff097e24 */ /* 0x000fe2000f8e00ff */
[----:B------:R-:W1:Y:S03]  /*1610*/  @!P0 LDS.128 R4, [R0] ;  /* 0x0000000000048984 */ /* 0x000e660000000c00 */
[----:B------:R-:W-:Y:S01]  /*1620*/  IMAD.WIDE.U32 R2, R9, c[0x0][0x3b0], R2 ;  /* 0x0000ec0009027a25 */ /* 0x000fe200078e0002 */
[----:B------:R-:W-:-:S04]  /*1630*/  SHF.R.S32.HI R9, RZ, 0x1f, R50 ;  /* 0x0000001fff097819 */ /* 0x000fc80000011432 */
[----:B------:R-:W-:Y:S01]  /*1640*/  IADD3 R3, R3, UR4, RZ ;  /* 0x0000000403037c10 */ /* 0x000fe2000fffe0ff */
[----:B------:R-:W-:-:S04]  /*1650*/  IMAD R9, R9, c[0x0][0x398], RZ ;  /* 0x0000e60009097a24 */ /* 0x000fc800078e02ff */
[C---:B------:R-:W-:Y:S02]  /*1660*/  IMAD R9, R50.reuse, c[0x0][0x39c], R9 ;  /* 0x0000e70032097a24 */ /* 0x040fe400078e0209 */
[----:B------:R-:W-:Y:S01]  /*1670*/  IMAD.WIDE.U32 R50, R50, c[0x0][0x398], R2 ;  /* 0x0000e60032327a25 */ /* 0x000fe200078e0002 */
[C---:B------:R-:W-:Y:S02]  /*1680*/  IADD3 R2, R8.reuse, 0x20, RZ ;  /* 0x0000002008027810 */ /* 0x040fe40007ffe0ff */
[----:B------:R-:W-:Y:S02]  /*1690*/  IADD3 R8, R8, 0x40, RZ ;  /* 0x0000004008087810 */ /* 0x000fe40007ffe0ff */
[----:B------:R-:W-:Y:S02]  /*16a0*/  ISETP.GE.AND P1, PT, R2, c[0x0][0x220], PT ;  /* 0x0000880002007a0c */ /* 0x000fe40003f26270 */
[----:B------:R-:W-:Y:S02]  /*16b0*/  IADD3 R3, R51, R9, RZ ;  /* 0x0000000933037210 */ /* 0x000fe40007ffe0ff */
[----:B------:R-:W-:-:S04]  /*16c0*/  LEA R2, P2, R50, c[0x0][0x338], 0x1 ;  /* 0x0000ce0032027a11 */ /* 0x000fc800078408ff */
[----:B------:R-:W-:Y:S02]  /*16d0*/  LEA.HI.X R3, R50, c[0x0][0x33c], R3, 0x1, P2 ;  /* 0x0000cf0032037a11 */ /* 0x000fe400010f0c03 */
[----:B------:R-:W-:-:S03]  /*16e0*/  ISETP.GE.AND P2, PT, R8, c[0x0][0x220], PT ;  /* 0x0000880008007a0c */ /* 0x000fc60003f46270 */
[----:B0-----:R0:W-:Y:S04]  /*16f0*/  @!P1 STG.E.128 [R2.64+0x40], R12 ;  /* 0x0000400c02009986 */ /* 0x0011e8000c101d16 */
[----:B-1----:R0:W-:Y:S06]  /*1700*/  @!P0 STG.E.128 [R2.64], R4 ;  /* 0x0000000402008986 */ /* 0x0021ec000c101d16 */
[----:B------:R-:W-:Y:S05]  /*1710*/  @P2 EXIT ;  /* 0x000000000000294d */ /* 0x000fea0003800000 */
[----:B0-----:R-:W0:Y:S04]  /*1720*/  LDS.128 R4, [R0+0x2000] ;  /* 0x0020000000047984 */ /* 0x001e280000000c00 */
[----:B0-----:R-:W-:Y:S01]  /*1730*/  STG.E.128 [R2.64+0x80], R4 ;  /* 0x0000800402007986 */ /* 0x001fe2000c101d16 */
[----:B------:R-:W-:Y:S05]  /*1740*/  EXIT ;  /* 0x000000000000794d */ /* 0x000fea0003800000 */
.L_x_250:
        /* <DEDUP_REMOVED lines=11> */
.L_x_1281:


//--------------------- .text._ZN5flash44flash_bwd_dq_dk_dv_loop_seqk_parallel_kernelI23Flash_bwd_kernel_traitsILi96ELi64ELi128ELi8ELi2ELi4ELi4ELb1ELb0EN7cutlass10bfloat16_tE19Flash_kernel_traitsILi96ELi64ELi128ELi8ES3_EELb1ELb0ELb0ELb0ELb0ELb1ELb0EEEvNS_16Flash_bwd_paramsE --------------------------
	.section	.text._ZN5flash44flash_bwd_dq_dk_dv_loop_seqk_parallel_kernelI23Flash_bwd_kernel_traitsILi96ELi64ELi128ELi8ELi2ELi4ELi4ELb1ELb0EN7cutlass10bfloat16_tE19Flash_kernel_traitsILi96ELi64ELi128ELi8ES3_EELb1ELb0ELb0ELb0ELb0ELb1ELb0EEEvNS_16Flash_bwd_paramsE,"ax",@progbits
	.sectioninfo	@"SHI_REGISTERS=255"
	.align	128
        .global         _ZN5flash44flash_bwd_dq_dk_dv_loop_seqk_parallel_kernelI23Flash_bwd_kernel_traitsILi96ELi64ELi128ELi8ELi2ELi4ELi4ELb1ELb0EN7cutlass10bfloat16_tE19Flash_kernel_traitsILi96ELi64ELi128ELi8ES3_EELb1ELb0ELb0ELb0ELb0ELb1ELb0EEEvNS_16Flash_bwd_paramsE
        .type           _ZN5flash44flash_bwd_dq_dk_dv_loop_seqk_parallel_kernelI23Flash_bwd_kernel_traitsILi96ELi64ELi128ELi8ELi2ELi4ELi4ELb1ELb0EN7cutlass10bfloat16_tE19Flash_kernel_traitsILi96ELi64ELi128ELi8ES3_EELb1ELb0ELb0ELb0ELb0ELb1ELb0EEEvNS_16Flash_bwd_paramsE,@function
        .size           _ZN5flash44flash_bwd_dq_dk_dv_loop_seqk_parallel_kernelI23Flash_bwd_kernel_traitsILi96ELi64ELi128ELi8ELi2ELi4ELi4ELb1ELb0EN7cutlass10bfloat16_tE19Flash_kernel_traitsILi96ELi64ELi128ELi8ES3_EELb1ELb0ELb0ELb0ELb0ELb1ELb0EEEvNS_16Flash_bwd_paramsE,(.L_x_1282 - _ZN5flash44flash_bwd_dq_dk_dv_loop_seqk_parallel_kernelI23Flash_bwd_kernel_traitsILi96ELi64ELi128ELi8ELi2ELi4ELi4ELb1ELb0EN7cutlass10bfloat16_tE19Flash_kernel_traitsILi96ELi64ELi128ELi8ES3_EELb1ELb0ELb0ELb0ELb0ELb1ELb0EEEvNS_16Flash_bwd_paramsE)
        .other          _ZN5flash44flash_bwd_dq_dk_dv_loop_seqk_parallel_kernelI23Flash_bwd_kernel_traitsILi96ELi64ELi128ELi8ELi2ELi4ELi4ELb1ELb0EN7cutlass10bfloat16_tE19Flash_kernel_traitsILi96ELi64ELi128ELi8ES3_EELb1ELb0ELb0ELb0ELb0ELb1ELb0EEEvNS_16Flash_bwd_paramsE,@"STO_CUDA_ENTRY STV_DEFAULT"
_ZN5flash44flash_bwd_dq_dk_dv_loop_seqk_parallel_kernelI23Flash_bwd_kernel_traitsILi96ELi64ELi128ELi8ELi2ELi4ELi4ELb1ELb0EN7cutlass10bfloat16_tE19Flash_kernel_traitsILi96ELi64ELi128ELi8ES3_EELb1ELb0ELb0ELb0ELb0ELb1ELb0EEEvNS_16Flash_bwd_paramsE:
.text._ZN5flash44flash_bwd_dq_dk_dv_loop_seqk_parallel_kernelI23Flash_bwd_kernel_traitsILi96ELi64ELi128ELi8ELi2ELi4ELi4ELb1ELb0EN7cutlass10bfloat16_tE19Flash_kernel_traitsILi96ELi64ELi128ELi8ES3_EELb1ELb0ELb0ELb0ELb0ELb1ELb0EEEvNS_16Flash_bwd_paramsE:
        /* <DEDUP_REMOVED lines=15> */
[----:B------:R-:W-:Y:S01]  /*00f0*/  ULDC.U8 UR7, c[0x0][0x328] ;  /* 0x0000ca0000077ab9 */ /* 0x000fe20000000000 */
[----:B------:R-:W-:Y:S01]  /*0100*/  IMAD.MOV.U32 R238, RZ, RZ, -0x10 ;  /* 0xfffffff0ffee7424 */ /* 0x000fe200078e00ff */
[----:B------:R-:W-:Y:S01]  /*0110*/  UISETP.NE.AND UP2, UPT, UR7, URZ, UPT ;  /* 0x0000003f0700728c */ /* 0x000fe2000bf45270 */
[----:B------:R-:W-:Y:S01]  /*0120*/  IMAD.MOV.U32 R227, RZ, RZ, 0x40 ;  /* 0x00000040ffe37424 */ /* 0x000fe200078e00ff */
[----:B------:R-:W-:Y:S01]  /*0130*/  ULDC UR46, c[0x0][0x22c] ;  /* 0x00008b00002e7ab9 */ /* 0x000fe20000000800 */
[----:B------:R-:W3:Y:S01]  /*0140*/  S2UR UR30, SR_CTAID.Y ;  /* 0x00000000001e79c3 */ /* 0x000ee20000002600 */
[----:B------:R-:W-:-:S02]  /*0150*/  ULDC UR34, c[0x0][0x1c0] ;  /* 0x0000700000227ab9 */ /* 0x000fc40000000800 */
[----:B------:R-:W-:Y:S02]  /*0160*/  UMOV UR5, 0x80 ;  /* 0x0000008000057882 */ /* 0x000fe40000000000 */
[----:B------:R-:W-:Y:S02]  /*0170*/  ULDC UR4, c[0x0][0x210] ;  /* 0x0000840000047ab9 */ /* 0x000fe40000000800 */
[----:B------:R-:W-:Y:S02]  /*0180*/  ULDC UR56, c[0x0][0x234] ;  /* 0x00008d0000387ab9 */ /* 0x000fe40000000800 */
[----:B------:R-:W-:Y:S02]  /*0190*/  ULDC UR10, c[0x0][0x1c0] ;  /* 0x00007000000a7ab9 */ /* 0x000fe40000000800 */
[----:B------:R-:W-:Y:S02]  /*01a0*/  ULDC UR11, c[0x0][0x1c0] ;  /* 0x00007000000b7ab9 */ /* 0x000fe40000000800 */
[----:B------:R-:W-:Y:S01]  /*01b0*/  UIMAD.WIDE UR34, UR46, UR34, URZ ;  /* 0x000000222e2272a5 */ /* 0x000fe2000f8e023f */
[----:B-1----:R-:W-:Y:S01]  /*01c0*/  SHF.R.S32.HI R0, RZ, 0x1f, R8 ;  /* 0x0000001fff007819 */ /* 0x002fe20000011408 */
[----:B--2---:R-:W-:-:S02]  /*01d0*/  USHF.R.S32.HI UR6, URZ, 0x1f, UR36 ;  /* 0x0000001f3f067899 */ /* 0x004fc40008011424 */
[----:B------:R-:W-:Y:S01]  /*01e0*/  UIMAD UR47, UR36, UR46, URZ ;  /* 0x0000002e242f72a4 */ /* 0x000fe2000f8e023f */
[CC--:B------:R-:W-:Y:S01]  /*01f0*/  LEA.HI R2, R0.reuse, R8.reuse, RZ, 0x5 ;  /* 0x0000000800027211 */ /* 0x0c0fe200078f28ff */
[----:B------:R-:W-:Y:S01]  /*0200*/  UIMAD UR56, UR5, UR4, UR56 ;  /* 0x00000004053872a4 */ /* 0x000fe2000f8e0238 */
[CC--:B------:R-:W-:Y:S01]  /*0210*/  LEA.HI R4, R0.reuse, R8.reuse, RZ, 0x4 ;  /* 0x0000000800047211 */ /* 0x0c0fe200078f20ff */
[----:B------:R-:W-:Y:S01]  /*0220*/  UIMAD UR46, UR46, UR10, URZ ;  /* 0x0000000a2e2e72a4 */ /* 0x000fe2000f8e023f */
[CC--:B------:R-:W-:Y:S01]  /*0230*/  LEA.HI R7, R0.reuse, R8.reuse, RZ, 0x2 ;  /* 0x0000000800077211 */ /* 0x0c0fe200078f10ff */
[----:B---3--:R-:W-:Y:S01]  /*0240*/  UIMAD.WIDE.U32 UR42, UR30, UR13, URZ ;  /* 0x0000000d1e2a72a5 */ /* 0x008fe2000f8e003f */
[CC--:B------:R-:W-:Y:S01]  /*0250*/  LEA.HI R12, R0.reuse, R8.reuse, RZ, 0x3 ;  /* 0x00000008000c7211 */ /* 0x0c0fe200078f18ff */
[----:B------:R-:W-:Y:S01]  /*0260*/  UIMAD UR4, UR30, UR11, UR36 ;  /* 0x0000000b1e0472a4 */ /* 0x000fe2000f8e0224 */
[CC--:B------:R-:W-:Y:S01]  /*0270*/  LEA.HI R14, R0.reuse, R8.reuse, RZ, 0x6 ;  /* 0x00000008000e7211 */ /* 0x0c0fe200078f30ff */
[----:B------:R-:W-:Y:S01]  /*0280*/  ULDC UR12, c[0x0][0x1c0] ;  /* 0x00007000000c7ab9 */ /* 0x000fe20000000800 */
[----:B------:R-:W-:Y:S01]  /*0290*/  LEA.HI R18, R0, R8, RZ, 0x7 ;  /* 0x0000000800127211 */ /* 0x000fe200078f38ff */
[----:B------:R-:W-:Y:S01]  /*02a0*/  ULDC UR9, c[0x0][0x1c0] ;  /* 0x0000700000097ab9 */ /* 0x000fe20000000800 */
[----:B------:R-:W-:Y:S01]  /*02b0*/  LOP3.LUT R0, R2, 0xffffffe0, RZ, 0xc0, !PT ;  /* 0xffffffe002007812 */ /* 0x000fe200078ec0ff */
[----:B------:R-:W-:Y:S01]  /*02c0*/  UIMAD UR5, UR30, UR9, UR36 ;  /* 0x000000091e0572a4 */ /* 0x000fe2000f8e0224 */
[----:B------:R-:W-:Y:S01]  /*02d0*/  SHF.R.S32.HI R3, RZ, 0x4, R4 ;  /* 0x00000004ff037819 */ /* 0x000fe20000011404 */
[----:B------:R-:W-:Y:S01]  /*02e0*/  USHF.L.U32 UR45, UR46, 0x6, URZ ;  /* 0x000000062e2d7899 */ /* 0x000fe2000800063f */
[----:B------:R-:W-:Y:S01]  /*02f0*/  LOP3.LUT R6, R12, 0xfffffff8, RZ, 0xc0, !PT ;  /* 0xfffffff80c067812 */ /* 0x000fe200078ec0ff */
[----:B------:R-:W-:Y:S01]  /*0300*/  IMAD.IADD R0, R8, 0x1, -R0 ;  /* 0x0000000108007824 */ /* 0x000fe200078e0a00 */
[C---:B------:R-:W-:Y:S01]  /*0310*/  LOP3.LUT R5, R4.reuse, 0xfffffff0, RZ, 0xc0, !PT ;  /* 0xfffffff004057812 */ /* 0x040fe200078ec0ff */
[----:B------:R-:W-:Y:S01]  /*0320*/  USHF.L.U32 UR44, UR4, 0x5, URZ ;  /* 0x00000005042c7899 */ /* 0x000fe2000800063f */
[----:B------:R-:W-:Y:S01]  /*0330*/  LEA.HI R4, R4, R3, RZ, 0x1 ;  /* 0x0000000304047211 */ /* 0x000fe200078f08ff */
[C---:B------:R-:W-:Y:S01]  /*0340*/  IMAD.IADD R10, R8.reuse, 0x1, -R6 ;  /* 0x00000001080a7824 */ /* 0x040fe200078e0a06 */
[----:B------:R-:W-:Y:S01]  /*0350*/  SHF.R.S32.HI R15, RZ, 0x2, R7 ;  /* 0x00000002ff0f7819 */ /* 0x000fe20000011407 */
[----:B------:R-:W-:Y:S01]  /*0360*/  IMAD.IADD R6, R8, 0x1, -R5 ;  /* 0x0000000108067824 */ /* 0x000fe200078e0a05 */
[----:B------:R-:W-:Y:S01]  /*0370*/  LOP3.LUT R4, R4, 0xfffffffe, RZ, 0xc0, !PT ;  /* 0xfffffffe04047812 */ /* 0x000fe200078ec0ff */
[----:B------:R-:W-:Y:S01]  /*0380*/  ULDC UR50, c[0x0][0x214] ;  /* 0x0000850000327ab9 */ /* 0x000fe20000000800 */
[----:B------:R-:W-:Y:S01]  /*0390*/  SHF.R.S32.HI R5, RZ, 0x1f, R0 ;  /* 0x0000001fff057819 */ /* 0x000fe20000011400 */
[----:B------:R-:W-:Y:S01]  /*03a0*/  ULDC UR57, c[0x0][0x1c8] ;  /* 0x0000720000397ab9 */ /* 0x000fe20000000800 */
[----:B------:R-:W-:Y:S01]  /*03b0*/  LOP3.LUT R9, R7, 0xfffffffc, RZ, 0xc0, !PT ;  /* 0xfffffffc07097812 */ /* 0x000fe200078ec0ff */
[----:B------:R-:W-:Y:S01]  /*03c0*/  IMAD.IADD R13, R3, 0x1, -R4 ;  /* 0x00000001030d7824 */ /* 0x000fe200078e0a04 */
[----:B------:R-:W-:Y:S01]  /*03d0*/  LEA.HI R19, R5, R0, RZ, 0x2 ;  /* 0x0000000005137211 */ /* 0x000fe200078f10ff */
[----:B------:R-:W-:Y:S01]  /*03e0*/  ULDC.U8 UR8, c[0x0][0x3d0] ;  /* 0x0000f40000087ab9 */ /* 0x000fe20000000000 */
[--C-:B------:R-:W-:Y:S01]  /*03f0*/  SHF.R.S32.HI R0, RZ, 0x5, R2.reuse ;  /* 0x00000005ff007819 */ /* 0x100fe20000011402 */
[----:B------:R-:W-:Y:S01]  /*0400*/  IMAD.IADD R16, R8, 0x1, -R9 ;  /* 0x0000000108107824 */ /* 0x000fe200078e0a09 */
[----:B------:R-:W-:Y:S01]  /*0410*/  SHF.R.S32.HI R3, RZ, 0x1f, R2 ;  /* 0x0000001fff037819 */ /* 0x000fe20000011402 */
[----:B------:R-:W-:Y:S01]  /*0420*/  ULDC UR51, c[0x0][0x224] ;  /* 0x0000890000337ab9 */ /* 0x000fe20000000800 */
[----:B------:R-:W-:Y:S01]  /*0430*/  LEA.HI R5, R7, R15, RZ, 0x1 ;  /* 0x0000000f07057211 */ /* 0x000fe200078f08ff */
[----:B------:R-:W-:Y:S01]  /*0440*/  IMAD.SHL.U32 R22, R16, 0x8, RZ ;  /* 0x0000000810167824 */ /* 0x000fe200078e00ff */
[-C--:B------:R-:W-:Y:S01]  /*0450*/  LEA.HI R4, R2, R0.reuse, RZ, 0x1 ;  /* 0x0000000002047211 */ /* 0x080fe200078f08ff */
[----:B------:R-:W-:Y:S01]  /*0460*/  @UP2 UIMAD UR55, UR30, UR50, URZ ;  /* 0x000000321e3722a4 */ /* 0x000fe2000f8e023f */
[----:B------:R-:W-:Y:S01]  /*0470*/  LEA.HI R2, R3, R0, RZ, 0x2 ;  /* 0x0000000003027211 */ /* 0x000fe200078f10ff */
[----:B------:R-:W-:Y:S01]  /*0480*/  ULDC.64 UR14, c[0x0][0x118] ;  /* 0x00004600000e7ab9 */ /* 0x000fe20000000a00 */
[----:B------:R-:W-:Y:S01]  /*0490*/  LOP3.LUT R3, R5, 0x7fffffe, RZ, 0xc0, !PT ;  /* 0x07fffffe05037812 */ /* 0x000fe200078ec0ff */
[----:B------:R-:W-:Y:S01]  /*04a0*/  ULOP3.LUT UR57, UR36, UR57, URZ, 0x3c, !UPT ;  /* 0x0000003924397292 */ /* 0x000fe2000f8e3c3f */
[----:B------:R-:W-:Y:S01]  /*04b0*/  LOP3.LUT R4, R4, 0xfffffffe, RZ, 0xc0, !PT ;  /* 0xfffffffe04047812 */ /* 0x000fe200078ec0ff */
[----:B------:R-:W-:Y:S01]  /*04c0*/  UISETP.NE.AND UP3, UPT, UR8, URZ, UPT ;  /* 0x0000003f0800728c */ /* 0x000fe2000bf65270 */
[----:B------:R-:W-:Y:S01]  /*04d0*/  LOP3.LUT R2, R2, 0xfffffffc, RZ, 0xc0, !PT ;  /* 0xfffffffc02027812 */ /* 0x000fe200078ec0ff */
[----:B------:R-:W-:Y:S01]  /*04e0*/  IMAD.IADD R3, R15, 0x1, -R3 ;  /* 0x000000010f037824 */ /* 0x000fe200078e0a03 */
[----:B------:R-:W-:Y:S01]  /*04f0*/  SHF.R.S32.HI R8, RZ, 0x3, R12 ;  /* 0x00000003ff087819 */ /* 0x000fe2000001140c */
[C---:B------:R-:W-:Y:S01]  /*0500*/  IMAD.IADD R20, R0.reuse, 0x1, -R4 ;  /* 0x0000000100147824 */ /* 0x040fe200078e0a04 */
[----:B------:R-:W-:Y:S01]  /*0510*/  SHF.R.S32.HI R21, RZ, 0x6, R14 ;  /* 0x00000006ff157819 */ /* 0x000fe2000001140e */
[C---:B------:R-:W-:Y:S01]  /*0520*/  IMAD.IADD R11, R0.reuse, 0x1, -R2 ;  /* 0x00000001000b7824 */ /* 0x040fe200078e0a02 */
[----:B------:R-:W-:Y:S01]  /*0530*/  USHF.R.S32.HI UR61, URZ, 0x1f, UR30 ;  /* 0x0000001f3f3d7899 */ /* 0x000fe2000801141e */
[----:B------:R-:W-:Y:S01]  /*0540*/  IMAD R5, R0, 0x8, R3 ;  /* 0x0000000800057824 */ /* 0x000fe200078e0203 */
[----:B------:R-:W-:Y:S01]  /*0550*/  STL [R1+0x30], R20 ;  /* 0x0000301401007387 */ /* 0x000fe20000100800 */
[----:B------:R-:W-:Y:S01]  /*0560*/  IMAD.SHL.U32 R0, R8, 0x40, RZ ;  /* 0x0000004008007824 */ /* 0x000fe200078e00ff */
[----:B------:R-:W-:Y:S01]  /*0570*/  LEA.HI R8, R10, R10, RZ, 0x1 ;  /* 0x0000000a0a087211 */ /* 0x000fe200078f08ff */
[----:B------:R-:W-:Y:S01]  /*0580*/  USHF.R.S32.HI UR60, URZ, 0x1f, UR36 ;  /* 0x0000001f3f3c7899 */ /* 0x000fe20008011424 */
[----:B------:R-:W-:Y:S01]  /*0590*/  STL [R1+0x38], R22 ;  /* 0x0000381601007387 */ /* 0x000fe20000100800 */
[----:B------:R-:W-:Y:S01]  /*05a0*/  USHF.R.S32.HI UR59, URZ, 0x1f, UR30 ;  /* 0x0000001f3f3b7899 */ /* 0x000fe2000801141e */
[----:B------:R-:W-:Y:S01]  /*05b0*/  LOP3.LUT R0, R0, 0xc0, RZ, 0xc0, !PT ;  /* 0x000000c000007812 */ /* 0x000fe200078ec0ff */
[----:B------:R-:W-:Y:S01]  /*05c0*/  USHF.R.S32.HI UR58, URZ, 0x1f, UR36 ;  /* 0x0000001f3f3a7899 */ /* 0x000fe20008011424 */
[----:B------:R-:W-:Y:S01]  /*05d0*/  LOP3.LUT R2, R8, 0x7fffffe, RZ, 0xc0, !PT ;  /* 0x07fffffe08027812 */ /* 0x000fe200078ec0ff */
[----:B------:R-:W-:Y:S01]  /*05e0*/  UIMAD.WIDE.U32 UR40, UR34, UR42, URZ ;  /* 0x0000002a222872a5 */ /* 0x000fe2000f8e003f */
[----:B------:R-:W-:Y:S01]  /*05f0*/  SHF.R.U32.HI R4, RZ, 0x3, R0 ;  /* 0x00000003ff047819 */ /* 0x000fe20000011600 */
[----:B------:R-:W-:Y:S01]  /*0600*/  UIMAD UR52, UR35, UR42, URZ ;  /* 0x0000002a233472a4 */ /* 0x000fe2000f8e023f */
[----:B------:R-:W-:Y:S01]  /*0610*/  LOP3.LUT R3, R0, 0x18, R22, 0xf8, !PT ;  /* 0x0000001800037812 */ /* 0x000fe200078ef816 */
[----:B------:R-:W-:Y:S01]  /*0620*/  IMAD.IADD R2, R10, 0x1, -R2 ;  /* 0x000000010a027824 */ /* 0x000fe200078e0a02 */
[----:B------:R-:W-:Y:S01]  /*0630*/  USHF.R.S32.HI UR54, URZ, 0x1f, UR47 ;  /* 0x0000001f3f367899 */ /* 0x000fe2000801142f */
[----:B------:R-:W-:Y:S01]  /*0640*/  IMAD R0, R21, 0x4, R13 ;  /* 0x0000000415007824 */ /* 0x000fe200078e020d */
[----:B------:R-:W-:Y:S01]  /*0650*/  LOP3.LUT R3, R3, R4, RZ, 0x3c, !PT ;  /* 0x0000000403037212 */ /* 0x000fe200078e3cff */
[----:B------:R-:W-:-:S02]  /*0660*/  UIMAD UR51, UR5, UR51, URZ ;  /* 0x00000033053372a4 */ /* 0x000fc4000f8e023f */
[----:B------:R-:W-:Y:S01]  /*0670*/  IMAD R17, R0, 0x8, R2 ;  /* 0x0000000800117824 */ /* 0x000fe200078e0202 */
[----:B------:R-:W-:Y:S01]  /*0680*/  USHF.R.S32.HI UR49, URZ, 0x1f, UR45 ;  /* 0x0000001f3f317899 */ /* 0x000fe2000801142d */
[----:B------:R-:W-:Y:S01]  /*0690*/  IMAD.U32 R0, R5, 0x20, R3 ;  /* 0x0000002005007824 */ /* 0x000fe200078e0003 */
[----:B------:R-:W-:Y:S01]  /*06a0*/  SHF.R.S32.HI R3, RZ, 0x1f, R6 ;  /* 0x0000001fff037819 */ /* 0x000fe20000011406 */
[----:B------:R-:W-:Y:S02]  /*06b0*/  USHF.R.S32.HI UR48, URZ, 0x1f, UR44 ;  /* 0x0000001f3f307899 */ /* 0x000fe4000801142c */
[----:B------:R-:W-:Y:S01]  /*06c0*/  UMOV UR39, 0xffffd000 ;  /* 0xffffd00000277882 */ /* 0x000fe20000000000 */
[----:B------:R1:W-:Y:S01]  /*06d0*/  STL [R1+0x28], R0 ;  /* 0x0000280001007387 */ /* 0x0003e20000100800 */
[----:B------:R-:W-:Y:S02]  /*06e0*/  LEA.HI R9, R3, R6, RZ, 0x3 ;  /* 0x0000000603097211 */ /* 0x000fe400078f18ff */
[----:B-1----:R-:W-:-:S04]  /*06f0*/  SHF.R.S32.HI R0, RZ, 0x1f, R7 ;  /* 0x0000001fff007819 */ /* 0x002fc80000011407 */
[----:B------:R-:W-:Y:S02]  /*0700*/  LEA.HI R2, R0, R15, RZ, 0x3 ;  /* 0x0000000f00027211 */ /* 0x000fe400078f18ff */
[----:B------:R-:W-:Y:S02]  /*0710*/  LEA.HI R0, R6, R6, RZ, 0x1 ;  /* 0x0000000606007211 */ /* 0x000fe400078f08ff */
[----:B------:R-:W-:Y:S02]  /*0720*/  LOP3.LUT R3, R2, 0xfffffff8, RZ, 0xc0, !PT ;  /* 0xfffffff802037812 */ /* 0x000fe400078ec0ff */
[----:B------:R-:W-:Y:S02]  /*0730*/  LOP3.LUT R4, R0, 0x7fffffe, RZ, 0xc0, !PT ;  /* 0x07fffffe00047812 */ /* 0x000fe400078ec0ff */
[----:B------:R-:W-:Y:S01]  /*0740*/  LOP3.LUT R2, R9, 0xfffffff8, RZ, 0xc0, !PT ;  /* 0xfffffff809027812 */ /* 0x000fe200078ec0ff */
[----:B------:R-:W-:Y:S02]  /*0750*/  IMAD.IADD R5, R15, 0x1, -R3 ;  /* 0x000000010f057824 */ /* 0x000fe400078e0a03 */
[C---:B------:R-:W-:Y:S01]  /*0760*/  IMAD.IADD R15, R6.reuse, 0x1, -R4 ;  /* 0x00000001060f7824 */ /* 0x040fe200078e0a04 */
[----:B------:R-:W-:Y:S01]  /*0770*/  SHF.R.S32.HI R4, RZ, 0x1, R0 ;  /* 0x00000001ff047819 */ /* 0x000fe20000011400 */
[----:B------:R-:W-:Y:S01]  /*0780*/  IMAD.IADD R14, R6, 0x1, -R2 ;  /* 0x00000001060e7824 */ /* 0x000fe200078e0a02 */
[----:B------:R-:W-:Y:S01]  /*0790*/  LOP3.LUT R2, R5, 0x1, RZ, 0xc0, !PT ;  /* 0x0000000105027812 */ /* 0x000fe200078ec0ff */
[----:B------:R-:W-:Y:S01]  /*07a0*/  IMAD.SHL.U32 R3, R10, 0x40, RZ ;  /* 0x000000400a037824 */ /* 0x000fe200078e00ff */
[----:B------:R-:W-:-:S02]  /*07b0*/  SHF.R.S32.HI R0, RZ, 0x1f, R0 ;  /* 0x0000001fff007819 */ /* 0x000fc40000011400 */
[----:B------:R-:W-:Y:S02]  /*07c0*/  ISETP.NE.U32.AND P5, PT, R2, 0x1, PT ;  /* 0x000000010200780c */ /* 0x000fe40003fa5070 */
[----:B------:R-:W-:Y:S02]  /*07d0*/  LEA.HI R2, R0, R4, RZ, 0x2 ;  /* 0x0000000400027211 */ /* 0x000fe400078f10ff */
[----:B------:R-:W-:Y:S02]  /*07e0*/  SHF.R.S32.HI R0, RZ, 0x1, R8 ;  /* 0x00000001ff007819 */ /* 0x000fe40000011408 */
[----:B------:R-:W-:Y:S02]  /*07f0*/  LOP3.LUT R6, R3, 0x1c0, RZ, 0xc0, !PT ;  /* 0x000001c003067812 */ /* 0x000fe400078ec0ff */
[C---:B------:R-:W-:Y:S01]  /*0800*/  LOP3.LUT P6, RZ, R0.reuse, 0x2, RZ, 0xc0, !PT ;  /* 0x0000000200ff7812 */ /* 0x040fe200078cc0ff */
[----:B------:R-:W-:Y:S01]  /*0810*/  IMAD.SHL.U32 R0, R0, 0x40, RZ ;  /* 0x0000004000007824 */ /* 0x000fe200078e00ff */
[----:B------:R-:W-:Y:S01]  /*0820*/  LOP3.LUT R3, R2, 0xfffffffc, RZ, 0xc0, !PT ;  /* 0xfffffffc02037812 */ /* 0x000fe200078ec0ff */
[----:B------:R-:W-:Y:S01]  /*0830*/  IMAD.SHL.U32 R2, R11, 0x10, RZ ;  /* 0x000000100b027824 */ /* 0x000fe200078e00ff */
[----:B------:R-:W-:-:S02]  /*0840*/  LEA.HI R7, R5, R5, RZ, 0x1 ;  /* 0x0000000505077211 */ /* 0x000fc400078f08ff */
[----:B------:R-:W-:Y:S01]  /*0850*/  LOP3.LUT R0, R0, 0xc0, RZ, 0xc0, !PT ;  /* 0x000000c000007812 */ /* 0x000fe200078ec0ff */
[----:B------:R-:W-:Y:S01]  /*0860*/  IMAD.IADD R10, R4, 0x1, -R3 ;  /* 0x00000001040a7824 */ /* 0x000fe200078e0a03 */
[----:B------:R-:W-:Y:S02]  /*0870*/  LOP3.LUT R2, R6, 0x30, R2, 0xf8, !PT ;  /* 0x0000003006027812 */ /* 0x000fe400078ef802 */
[----:B------:R-:W-:Y:S02]  /*0880*/  LOP3.LUT R3, R0, 0x8, R12, 0xf8, !PT ;  /* 0x0000000800037812 */ /* 0x000fe400078ef80c */
[----:B------:R-:W-:Y:S02]  /*0890*/  SHF.R.U32.HI R0, RZ, 0x3, R0 ;  /* 0x00000003ff007819 */ /* 0x000fe40000011600 */
[----:B------:R-:W-:Y:S02]  /*08a0*/  LOP3.LUT R4, R2, 0x8, R12, 0xf8, !PT ;  /* 0x0000000802047812 */ /* 0x000fe400078ef80c */
[----:B------:R-:W-:Y:S01]  /*08b0*/  LOP3.LUT R221, R3, R0, RZ, 0x3c, !PT ;  /* 0x0000000003dd7212 */ /* 0x000fe200078e3cff */
[----:B------:R-:W-:Y:S01]  /*08c0*/  IMAD.SHL.U32 R3, R21, 0x20, RZ ;  /* 0x0000002015037824 */ /* 0x000fe200078e00ff */
[----:B------:R-:W-:-:S02]  /*08d0*/  LOP3.LUT R0, R7, 0x3fffffe, RZ, 0xc0, !PT ;  /* 0x03fffffe07007812 */ /* 0x000fc400078ec0ff */
[----:B------:R-:W-:Y:S01]  /*08e0*/  SHF.R.U32.HI R2, RZ, 0x3, R6 ;  /* 0x00000003ff027819 */ /* 0x000fe20000011606 */
[----:B------:R-:W-:Y:S01]  /*08f0*/  IMAD.U32 R6, RZ, RZ, UR6 ;  /* 0x00000006ff067e24 */ /* 0x000fe2000f8e00ff */
[----:B------:R-:W-:Y:S01]  /*0900*/  USHF.R.S32.HI UR6, URZ, 0x1f, UR13 ;  /* 0x0000001f3f067899 */ /* 0x000fe2000801140d */
[C---:B------:R-:W-:Y:S01]  /*0910*/  IMAD.IADD R6, R5.reuse, 0x1, -R0 ;  /* 0x0000000105067824 */ /* 0x040fe200078e0a00 */
[----:B------:R-:W-:Y:S01]  /*0920*/  LOP3.LUT R12, R4, R2, RZ, 0x3c, !PT ;  /* 0x00000002040c7212 */ /* 0x000fe200078e3cff */
[C---:B------:R-:W-:Y:S01]  /*0930*/  IMAD.SHL.U32 R0, R5.reuse, 0x40, RZ ;  /* 0x0000004005007824 */ /* 0x040fe200078e00ff */
[----:B------:R-:W-:Y:S01]  /*0940*/  SHF.R.S32.HI R2, RZ, 0x3, R9 ;  /* 0x00000003ff027819 */ /* 0x000fe20000011409 */
[----:B------:R-:W-:Y:S01]  /*0950*/  IMAD.SHL.U32 R4, R16, 0x2, RZ ;  /* 0x0000000210047824 */ /* 0x000fe200078e00ff */
[----:B------:R-:W-:Y:S01]  /*0960*/  USHF.L.U32 UR13, UR30, 0x7, URZ ;  /* 0x000000071e0d7899 */ /* 0x000fe2000800063f */
[----:B------:R-:W-:Y:S01]  /*0970*/  LOP3.LUT P4, RZ, R5, 0x2, RZ, 0xc0, !PT ;  /* 0x0000000205ff7812 */ /* 0x000fe2000788c0ff */
[----:B------:R-:W-:Y:S01]  /*0980*/  IMAD.U32 R221, R17, 0x20, R221 ;  /* 0x0000002011dd7824 */ /* 0x000fe200078e00dd */
[----:B------:R-:W-:Y:S01]  /*0990*/  LOP3.LUT R0, R0, 0x1c0, RZ, 0xc0, !PT ;  /* 0x000001c000007812 */ /* 0x000fe200078ec0ff */
[----:B------:R-:W-:Y:S01]  /*09a0*/  IMAD R15, R2, 0x8, R15 ;  /* 0x00000008020f7824 */ /* 0x000fe200078e020f */
[----:B------:R-:W-:Y:S01]  /*09b0*/  SEL R238, R238, 0x10, !P5 ;  /* 0x00000010eeee7807 */ /* 0x000fe20006800000 */
[C---:B------:R-:W-:Y:S01]  /*09c0*/  IMAD R225, R11.reuse, 0x2, R2 ;  /* 0x000000020be17824 */ /* 0x040fe200078e0202 */
[----:B------:R-:W-:Y:S01]  /*09d0*/  LOP3.LUT R3, R0, 0x20, R3, 0xf8, !PT ;  /* 0x0000002000037812 */ /* 0x000fe200078ef803 */
[----:B------:R-:W-:Y:S01]  /*09e0*/  IMAD R2, R11, 0x200, R4 ;  /* 0x000002000b027824 */ /* 0x000fe200078e0204 */
[----:B------:R-:W-:Y:S01]  /*09f0*/  SHF.R.U32.HI R0, RZ, 0x3, R0 ;  /* 0x00000003ff007819 */ /* 0x000fe20000011600 */
[----:B------:R-:W-:Y:S01]  /*0a00*/  IMAD.SHL.U32 R221, R221, 0x2, RZ ;  /* 0x00000002dddd7824 */ /* 0x000fe200078e00ff */
[----:B------:R-:W-:Y:S01]  /*0a10*/  SEL R222, R230, 0xffffffe0, !P6 ;  /* 0xffffffe0e6de7807 */ /* 0x000fe20007000000 */
[----:B------:R-:W-:Y:S01]  /*0a20*/  IMAD R9, R6, 0x20, R2 ;  /* 0x0000002006097824 */ /* 0x000fe200078e0202 */
[----:B------:R-:W-:Y:S01]  /*0a30*/  LOP3.LUT R6, R3, R0, RZ, 0x3c, !PT ;  /* 0x0000000003067212 */ /* 0x000fe200078e3cff */
[----:B------:R-:W-:Y:S01]  /*0a40*/  IMAD.U32 R0, RZ, RZ, UR13 ;  /* 0x0000000dff007e24 */ /* 0x000fe2000f8e00ff */
[----:B------:R-:W-:Y:S01]  /*0a50*/  SHF.R.S32.HI R0, RZ, 0x1, R7 ;  /* 0x00000001ff007819 */ /* 0x000fe20000011407 */
[----:B------:R-:W-:Y:S01]  /*0a60*/  UIMAD UR53, UR6, UR30, URZ ;  /* 0x0000001e063572a4 */ /* 0x000fe2000f8e023f */
[----:B------:R-:W-:Y:S01]  /*0a70*/  SHF.R.S32.HI R2, RZ, 0x7, R18 ;  /* 0x00000007ff027819 */ /* 0x000fe20000011412 */
[----:B------:R-:W-:Y:S01]  /*0a80*/  @!UP2 UIMAD UR6, UR30, UR12, UR36 ;  /* 0x0000000c1e06a2a4 */ /* 0x000fe2000f8e0224 */
[C---:B------:R-:W-:Y:S01]  /*0a90*/  LOP3.LUT P3, RZ, R0.reuse, 0x2, RZ, 0xc0, !PT ;  /* 0x0000000200ff7812 */ /* 0x040fe2000786c0ff */
[----:B------:R-:W-:-:S02]  /*0aa0*/  IMAD.SHL.U32 R0, R0, 0x40, RZ ;  /* 0x0000004000007824 */ /* 0x000fc400078e00ff */
[----:B------:R-:W-:Y:S01]  /*0ab0*/  IMAD R3, R2, 0x1000, R4 ;  /* 0x0000100002037824 */ /* 0x000fe200078e0204 */
[----:B------:R-:W-:Y:S01]  /*0ac0*/  R2P PR, R14, 0x6 ;  /* 0x000000060e007804 */ /* 0x000fe20000000000 */
[----:B------:R-:W-:Y:S01]  /*0ad0*/  IMAD.SHL.U32 R2, R2, 0x8, RZ ;  /* 0x0000000802027824 */ /* 0x000fe200078e00ff */
[----:B------:R-:W-:Y:S01]  /*0ae0*/  LOP3.LUT R0, R0, 0xc0, RZ, 0xc0, !PT ;  /* 0x000000c000007812 */ /* 0x000fe200078ec0ff */
[----:B------:R-:W-:Y:S01]  /*0af0*/  IMAD R5, R20, 0x400, R3 ;  /* 0x0000040014057824 */ /* 0x000fe200078e0203 */
[----:B------:R-:W-:Y:S01]  /*0b00*/  LOP3.LUT P0, RZ, R10, 0x2, RZ, 0xc0, !PT ;  /* 0x000000020aff7812 */ /* 0x000fe2000780c0ff */
[C---:B------:R-:W-:Y:S01]  /*0b10*/  IMAD.SHL.U32 R4, R13.reuse, 0x10, RZ ;  /* 0x000000100d047824 */ /* 0x040fe200078e00ff */
[----:B------:R-:W-:Y:S01]  /*0b20*/  LOP3.LUT R2, R2, 0x8, RZ, 0xc0, !PT ;  /* 0x0000000802027812 */ /* 0x000fe200078ec0ff */
        /* <DEDUP_REMOVED lines=15> */
[----:B------:R-:W-:Y:S01]  /*0c20*/  SHF.R.U32.HI R6, RZ, 0x3, R0 ;  /* 0x00000003ff067819 */ /* 0x000fe20000011600 */
[----:B------:R-:W-:Y:S01]  /*0c30*/  IMAD.IADD R222, R221, 0x1, R222 ;  /* 0x00000001ddde7824 */ /* 0x000fe200078e02de */
[----:B------:R-:W-:Y:S01]  /*0c40*/  SHF.R.U32.HI R4, RZ, 0x3, R2 ;  /* 0x00000003ff047819 */ /* 0x000fe20000011602 */
[----:B------:R-:W-:Y:S01]  /*0c50*/  @!UP2 UIMAD UR50, UR6, UR50, URZ ;  /* 0x000000320632a2a4 */ /* 0x000fe2000f8e023f */
[--C-:B------:R-:W-:Y:S01]  /*0c60*/  LOP3.LUT R6, R6, R0, R5.reuse, 0x1e, !PT ;  /* 0x0000000006067212 */ /* 0x100fe200078e1e05 */
[----:B------:R-:W-:Y:S01]  /*0c70*/  IMAD.SHL.U32 R0, R15, 0x20, RZ ;  /* 0x000000200f007824 */ /* 0x000fe200078e00ff */
[----:B------:R-:W-:-:S02]  /*0c80*/  LOP3.LUT R5, R4, R2, R5, 0x1e, !PT ;  /* 0x0000000204057212 */ /* 0x000fc400078e1e05 */
[----:B------:R-:W-:Y:S01]  /*0c90*/  LOP3.LUT R2, R4, R7, R2, 0x1e, !PT ;  /* 0x0000000704027212 */ /* 0x000fe200078e1e02 */
[----:B------:R-:W-:Y:S01]  /*0ca0*/  IMAD R231, R20, 0x200, R0 ;  /* 0x0000020014e77824 */ /* 0x000fe200078e0200 */
[----:B------:R-:W-:Y:S01]  /*0cb0*/  LEA R4, R8, 0x9000, 0x1 ;  /* 0x0000900008047811 */ /* 0x000fe200078e08ff */
[----:B------:R-:W-:Y:S01]  /*0cc0*/  IMAD.U32 R225, R225, 0x200, R6 ;  /* 0x00000200e1e17824 */ /* 0x000fe200078e0006 */
[----:B------:R-:W-:Y:S01]  /*0cd0*/  SEL R227, R227, 0xffffffc0, !P2 ;  /* 0xffffffc0e3e37807 */ /* 0x000fe20005000000 */
[----:B------:R-:W-:Y:S01]  /*0ce0*/  IMAD.IADD R229, R0, 0x1, R2 ;  /* 0x0000000100e57824 */ /* 0x000fe200078e0202 */
[----:B------:R-:W-:Y:S01]  /*0cf0*/  SHF.R.S32.HI R0, RZ, 0x2, R19 ;  /* 0x00000002ff007819 */ /* 0x000fe20000011413 */
[----:B------:R-:W-:Y:S01]  /*0d00*/  IMAD.IADD R231, R231, 0x1, R5 ;  /* 0x00000001e7e77824 */ /* 0x000fe200078e0205 */
[----:B------:R-:W-:Y:S01]  /*0d10*/  LEA R225, R225, 0xf000, 0x1 ;  /* 0x0000f000e1e17811 */ /* 0x000fe200078e08ff */
[----:B------:R-:W-:Y:S01]  /*0d20*/  IMAD.SHL.U32 R2, R3, 0x2, RZ ;  /* 0x0000000203027824 */ /* 0x000fe200078e00ff */
[C---:B------:R-:W-:Y:S01]  /*0d30*/  IADD3 R239, R241.reuse, 0x20, RZ ;  /* 0x00000020f1ef7810 */ /* 0x040fe20007ffe0ff */
[----:B------:R-:W-:Y:S01]  /*0d40*/  IMAD R0, R20, 0x10, R0 ;  /* 0x0000001014007824 */ /* 0x000fe200078e0200 */
[----:B------:R-:W-:Y:S01]  /*0d50*/  @P4 IADD3 R239, R241, -0x20, RZ ;  /* 0xffffffe0f1ef4810 */ /* 0x000fe20007ffe0ff */
[C---:B------:R-:W-:Y:S01]  /*0d60*/  IMAD.IADD R226, R225.reuse, 0x1, R226 ;  /* 0x00000001e1e27824 */ /* 0x040fe200078e02e2 */
[----:B------:R-:W-:Y:S01]  /*0d70*/  SEL R230, R230, 0xffffffe0, !P0 ;  /* 0xffffffe0e6e67807 */ /* 0x000fe20004000000 */
[----:B------:R-:W-:Y:S01]  /*0d80*/  IMAD.IADD R228, R225, 0x1, R227 ;  /* 0x00000001e1e47824 */ /* 0x000fe200078e02e3 */
[----:B------:R1:W-:Y:S01]  /*0d90*/  STL [R1], R0 ;  /* 0x0000000001007387 */ /* 0x0003e20000100800 */
[----:B------:R-:W-:-:S02]  /*0da0*/  IMAD.IADD R238, R238, 0x1, R239 ;  /* 0x00000001eeee7824 */ /* 0x000fc400078e02ef */
[----:B------:R-:W-:Y:S01]  /*0db0*/  IMAD.IADD R227, R226, 0x1, R227 ;  /* 0x00000001e2e37824 */ /* 0x000fe200078e02e3 */
[----:B------:R2:W-:Y:S01]  /*0dc0*/  STL [R1+0x20], R4 ;  /* 0x0000200401007387 */ /* 0x0005e20000100800 */
[C---:B-1----:R-:W-:Y:S02]  /*0dd0*/  IADD3 R0, R4.reuse, 0x20, RZ ;  /* 0x0000002004007810 */ /* 0x042fe40007ffe0ff */
[----:B------:R-:W-:-:S05]  /*0de0*/  @P3 IADD3 R0, R4, -0x20, RZ ;  /* 0xffffffe004003810 */ /* 0x000fca0007ffe0ff */
[----:B------:R2:W-:Y:S02]  /*0df0*/  STL [R1+0x24], R0 ;  /* 0x0000240001007387 */ /* 0x0005e40000100800 */
.L_x_279:
        /* <DEDUP_REMOVED lines=53> */
.L_x_251:
        /* <DEDUP_REMOVED lines=21> */
[----:B-1----:R-:W-:Y:S02]  /*12a0*/  UISETP.NE.AND UP0, UPT, UR22, -0x1, UPT ;  /* 0xffffffff1600788c */ /* 0x002fe4000bf05270 */
[----:B------:R-:W-:Y:S02]  /*12b0*/  UIADD3 UR10, UR26, 0x3f, URZ ;  /* 0x0000003f1a0a7890 */ /* 0x000fe4000fffe03f */
[----:B------:R-:W-:Y:S02]  /*12c0*/  ULDC.64 UR6, c[0x0][0x190] ;  /* 0x0000640000067ab9 */ /* 0x000fe40000000a00 */
[----:B------:R-:W-:Y:S01]  /*12d0*/  UISETP.NE.AND UP1, UPT, UR12, -0x1, UPT ;  /* 0xffffffff0c00788c */ /* 0x000fe2000bf25270 */
[----:B------:R-:W-:Y:S01]  /*12e0*/  PLOP3.LUT P0, PT, PT, PT, UP0, 0x80, 0x0 ;  /* 0x000000000000781c */ /* 0x000fe20003f0f008 */
[----:B------:R-:W-:Y:S02]  /*12f0*/  ULDC.64 UR8, c[0x0][0x178] ;  /* 0x00005e0000087ab9 */ /* 0x000fe40000000a00 */
[----:B------:R-:W-:-:S02]  /*1300*/  UIMAD.WIDE.U32 UR4, UR12, UR6, URZ ;  /* 0x000000060c0472a5 */ /* 0x000fc4000f8e003f */
[----:B------:R-:W-:Y:S02]  /*1310*/  UIMAD UR16, UR12, UR7, URZ ;  /* 0x000000070c1072a4 */ /* 0x000fe4000f8e023f */
[----:B------:R-:W-:Y:S02]  /*1320*/  UIMAD UR11, UR37, UR8, URZ ;  /* 0x00000008250b72a4 */ /* 0x000fe4000f8e023f */
[----:B------:R-:W-:Y:S02]  /*1330*/  USHF.R.S32.HI UR13, URZ, 0x1f, UR10 ;  /* 0x0000001f3f0d7899 */ /* 0x000fe4000801140a */
[----:B------:R-:W-:Y:S02]  /*1340*/  UIMAD.WIDE.U32 UR6, UR30, UR8, URZ ;  /* 0x000000081e0672a5 */ /* 0x000fe4000f8e003f */
[----:B------:R-:W-:Y:S02]  /*1350*/  UIMAD UR9, UR30, UR9, UR11 ;  /* 0x000000091e0972a4 */ /* 0x000fe4000f8e020b */
[----:B------:R-:W-:-:S02]  /*1360*/  ULEA.HI UR31, UR13, UR10, URZ, 0x6 ;  /* 0x0000000a0d1f7291 */ /* 0x000fc4000f8f303f */
[----:B------:R-:W-:Y:S02]  /*1370*/  USEL UR38, UR6, UR4, !UP1 ;  /* 0x0000000406267287 */ /* 0x000fe4000c800000 */
[----:B------:R-:W-:Y:S02]  /*1380*/  @UP0 UIADD3 UR6, UR19, UR22, URZ ;  /* 0x0000001613060290 */ /* 0x000fe4000fffe03f */
[----:B------:R-:W-:Y:S02]  /*1390*/  ULDC.64 UR10, c[0x0][0x198] ;  /* 0x00006600000a7ab9 */ /* 0x000fe40000000a00 */
[----:B------:R-:W-:Y:S02]  /*13a0*/  UIADD3 UR33, UR7, UR9, URZ ;  /* 0x0000000907217290 */ /* 0x000fe4000fffe03f */
[----:B------:R-:W-:Y:S02]  /*13b0*/  @UP1 UIADD3 UR33, UR5, UR16, URZ ;  /* 0x0000001005211290 */ /* 0x000fe4000fffe03f */
[----:B------:R-:W-:-:S02]  /*13c0*/  ULOP3.LUT UR7, UR31, 0xffffffc0, URZ, 0xc0, !UPT ;  /* 0xffffffc01f077892 */ /* 0x000fc4000f8ec03f */
[----:B------:R-:W-:Y:S02]  /*13d0*/  @UP0 UIMAD.WIDE.U32 UR4, UR6, UR10, URZ ;  /* 0x0000000a060402a5 */ /* 0x000fe4000f8e003f */
[----:B------:R-:W-:Y:S02]  /*13e0*/  UIADD3 UR13, UR7, -0x40, URZ ;  /* 0xffffffc0070d7890 */ /* 0x000fe4000fffe03f */
[----:B------:R-:W-:Y:S02]  /*13f0*/  @UP0 UIMAD UR32, UR6, UR11, UR5 ;  /* 0x0000000b062002a4 */ /* 0x000fe4000f8e0205 */
[----:B------:R-:W-:Y:S02]  /*1400*/  USHF.R.S32.HI UR25, URZ, 0x1f, UR13 ;  /* 0x0000001f3f197899 */ /* 0x000fe4000801140d */
[----:B------:R-:W-:Y:S01]  /*1410*/  @UP0 UMOV UR29, UR4 ;  /* 0x00000004001d0c82 */ /* 0x000fe20008000000 */
[----:B------:R-:W-:Y:S05]  /*1420*/  @P0 BRA `(.L_x_253) ;  /* 0x000000c000000947 */ /* 0x000fea0003800000 */
[----:B------:R-:W-:Y:S02]  /*1430*/  USHF.R.S32.HI UR4, URZ, 0x1f, UR19 ;  /* 0x0000001f3f047899 */ /* 0x000fe40008011413 */
[----:B------:R-:W-:-:S02]  /*1440*/  ULDC.64 UR6, c[0x0][0x198] ;  /* 0x0000660000067ab9 */ /* 0x000fc40000000a00 */
[----:B------:R-:W-:Y:S02]  /*1450*/  UIMAD UR8, UR4, UR6, URZ ;  /* 0x00000006040872a4 */ /* 0x000fe4000f8e023f */
[----:B------:R-:W-:Y:S02]  /*1460*/  UIMAD.WIDE.U32 UR4, UR19, UR6, URZ ;  /* 0x00000006130472a5 */ /* 0x000fe4000f8e003f */
[----:B------:R-:W-:-:S04]  /*1470*/  UIMAD UR7, UR19, UR7, UR8 ;  /* 0x00000007130772a4 */ /* 0x000fc8000f8e0208 */
[----:B------:R-:W-:-:S03]  /*1480*/  UIADD3 UR5, UR5, UR7, URZ ;  /* 0x0000000705057290 */ /* 0x000fc6000fffe03f */
[----:B------:R-:W-:Y:S02]  /*1490*/  ULDC.64 UR6, c[0x0][0x180] ;  /* 0x0000600000067ab9 */ /* 0x000fe40000000a00 */
[----:B------:R-:W-:Y:S02]  /*14a0*/  UIMAD.WIDE.U32 UR4, UR30, UR6, UR4 ;  /* 0x000000061e0472a5 */ /* 0x000fe4000f8e0004 */
[----:B------:R-:W-:-:S04]  /*14b0*/  UIMAD UR6, UR37, UR6, URZ ;  /* 0x00000006250672a4 */ /* 0x000fc8000f8e023f */
[----:B------:R-:W-:Y:S02]  /*14c0*/  UIMAD UR6, UR30, UR7, UR6 ;  /* 0x000000071e0672a4 */ /* 0x000fe4000f8e0206 */
[----:B------:R-:W-:Y:S02]  /*14d0*/  UMOV UR29, UR4 ;  /* 0x00000004001d7c82 */ /* 0x000fe40008000000 */
[----:B------:R-:W-:Y:S02]  /*14e0*/  UIADD3 UR32, UR5, UR6, URZ ;  /* 0x0000000605207290 */ /* 0x000fe4000fffe03f */
.L_x_253:
        /* <DEDUP_REMOVED lines=11> */
[----:B------:R-:W-:-:S04]  /*15a0*/  UIMAD UR4, UR37, UR8, URZ ;  /* 0x00000008250472a4 */ /* 0x000fc8000f8e023f */
[----:B------:R-:W-:Y:S02]  /*15b0*/  UIMAD UR9, UR30, UR9, UR4 ;  /* 0x000000091e0972a4 */ /* 0x000fe4000f8e0204 */
[----:B------:R-:W-:-:S04]  /*15c0*/  UIMAD.WIDE.U32 UR4, UR19, UR6, URZ ;  /* 0x00000006130472a5 */ /* 0x000fc8000f8e003f */
[----:B------:R-:W-:-:S04]  /*15d0*/  UIADD3 UR5, UR5, UR7, URZ ;  /* 0x0000000705057290 */ /* 0x000fc8000fffe03f */
[----:B------:R-:W-:-:S04]  /*15e0*/  UIMAD.WIDE.U32 UR4, UR30, UR8, UR4 ;  /* 0x000000081e0472a5 */ /* 0x000fc8000f8e0004 */
[----:B------:R-:W-:-:S03]  /*15f0*/  UIADD3 UR28, UR5, UR9, URZ ;  /* 0x00000009051c7290 */ /* 0x000fc6000fffe03f */
[----:B------:R-:W-:Y:S02]  /*1600*/  UMOV UR27, UR4 ;  /* 0x00000004001b7c82 */ /* 0x000fe40008000000 */
.L_x_254:
        /* <DEDUP_REMOVED lines=11> */
[----:B------:R-:W-:-:S04]  /*16c0*/  @!UP1 UIMAD UR6, UR37, UR4, URZ ;  /* 0x00000004250692a4 */ /* 0x000fc8000f8e023f */
[----:B------:R-:W-:Y:S01]  /*16d0*/  @!UP1 UIMAD UR6, UR30, UR5, UR6 ;  /* 0x000000051e0692a4 */ /* 0x000fe2000f8e0206 */
[----:B-1----:R-:W1:Y:S01]  /*16e0*/  MUFU.RCP R4, R4 ;  /* 0x0000000400047308 */ /* 0x002e620000001000 */
[----:B------:R-:W-:-:S04]  /*16f0*/  @!UP1 UIMAD.WIDE.U32 UR4, UR30, UR4, URZ ;  /* 0x000000041e0492a5 */ /* 0x000fc8000f8e003f */
[----:B------:R-:W-:Y:S02]  /*1700*/  @!UP1 UIADD3 UR24, UR5, UR6, URZ ;  /* 0x0000000605189290 */ /* 0x000fe4000fffe03f */
[----:B------:R-:W-:Y:S02]  /*1710*/  UIMAD UR6, UR35, UR12, URZ ;  /* 0x0000000c230672a4 */ /* 0x000fe4000f8e023f */
[----:B------:R-:W-:Y:S02]  /*1720*/  @!UP1 UMOV UR21, UR4 ;  /* 0x0000000400159c82 */ /* 0x000fe40008000000 */
[----:B------:R-:W-:Y:S01]  /*1730*/  UIMAD UR4, UR37, UR8, UR53 ;  /* 0x00000008250472a4 */ /* 0x000fe2000f8e0235 */
[----:B------:R-:W2:Y:S03]  /*1740*/  S2UR UR8, SR_CTAID.X ;  /* 0x00000000000879c3 */ /* 0x000ea60000002500 */
[----:B------:R-:W-:Y:S01]  /*1750*/  UIADD3 UR4, UR43, UR4, URZ ;  /* 0x000000042b047290 */ /* 0x000fe2000fffe03f */
[----:B-1----:R-:W-:-:S03]  /*1760*/  IADD3 R4, R4, 0xffffffe, RZ ;  /* 0x0ffffffe04047810 */ /* 0x002fc60007ffe0ff */
[----:B------:R-:W-:Y:S01]  /*1770*/  UIMAD UR4, UR34, UR4, UR52 ;  /* 0x00000004220472a4 */ /* 0x000fe2000f8e0234 */
[----:B------:R-:W1:Y:S03]  /*1780*/  F2I.FTZ.U32.TRUNC.NTZ R5, R4 ;  /* 0x0000000400057305 */ /* 0x000e66000021f000 */
[----:B------:R-:W-:Y:S02]  /*1790*/  UIADD3 UR9, UR41, UR4, URZ ;  /* 0x0000000429097290 */ /* 0x000fe4000fffe03f */
[----:B------:R-:W-:-:S04]  /*17a0*/  UIMAD.WIDE.U32 UR4, UR34, UR12, URZ ;  /* 0x0000000c220472a5 */ /* 0x000fc8000f8e003f */
[----:B------:R-:W-:Y:S02]  /*17b0*/  @UP1 UIADD3 UR9, UR5, UR6, URZ ;  /* 0x0000000605091290 */ /* 0x000fe4000fffe03f */
[----:B------:R-:W-:Y:S02]  /*17c0*/  USEL UR20, UR40, UR4, !UP1 ;  /* 0x0000000428147287 */ /* 0x000fe4000c800000 */
[----:B------:R-:W-:Y:S01]  /*17d0*/  ULDC.64 UR6, c[0x0][0x3d8] ;  /* 0x0000f60000067ab9 */ /* 0x000fe20000000a00 */
[----:B-1----:R-:W-:Y:S01]  /*17e0*/  IMAD.MOV R0, RZ, RZ, -R5 ;  /* 0x000000ffff007224 */ /* 0x002fe200078e0a05 */
[----:B--2---:R-:W-:Y:S01]  /*17f0*/  UIMAD.WIDE.U32 UR4, UR8, UR6, URZ ;  /* 0x00000006080472a5 */ /* 0x004fe2000f8e003f */
[----:B------:R-:W-:Y:S02]  /*1800*/  IMAD.MOV.U32 R4, RZ, RZ, RZ ;  /* 0x000000ffff047224 */ /* 0x000fe400078e00ff */
[----:B------:R-:W-:Y:S01]  /*1810*/  IMAD R0, R0, R6, RZ ;  /* 0x0000000600007224 */ /* 0x000fe200078e02ff */
[----:B------:R-:W-:-:S02]  /*1820*/  USEL UR11, UR4, URZ, UP3 ;  /* 0x0000003f040b7287 */ /* 0x000fc40009800000 */
[----:B------:R-:W-:Y:S01]  /*1830*/  UIMAD UR7, UR8, UR7, UR5 ;  /* 0x00000007080772a4 */ /* 0x000fe2000f8e0205 */
[----:B------:R-:W-:Y:S01]  /*1840*/  IMAD.HI.U32 R0, R5, R0, R4 ;  /* 0x0000000005007227 */ /* 0x000fe200078e0004 */
[----:B------:R-:W-:Y:S02]  /*1850*/  USHF.L.U64.HI UR4, UR30, 0x7, UR37 ;  /* 0x000000071e047899 */ /* 0x000fe40008010225 */
[----:B------:R-:W-:Y:S02]  /*1860*/  USHF.L.U32 UR8, UR30, 0x7, URZ ;  /* 0x000000071e087899 */ /* 0x000fe4000800063f */
[----:B------:R-:W-:Y:S01]  /*1870*/  USEL UR5, UR4, URZ, UP6 ;  /* 0x0000003f04057287 */ /* 0x000fe2000b000000 */
[----:B------:R-:W-:Y:S01]  /*1880*/  IMAD.HI.U32 R0, R0, R3, RZ ;  /* 0x0000000300007227 */ /* 0x000fe200078e00ff */
[----:B------:R-:W-:-:S03]  /*1890*/  USEL UR4, UR8, URZ, UP6 ;  /* 0x0000003f08047287 */ /* 0x000fc6000b000000 */
[----:B------:R-:W-:Y:S01]  /*18a0*/  IMAD.MOV R4, RZ, RZ, -R0 ;  /* 0x000000ffff047224 */ /* 0x000fe200078e0a00 */
[----:B------:R-:W-:Y:S02]  /*18b0*/  UIADD3 UR4, UP0, UR13, UR4, URZ ;  /* 0x000000040d047290 */ /* 0x000fe4000ff1e03f */
[----:B------:R-:W-:Y:S01]  /*18c0*/  ULDC UR8, c[0x0][0x234] ;  /* 0x00008d0000087ab9 */ /* 0x000fe20000000800 */
[C---:B------:R-:W-:Y:S01]  /*18d0*/  IMAD R3, R6.reuse, R4, R3 ;  /* 0x0000000406037224 */ /* 0x040fe200078e0203 */
[----:B------:R-:W-:Y:S02]  /*18e0*/  UIADD3.X UR6, UR25, UR5, URZ, UP0, !UPT ;  /* 0x0000000519067290 */ /* 0x000fe400087fe43f */
[----:B------:R-:W-:Y:S02]  /*18f0*/  UIMAD UR5, UR35, UR4, URZ ;  /* 0x00000004230572a4 */ /* 0x000fe4000f8e023f */
[----:B------:R-:W-:Y:S02]  /*1900*/  ISETP.GT.U32.AND P0, PT, R6, R3, PT ;  /* 0x000000030600720c */ /* 0x000fe40003f04070 */
[----:B------:R-:W-:-:S02]  /*1910*/  UIMAD UR6, UR34, UR6, UR5 ;  /* 0x00000006220672a4 */ /* 0x000fc4000f8e0205 */
[----:B------:R-:W-:-:S04]  /*1920*/  @UP2 USEL UR5, UR55, UR12, !UP1 ;  /* 0x0000000c37052287 */ /* 0x000fc8000c800000 */
[----:B------:R-:W-:Y:S02]  /*1930*/  @UP2 UIMAD UR10, UR36, UR8, UR5 ;  /* 0x00000008240a22a4 */ /* 0x000fe4000f8e0205 */
[----:B------:R-:W-:Y:S02]  /*1940*/  UIMAD.WIDE.U32 UR4, UR34, UR4, URZ ;  /* 0x00000004220472a5 */ /* 0x000fe4000f8e003f */
[----:B------:R-:W-:Y:S01]  /*1950*/  USEL UR8, UR7, URZ, UP3 ;  /* 0x0000003f07087287 */ /* 0x000fe20009800000 */
[----:B------:R-:W-:Y:S01]  /*1960*/  @!P0 IMAD.IADD R3, R3, 0x1, -R6 ;  /* 0x0000000103038824 */ /* 0x000fe200078e0a06 */
[----:B------:R-:W-:Y:S01]  /*1970*/  @!P0 IADD3 R0, R0, 0x1, RZ ;  /* 0x0000000100008810 */ /* 0x000fe20007ffe0ff */
[----:B------:R-:W-:Y:S01]  /*1980*/  @!UP2 UMOV UR10, UR50 ;  /* 0x00000032000aac82 */ /* 0x000fe20008000000 */
[----:B------:R-:W-:Y:S01]  /*1990*/  ISETP.LE.AND P0, PT, RZ, UR57, PT ;  /* 0x00000039ff007c0c */ /* 0x000fe2000bf03270 */
[----:B------:R-:W-:Y:S01]  /*19a0*/  UIADD3 UR7, UR5, UR6, URZ ;  /* 0x0000000605077290 */ /* 0x000fe2000fffe03f */
        /* <DEDUP_REMOVED lines=12> */
.L_x_255:
[----:B------:R-:W-:Y:S02]  /*1a70*/  UMOV UR6, UR51 ;  /* 0x0000003300067c82 */ /* 0x000fe40008000000 */
.L_x_256:
[----:B------:R-:W2:Y:S04]  /*1a80*/  LDL.64 R4, [R1+0x38] ;  /* 0x0000380001047983 */ /* 0x000ea80000100a00 */
[----:B------:R1:W3:Y:S01]  /*1a90*/  LDL.64 R14, [R1+0x38] ;  /* 0x00003800010e7983 */ /* 0x0002e20000100a00 */
[----:B------:R-:W-:Y:S01]  /*1aa0*/  UIADD3 UR4, UP5, UP4, UR4, UR45, UR47 ;  /* 0x0000002d04047290 */ /* 0x000fe2000fcbe02f */
[----:B------:R-:W-:Y:S01]  /*1ab0*/  IMAD.U32 R8, RZ, RZ, UR36 ;  /* 0x00000024ff087e24 */ /* 0x000fe2000f8e00ff */
[----:B------:R-:W-:Y:S01]  /*1ac0*/  USHF.R.S32.HI UR12, URZ, 0x1f, UR36 ;  /* 0x0000001f3f0c7899 */ /* 0x000fe20008011424 */
[----:B------:R-:W4:Y:S01]  /*1ad0*/  S2R R24, SR_TID.X ;  /* 0x0000000000187919 */ /* 0x000f220000002100 */
[----:B------:R-:W-:Y:S01]  /*1ae0*/  UIADD3 UR20, UP1, UP0, UR11, UR4, UR20 ;  /* 0x000000040b147290 */ /* 0x000fe2000f83e014 */
[----:B------:R-:W-:Y:S01]  /*1af0*/  BSSY B1, `(.L_x_252) ;  /* 0x000079a000017945 */ /* 0x000fe20003800000 */
[----:B------:R-:W-:Y:S01]  /*1b00*/  UIADD3.X UR4, UR7, UR49, UR54, UP5, UP4 ;  /* 0x0000003107047290 */ /* 0x000fe2000afe8436 */
[----:B------:R-:W5:Y:S01]  /*1b10*/  S2R R25, SR_TID.X ;  /* 0x0000000000197919 */ /* 0x000f620000002100 */
[----:B------:R-:W-:-:S02]  /*1b20*/  UMOV UR37, 0x4 ;  /* 0x0000000400257882 */ /* 0x000fc40000000000 */
[----:B------:R-:W-:Y:S01]  /*1b30*/  UIADD3.X UR11, UR8, UR4, UR9, UP1, UP0 ;  /* 0x00000004080b7290 */ /* 0x000fe20008fe0409 */
[----:B------:R-:W1:Y:S01]  /*1b40*/  S2R R21, SR_TID.X ;  /* 0x0000000000157919 */ /* 0x000e620000002100 */
[----:B------:R-:W-:Y:S02]  /*1b50*/  UISETP.GE.AND UP0, UPT, UR26, 0x1, UPT ;  /* 0x000000011a00788c */ /* 0x000fe4000bf06270 */
[----:B------:R-:W-:Y:S02]  /*1b60*/  ULDC.64 UR4, c[0x0][0x1a8] ;  /* 0x00006a0000047ab9 */ /* 0x000fe40000000a00 */
[----:B------:R-:W-:Y:S02]  /*1b70*/  UIMAD UR4, UR12, UR4, URZ ;  /* 0x000000040c0472a4 */ /* 0x000fe4000f8e023f */
[----:B------:R-:W-:Y:S02]  /*1b80*/  UIADD3 UR6, UR13, UR6, URZ ;  /* 0x000000060d067290 */ /* 0x000fe4000fffe03f */
[----:B------:R-:W-:-:S02]  /*1b90*/  UIMAD UR8, UR36, UR5, UR4 ;  /* 0x00000005240872a4 */ /* 0x000fc4000f8e0204 */
[----:B------:R-:W-:Y:S02]  /*1ba0*/  ULEA.HI.SX32 UR9, UR31, 0xffffffff, 0x1a ;  /* 0xffffffff1f097891 */ /* 0x000fe4000f8fd23f */
[----:B------:R-:W-:Y:S02]  /*1bb0*/  ULDC.64 UR4, c[0x0][0x378] ;  /* 0x0000de0000047ab9 */ /* 0x000fe40000000a00 */
[----:B------:R-:W-:Y:S01]  /*1bc0*/  UIMAD UR4, UR12, UR4, URZ ;  /* 0x000000040c0472a4 */ /* 0x000fe2000f8e023f */
[----:B----4-:R-:W-:-:S03]  /*1bd0*/  SHF.R.S32.HI R24, RZ, 0x1f, R24 ;  /* 0x0000001fff187819 */ /* 0x010fc60000011418 */
[----:B------:R-:W-:Y:S01]  /*1be0*/  UIMAD UR7, UR36, UR5, UR4 ;  /* 0x00000005240772a4 */ /* 0x000fe2000f8e0204 */
[----:B-----5:R-:W-:Y:S02]  /*1bf0*/  LEA.HI R24, R24, R25, RZ, 0x2 ;  /* 0x0000001918187211 */ /* 0x020fe400078f10ff */
[----:B------:R-:W-:Y:S02]  /*1c00*/  ULDC.64 UR4, c[0x0][0x370] ;  /* 0x0000dc0000047ab9 */ /* 0x000fe40000000a00 */
[----:B------:R-:W-:Y:S01]  /*1c10*/  SHF.R.S32.HI R24, RZ, 0x2, R24 ;  /* 0x00000002ff187819 */ /* 0x000fe20000011418 */
[----:B------:R-:W-:-:S03]  /*1c20*/  UIMAD UR4, UR25, UR4, URZ ;  /* 0x00000004190472a4 */ /* 0x000fc6000f8e023f */
[----:B------:R-:W-:Y:S01]  /*1c30*/  SHF.R.S32.HI R12, RZ, 0x1f, R24 ;  /* 0x0000001fff0c7819 */ /* 0x000fe20000011418 */
[----:B------:R-:W-:Y:S01]  /*1c40*/  UIMAD UR4, UR13, UR5, UR4 ;  /* 0x000000050d0472a4 */ /* 0x000fe2000f8e0204 */
[----:B------:R-:W-:Y:S01]  /*1c50*/  IADD3 R3, P1, R24, UR13, RZ ;  /* 0x0000000d18037c10 */ /* 0x000fe2000ff3e0ff */
[----:B------:R-:W-:-:S03]  /*1c60*/  UIADD3 UR5, UR13, UR10, URZ ;  /* 0x0000000a0d057290 */ /* 0x000fc6000fffe03f */
[----:B--2---:R-:W-:Y:S01]  /*1c70*/  IADD3.X R5, R12, UR25, RZ, P1, !PT ;  /* 0x000000190c057c10 */ /* 0x004fe20008ffe4ff */
[----:B---3--:R-:W-:-:S04]  /*1c80*/  IMAD.MOV.U32 R14, RZ, RZ, R4 ;  /* 0x000000ffff0e7224 */ /* 0x008fc800078e0004 */
[----:B------:R-:W-:Y:S01]  /*1c90*/  IMAD R5, R5, c[0x0][0x190], RZ ;  /* 0x0000640005057a24 */ /* 0x000fe200078e02ff */
[----:B------:R-:W-:Y:S02]  /*1ca0*/  SHF.R.S32.HI R15, RZ, 0x1f, R14 ;  /* 0x0000001fff0f7819 */ /* 0x000fe4000001140e */
[----:B------:R-:W-:-:S03]  /*1cb0*/  IADD3 R4, P0, R14, UR21, RZ ;  /* 0x000000150e047c10 */ /* 0x000fc6000ff1e0ff */
[C---:B------:R-:W-:Y:S01]  /*1cc0*/  IMAD.WIDE.U32 R6, R3.reuse, c[0x0][0x190], R14 ;  /* 0x0000640003067a25 */ /* 0x040fe200078e000e */
[----:B------:R2:W-:Y:S03]  /*1cd0*/  STL [R1+0x3c], R15 ;  /* 0x00003c0f01007387 */ /* 0x0005e60000100800 */
[----:B------:R-:W-:Y:S01]  /*1ce0*/  IMAD R3, R3, c[0x0][0x194], R5 ;  /* 0x0000650003037a24 */ /* 0x000fe200078e0205 */
[----:B------:R-:W-:Y:S02]  /*1cf0*/  IADD3 R6, P1, R6, UR38, RZ ;  /* 0x0000002606067c10 */ /* 0x000fe4000ff3e0ff */
[----:B------:R-:W-:Y:S01]  /*1d00*/  IADD3.X R5, R15, UR24, RZ, P0, !PT ;  /* 0x000000180f057c10 */ /* 0x000fe200087fe4ff */
[----:B------:R-:W-:Y:S01]  /*1d10*/  ULDC.64 UR24, c[0x0][0x200] ;  /* 0x0000800000187ab9 */ /* 0x000fe20000000a00 */
[----:B------:R-:W-:Y:S01]  /*1d20*/  IADD3.X R7, R7, UR33, R3, P1, !PT ;  /* 0x0000002107077c10 */ /* 0x000fe20008ffe403 */
[----:B------:R-:W-:Y:S01]  /*1d30*/  IMAD.U32 R3, RZ, RZ, UR13 ;  /* 0x0000000dff037e24 */ /* 0x000fe2000f8e00ff */
[----:B------:R-:W-:-:S03]  /*1d40*/  UIMAD.WIDE UR12, UR5, UR37, UR24 ;  /* 0x00000025050c72a5 */ /* 0x000fc6000f8e0218 */
[----:B------:R-:W-:Y:S01]  /*1d50*/  IMAD.WIDE.U32 R4, R3, c[0x0][0x370], R4 ;  /* 0x0000dc0003047a25 */ /* 0x000fe200078e0004 */
[----:B------:R-:W-:-:S03]  /*1d60*/  ULDC.64 UR24, c[0x0][0x3c8] ;  /* 0x0000f20000187ab9 */ /* 0x000fc60000000a00 */
[----:B------:R-:W-:Y:S01]  /*1d70*/  IMAD.U32 R3, RZ, RZ, UR36 ;  /* 0x00000024ff037e24 */ /* 0x000fe2000f8e00ff */
[----:B------:R-:W-:Y:S01]  /*1d80*/  IADD3 R5, R5, UR4, RZ ;  /* 0x0000000405057c10 */ /* 0x000fe2000fffe0ff */
[----:B------:R-:W-:-:S04]  /*1d90*/  IMAD.WIDE.U32 R6, R8, c[0x0][0x1a8], R6 ;  /* 0x00006a0008067a25 */ /* 0x000fc800078e0006 */
[----:B------:R-:W-:Y:S01]  /*1da0*/  IMAD.WIDE.U32 R4, R3, c[0x0][0x378], R4 ;  /* 0x0000de0003047a25 */ /* 0x000fe200078e0004 */
[----:B-1----:R-:W-:Y:S02]  /*1db0*/  SHF.R.S32.HI R3, RZ, 0x1f, R21 ;  /* 0x0000001fff037819 */ /* 0x002fe40000011415 */
[----:B------:R-:W-:Y:S01]  /*1dc0*/  LEA R244, P0, R6, c[0x0][0x160], 0x1 ;  /* 0x0000580006f47a11 */ /* 0x000fe200078008ff */
[----:B------:R-:W-:Y:S01]  /*1dd0*/  IMAD R8, R12, c[0x0][0x370], RZ ;  /* 0x0000dc000c087a24 */ /* 0x000fe200078e02ff */
[----:B------:R-:W-:Y:S02]  /*1de0*/  LEA.HI R3, R3, R21, RZ, 0x5 ;  /* 0x0000001503037211 */ /* 0x000fe400078f28ff */
[----:B------:R-:W-:Y:S01]  /*1df0*/  IADD3 R5, R5, UR7, RZ ;  /* 0x0000000705057c10 */ /* 0x000fe2000fffe0ff */
[C---:B------:R-:W-:Y:S01]  /*1e00*/  IMAD R8, R24.reuse, c[0x0][0x374], R8 ;  /* 0x0000dd0018087a24 */ /* 0x040fe200078e0208 */
[----:B------:R-:W-:Y:S02]  /*1e10*/  LOP3.LUT R9, R3, 0xffffffe0, RZ, 0xc0, !PT ;  /* 0xffffffe003097812 */ /* 0x000fe400078ec0ff */
[----:B------:R-:W-:Y:S01]  /*1e20*/  SHF.R.S32.HI R3, RZ, 0x5, R3 ;  /* 0x00000005ff037819 */ /* 0x000fe20000011403 */
[----:B------:R-:W-:-:S04]  /*1e30*/  IMAD.WIDE.U32 R4, R24, c[0x0][0x370], R4 ;  /* 0x0000dc0018047a25 */ /* 0x000fc800078e0004 */
[----:B------:R-:W-:Y:S01]  /*1e40*/  IMAD.IADD R21, R21, 0x1, -R9 ;  /* 0x0000000115157824 */ /* 0x000fe200078e0a09 */
[----:B------:R-:W-:Y:S01]  /*1e50*/  IADD3 R9, R7, UR8, RZ ;  /* 0x0000000807097c10 */ /* 0x000fe2000fffe0ff */
[----:B------:R-:W-:Y:S01]  /*1e60*/  IMAD.IADD R5, R5, 0x1, R8 ;  /* 0x0000000105057824 */ /* 0x000fe200078e0208 */
[----:B------:R-:W-:Y:S01]  /*1e70*/  LEA R242, P3, R4, c[0x0][0x330], 0x1 ;  /* 0x0000cc0004f27a11 */ /* 0x000fe200078608ff */
[----:B------:R-:W-:Y:S01]  /*1e80*/  IMAD R7, R3, UR46, R21 ;  /* 0x0000002e03077c24 */ /* 0x000fe2000f8e0215 */
[----:B------:R-:W-:Y:S02]  /*1e90*/  LEA.HI.X R245, R6, c[0x0][0x164], R9, 0x1, P0 ;  /* 0x0000590006f57a11 */ /* 0x000fe400000f0c09 */
[----:B------:R-:W-:Y:S02]  /*1ea0*/  PLOP3.LUT P0, PT, PT, PT, UP0, 0x80, 0x0 ;  /* 0x000000000000781c */ /* 0x000fe40003f0f008 */
[----:B------:R-:W-:Y:S01]  /*1eb0*/  IADD3 R3, P2, R7, UR20, RZ ;  /* 0x0000001407037c10 */ /* 0x000fe2000ff5e0ff */
[----:B------:R-:W-:Y:S01]  /*1ec0*/  UIMAD.WIDE UR20, UR6, UR37, UR24 ;  /* 0x00000025061472a5 */ /* 0x000fe2000f8e0218 */
[----:B------:R-:W-:-:S02]  /*1ed0*/  LEA.HI.X R243, R4, c[0x0][0x334], R5, 0x1, P3 ;  /* 0x0000cd0004f37a11 */ /* 0x000fc400018f0c05 */
[----:B------:R-:W-:Y:S02]  /*1ee0*/  LEA R247, P1, R3, c[0x0][0x350], 0x2 ;  /* 0x0000d40003f77a11 */ /* 0x000fe400078210ff */
[----:B------:R-:W-:-:S04]  /*1ef0*/  LEA.HI.X.SX32 R7, R7, UR11, 0x1, P2 ;  /* 0x0000000b07077c11 */ /* 0x000fc800090f0eff */
[----:B------:R-:W-:Y:S01]  /*1f00*/  LEA.HI.X R246, R3, c[0x0][0x354], R7, 0x2, P1 ;  /* 0x0000d50003f67a11 */ /* 0x000fe200008f1407 */
[----:B------:R-:W-:Y:S05]  /*1f10*/  @!P0 BRA `(.L_x_257) ;  /* 0x00006d1000008947 */ /* 0x000fea0003800000 */
[----:B--2---:R-:W2:Y:S01]  /*1f20*/  LDL R23, [R1+0x28] ;  /* 0x0000280001177983 */ /* 0x004ea20000100800 */
[----:B------:R-:W-:Y:S01]  /*1f30*/  ULDC.64 UR4, c[0x0][0x198] ;  /* 0x0000660000047ab9 */ /* 0x000fe20000000a00 */
[----:B------:R-:W-:Y:S01]  /*1f40*/  IADD3 R8, R24, 0x40, RZ ;  /* 0x0000004018087810 */ /* 0x000fe20007ffe0ff */
[----:B------:R-:W-:Y:S01]  /*1f50*/  UIMAD UR4, UR16, UR4, URZ ;  /* 0x00000004100472a4 */ /* 0x000fe2000f8e023f */
[----:B------:R-:W3:Y:S01]  /*1f60*/  LDL R22, [R1] ;  /* 0x0000000001167983 */ /* 0x000ee20000100800 */
[----:B------:R-:W-:Y:S01]  /*1f70*/  ULDC.64 UR6, c[0x0][0x1a0] ;  /* 0x0000680000067ab9 */ /* 0x000fe20000000a00 */
[----:B------:R-:W-:Y:S01]  /*1f80*/  IMAD.U32 R3, RZ, RZ, UR23 ;  /* 0x00000017ff037e24 */ /* 0x000fe2000f8e00ff */
[----:B------:R-:W-:Y:S02]  /*1f90*/  UIMAD UR5, UR23, UR5, UR4 ;  /* 0x00000005170572a4 */ /* 0x000fe4000f8e0204 */
[----:B------:R-:W-:Y:S01]  /*1fa0*/  UIMAD UR4, UR18, -0x80, UR17 ;  /* 0xffffff80120478a4 */ /* 0x000fe2000f8e0211 */
[----:B------:R-:W-:Y:S01]  /*1fb0*/  IMAD.WIDE.U32 R6, R3, c[0x0][0x1a0], R14 ;  /* 0x0000680003067a25 */ /* 0x000fe200078e000e */
[----:B------:R-:W-:-:S03]  /*1fc0*/  UIMAD UR6, UR16, UR6, URZ ;  /* 0x00000006100672a4 */ /* 0x000fc6000f8e023f */
[----:B------:R-:W-:Y:S01]  /*1fd0*/  IMAD.WIDE.U32 R4, R3, c[0x0][0x198], R14 ;  /* 0x0000660003047a25 */ /* 0x000fe200078e000e */
[----:B------:R-:W-:Y:S01]  /*1fe0*/  ISETP.GE.AND P1, PT, R8, UR4, PT ;  /* 0x0000000408007c0c */ /* 0x000fe2000bf26270 */
[----:B------:R-:W-:Y:S01]  /*1ff0*/  UIMAD UR7, UR23, UR7, UR6 ;  /* 0x00000007170772a4 */ /* 0x000fe2000f8e0206 */
[----:B------:R-:W-:Y:S01]  /*2000*/  IADD3 R6, P2, R6, UR27, RZ ;  /* 0x0000001b06067c10 */ /* 0x000fe2000ff5e0ff */
[----:B------:R-:W-:Y:S01]  /*2010*/  IMAD.U32 R3, RZ, RZ, UR5 ;  /* 0x00000005ff037e24 */ /* 0x000fe2000f8e00ff */
[----:B------:R-:W-:-:S03]  /*2020*/  IADD3 R4, P0, R4, UR29, RZ ;  /* 0x0000001d04047c10 */ /* 0x000fc6000ff1e0ff */
[----:B------:R-:W-:Y:S01]  /*2030*/  IMAD.U32 R9, RZ, RZ, UR7 ;  /* 0x00000007ff097e24 */ /* 0x000fe2000f8e00ff */
[----:B------:R-:W-:Y:S01]  /*2040*/  IADD3.X R5, R5, UR32, R3, P0, !PT ;  /* 0x0000002005057c10 */ /* 0x000fe200087fe403 */
[C---:B------:R-:W-:Y:S02]  /*2050*/  IMAD R8, R10.reuse, c[0x0][0x1b8], RZ ;  /* 0x00006e000a087a24 */ /* 0x040fe400078e02ff */
[----:B------:R-:W-:Y:S01]  /*2060*/  IMAD R3, R10, c[0x0][0x1b0], RZ ;  /* 0x00006c000a037a24 */ /* 0x000fe200078e02ff */
[----:B------:R-:W-:Y:S02]  /*2070*/  IADD3.X R7, R7, UR28, R9, P2, !PT ;  /* 0x0000001c07077c10 */ /* 0x000fe400097fe409 */
[----:B------:R-:W-:Y:S01]  /*2080*/  @!P1 IADD3 R16, P0, R24, 0x40, RZ ;  /* 0x0000004018109810 */ /* 0x000fe20007f1e0ff */
[C---:B------:R-:W-:Y:S02]  /*2090*/  IMAD R8, R0.reuse, c[0x0][0x1bc], R8 ;  /* 0x00006f0000087a24 */ /* 0x040fe400078e0208 */
[----:B------:R-:W-:-:S04]  /*20a0*/  IMAD.WIDE.U32 R6, R0, c[0x0][0x1b8], R6 ;  /* 0x00006e0000067a25 */ /* 0x000fc800078e0006 */
[C---:B------:R-:W-:Y:S02]  /*20b0*/  IMAD R3, R0.reuse, c[0x0][0x1b4], R3 ;  /* 0x00006d0000037a24 */ /* 0x040fe400078e0203 */
[----:B------:R-:W-:-:S04]  /*20c0*/  IMAD.WIDE.U32 R4, R0, c[0x0][0x1b0], R4 ;  /* 0x00006c0000047a25 */ /* 0x000fc800078e0004 */
[----:B------:R-:W-:Y:S01]  /*20d0*/  @!P1 IMAD.X R0, RZ, RZ, R12, P0 ;  /* 0x000000ffff009224 */ /* 0x000fe200000e060c */
[C---:B------:R-:W-:Y:S01]  /*20e0*/  @!P1 IADD3 R14, P0, R24.reuse, 0x40, RZ ;  /* 0x00000040180e9810 */ /* 0x040fe20007f1e0ff */
[----:B------:R-:W-:Y:S01]  /*20f0*/  IMAD.IADD R5, R5, 0x1, R3 ;  /* 0x0000000105057824 */ /* 0x000fe200078e0203 */
[----:B------:R-:W-:-:S03]  /*2100*/  ISETP.GE.AND P2, PT, R24, UR4, PT ;  /* 0x0000000418007c0c */ /* 0x000fc6000bf46270 */
[----:B------:R-:W-:Y:S01]  /*2110*/  @!P1 IMAD.X R3, RZ, RZ, R12, P0 ;  /* 0x000000ffff039224 */ /* 0x000fe200000e060c */
[----:B------:R-:W-:Y:S01]  /*2120*/  PLOP3.LUT P0, PT, PT, PT, UP3, 0x80, 0x0 ;  /* 0x000000000000781c */ /* 0x000fe20003f0f038 */
[----:B------:R-:W-:Y:S01]  /*2130*/  @!P1 IMAD R0, R0, c[0x0][0x1a0], RZ ;  /* 0x0000680000009a24 */ /* 0x000fe200078e02ff */
[----:B------:R-:W-:Y:S02]  /*2140*/  IADD3 R7, R7, R8, RZ ;  /* 0x0000000807077210 */ /* 0x000fe40007ffe0ff */
[----:B------:R-:W-:Y:S01]  /*2150*/  @!P1 MOV R8, R6 ;  /* 0x0000000600089202 */ /* 0x000fe20000000f00 */
[----:B------:R-:W-:Y:S02]  /*2160*/  @!P1 IMAD R11, R16, c[0x0][0x1a4], R0 ;  /* 0x00006900100b9a24 */ /* 0x000fe400078e0200 */
[----:B------:R-:W-:Y:S02]  /*2170*/  @!P1 IMAD.MOV.U32 R9, RZ, RZ, R7 ;  /* 0x000000ffff099224 */ /* 0x000fe400078e0007 */
[----:B------:R-:W-:-:S02]  /*2180*/  @!P2 IMAD R10, R12, c[0x0][0x1a0], RZ ;  /* 0x000068000c0aaa24 */ /* 0x000fc400078e02ff */
[----:B------:R-:W-:Y:S01]  /*2190*/  @!P2 IMAD R0, R12, c[0x0][0x198], RZ ;  /* 0x000066000c00aa24 */ /* 0x000fe200078e02ff */
[----:B------:R-:W-:Y:S01]  /*21a0*/  UMOV UR8, UR9 ;  /* 0x0000000900087c82 */ /* 0x000fe20008000000 */
[----:B------:R-:W-:Y:S01]  /*21b0*/  @!P1 IMAD R3, R3, c[0x0][0x198], RZ ;  /* 0x0000660003039a24 */ /* 0x000fe200078e02ff */
[----:B------:R-:W-:Y:S01]  /*21c0*/  @!P1 MOV R19, R5 ;  /* 0x0000000500139202 */ /* 0x000fe20000000f00 */
[----:B------:R-:W-:Y:S01]  /*21d0*/  @!P1 IMAD.MOV.U32 R18, RZ, RZ, R4 ;  /* 0x000000ffff129224 */ /* 0x000fe200078e0004 */
[----:B------:R-:W-:Y:S01]  /*21e0*/  ULEA.HI UR5, UR8, UR8, URZ, 0x1 ;  /* 0x0000000808057291 */ /* 0x000fe2000f8f083f */
[----:B------:R-:W-:-:S04]  /*21f0*/  @!P1 IMAD.WIDE.U32 R16, R16, c[0x0][0x1a0], R8 ;  /* 0x0000680010109a25 */ /* 0x000fc800078e0008 */
[C---:B------:R-:W-:Y:S02]  /*2200*/  @!P2 IMAD R10, R24.reuse, c[0x0][0x1a4], R10 ;  /* 0x00006900180aaa24 */ /* 0x040fe400078e020a */
[----:B------:R-:W-:-:S04]  /*2210*/  @!P2 IMAD.WIDE.U32 R12, R24, c[0x0][0x1a0], R6 ;  /* 0x00006800180caa25 */ /* 0x000fc800078e0006 */
[C---:B------:R-:W-:Y:S02]  /*2220*/  @!P2 IMAD R0, R24.reuse, c[0x0][0x19c], R0 ;  /* 0x000067001800aa24 */ /* 0x040fe400078e0200 */
[----:B------:R-:W-:Y:S01]  /*2230*/  @!P2 IMAD.WIDE.U32 R4, R24, c[0x0][0x198], R4 ;  /* 0x000066001804aa25 */ /* 0x000fe200078e0004 */
[----:B------:R-:W-:Y:S01]  /*2240*/  @!P1 IADD3 R7, R17, R11, RZ ;  /* 0x0000000b11079210 */ /* 0x000fe20007ffe0ff */
[----:B------:R-:W-:Y:S02]  /*2250*/  ULOP3.LUT UR5, UR5, 0xfffffffe, URZ, 0xc0, !UPT ;  /* 0xfffffffe05057892 */ /* 0x000fe4000f8ec03f */
[----:B------:R-:W-:Y:S01]  /*2260*/  @!P1 IMAD R20, R14, c[0x0][0x19c], R3 ;  /* 0x000067000e149a24 */ /* 0x000fe200078e0203 */
[----:B------:R-:W-:Y:S01]  /*2270*/  @!P1 LEA R8, P4, R16, c[0x0][0x170], 0x1 ;  /* 0x00005c0010089a11 */ /* 0x000fe200078808ff */
[----:B------:R-:W-:Y:S01]  /*2280*/  @!P2 IMAD.IADD R3, R13, 0x1, R10 ;  /* 0x000000010d03a824 */ /* 0x000fe200078e020a */
[----:B------:R-:W-:Y:S01]  /*2290*/  @!P2 LEA R10, P5, R12, c[0x0][0x170], 0x1 ;  /* 0x00005c000c0aaa11 */ /* 0x000fe200078a08ff */
[----:B------:R-:W-:Y:S01]  /*22a0*/  @!P2 IMAD.IADD R0, R5, 0x1, R0 ;  /* 0x000000010500a824 */ /* 0x000fe200078e0200 */
[----:B------:R-:W-:Y:S01]  /*22b0*/  @!P2 LEA R6, P3, R4, c[0x0][0x168], 0x1 ;  /* 0x00005a000406aa11 */ /* 0x000fe200078608ff */
[----:B------:R-:W-:Y:S01]  /*22c0*/  @!P1 IMAD.WIDE.U32 R14, R14, c[0x0][0x198], R18 ;  /* 0x000066000e0e9a25 */ /* 0x000fe200078e0012 */
[----:B------:R-:W-:Y:S01]  /*22d0*/  @!P2 LEA.HI.X R11, R12, c[0x0][0x174], R3, 0x1, P5 ;  /* 0x00005d000c0baa11 */ /* 0x000fe200028f0c03 */
[----:B------:R-:W-:Y:S01]  /*22e0*/  UIADD3 UR5, UR8, -UR5, URZ ;  /* 0x8000000508057290 */ /* 0x000fe2000fffe03f */
[----:B------:R-:W-:Y:S01]  /*22f0*/  @!P1 LEA.HI.X R9, R16, c[0x0][0x174], R7, 0x1, P4 ;  /* 0x00005d0010099a11 */ /* 0x000fe200020f0c07 */
[----:B------:R-:W-:Y:S01]  /*2300*/  @!P1 IMAD.IADD R3, R15, 0x1, R20 ;  /* 0x000000010f039824 */ /* 0x000fe200078e0214 */
[----:B------:R-:W-:Y:S01]  /*2310*/  @!P2 LEA.HI.X R7, R4, c[0x0][0x16c], R0, 0x1, P3 ;  /* 0x00005b000407aa11 */ /* 0x000fe200018f0c00 */
[----:B------:R-:W-:Y:S01]  /*2320*/  UIMAD UR4, UR8, -0x40, UR26 ;  /* 0xffffffc0080478a4 */ /* 0x000fe2000f8e021a */
[C---:B------:R-:W-:Y:S01]  /*2330*/  @!P1 LEA R4, P3, R14.reuse, c[0x0][0x168], 0x1 ;  /* 0x00005a000e049a11 */ /* 0x040fe200078608ff */
[----:B------:R-:W-:Y:S01]  /*2340*/  UISETP.NE.AND UP0, UPT, UR5, 0x1, UPT ;  /* 0x000000010500788c */ /* 0x000fe2000bf05270 */
[----:B------:R-:W-:Y:S02]  /*2350*/  @P0 BAR.SYNC.DEFER_BLOCKING 0x0 ;  /* 0x0000000000000b1d */ /* 0x000fe40000010000 */
[----:B------:R-:W-:-:S02]  /*2360*/  @!P1 LEA.HI.X R5, R14, c[0x0][0x16c], R3, 0x1, P3 ;  /* 0x00005b000e059a11 */ /* 0x000fc400018f0c03 */
[----:B------:R-:W-:Y:S02]  /*2370*/  ISETP.GE.AND P3, PT, R24, UR4, PT ;  /* 0x0000000418007c0c */ /* 0x000fe4000bf66270 */
[----:B------:R-:W-:Y:S01]  /*2380*/  PLOP3.LUT P0, PT, PT, PT, UP0, 0x80, 0x0 ;  /* 0x000000000000781c */ /* 0x000fe20003f0f008 */
[----:B------:R-:W-:Y:S01]  /*2390*/  IMAD.MOV.U32 R252, RZ, RZ, 0x7f800000 ;  /* 0x7f800000fffc7424 */ /* 0x000fe200078e00ff */
[----:B------:R-:W-:Y:S01]  /*23a0*/  MOV R251, 0x7f800000 ;  /* 0x7f80000000fb7802 */ /* 0x000fe20000000f00 */
[----:B------:R-:W-:Y:S01]  /*23b0*/  IMAD.MOV.U32 R250, RZ, RZ, 0x7f800000 ;  /* 0x7f800000fffa7424 */ /* 0x000fe200078e00ff */
[----:B------:R-:W-:Y:S02]  /*23c0*/  MOV R249, 0x7f800000 ;  /* 0x7f80000000f97802 */ /* 0x000fe40000000f00 */
[C---:B--2---:R-:W-:Y:S02]  /*23d0*/  SHF.L.U32 R0, R23.reuse, 0x1, RZ ;  /* 0x0000000117007819 */ /* 0x044fe400000006ff */
[----:B------:R-:W-:-:S03]  /*23e0*/  IADD3 R3, R23, 0x1800, RZ ;  /* 0x0000180017037810 */ /* 0x000fc60007ffe0ff */
[----:B------:R-:W-:Y:S01]  /*23f0*/  @P2 STS [R0+0xf000], RZ ;  /* 0x00f000ff00002388 */ /* 0x000fe20000000800 */
[----:B------:R-:W-:-:S03]  /*2400*/  SEL R3, R3, R23, !P0 ;  /* 0x0000001703037207 */ /* 0x000fc60004000000 */
        /* <DEDUP_REMOVED lines=12> */
[----:B------:R-:W-:Y:S01]  /*24d0*/  @P1 STS.128 [R0+0x14000], RZ ;  /* 0x014000ff00001388 */ /* 0x000fe20000000c00 */
[----:B------:R-:W-:-:S03]  /*24e0*/  IMAD.SHL.U32 R248, R3, 0x2, RZ ;  /* 0x0000000203f87824 */ /* 0x000fc600078e00ff */
        /* <DEDUP_REMOVED lines=55> */
[----:B---3--:R-:W-:-:S03]  /*2860*/  IADD3 R3, R22, 0x28, RZ ;  /* 0x0000002816037810 */ /* 0x008fc60007ffe0ff */
[----:B------:R4:W-:Y:S04]  /*2870*/  @!P1 LDGSTS.E.BYPASS.LTC128B.128 [R0+0xe000], [R4.64+0x80] ;  /* 0x0e00008004009fae */ /* 0x0009e8000b901d4e */
[----:B------:R-:W0:Y:S01]  /*2880*/  LDGDEPBAR ;  /* 0x00000000000079af */ /* 0x000e220000000000 */
[----:B------:R-:W-:Y:S02]  /*2890*/  ISETP.GE.AND P1, PT, R3, UR4, PT ;  /* 0x0000000403007c0c */ /* 0x000fe4000bf26270 */
[C---:B--2---:R-:W-:Y:S02]  /*28a0*/  IADD3 R9, R22.reuse, 0x8, RZ ;  /* 0x0000000816097810 */ /* 0x044fe40007ffe0ff */
[C---:B------:R-:W-:Y:S02]  /*28b0*/  IADD3 R8, R22.reuse, 0x20, RZ ;  /* 0x0000002016087810 */ /* 0x040fe40007ffe0ff */
[----:B------:R-:W-:-:S02]  /*28c0*/  ISETP.GE.AND P4, PT, R22, UR4, PT ;  /* 0x0000000416007c0c */ /* 0x000fc4000bf86270 */
[----:B------:R-:W-:Y:S02]  /*28d0*/  ISETP.GE.AND P3, PT, R9, UR4, PT ;  /* 0x0000000409007c0c */ /* 0x000fe4000bf66270 */
[----:B------:R-:W-:Y:S01]  /*28e0*/  ISETP.GE.AND P2, PT, R8, UR4, PT ;  /* 0x0000000408007c0c */ /* 0x000fe2000bf46270 */
[----:B-1----:R-:W-:-:S04]  /*28f0*/  IMAD.MOV.U32 R6, RZ, RZ, 0x4 ;  /* 0x00000004ff067424 */ /* 0x002fc800078e00ff */
[----:B------:R-:W-:-:S05]  /*2900*/  @!P1 IMAD.WIDE R6, R3, R6, UR12 ;  /* 0x0000000c03069e25 */ /* 0x000fca000f8e0206 */
[----:B------:R1:W5:Y:S01]  /*2910*/  @!P1 LDG.E R250, [R6.64] ;  /* 0x0000000e06fa9981 */ /* 0x000362000c1e1900 */
[----:B----4-:R-:W-:Y:S01]  /*2920*/  IMAD.MOV.U32 R4, RZ, RZ, 0x4 ;  /* 0x00000004ff047424 */ /* 0x010fe200078e00ff */
[----:B------:R-:W-:-:S04]  /*2930*/  DEPBAR.LE SB0, 0x1 ;  /* 0x000080400000791a */ /* 0x000fc80000000000 */
[----:B------:R-:W-:-:S05]  /*2940*/  IMAD.WIDE R4, R22, R4, UR12 ;  /* 0x0000000c16047e25 */ /* 0x000fca000f8e0204 */
[----:B------:R2:W5:Y:S04]  /*2950*/  @!P4 LDG.E R251, [R4.64] ;  /* 0x0000000e04fbc981 */ /* 0x000568000c1e1900 */
[----:B------:R2:W5:Y:S04]  /*2960*/  @!P3 LDG.E R252, [R4.64+0x20] ;  /* 0x0000200e04fcb981 */ /* 0x000568000c1e1900 */
[----:B------:R2:W5:Y:S04]  /*2970*/  @!P2 LDG.E R249, [R4.64+0x80] ;  /* 0x0000800e04f9a981 */ /* 0x000568000c1e1900 */
[----:B------:R-:W-:Y:S01]  /*2980*/  BAR.SYNC.DEFER_BLOCKING 0x0 ;  /* 0x0000000000007b1d */ /* 0x000fe20000010000 */
[----:B-1----:R-:W-:Y:S01]  /*2990*/  IMAD.MOV.U32 R6, RZ, RZ, c[0x0][0x308] ;  /* 0x0000c200ff067624 */ /* 0x002fe200078e00ff */
[----:B------:R-:W-:-:S05]  /*29a0*/  MOV R7, c[0x0][0x30c] ;  /* 0x0000c30000077a02 */ /* 0x000fca0000000f00 */
[----:B--2---:R1:W2:Y:S01]  /*29b0*/  LDG.E.64 R4, [R6.64+0x8] ;  /* 0x0000080e06047981 */ /* 0x0042a2000c1e1b00 */
[----:B------:R-:W-:-:S03]  /*29c0*/  SHF.R.S32.HI R0, RZ, 0x1f, R21 ;  /* 0x0000001fff007819 */ /* 0x000fc60000011415 */
[----:B------:R-:W3:Y:S01]  /*29d0*/  S2R R8, SR_TID.X ;  /* 0x0000000000087919 */ /* 0x000ee20000002100 */
[----:B------:R-:W-:-:S03]  /*29e0*/  IADD3 R3, R231, 0x1800, RZ ;  /* 0x00001800e7037810 */ /* 0x000fc60007ffe0ff */
[----:B------:R-:W4:Y:S04]  /*29f0*/  LDSM.16.M88.4 R172, [R221+0xf000] ;  /* 0x00f00000ddac783b */ /* 0x000f280000000200 */
[----:B------:R-:W2:Y:S04]  /*2a00*/  LDSM.16.M88.4 R176, [R221+0xf400] ;  /* 0x00f40000ddb0783b */ /* 0x000ea80000000200 */
[----:B------:R-:W2:Y:S04]  /*2a10*/  LDSM.16.M88.4 R180, [R222+0xf000] ;  /* 0x00f00000deb4783b */ /* 0x000ea80000000200 */
[----:B------:R-:W2:Y:S04]  /*2a20*/  LDSM.16.M88.4 R184, [R222+0xf400] ;  /* 0x00f40000deb8783b */ /* 0x000ea80000000200 */
[----:B------:R-:W2:Y:S04]  /*2a30*/  LDSM.16.M88.4 R188, [R221+0x11000] ;  /* 0x01100000ddbc783b */ /* 0x000ea80000000200 */
[----:B-1----:R-:W3:Y:S01]  /*2a40*/  LDG.E.64 R6, [R6.64] ;  /* 0x0000000e06067981 */ /* 0x002ee2000c1e1b00 */
[----:B------:R-:W-:-:S03]  /*2a50*/  SEL R3, R3, R231, !P0 ;  /* 0x000000e703037207 */ /* 0x000fc60004000000 */
[----:B------:R-:W1:Y:S02]  /*2a60*/  LDSM.16.M88.4 R192, [R221+0x11400] ;  /* 0x01140000ddc0783b */ /* 0x000e640000000200 */
[----:B------:R-:W-:Y:S02]  /*2a70*/  IMAD.SHL.U32 R220, R3, 0x2, RZ ;  /* 0x0000000203dc7824 */ /* 0x000fe400078e00ff */
[----:B------:R-:W1:Y:S04]  /*2a80*/  LDSM.16.M88.4 R196, [R222+0x11000] ;  /* 0x01100000dec4783b */ /* 0x000e680000000200 */
[----:B------:R-:W1:Y:S04]  /*2a90*/  LDSM.16.M88.4 R200, [R222+0x11400] ;  /* 0x01140000dec8783b */ /* 0x000e680000000200 */
[----:B------:R-:W1:Y:S04]  /*2aa0*/  LDSM.16.M88.4 R204, [R221+0x13000] ;  /* 0x01300000ddcc783b */ /* 0x000e680000000200 */
[----:B------:R-:W1:Y:S04]  /*2ab0*/  LDSM.16.M88.4 R208, [R221+0x13400] ;  /* 0x01340000ddd0783b */ /* 0x000e680000000200 */
[----:B------:R-:W1:Y:S04]  /*2ac0*/  LDSM.16.M88.4 R212, [R222+0x13000] ;  /* 0x01300000ded4783b */ /* 0x000e680000000200 */
[----:B------:R-:W1:Y:S01]  /*2ad0*/  LDSM.16.M88.4 R216, [R222+0x13400] ;  /* 0x01340000ded8783b */ /* 0x000e620000000200 */
[----:B------:R-:W-:Y:S01]  /*2ae0*/  IMAD.SHL.U32 R223, R231, 0x2, RZ ;  /* 0x00000002e7df7824 */ /* 0x000fe200078e00ff */
[----:B------:R-:W-:Y:S01]  /*2af0*/  UIADD3 UR4, UR23, 0x80, URZ ;  /* 0x0000008017047890 */ /* 0x000fe2000fffe03f */
        /* <DEDUP_REMOVED lines=49> */
[----:B------:R-:W-:-:S02]  /*2e10*/  UMOV UR16, UR20 ;  /* 0x0000001400107c82 */ /* 0x000fc40008000000 */
[----:B------:R-:W-:Y:S02]  /*2e20*/  UISETP.GE.AND UP0, UPT, UR4, UR17, UPT ;  /* 0x000000110400728c */ /* 0x000fe4000bf06270 */
[----:B------:R-:W-:Y:S01]  /*2e30*/  UMOV UR11, UR21 ;  /* 0x00000015000b7c82 */ /* 0x000fe20008000000 */
[----:B--2---:R-:W-:-:S04]  /*2e40*/  IADD3 R21, P2, P1, R4, UR44, R21 ;  /* 0x0000002c04157c10 */ /* 0x004fc8000f95e015 */
[----:B------:R-:W-:-:S05]  /*2e50*/  IADD3.X R0, R5, UR48, R0, P2, P1 ;  /* 0x0000003005007c10 */ /* 0x000fca00097e2400 */
[----:B------:R2:W-:Y:S01]  /*2e60*/  STL [R1+0x2c], R0 ;  /* 0x00002c0001007387 */ /* 0x0005e20000100800 */
[----:B---3--:R3:W1:Y:S01]  /*2e70*/  R2UR UR9, R7 ;  /* 0x00000000070973c2 */ /* 0x00866200000e0000 */
[----:B--2---:R-:W-:Y:S02]  /*2e80*/  IADD3 R0, R229, 0x1800, RZ ;  /* 0x00001800e5007810 */ /* 0x004fe40007ffe0ff */
[----:B---3--:R-:W2:Y:S02]  /*2e90*/  S2R R7, SR_TID.X ;  /* 0x0000000000077919 */ /* 0x008ea40000002100 */
[----:B------:R-:W-:-:S05]  /*2ea0*/  SEL R0, R0, R229, !P0 ;  /* 0x000000e500007207 */ /* 0x000fca0004000000 */
[----:B------:R-:W-:Y:S01]  /*2eb0*/  IMAD.SHL.U32 R3, R0, 0x2, RZ ;  /* 0x0000000200037824 */ /* 0x000fe200078e00ff */
[----:B------:R-:W-:Y:S01]  /*2ec0*/  MOV R0, c[0x0][0x22c] ;  /* 0x00008b0000007a02 */ /* 0x000fe20000000f00 */
[----:B------:R3:W1:Y:S04]  /*2ed0*/  R2UR UR10, R6 ;  /* 0x00000000060a73c2 */ /* 0x00066800000e0000 */
[----:B------:R-:W-:Y:S01]  /*2ee0*/  IMAD R0, R0, c[0x0][0x1c0], RZ ;  /* 0x0000700000007a24 */ /* 0x000fe200078e02ff */
[----:B--2---:R-:W-:-:S04]  /*2ef0*/  SHF.R.S32.HI R7, RZ, 0x1f, R7 ;  /* 0x0000001fff077819 */ /* 0x004fc80000011407 */
[----:B------:R-:W-:-:S04]  /*2f00*/  LEA.HI R7, R7, R8, RZ, 0x6 ;  /* 0x0000000807077211 */ /* 0x000fc800078f30ff */
[----:B------:R-:W-:Y:S01]  /*2f10*/  SHF.R.S32.HI R7, RZ, 0x6, R7 ;  /* 0x00000006ff077819 */ /* 0x000fe20000011407 */
[C---:B---3--:R-:W-:Y:S01]  /*2f20*/  IMAD.SHL.U32 R6, R0.reuse, 0x10, RZ ;  /* 0x0000001000067824 */ /* 0x048fe200078e00ff */
[----:B------:R-:W-:-:S03]  /*2f30*/  SHF.L.U32 R4, R0, 0x3, RZ ;  /* 0x0000000300047819 */ /* 0x000fc600000006ff */
[----:B------:R-:W-:Y:S01]  /*2f40*/  IMAD.SHL.U32 R7, R7, 0x20, RZ ;  /* 0x0000002007077824 */ /* 0x000fe200078e00ff */
[C---:B------:R-:W-:Y:S02]  /*2f50*/  IADD3 R5, R6.reuse, 0x20, RZ ;  /* 0x0000002006057810 */ /* 0x040fe40007ffe0ff */
[----:B------:R-:W-:Y:S02]  /*2f60*/  IADD3 R0, R6, 0x40, RZ ;  /* 0x0000004006007810 */ /* 0x000fe40007ffe0ff */
[----:B------:R2:W-:Y:S01]  /*2f70*/  STL [R1+0x40], R7 ;  /* 0x0000400701007387 */ /* 0x0005e20000100800 */
[C---:B------:R-:W-:Y:S01]  /*2f80*/  IMAD.IADD R5, R4.reuse, 0x1, R5 ;  /* 0x0000000104057824 */ /* 0x040fe200078e0205 */
[----:B------:R-:W-:Y:S01]  /*2f90*/  IADD3 R0, R4, R0, RZ ;  /* 0x0000000004007210 */ /* 0x000fe20007ffe0ff */
[----:B--2---:R-:W-:-:S05]  /*2fa0*/  IMAD.WIDE.U32 R6, R21, -0x2daee0ad, RZ ;  /* 0xd2511f5315067825 */ /* 0x004fca00078e00ff */
[----:B------:R2:W-:Y:S02]  /*2fb0*/  STL.64 [R1+0x10], R6 ;  /* 0x0000100601007387 */ /* 0x0005e40000100a00 */
[C---:B--2---:R-:W-:Y:S01]  /*2fc0*/  IMAD.IADD R6, R4.reuse, 0x1, R5 ;  /* 0x0000000104067824 */ /* 0x044fe200078e0205 */
[----:B------:R-:W-:-:S03]  /*2fd0*/  IADD3 R5, R4, R0, RZ ;  /* 0x0000000004057210 */ /* 0x000fc60007ffe0ff */
[C---:B------:R-:W-:Y:S02]  /*2fe0*/  IMAD.IADD R6, R4.reuse, 0x1, R6 ;  /* 0x0000000104067824 */ /* 0x040fe400078e0206 */
[----:B------:R-:W-:-:S03]  /*2ff0*/  IMAD.IADD R5, R4, 0x1, R5 ;  /* 0x0000000104057824 */ /* 0x000fc600078e0205 */
[C---:B------:R-:W-:Y:S01]  /*3000*/  IADD3 R6, R4.reuse, R6, RZ ;  /* 0x0000000604067210 */ /* 0x040fe20007ffe0ff */
[----:B------:R-:W-:-:S04]  /*3010*/  IMAD.IADD R5, R4, 0x1, R5 ;  /* 0x0000000104057824 */ /* 0x000fc800078e0205 */
[----:B------:R2:W-:Y:S01]  /*3020*/  STL [R1+0x8], R6 ;  /* 0x0000080601007387 */ /* 0x0005e20000100800 */
[----:B------:R-:W-:-:S03]  /*3030*/  IADD3 R0, R4, R5, RZ ;  /* 0x0000000504007210 */ /* 0x000fc60007ffe0ff */
[----:B------:R3:W-:Y:S01]  /*3040*/  STL [R1+0x4], R5 ;  /* 0x0000040501007387 */ /* 0x0007e20000100800 */
[----:B--2---:R-:W-:-:S05]  /*3050*/  IMAD.IADD R6, R4, 0x1, R6 ;  /* 0x0000000104067824 */ /* 0x004fca00078e0206 */
[----:B------:R3:W-:Y:S04]  /*3060*/  STL [R1+0x1c], R6 ;  /* 0x00001c0601007387 */ /* 0x0007e80000100800 */
[----:B-1--4-:R3:W-:Y:S02]  /*3070*/  STL [R1+0x18], R0 ;  /* 0x0000180001007387 */ /* 0x0127e40000100800 */
.L_x_260:
[----:B------:R-:W0:Y:S01]  /*3080*/  LDGDEPBAR ;  /* 0x00000000000079af */ /* 0x000e220000000000 */
[----:B---3--:R-:W-:Y:S01]  /*3090*/  IMAD.IADD R0, R230, 0x1, R220 ;  /* 0x00000001e6007824 */ /* 0x008fe200078e02dc */
[----:B------:R-:W-:Y:S01]  /*30a0*/  PLOP3.LUT P0, PT, PT, PT, UP0, 0x80, 0x0 ;  /* 0x000000000000781c */ /* 0x000fe20003f0f008 */
[----:B------:R-:W-:Y:S01]  /*30b0*/  UIADD3 UR4, UR10, -0x61c88647, URZ ;  /* 0x9e3779b90a047890 */ /* 0x000fe2000fffe03f */
[----:B------:R-:W-:Y:S01]  /*30c0*/  PLOP3.LUT P2, PT, PT, PT, UP0, 0x80, 0x0 ;  /* 0x000000000000781c */ /* 0x000fe20003f4f008 */
[----:B------:R-:W-:Y:S01]  /*30d0*/  UIADD3 UR5, UR10, 0x3c6ef372, URZ ;  /* 0x3c6ef3720a057890 */ /* 0x000fe2000fffe03f */
[----:B------:R-:W-:Y:S01]  /*30e0*/  PLOP3.LUT P1, PT, PT, PT, UP0, 0x80, 0x0 ;  /* 0x000000000000781c */ /* 0x000fe20003f2f008 */
[----:B------:R-:W-:Y:S01]  /*30f0*/  UIADD3 UR7, UR9, -0x126145ec, URZ ;  /* 0xed9eba1409077890 */ /* 0x000fe2000fffe03f */
[----:B------:R-:W2:Y:S01]  /*3100*/  LDL R236, [R1+0x40] ;  /* 0x0000400001ec7983 */ /* 0x000ea20000100800 */
[----:B------:R-:W-:Y:S01]  /*3110*/  PLOP3.LUT P6, PT, PT, PT, UP0, 0x80, 0x0 ;  /* 0x000000000000781c */ /* 0x000fe20003fcf008 */
[----:B------:R-:W-:Y:S01]  /*3120*/  UIADD3 UR6, UR10, 0x1715609d, URZ ;  /* 0x1715609d0a067890 */ /* 0x000fe2000fffe03f */
[----:B------:R-:W-:Y:S01]  /*3130*/  PLOP3.LUT P4, PT, PT, PT, UP0, 0x80, 0x0 ;  /* 0x000000000000781c */ /* 0x000fe20003f8f008 */
[----:B------:R-:W3:Y:S01]  /*3140*/  LDL.64 R232, [R1+0x10] ;  /* 0x0000100001e87983 */ /* 0x000ee20000100a00 */
[----:B-----5:R-:W-:Y:S01]  /*3150*/  FSETP.NEU.FTZ.AND P3, PT, R251, -INF , PT ;  /* 0xff800000fb00780b */ /* 0x020fe20003f7d000 */
[----:B------:R-:W-:Y:S01]  /*3160*/  UISETP.GE.AND UP5, UPT, UR8, 0x1, UPT ;  /* 0x000000010800788c */ /* 0x000fe2000bfa6270 */
[----:B------:R-:W-:Y:S03]  /*3170*/  PLOP3.LUT P5, PT, PT, PT, UP0, 0x80, 0x0 ;  /* 0x000000000000781c */ /* 0x000fe60003faf008 */
[----:B------:R-:W4:Y:S04]  /*3180*/  LDL R235, [R1+0x30] ;  /* 0x0000300001eb7983 */ /* 0x000f280000100800 */
[----:B------:R-:W2:Y:S04]  /*3190*/  LDL R234, [R1+0x2c] ;  /* 0x00002c0001ea7983 */ /* 0x000ea80000100800 */
[----:B------:R-:W1:Y:S01]  /*31a0*/  S2R R237, SR_TID.X ;  /* 0x0000000000ed7919 */ /* 0x000e620000002100 */
[----:B------:R-:W-:Y:S07]  /*31b0*/  DEPBAR.LE SB0, 0x0 ;  /* 0x000080000000791a */ /* 0x000fee0000000000 */
        /* <DEDUP_REMOVED lines=10> */
[----:B------:R-:W1:Y:S02]  /*3260*/  LDSM.16.M88.4 R148, [R222+0x9400] ;  /* 0x00940000de94783b */ /* 0x000e640000000200 */
        /* <DEDUP_REMOVED lines=8> */
[-C--:B------:R-:W-:Y:S06]  /*32f0*/  HMMA.16816.F32.BF16 R28, R28, R134.reuse, RZ ;  /* 0x000000861c1c723c */ /* 0x080fec00000418ff */
[----:B------:R-:W-:Y:S02]  /*3300*/  LDSM.16.M88.4 R168, [R220+0x2800] ;  /* 0x00280000dca8783b */ /* 0x000fe40000000200 */
[----:B------:R-:W-:Y:S06]  /*3310*/  HMMA.16816.F32.BF16 R32, R32, R134, RZ ;  /* 0x000000862020723c */ /* 0x000fec00000418ff */
[----:B------:R-:W1:Y:S02]  /*3320*/  LDSM.16.M88.4 R132, [R221+0xb400] ;  /* 0x00b40000dd84783b */ /* 0x000e640000000200 */
        /* <DEDUP_REMOVED lines=16> */
[----:B------:R-:W2:Y:S07]  /*3430*/  LDSM.16.M88.4 R156, [R221+0xd000] ;  /* 0x00d00000dd9c783b */ /* 0x000eae0000000200 */
[-C--:B------:R-:W-:Y:S08]  /*3440*/  HMMA.16816.F32.BF16 R20, R152, R132.reuse, R20 ;  /* 0x000000849814723c */ /* 0x080ff00000041814 */
[C---:B------:R-:W-:Y:S08]  /*3450*/  HMMA.16816.F32.BF16 R24, R160.reuse, R132, R24 ;  /* 0x00000084a018723c */ /* 0x040ff00000041818 */
[-C--:B------:R-:W-:Y:S08]  /*3460*/  HMMA.16816.F32.BF16 R28, R160, R134.reuse, R28 ;  /* 0x00000086a01c723c */ /* 0x080ff0000004181c */
[----:B------:R-:W-:Y:S01]  /*3470*/  HMMA.16816.F32.BF16 R32, R152, R134, R32 ;  /* 0x000000869820723c */ /* 0x000fe20000041820 */
[----:B------:R-:W2:Y:S01]  /*3480*/  @P0 S2R R152, SR_TID.X ;  /* 0x0000000000980919 */ /* 0x000ea20000002100 */
[----:B------:R-:W-:Y:S06]  /*3490*/  PLOP3.LUT P0, PT, PT, PT, UP0, 0x80, 0x0 ;  /* 0x000000000000781c */ /* 0x000fec0003f0f008 */
[-C--:B-1----:R-:W-:Y:S01]  /*34a0*/  HMMA.16816.F32.BF16 R4, R140, R164.reuse, R4 ;  /* 0x000000a48c04723c */ /* 0x082fe20000041804 */
[----:B------:R-:W1:Y:S07]  /*34b0*/  LDSM.16.M88.4 R132, [R221+0xd400] ;  /* 0x00d40000dd84783b */ /* 0x000e6e0000000200 */
        /* <DEDUP_REMOVED lines=8> */
[----:B------:R1:W-:Y:S07]  /*3540*/  LDSM.16.M88.4 R136, [R0+0x2000] ;  /* 0x002000000088783b */ /* 0x0003ee0000000200 */
[-C--:B--2---:R-:W-:Y:S01]  /*3550*/  HMMA.16816.F32.BF16 R4, R148, R156.reuse, R4 ;  /* 0x0000009c9404723c */ /* 0x084fe20000041804 */
[----:B------:R-:W2:Y:S07]  /*3560*/  LDSM.16.M88.4 R140, [R222+0xd000] ;  /* 0x00d00000de8c783b */ /* 0x000eae0000000200 */
[C---:B------:R-:W-:Y:S01]  /*3570*/  HMMA.16816.F32.BF16 R8, R168.reuse, R156, R8 ;  /* 0x0000009ca808723c */ /* 0x040fe20000041808 */
[----:B-1----:R-:W-:Y:S01]  /*3580*/  @P2 IMAD.SHL.U32 R0, R152, 0x2, RZ ;  /* 0x0000000298002824 */ /* 0x002fe200078e00ff */
[----:B------:R-:W-:Y:S06]  /*3590*/  PLOP3.LUT P2, PT, PT, PT, UP0, 0x80, 0x0 ;  /* 0x000000000000781c */ /* 0x000fec0003f4f008 */
[-C--:B------:R-:W-:Y:S01]  /*35a0*/  HMMA.16816.F32.BF16 R12, R168, R158.reuse, R12 ;  /* 0x0000009ea80c723c */ /* 0x080fe2000004180c */
[----:B------:R-:W-:Y:S03]  /*35b0*/  IMAD.U32 R152, RZ, RZ, UR18 ;  /* 0x00000012ff987e24 */ /* 0x000fe6000f8e00ff */
[----:B------:R-:W-:Y:S02]  /*35c0*/  @P1 LOP3.LUT R0, R236, 0x6, R0, 0xf8, !PT ;  /* 0x00000006ec001812 */ /* 0x000fe400078ef800 */
[----:B------:R-:W-:Y:S01]  /*35d0*/  PLOP3.LUT P1, PT, PT, PT, UP0, 0x80, 0x0 ;  /* 0x000000000000781c */ /* 0x000fe20003f2f008 */
[----:B------:R-:W1:Y:S01]  /*35e0*/  S2R R236, SR_TID.X ;  /* 0x0000000000ec7919 */ /* 0x000e620000002100 */
[C---:B------:R-:W-:Y:S01]  /*35f0*/  HMMA.16816.F32.BF16 R16, R148.reuse, R158, R16 ;  /* 0x0000009e9410723c */ /* 0x040fe20000041810 */
[----:B------:R-:W-:Y:S01]  /*3600*/  @P0 IMAD R152, R152, 0x80, R0 ;  /* 0x0000008098980824 */ /* 0x000fe200078e0200 */
[----:B------:R-:W-:Y:S02]  /*3610*/  PLOP3.LUT P0, PT, PT, PT, UP0, 0x80, 0x0 ;  /* 0x000000000000781c */ /* 0x000fe40003f0f008 */
[----:B------:R-:W-:Y:S02]  /*3620*/  IMAD.U32 R0, RZ, RZ, UR8 ;  /* 0x00000008ff007e24 */ /* 0x000fe4000f8e00ff */
[----:B------:R-:W-:Y:S02]  /*3630*/  @P6 ISETP.GE.AND P6, PT, R152, UR17, PT ;  /* 0x0000001198006c0c */ /* 0x000fe4000bfc6270 */
[-C--:B------:R-:W-:Y:S01]  /*3640*/  HMMA.16816.F32.BF16 R20, R148, R132.reuse, R20 ;  /* 0x000000849414723c */ /* 0x080fe20000041814 */
[----:B----4-:R-:W-:Y:S07]  /*3650*/  IMAD R0, R0, 0x4, R235 ;  /* 0x0000000400007824 */ /* 0x010fee00078e02eb */
[C---:B------:R-:W-:Y:S01]  /*3660*/  HMMA.16816.F32.BF16 R24, R168.reuse, R132, R24 ;  /* 0x00000084a818723c */ /* 0x040fe20000041818 */
[----:B-1----:R-:W-:Y:S06]  /*3670*/  SHF.R.S32.HI R236, RZ, 0x1f, R236 ;  /* 0x0000001fffec7819 */ /* 0x002fec00000114ec */
[----:B------:R-:W-:Y:S01]  /*3680*/  IMAD.U32 R132, RZ, RZ, UR18 ;  /* 0x00000012ff847e24 */ /* 0x000fe2000f8e00ff */
[-C--:B------:R-:W-:Y:S01]  /*3690*/  HMMA.16816.F32.BF16 R28, R168, R134.reuse, R28 ;  /* 0x00000086a81c723c */ /* 0x080fe2000004181c */
[----:B------:R-:W-:Y:S04]  /*36a0*/  LEA.HI R236, R236, R237, RZ, 0x6 ;  /* 0x000000edecec7211 */ /* 0x000fe800078f30ff */
[----:B------:R-:W-:Y:S03]  /*36b0*/  SHF.R.S32.HI R236, RZ, 0x6, R236 ;  /* 0x00000006ffec7819 */ /* 0x000fe600000114ec */
[----:B------:R-:W-:Y:S04]  /*36c0*/  HMMA.16816.F32.BF16 R32, R148, R134, R32 ;  /* 0x000000869420723c */ /* 0x000fe80000041820 */
[----:B------:R-:W-:Y:S03]  /*36d0*/  IMAD R132, R132, 0x4, R236 ;  /* 0x0000000484847824 */ /* 0x000fe600078e02ec */
[----:B------:R-:W-:Y:S01]  /*36e0*/  IADD3 R148, R0, 0x2, RZ ;  /* 0x0000000200947810 */ /* 0x000fe20007ffe0ff */
[-C--:B--2---:R-:W-:Y:S01]  /*36f0*/  HMMA.16816.F32.BF16 R4, R136, R140.reuse, R4 ;  /* 0x0000008c8804723c */ /* 0x084fe20000041804 */
[----:B---3--:R-:W-:Y:S03]  /*3700*/  LOP3.LUT R132, R233, UR9, R132, 0x96, !PT ;  /* 0x00000009e9847c12 */ /* 0x008fe6000f8e9684 */
[----:B------:R-:W-:Y:S01]  /*3710*/  LOP3.LUT R150, R234, UR10, RZ, 0x3c, !PT ;  /* 0x0000000aea967c12 */ /* 0x000fe2000f8e3cff */
[----:B------:R-:W-:Y:S01]  /*3720*/  IMAD.WIDE.U32 R134, R0, -0x326172a9, RZ ;  /* 0xcd9e8d5700867825 */ /* 0x000fe200078e00ff */
[----:B------:R-:W-:Y:S02]  /*3730*/  @P0 IADD3 R0, R152, 0x1, RZ ;  /* 0x0000000198000810 */ /* 0x000fe40007ffe0ff */
[----:B------:R-:W-:Y:S01]  /*3740*/  PLOP3.LUT P0, PT, PT, PT, UP0, 0x80, 0x0 ;  /* 0x000000000000781c */ /* 0x000fe20003f0f008 */
[----:B------:R-:W-:Y:S01]  /*3750*/  IMAD.WIDE.U32 R132, R132, -0x326172a9, RZ ;  /* 0xcd9e8d5784847825 */ /* 0x000fe200078e00ff */
[----:B------:R-:W-:Y:S01]  /*3760*/  @P4 ISETP.GE.AND P4, PT, R0, UR17, PT ;  /* 0x0000001100004c0c */ /* 0x000fe2000bf86270 */
[C---:B------:R-:W-:Y:S01]  /*3770*/  HMMA.16816.F32.BF16 R8, R144.reuse, R140, R8 ;  /* 0x0000008c9008723c */ /* 0x040fe20000041808 */
[-C--:B------:R-:W-:Y:S01]  /*3780*/  LOP3.LUT R151, R135, R150.reuse, RZ, 0x3c, !PT ;  /* 0x0000009687977212 */ /* 0x080fe200078e3cff */
[----:B------:R-:W-:Y:S01]  /*3790*/  FMUL.FTZ R0, R250, 1.4426950216293334961 ;  /* 0x3fb8aa3bfa007820 */ /* 0x000fe20000410000 */
[C---:B------:R-:W-:Y:S01]  /*37a0*/  LOP3.LUT R154, R133.reuse, UR4, R134, 0x96, !PT ;  /* 0x00000004859a7c12 */ /* 0x040fe2000f8e9686 */
[----:B------:R-:W-:Y:S01]  /*37b0*/  IMAD.WIDE.U32 R148, R148, -0x326172a9, RZ ;  /* 0xcd9e8d5794947825 */ /* 0x000fe200078e00ff */
[----:B------:R-:W-:Y:S02]  /*37c0*/  @P2 IADD3 R134, R152, 0x8, RZ ;  /* 0x0000000898862810 */ /* 0x000fe40007ffe0ff */
[----:B------:R-:W-:Y:S01]  /*37d0*/  FSETP.NEU.FTZ.AND P2, PT, R252, -INF , PT ;  /* 0xff800000fc00780b */ /* 0x000fe20003f5d000 */
[-C--:B------:R-:W-:Y:S01]  /*37e0*/  HMMA.16816.F32.BF16 R12, R144, R142.reuse, R12 ;  /* 0x0000008e900c723c */ /* 0x080fe2000004180c */
[----:B------:R-:W-:Y:S03]  /*37f0*/  @P1 ISETP.GE.AND P1, PT, R134, UR17, PT ;  /* 0x0000001186001c0c */ /* 0x000fe6000bf26270 */
[----:B------:R-:W-:Y:S01]  /*3800*/  LOP3.LUT R148, R133, UR4, R148, 0x96, !PT ;  /* 0x0000000485947c12 */ /* 0x000fe2000f8e9694 */
[----:B------:R-:W-:Y:S01]  /*3810*/  FMUL.FTZ R134, R251, 1.4426950216293334961 ;  /* 0x3fb8aa3bfb867820 */ /* 0x000fe20000410000 */
[----:B------:R-:W-:Y:S01]  /*3820*/  @P0 FSEL R4, R4, -INF , !P6 ;  /* 0xff80000004040808 */ /* 0x000fe20007000000 */
[----:B------:R-:W-:Y:S01]  /*3830*/  UIADD3 UR4, UR9, 0x76cf5d0a, URZ ;  /* 0x76cf5d0a09047890 */ /* 0x000fe2000fffe03f */
[----:B------:R-:W-:Y:S01]  /*3840*/  PLOP3.LUT P0, PT, PT, PT, UP0, 0x80, 0x0 ;  /* 0x000000000000781c */ /* 0x000fe20003f0f008 */
[C---:B------:R-:W-:Y:S03]  /*3850*/  HMMA.16816.F32.BF16 R16, R136.reuse, R142, R16 ;  /* 0x0000008e8810723c */ /* 0x040fe60000041810 */
[----:B------:R-:W-:Y:S01]  /*3860*/  FSEL R134, R134, RZ, P3 ;  /* 0x000000ff86867208 */ /* 0x000fe20001800000 */
[----:B------:R-:W-:Y:S01]  /*3870*/  FMUL.FTZ R133, R252, 1.4426950216293334961 ;  /* 0x3fb8aa3bfc857820 */ /* 0x000fe20000410000 */
[----:B------:R-:W-:Y:S01]  /*3880*/  PLOP3.LUT P3, PT, PT, PT, UP0, 0x80, 0x0 ;  /* 0x000000000000781c */ /* 0x000fe20003f6f008 */
[----:B------:R-:W-:Y:S01]  /*3890*/  IMAD.WIDE.U32 R140, R151, -0x2daee0ad, RZ ;  /* 0xd2511f53978c7825 */ /* 0x000fe200078e00ff */
[----:B------:R-:W-:Y:S02]  /*38a0*/  @P5 FSEL R5, R5, -INF , !P4 ;  /* 0xff80000005055808 */ /* 0x000fe40006000000 */
[----:B------:R-:W-:Y:S02]  /*38b0*/  FSEL R133, R133, RZ, P2 ;  /* 0x000000ff85857208 */ /* 0x000fe40001000000 */
[----:B------:R-:W-:Y:S01]  /*38c0*/  PLOP3.LUT P2, PT, PT, PT, UP0, 0x80, 0x0 ;  /* 0x000000000000781c */ /* 0x000fe20003f4f008 */
[--C-:B------:R-:W-:Y:S01]  /*38d0*/  FFMA.FTZ R4, R4, c[0x0][0x23c], -R134.reuse ;  /* 0x00008f0004047a23 */ /* 0x100fe20000010886 */
[----:B------:R-:W-:Y:S01]  /*38e0*/  PLOP3.LUT P5, PT, PT, PT, UP0, 0x80, 0x0 ;  /* 0x000000000000781c */ /* 0x000fe20003faf008 */
[----:B------:R-:W-:Y:S01]  /*38f0*/  FFMA.FTZ R5, R5, c[0x0][0x23c], -R134 ;  /* 0x00008f0005057a23 */ /* 0x000fe20000010886 */
[----:B------:R-:W-:Y:S01]  /*3900*/  @P0 FSEL R8, R8, -INF , !P6 ;  /* 0xff80000008080808 */ /* 0x000fe20007000000 */
[----:B------:R-:W-:Y:S01]  /*3910*/  MUFU.EX2 R166, R4 ;  /* 0x0000000400a67308 */ /* 0x000fe20000000800 */
[----:B------:R-:W-:Y:S01]  /*3920*/  LOP3.LUT R153, R132, UR5, RZ, 0x3c, !PT ;  /* 0x0000000584997c12 */ /* 0x000fe2000f8e3cff */
[C---:B------:R-:W-:Y:S01]  /*3930*/  FMUL.FTZ R132, R249.reuse, 1.4426950216293334961 ;  /* 0x3fb8aa3bf9847820 */ /* 0x040fe20000410000 */
[----:B------:R-:W-:Y:S01]  /*3940*/  @P3 FSEL R6, R6, -INF , !P6 ;  /* 0xff80000006063808 */ /* 0x000fe20007000000 */
[----:B------:R-:W-:Y:S01]  /*3950*/  UIADD3 UR5, UR9, -0x4498517b, URZ ;  /* 0xbb67ae8509057890 */ /* 0x000fe2000fffe03f */
[----:B------:R-:W-:Y:S01]  /*3960*/  PLOP3.LUT P3, PT, PT, PT, UP0, 0x80, 0x0 ;  /* 0x000000000000781c */ /* 0x000fe20003f6f008 */
[----:B------:R-:W-:Y:S01]  /*3970*/  IMAD.WIDE.U32 R154, R154, -0x2daee0ad, RZ ;  /* 0xd2511f539a9a7825 */ /* 0x000fe200078e00ff */
[----:B------:R-:W-:Y:S02]  /*3980*/  FSETP.NEU.FTZ.AND P0, PT, R249, -INF , PT ;  /* 0xff800000f900780b */ /* 0x000fe40003f1d000 */
[----:B------:R-:W-:Y:S01]  /*3990*/  @P2 FSEL R7, R7, -INF , !P4 ;  /* 0xff80000007072808 */ /* 0x000fe20006000000 */
[--C-:B------:R-:W-:Y:S01]  /*39a0*/  FFMA.FTZ R6, R6, c[0x0][0x23c], -R133.reuse ;  /* 0x00008f0006067a23 */ /* 0x100fe20000010885 */
[----:B------:R-:W-:Y:S01]  /*39b0*/  PLOP3.LUT P2, PT, PT, PT, UP0, 0x80, 0x0 ;  /* 0x000000000000781c */ /* 0x000fe20003f4f008 */
[----:B------:R1:W2:Y:S01]  /*39c0*/  MUFU.EX2 R165, R5 ;  /* 0x0000000500a57308 */ /* 0x0002a20000000800 */
[----:B------:R-:W-:Y:S01]  /*39d0*/  @P5 FSEL R10, R10, -INF , !P6 ;  /* 0xff8000000a0a5808 */ /* 0x000fe20007000000 */
[--C-:B------:R-:W-:Y:S01]  /*39e0*/  FFMA.FTZ R171, R7, c[0x0][0x23c], -R133.reuse ;  /* 0x00008f0007ab7a23 */ /* 0x100fe20000010885 */
[----:B------:R-:W-:Y:S02]  /*39f0*/  PLOP3.LUT P6, PT, PT, PT, UP0, 0x80, 0x0 ;  /* 0x000000000000781c */ /* 0x000fe40003fcf008 */
[----:B------:R-:W-:Y:S02]  /*3a00*/  FSEL R132, R132, RZ, P0 ;  /* 0x000000ff84847208 */ /* 0x000fe40000000000 */
[----:B------:R-:W-:Y:S02]  /*3a10*/  @P3 FSEL R9, R9, -INF , !P4 ;  /* 0xff80000009093808 */ /* 0x000fe40006000000 */
[----:B------:R-:W-:Y:S01]  /*3a20*/  PLOP3.LUT P3, PT, PT, PT, UP0, 0x80, 0x0 ;  /* 0x000000000000781c */ /* 0x000fe20003f6f008 */
[----:B------:R3:W-:Y:S01]  /*3a30*/  MUFU.EX2 R164, R6 ;  /* 0x0000000600a47308 */ /* 0x0007e20000000800 */
[----:B------:R-:W-:Y:S01]  /*3a40*/  PLOP3.LUT P0, PT, PT, PT, UP0, 0x80, 0x0 ;  /* 0x000000000000781c */ /* 0x000fe20003f0f008 */
[--C-:B------:R-:W-:Y:S01]  /*3a50*/  FFMA.FTZ R8, R8, c[0x0][0x23c], -R132.reuse ;  /* 0x00008f0008087a23 */ /* 0x100fe20000010884 */
[----:B------:R-:W-:Y:S01]  /*3a60*/  @P2 FSEL R11, R11, -INF , !P4 ;  /* 0xff8000000b0b2808 */ /* 0x000fe20006000000 */
[----:B------:R-:W-:Y:S01]  /*3a70*/  FFMA.FTZ R9, R9, c[0x0][0x23c], -R132 ;  /* 0x00008f0009097a23 */ /* 0x000fe20000010884 */
[----:B------:R-:W-:Y:S02]  /*3a80*/  PLOP3.LUT P2, PT, PT, PT, UP0, 0x80, 0x0 ;  /* 0x000000000000781c */ /* 0x000fe40003f4f008 */
[----:B------:R-:W-:Y:S02]  /*3a90*/  PLOP3.LUT P4, PT, PT, PT, UP0, 0x80, 0x0 ;  /* 0x000000000000781c */ /* 0x000fe40003f8f008 */
[----:B------:R-:W-:Y:S01]  /*3aa0*/  LOP3.LUT R149, R149, R150, RZ, 0x3c, !PT ;  /* 0x0000009695957212 */ /* 0x000fe200078e3cff */
[----:B------:R4:W-:Y:S01]  /*3ab0*/  MUFU.EX2 R233, R8 ;  /* 0x0000000800e97308 */ /* 0x0009e20000000800 */
[----:B------:R-:W-:Y:S01]  /*3ac0*/  LOP3.LUT R135, R232, UR5, RZ, 0x3c, !PT ;  /* 0x00000005e8877c12 */ /* 0x000fe2000f8e3cff */
[----:B------:R-:W-:Y:S01]  /*3ad0*/  UIADD3 UR5, UR10, -0x255992d5, URZ ;  /* 0xdaa66d2b0a057890 */ /* 0x000fe2000fffe03f */
[----:B------:R-:W-:Y:S01]  /*3ae0*/  LOP3.LUT R150, R155, UR4, R140, 0x96, !PT ;  /* 0x000000049b967c12 */ /* 0x000fe2000f8e968c */
[----:B-1----:R-:W-:Y:S01]  /*3af0*/  IMAD.WIDE.U32 R4, R149, -0x2daee0ad, RZ ;  /* 0xd2511f5395047825 */ /* 0x002fe200078e00ff */
[----:B------:R-:W-:Y:S02]  /*3b00*/  @P3 IADD3 R7, R152, 0x10, RZ ;  /* 0x0000001098073810 */ /* 0x000fe40007ffe0ff */
[----:B------:R-:W-:Y:S01]  /*3b10*/  PLOP3.LUT P3, PT, PT, PT, UP0, 0x80, 0x0 ;  /* 0x000000000000781c */ /* 0x000fe20003f6f008 */
[----:B------:R-:W-:Y:S01]  /*3b20*/  IMAD.WIDE.U32 R148, R148, -0x2daee0ad, RZ ;  /* 0xd2511f5394947825 */ /* 0x000fe200078e00ff */
[C---:B------:R-:W-:Y:S01]  /*3b30*/  @P2 IADD3 R140, R152.reuse, 0x11, RZ ;  /* 0x00000011988c2810 */ /* 0x040fe20007ffe0ff */
[----:B------:R-:W-:Y:S01]  /*3b40*/  MUFU.EX2 R171, R171 ;  /* 0x000000ab00ab7308 */ /* 0x000fe20000000800 */
[----:B------:R-:W-:Y:S02]  /*3b50*/  PLOP3.LUT P2, PT, PT, PT, UP0, 0x80, 0x0 ;  /* 0x000000000000781c */ /* 0x000fe40003f4f008 */
[C---:B------:R-:W-:Y:S02]  /*3b60*/  LOP3.LUT R151, R135.reuse, R141, RZ, 0x3c, !PT ;  /* 0x0000008d87977212 */ /* 0x040fe400078e3cff */
[C---:B---3--:R-:W-:Y:S02]  /*3b70*/  @P6 IADD3 R6, R152.reuse, 0x9, RZ ;  /* 0x0000000998066810 */ /* 0x048fe40007ffe0ff */
[----:B------:R-:W-:Y:S02]  /*3b80*/  PLOP3.LUT P6, PT, PT, PT, UP0, 0x80, 0x0 ;  /* 0x000000000000781c */ /* 0x000fe40003fcf008 */
[----:B------:R-:W-:Y:S01]  /*3b90*/  LOP3.LUT R142, R135, R5, RZ, 0x3c, !PT ;  /* 0x00000005878e7212 */ /* 0x000fe200078e3cff */
[----:B------:R1:W-:Y:S01]  /*3ba0*/  MUFU.EX2 R232, R9 ;  /* 0x0000000900e87308 */ /* 0x0003e20000000800 */
[----:B------:R-:W-:Y:S01]  /*3bb0*/  LOP3.LUT R135, R149, UR4, R4, 0x96, !PT ;  /* 0x0000000495877c12 */ /* 0x000fe2000f8e9604 */
[----:B------:R-:W-:Y:S01]  /*3bc0*/  IMAD.WIDE.U32 R4, R151, -0x326172a9, RZ ;  /* 0xcd9e8d5797047825 */ /* 0x000fe200078e00ff */
[C---:B------:R-:W-:Y:S01]  /*3bd0*/  @P4 IADD3 R141, R152.reuse, 0x18, RZ ;  /* 0x00000018988d4810 */ /* 0x040fe20007ffe0ff */
[----:B------:R-:W-:Y:S01]  /*3be0*/  UIADD3 UR4, UR9, 0x32370b8f, URZ ;  /* 0x32370b8f09047890 */ /* 0x000fe2000fffe03f */
[----:B------:R-:W-:Y:S01]  /*3bf0*/  @P0 IADD3 R152, R152, 0x19, RZ ;  /* 0x0000001998980810 */ /* 0x000fe20007ffe0ff */
[----:B------:R-:W-:Y:S01]  /*3c00*/  IMAD.WIDE.U32 R150, R150, -0x326172a9, RZ ;  /* 0xcd9e8d5796967825 */ /* 0x000fe200078e00ff */
[----:B------:R-:W-:Y:S02]  /*3c10*/  @P3 ISETP.GE.AND P3, PT, R6, UR17, PT ;  /* 0x0000001106003c0c */ /* 0x000fe4000bf66270 */
[----:B------:R-:W-:Y:S01]  /*3c20*/  @P2 ISETP.GE.AND P2, PT, R7, UR17, PT ;  /* 0x0000001107002c0c */ /* 0x000fe2000bf46270 */
[----:B------:R-:W-:Y:S01]  /*3c30*/  IMAD.WIDE.U32 R142, R142, -0x326172a9, RZ ;  /* 0xcd9e8d578e8e7825 */ /* 0x000fe200078e00ff */
[----:B------:R-:W-:Y:S02]  /*3c40*/  @P6 FSEL R14, R14, -INF , !P1 ;  /* 0xff8000000e0e6808 */ /* 0x000fe40004800000 */
[----:B------:R-:W-:Y:S02]  /*3c50*/  PLOP3.LUT P6, PT, PT, PT, UP0, 0x80, 0x0 ;  /* 0x000000000000781c */ /* 0x000fe40003fcf008 */
[----:B----4-:R-:W-:Y:S02]  /*3c60*/  LOP3.LUT R8, R153, R5, RZ, 0x3c, !PT ;  /* 0x0000000599087212 */ /* 0x010fe400078e3cff */
[----:B------:R-:W-:Y:S02]  /*3c70*/  PLOP3.LUT P0, PT, PT, PT, UP0, 0x80, 0x0 ;  /* 0x000000000000781c */ /* 0x000fe40003f0f008 */
[----:B------:R-:W-:Y:S02]  /*3c80*/  FSETP.NEU.FTZ.AND P5, PT, R250, -INF , PT ;  /* 0xff800000fa00780b */ /* 0x000fe40003fbd000 */
[----:B------:R-:W-:Y:S02]  /*3c90*/  PLOP3.LUT P4, PT, PT, PT, UP0, 0x80, 0x0 ;  /* 0x000000000000781c */ /* 0x000fe40003f8f008 */
[----:B------:R-:W-:Y:S01]  /*3ca0*/  FSEL R0, R0, RZ, P5 ;  /* 0x000000ff00007208 */ /* 0x000fe20002800000 */
[----:B-1----:R-:W-:Y:S01]  /*3cb0*/  IMAD.WIDE.U32 R8, R8, -0x2daee0ad, RZ ;  /* 0xd2511f5308087825 */ /* 0x002fe200078e00ff */
[----:B------:R-:W-:Y:S02]  /*3cc0*/  PLOP3.LUT P5, PT, PT, PT, UP0, 0x80, 0x0 ;  /* 0x000000000000781c */ /* 0x000fe40003faf008 */
[----:B------:R-:W-:Y:S01]  /*3cd0*/  @P6 ISETP.GE.AND P6, PT, R152, UR17, PT ;  /* 0x0000001198006c0c */ /* 0x000fe2000bfc6270 */
[----:B------:R-:W-:Y:S01]  /*3ce0*/  FFMA.FTZ R10, R10, c[0x0][0x23c], -R0 ;  /* 0x00008f000a0a7a23 */ /* 0x000fe20000010800 */
[----:B------:R-:W-:Y:S01]  /*3cf0*/  LOP3.LUT R152, R151, UR5, R4, 0x96, !PT ;  /* 0x0000000597987c12 */ /* 0x000fe2000f8e9604 */
[--C-:B------:R-:W-:Y:S01]  /*3d00*/  FFMA.FTZ R234, R11, c[0x0][0x23c], -R0.reuse ;  /* 0x00008f000bea7a23 */ /* 0x100fe20000010800 */
[----:B------:R-:W-:Y:S01]  /*3d10*/  @P0 FSEL R16, R16, -INF , !P1 ;  /* 0xff80000010100808 */ /* 0x000fe20004800000 */
[----:B------:R-:W1:Y:S01]  /*3d20*/  LDSM.16.M88.4 R4, [R222+0xd400] ;  /* 0x00d40000de04783b */ /* 0x000e620000000200 */
[----:B------:R-:W-:Y:S01]  /*3d30*/  PLOP3.LUT P0, PT, PT, PT, UP0, 0x80, 0x0 ;  /* 0x000000000000781c */ /* 0x000fe20003f0f008 */
[----:B------:R-:W-:Y:S01]  /*3d40*/  FFMA.FTZ R14, R14, c[0x0][0x23c], -R0 ;  /* 0x00008f000e0e7a23 */ /* 0x000fe20000010800 */
[----:B------:R-:W-:Y:S01]  /*3d50*/  @P4 ISETP.GE.AND P4, PT, R140, UR17, PT ;  /* 0x000000118c004c0c */ /* 0x000fe2000bf86270 */
[----:B------:R-:W-:Y:S01]  /*3d60*/  FFMA.FTZ R16, R16, c[0x0][0x23c], -R134 ;  /* 0x00008f0010107a23 */ /* 0x000fe20000010886 */
[----:B------:R-:W-:Y:S01]  /*3d70*/  LOP3.LUT R140, R153, R143, RZ, 0x3c, !PT ;  /* 0x0000008f998c7212 */ /* 0x000fe200078e3cff */
[----:B------:R3:W-:Y:S01]  /*3d80*/  MUFU.EX2 R235, R10 ;  /* 0x0000000a00eb7308 */ /* 0x0007e20000000800 */
[----:B------:R-:W-:Y:S01]  /*3d90*/  @P5 FSEL R12, R12, -INF , !P1 ;  /* 0xff8000000c0c5808 */ /* 0x000fe20004800000 */
[----:B------:R-:W-:Y:S01]  /*3da0*/  IMAD.WIDE.U32 R152, R152, -0x2daee0ad, RZ ;  /* 0xd2511f5398987825 */ /* 0x000fe200078e00ff */
[----:B------:R-:W-:Y:S02]  /*3db0*/  PLOP3.LUT P5, PT, PT, PT, UP0, 0x80, 0x0 ;  /* 0x000000000000781c */ /* 0x000fe40003faf008 */
[----:B------:R-:W-:Y:S01]  /*3dc0*/  LOP3.LUT R9, R9, UR4, R154, 0x96, !PT ;  /* 0x0000000409097c12 */ /* 0x000fe2000f8e969a */
[----:B------:R-:W-:Y:S01]  /*3dd0*/  FFMA.FTZ R12, R12, c[0x0][0x23c], -R132 ;  /* 0x00008f000c0c7a23 */ /* 0x000fe20000010884 */
[----:B------:R-:W-:Y:S02]  /*3de0*/  LOP3.LUT R154, R153, UR7, R8, 0x96, !PT ;  /* 0x00000007999a7c12 */ /* 0x000fe4000f8e9608 */
[----:B------:R-:W-:Y:S01]  /*3df0*/  @P0 FSEL R18, R18, -INF , !P1 ;  /* 0xff80000012120808 */ /* 0x000fe20004800000 */
[----:B------:R4:W-:Y:S01]  /*3e00*/  MUFU.EX2 R170, R12 ;  /* 0x0000000c00aa7308 */ /* 0x0009e20000000800 */
[----:B------:R-:W-:Y:S01]  /*3e10*/  PLOP3.LUT P0, PT, PT, PT, UP0, 0x80, 0x0 ;  /* 0x000000000000781c */ /* 0x000fe20003f0f008 */
[----:B------:R-:W-:Y:S01]  /*3e20*/  IMAD.WIDE.U32 R8, R9, -0x326172a9, RZ ;  /* 0xcd9e8d5709087825 */ /* 0x000fe200078e00ff */
[----:B------:R-:W-:Y:S03]  /*3e30*/  PLOP3.LUT P1, PT, PT, PT, UP0, 0x80, 0x0 ;  /* 0x000000000000781c */ /* 0x000fe60003f2f008 */
[----:B------:R-:W-:Y:S01]  /*3e40*/  @P5 ISETP.GE.AND P5, PT, R141, UR17, PT ;  /* 0x000000118d005c0c */ /* 0x000fe2000bfa6270 */
[--C-:B------:R-:W-:Y:S02]  /*3e50*/  FFMA.FTZ R18, R18, c[0x0][0x23c], -R133.reuse ;  /* 0x00008f0012127a23 */ /* 0x100fe40000010885 */
[----:B------:R-:W-:Y:S01]  /*3e60*/  IMAD.WIDE.U32 R140, R140, -0x2daee0ad, RZ ;  /* 0xd2511f538c8c7825 */ /* 0x000fe200078e00ff */
[----:B------:R-:W-:Y:S03]  /*3e70*/  MUFU.EX2 R163, R16 ;  /* 0x0000001000a37308 */ /* 0x000fe60000000800 */
[----:B------:R-:W-:Y:S01]  /*3e80*/  IMAD.WIDE.U32 R154, R154, -0x326172a9, RZ ;  /* 0xcd9e8d579a9a7825 */ /* 0x000fe200078e00ff */
[----:B------:R-:W-:Y:S02]  /*3e90*/  @P0 FSEL R13, R13, -INF , !P3 ;  /* 0xff8000000d0d0808 */ /* 0x000fe40005800000 */
[----:B------:R-:W-:Y:S01]  /*3ea0*/  PLOP3.LUT P0, PT, PT, PT, UP0, 0x80, 0x0 ;  /* 0x000000000000781c */ /* 0x000fe20003f0f008 */
[----:B---3--:R-:W-:Y:S01]  /*3eb0*/  IMAD.WIDE.U32 R10, R135, -0x326172a9, RZ ;  /* 0xcd9e8d57870a7825 */ /* 0x008fe200078e00ff */
[----:B------:R-:W-:Y:S02]  /*3ec0*/  @P1 FSEL R15, R15, -INF , !P3 ;  /* 0xff8000000f0f1808 */ /* 0x000fe40005800000 */
[----:B------:R-:W-:Y:S01]  /*3ed0*/  PLOP3.LUT P1, PT, PT, PT, UP0, 0x80, 0x0 ;  /* 0x000000000000781c */ /* 0x000fe20003f2f008 */
[----:B------:R-:W-:Y:S01]  /*3ee0*/  FFMA.FTZ R13, R13, c[0x0][0x23c], -R132 ;  /* 0x00008f000d0d7a23 */ /* 0x000fe20000010884 */
[----:B------:R-:W-:Y:S01]  /*3ef0*/  LOP3.LUT R149, R11, UR5, R142, 0x96, !PT ;  /* 0x000000050b957c12 */ /* 0x000fe2000f8e968e */
[----:B------:R-:W-:Y:S01]  /*3f00*/  FFMA.FTZ R15, R15, c[0x0][0x23c], -R0 ;  /* 0x00008f000f0f7a23 */ /* 0x000fe20000010800 */
[----:B------:R-:W-:Y:S01]  /*3f10*/  LOP3.LUT R142, R141, UR4, R148, 0x96, !PT ;  /* 0x000000048d8e7c12 */ /* 0x000fe2000f8e9694 */
[-C--:B-1----:R-:W-:Y:S01]  /*3f20*/  HMMA.16816.F32.BF16 R20, R136, R4.reuse, R20 ;  /* 0x000000048814723c */ /* 0x082fe20000041814 */
[----:B------:R-:W-:Y:S01]  /*3f30*/  UIADD3 UR4, UR10, 0x78dde6e4, URZ ;  /* 0x78dde6e40a047890 */ /* 0x000fe2000fffe03f */
[----:B------:R-:W-:Y:S01]  /*3f40*/  IMAD.WIDE.U32 R148, R149, -0x2daee0ad, RZ ;  /* 0xd2511f5395947825 */ /* 0x000fe200078e00ff */
[----:B------:R1:W-:Y:S01]  /*3f50*/  MUFU.EX2 R167, R13 ;  /* 0x0000000d00a77308 */ /* 0x0003e20000000800 */
[----:B------:R-:W-:Y:S01]  /*3f60*/  @P0 FSEL R17, R17, -INF , !P3 ;  /* 0xff80000011110808 */ /* 0x000fe20005800000 */
[----:B------:R-:W-:Y:S01]  /*3f70*/  UIADD3 UR5, UR9, -0x56f99767, URZ ;  /* 0xa906689909057890 */ /* 0x000fe2000fffe03f */
[----:B------:R-:W-:Y:S01]  /*3f80*/  PLOP3.LUT P0, PT, PT, PT, UP0, 0x80, 0x0 ;  /* 0x000000000000781c */ /* 0x000fe20003f0f008 */
[----:B------:R-:W-:Y:S01]  /*3f90*/  IMAD.WIDE.U32 R142, R142, -0x326172a9, RZ ;  /* 0xcd9e8d578e8e7825 */ /* 0x000fe200078e00ff */
[----:B------:R-:W-:Y:S01]  /*3fa0*/  @P1 FSEL R19, R19, -INF , !P3 ;  /* 0xff80000013131808 */ /* 0x000fe20005800000 */
[C---:B------:R-:W-:Y:S01]  /*3fb0*/  HMMA.16816.F32.BF16 R24, R144.reuse, R4, R24 ;  /* 0x000000049018723c */ /* 0x040fe20000041818 */
[----:B------:R-:W-:Y:S02]  /*3fc0*/  PLOP3.LUT P1, PT, PT, PT, UP0, 0x80, 0x0 ;  /* 0x000000000000781c */ /* 0x000fe40003f2f008 */
[----:B----4-:R-:W-:Y:S01]  /*3fd0*/  LOP3.LUT R12, R143, UR4, R10, 0x96, !PT ;  /* 0x000000048f0c7c12 */ /* 0x010fe2000f8e960a */
[----:B------:R-:W-:Y:S01]  /*3fe0*/  FFMA.FTZ R17, R17, c[0x0][0x23c], -R134 ;  /* 0x00008f0011117a23 */ /* 0x000fe20000010886 */
[----:B------:R-:W-:Y:S01]  /*3ff0*/  PLOP3.LUT P3, PT, PT, PT, UP0, 0x80, 0x0 ;  /* 0x000000000000781c */ /* 0x000fe20003f6f008 */
[--C-:B------:R-:W-:Y:S01]  /*4000*/  FFMA.FTZ R19, R19, c[0x0][0x23c], -R133.reuse ;  /* 0x00008f0013137a23 */ /* 0x100fe20000010885 */
[----:B------:R-:W-:Y:S01]  /*4010*/  LOP3.LUT R10, R155, UR6, R8, 0x96, !PT ;  /* 0x000000069b0a7c12 */ /* 0x000fe2000f8e9608 */
[-C--:B------:R-:W-:Y:S01]  /*4020*/  HMMA.16816.F32.BF16 R28, R144, R6.reuse, R28 ;  /* 0x00000006901c723c */ /* 0x080fe2000004181c */
[----:B------:R-:W-:Y:S01]  /*4030*/  LOP3.LUT R140, R149, UR7, R140, 0x96, !PT ;  /* 0x00000007958c7c12 */ /* 0x000fe2000f8e968c */
[----:B------:R-:W-:Y:S02]  /*4040*/  MUFU.EX2 R162, R17 ;  /* 0x0000001100a27308 */ /* 0x000fe40000000800 */
[----:B------:R-:W-:Y:S01]  /*4050*/  LOP3.LUT R9, R9, UR4, R150, 0x96, !PT ;  /* 0x0000000409097c12 */ /* 0x000fe2000f8e9696 */
[----:B------:R-:W-:Y:S01]  /*4060*/  IMAD.WIDE.U32 R10, R10, -0x2daee0ad, RZ ;  /* 0xd2511f530a0a7825 */ /* 0x000fe200078e00ff */
[----:B------:R-:W-:Y:S01]  /*4070*/  UIADD3 UR4, UR9, 0x646e171e, URZ ;  /* 0x646e171e09047890 */ /* 0x000fe2000fffe03f */
[----:B------:R-:W-:Y:S01]  /*4080*/  @P0 FSEL R20, R20, -INF , !P2 ;  /* 0xff80000014140808 */ /* 0x000fe20005000000 */
[----:B------:R-:W-:Y:S01]  /*4090*/  HMMA.16816.F32.BF16 R32, R136, R6, R32 ;  /* 0x000000068820723c */ /* 0x000fe20000041820 */
[----:B------:R-:W-:Y:S03]  /*40a0*/  PLOP3.LUT P0, PT, PT, PT, UP0, 0x80, 0x0 ;  /* 0x000000000000781c */ /* 0x000fe60003f0f008 */
[----:B------:R-:W-:Y:S01]  /*40b0*/  SHF.R.U32.HI R237, RZ, 0x10, R10 ;  /* 0x00000010ffed7819 */ /* 0x000fe2000001160a */
[----:B------:R-:W-:Y:S01]  /*40c0*/  FFMA.FTZ R20, R20, c[0x0][0x23c], -R134 ;  /* 0x00008f0014147a23 */ /* 0x000fe20000010886 */
[----:B------:R-:W-:Y:S01]  /*40d0*/  @P3 FSEL R22, R22, -INF , !P2 ;  /* 0xff80000016163808 */ /* 0x000fe20005000000 */
[----:B------:R-:W-:Y:S01]  /*40e0*/  IMAD.WIDE.U32 R140, R140, -0x326172a9, RZ ;  /* 0xcd9e8d578c8c7825 */ /* 0x000fe200078e00ff */
[----:B------:R-:W-:Y:S01]  /*40f0*/  @P1 FSEL R24, R24, -INF , !P2 ;  /* 0xff80000018181808 */ /* 0x000fe20005000000 */
[----:B------:R3:W-:Y:S01]  /*4100*/  MUFU.EX2 R161, R18 ;  /* 0x0000001200a17308 */ /* 0x0007e20000000800 */
[----:B------:R-:W-:Y:S02]  /*4110*/  PLOP3.LUT P1, PT, PT, PT, UP0, 0x80, 0x0 ;  /* 0x000000000000781c */ /* 0x000fe40003f2f008 */
[----:B------:R-:W-:Y:S01]  /*4120*/  LOP3.LUT R142, R141, UR6, R142, 0x96, !PT ;  /* 0x000000068d8e7c12 */ /* 0x000fe2000f8e968e */
[--C-:B------:R-:W-:Y:S01]  /*4130*/  FFMA.FTZ R22, R22, c[0x0][0x23c], -R133.reuse ;  /* 0x00008f0016167a23 */ /* 0x100fe20000010885 */
[----:B------:R-:W-:Y:S01]  /*4140*/  @P0 FSEL R26, R26, -INF , !P2 ;  /* 0xff8000001a1a0808 */ /* 0x000fe20005000000 */
[----:B------:R-:W-:Y:S01]  /*4150*/  FFMA.FTZ R24, R24, c[0x0][0x23c], -R132 ;  /* 0x00008f0018187a23 */ /* 0x000fe20000010884 */
[----:B------:R-:W-:Y:S01]  /*4160*/  PLOP3.LUT P0, PT, PT, PT, UP0, 0x80, 0x0 ;  /* 0x000000000000781c */ /* 0x000fe20003f0f008 */
[----:B------:R-:W-:Y:S01]  /*4170*/  IMAD.WIDE.U32 R8, R9, -0x2daee0ad, RZ ;  /* 0xd2511f5309087825 */ /* 0x000fe200078e00ff */
[----:B------:R-:W-:Y:S01]  /*4180*/  PLOP3.LUT P2, PT, PT, PT, UP0, 0x80, 0x0 ;  /* 0x000000000000781c */ /* 0x000fe20003f4f008 */
[----:B------:R4:W-:Y:S01]  /*4190*/  MUFU.EX2 R160, R19 ;  /* 0x0000001300a07308 */ /* 0x0009e20000000800 */
[----:B------:R-:W-:Y:S01]  /*41a0*/  PLOP3.LUT P3, PT, PT, PT, UP0, 0x80, 0x0 ;  /* 0x000000000000781c */ /* 0x000fe20003f6f008 */
[----:B-1----:R-:W-:Y:S01]  /*41b0*/  IMAD.WIDE.U32 R12, R12, -0x2daee0ad, RZ ;  /* 0xd2511f530c0c7825 */ /* 0x002fe200078e00ff */
[----:B------:R-:W-:Y:S02]  /*41c0*/  LOP3.LUT R152, R9, UR5, R152, 0x96, !PT ;  /* 0x0000000509987c12 */ /* 0x000fe4000f8e9698 */
[----:B------:R-:W-:Y:S01]  /*41d0*/  @P1 FSEL R23, R23, -INF , !P4 ;  /* 0xff80000017171808 */ /* 0x000fe20006000000 */
[----:B------:R-:W-:Y:S01]  /*41e0*/  FFMA.FTZ R26, R26, c[0x0][0x23c], -R0 ;  /* 0x00008f001a1a7a23 */ /* 0x000fe20000010800 */
[----:B------:R-:W-:Y:S01]  /*41f0*/  PLOP3.LUT P1, PT, PT, PT, UP0, 0x80, 0x0 ;  /* 0x000000000000781c */ /* 0x000fe20003f2f008 */
[----:B------:R-:W-:Y:S01]  /*4200*/  IMAD.WIDE.U32 R4, R152, -0x326172a9, RZ ;  /* 0xcd9e8d5798047825 */ /* 0x000fe200078e00ff */
[----:B------:R-:W-:Y:S01]  /*4210*/  LOP3.LUT R148, R13, UR5, R148, 0x96, !PT ;  /* 0x000000050d947c12 */ /* 0x000fe2000f8e9694 */
[----:B------:R-:W-:Y:S01]  /*4220*/  MUFU.EX2 R169, R14 ;  /* 0x0000000e00a97308 */ /* 0x000fe20000000800 */
[----:B------:R-:W-:Y:S01]  /*4230*/  @P0 FSEL R27, R27, -INF , !P4 ;  /* 0xff8000001b1b0808 */ /* 0x000fe20006000000 */
[----:B------:R-:W-:Y:S01]  /*4240*/  UIADD3 UR5, UR10, -0x4ab325aa, URZ ;  /* 0xb54cda560a057890 */ /* 0x000fe2000fffe03f */
[----:B------:R-:W-:Y:S01]  /*4250*/  PLOP3.LUT P0, PT, PT, PT, UP0, 0x80, 0x0 ;  /* 0x000000000000781c */ /* 0x000fe20003f0f008 */
[--C-:B------:R-:W-:Y:S01]  /*4260*/  FFMA.FTZ R23, R23, c[0x0][0x23c], -R133.reuse ;  /* 0x00008f0017177a23 */ /* 0x100fe20000010885 */
[----:B------:R-:W-:Y:S01]  /*4270*/  @P2 FSEL R25, R25, -INF , !P4 ;  /* 0xff80000019192808 */ /* 0x000fe20006000000 */
[----:B------:R-:W-:Y:S01]  /*4280*/  FFMA.FTZ R27, R27, c[0x0][0x23c], -R0 ;  /* 0x00008f001b1b7a23 */ /* 0x000fe20000010800 */
[----:B------:R-:W-:Y:S02]  /*4290*/  PLOP3.LUT P2, PT, PT, PT, UP0, 0x80, 0x0 ;  /* 0x000000000000781c */ /* 0x000fe40003f4f008 */
[----:B------:R-:W-:Y:S01]  /*42a0*/  LOP3.LUT R13, R11, UR4, R8, 0x96, !PT ;  /* 0x000000040b0d7c12 */ /* 0x000fe2000f8e9608 */
[----:B------:R1:W-:Y:S01]  /*42b0*/  MUFU.EX2 R168, R15 ;  /* 0x0000000f00a87308 */ /* 0x0003e20000000800 */
[----:B------:R-:W-:Y:S01]  /*42c0*/  @P1 FSEL R30, R30, -INF , !P5 ;  /* 0xff8000001e1e1808 */ /* 0x000fe20006800000 */
[----:B------:R-:W-:Y:S01]  /*42d0*/  IMAD.WIDE.U32 R8, R142, -0x2daee0ad, RZ ;  /* 0xd2511f538e087825 */ /* 0x000fe200078e00ff */
[----:B------:R-:W-:Y:S02]  /*42e0*/  PLOP3.LUT P1, PT, PT, PT, UP0, 0x80, 0x0 ;  /* 0x000000000000781c */ /* 0x000fe40003f2f008 */
[----:B------:R-:W-:Y:S01]  /*42f0*/  @P3 FSEL R21, R21, -INF , !P4 ;  /* 0xff80000015153808 */ /* 0x000fe20006000000 */
[----:B------:R-:W-:Y:S01]  /*4300*/  FFMA.FTZ R30, R30, c[0x0][0x23c], -R0 ;  /* 0x00008f001e1e7a23 */ /* 0x000fe20000010800 */
[----:B------:R-:W-:Y:S01]  /*4310*/  PLOP3.LUT P3, PT, PT, PT, UP0, 0x80, 0x0 ;  /* 0x000000000000781c */ /* 0x000fe20003f6f008 */
[----:B------:R-:W-:Y:S01]  /*4320*/  FFMA.FTZ R25, R25, c[0x0][0x23c], -R132 ;  /* 0x00008f0019197a23 */ /* 0x000fe20000010884 */
[C---:B------:R-:W-:Y:S01]  /*4330*/  LOP3.LUT R135, R8.reuse, 0xff, RZ, 0xc0, !PT ;  /* 0x000000ff08877812 */ /* 0x040fe200078ec0ff */
[----:B------:R-:W-:Y:S01]  /*4340*/  MUFU.EX2 R234, R234 ;  /* 0x000000ea00ea7308 */ /* 0x000fe20000000800 */
[----:B------:R-:W-:Y:S01]  /*4350*/  SHF.R.U32.HI R141, RZ, 0x18, R8 ;  /* 0x00000018ff8d7819 */ /* 0x000fe20000011608 */
[----:B------:R-:W-:Y:S01]  /*4360*/  FFMA.FTZ R21, R21, c[0x0][0x23c], -R134 ;  /* 0x00008f0015157a23 */ /* 0x000fe20000010886 */
[----:B------:R-:W-:Y:S02]  /*4370*/  LOP3.LUT R143, R8, 0xffff, RZ, 0xc0, !PT ;  /* 0x0000ffff088f7812 */ /* 0x000fe400078ec0ff */
[----:B------:R-:W-:Y:S02]  /*4380*/  SHF.R.U32.HI R236, RZ, 0x10, R8 ;  /* 0x00000010ffec7819 */ /* 0x000fe40000011608 */
[----:B------:R-:W-:Y:S02]  /*4390*/  LOP3.LUT R8, R5, UR5, R154, 0x96, !PT ;  /* 0x0000000505087c12 */ /* 0x000fe4000f8e969a */
[----:B------:R-:W-:Y:S01]  /*43a0*/  @P0 FSEL R34, R34, -INF , !P5 ;  /* 0xff80000022220808 */ /* 0x000fe20006800000 */
[----:B------:R-:W-:Y:S01]  /*43b0*/  MUFU.EX2 R159, R20 ;  /* 0x00000014009f7308 */ /* 0x000fe20000000800 */
[----:B------:R-:W-:Y:S02]  /*43c0*/  PLOP3.LUT P0, PT, PT, PT, UP0, 0x80, 0x0 ;  /* 0x000000000000781c */ /* 0x000fe40003f0f008 */
[----:B------:R-:W-:Y:S01]  /*43d0*/  LOP3.LUT R16, R4, 0xffff, RZ, 0xc0, !PT ;  /* 0x0000ffff04107812 */ /* 0x000fe200078ec0ff */
[----:B------:R-:W-:Y:S01]  /*43e0*/  FFMA.FTZ R34, R34, c[0x0][0x23c], -R133 ;  /* 0x00008f0022227a23 */ /* 0x000fe20000010885 */
[----:B---3--:R-:W-:Y:S02]  /*43f0*/  LOP3.LUT R18, R4, 0xff, RZ, 0xc0, !PT ;  /* 0x000000ff04127812 */ /* 0x008fe400078ec0ff */
[--C-:B----4-:R-:W-:Y:S02]  /*4400*/  SHF.R.U32.HI R19, RZ, 0x18, R4.reuse ;  /* 0x00000018ff137819 */ /* 0x110fe40000011604 */
[----:B------:R-:W-:Y:S01]  /*4410*/  SHF.R.U32.HI R17, RZ, 0x10, R4 ;  /* 0x00000010ff117819 */ /* 0x000fe20000011604 */
[----:B------:R-:W-:Y:S01]  /*4420*/  IMAD.WIDE.U32 R4, R148, -0x326172a9, RZ ;  /* 0xcd9e8d5794047825 */ /* 0x000fe200078e00ff */
[----:B------:R-:W-:Y:S01]  /*4430*/  LOP3.LUT R12, R9, UR4, R12, 0x96, !PT ;  /* 0x00000004090c7c12 */ /* 0x000fe2000f8e960c */
[----:B------:R-:W-:Y:S01]  /*4440*/  ULDC.U8 UR4, c[0x0][0x2d8] ;  /* 0x0000b60000047ab9 */ /* 0x000fe20000000000 */
[----:B------:R-:W-:Y:S01]  /*4450*/  LOP3.LUT R9, R8, 0xffff, RZ, 0xc0, !PT ;  /* 0x0000ffff08097812 */ /* 0x000fe200078ec0ff */
[----:B------:R-:W-:Y:S01]  /*4460*/  MUFU.EX2 R158, R21 ;  /* 0x00000015009e7308 */ /* 0x000fe20000000800 */
[----:B-1----:R-:W-:Y:S02]  /*4470*/  LOP3.LUT R15, R10, 0xff, RZ, 0xc0, !PT ;  /* 0x000000ff0a0f7812 */ /* 0x002fe400078ec0ff */
[----:B------:R-:W-:Y:S02]  /*4480*/  SHF.R.U32.HI R14, RZ, 0x18, R10 ;  /* 0x00000018ff0e7819 */ /* 0x000fe4000001160a */
[----:B------:R-:W-:Y:S02]  /*4490*/  @P1 FSEL R29, R29, -INF , !P6 ;  /* 0xff8000001d1d1808 */ /* 0x000fe40007000000 */
[----:B------:R-:W-:Y:S02]  /*44a0*/  @P2 FSEL R32, R32, -INF , !P5 ;  /* 0xff80000020202808 */ /* 0x000fe40006800000 */
[----:B------:R-:W-:Y:S01]  /*44b0*/  PLOP3.LUT P2, PT, PT, PT, UP0, 0x80, 0x0 ;  /* 0x000000000000781c */ /* 0x000fe20003f4f008 */
[----:B------:R-:W-:Y:S01]  /*44c0*/  MUFU.EX2 R157, R22 ;  /* 0x00000016009d7308 */ /* 0x000fe20000000800 */
[----:B------:R-:W-:Y:S01]  /*44d0*/  PLOP3.LUT P1, PT, PT, PT, UP0, 0x80, 0x0 ;  /* 0x000000000000781c */ /* 0x000fe20003f2f008 */
[----:B------:R-:W-:Y:S01]  /*44e0*/  FFMA.FTZ R32, R32, c[0x0][0x23c], -R134 ;  /* 0x00008f0020207a23 */ /* 0x000fe20000010886 */
[----:B------:R-:W-:Y:S02]  /*44f0*/  LOP3.LUT R142, R10, 0xffff, RZ, 0xc0, !PT ;  /* 0x0000ffff0a8e7812 */ /* 0x000fe400078ec0ff */
[----:B------:R-:W-:Y:S02]  /*4500*/  @P3 FSEL R28, R28, -INF , !P5 ;  /* 0xff8000001c1c3808 */ /* 0x000fe40006800000 */
[----:B------:R-:W-:Y:S02]  /*4510*/  ISETP.LE.U32.AND P4, PT, R15, UR4, PT ;  /* 0x000000040f007c0c */ /* 0x000fe4000bf83070 */
[----:B------:R-:W-:Y:S01]  /*4520*/  ISETP.LE.U32.AND P3, PT, R14, UR4, PT ;  /* 0x000000040e007c0c */ /* 0x000fe2000bf63070 */
[----:B------:R-:W-:Y:S01]  /*4530*/  MUFU.EX2 R155, R24 ;  /* 0x00000018009b7308 */ /* 0x000fe20000000800 */
[----:B------:R-:W-:Y:S01]  /*4540*/  LOP3.LUT R10, R4, 0xffff, RZ, 0xc0, !PT ;  /* 0x0000ffff040a7812 */ /* 0x000fe200078ec0ff */
[--C-:B------:R-:W-:Y:S01]  /*4550*/  FFMA.FTZ R28, R28, c[0x0][0x23c], -R132.reuse ;  /* 0x00008f001c1c7a23 */ /* 0x100fe20000010884 */
[----:B------:R-:W-:Y:S01]  /*4560*/  LOP3.LUT R15, R4, 0xff, RZ, 0xc0, !PT ;  /* 0x000000ff040f7812 */ /* 0x000fe200078ec0ff */
[----:B------:R-:W-:Y:S01]  /*4570*/  FFMA.FTZ R132, R29, c[0x0][0x23c], -R132 ;  /* 0x00008f001d847a23 */ /* 0x000fe20000010884 */
[--C-:B------:R-:W-:Y:S02]  /*4580*/  SHF.R.U32.HI R14, RZ, 0x10, R4.reuse ;  /* 0x00000010ff0e7819 */ /* 0x100fe40000011604 */
[----:B------:R-:W-:Y:S02]  /*4590*/  SHF.R.U32.HI R11, RZ, 0x18, R4 ;  /* 0x00000018ff0b7819 */ /* 0x000fe40000011604 */
[----:B------:R-:W-:Y:S01]  /*45a0*/  SHF.R.U32.HI R4, RZ, 0x8, R9 ;  /* 0x00000008ff047819 */ /* 0x000fe20000011609 */
[----:B------:R-:W-:Y:S01]  /*45b0*/  MUFU.EX2 R153, R26 ;  /* 0x0000001a00997308 */ /* 0x000fe20000000800 */
[----:B------:R-:W-:Y:S01]  /*45c0*/  LOP3.LUT R6, R5, UR5, R140, 0x96, !PT ;  /* 0x0000000505067c12 */ /* 0x000fe2000f8e968c */
[----:B------:R-:W-:Y:S01]  /*45d0*/  IMAD.U32 R140, RZ, RZ, UR16 ;  /* 0x00000010ff8c7e24 */ /* 0x000fe2000f8e00ff */
[----:B------:R-:W-:Y:S02]  /*45e0*/  LOP3.LUT R7, R8, 0xff, RZ, 0xc0, !PT ;  /* 0x000000ff08077812 */ /* 0x000fe400078ec0ff */
[--C-:B------:R-:W-:Y:S02]  /*45f0*/  SHF.R.U32.HI R5, RZ, 0x18, R8.reuse ;  /* 0x00000018ff057819 */ /* 0x100fe40000011608 */
[----:B------:R-:W-:Y:S02]  /*4600*/  SHF.R.U32.HI R8, RZ, 0x10, R8 ;  /* 0x00000010ff087819 */ /* 0x000fe40000011608 */
[----:B------:R-:W-:Y:S01]  /*4610*/  LOP3.LUT R4, R4, 0xffff, RZ, 0xc0, !PT ;  /* 0x0000ffff04047812 */ /* 0x000fe200078ec0ff */
[----:B------:R-:W1:Y:S01]  /*4620*/  MUFU.EX2 R149, R32 ;  /* 0x0000002000957308 */ /* 0x000e620000000800 */
[----:B------:R-:W-:Y:S02]  /*4630*/  @P0 FSEL R33, R33, -INF , !P6 ;  /* 0xff80000021210808 */ /* 0x000fe40007000000 */
[----:B------:R-:W-:Y:S02]  /*4640*/  ISETP.LE.U32.AND P0, PT, R4, UR4, PT ;  /* 0x0000000404007c0c */ /* 0x000fe4000bf03070 */
[----:B------:R-:W-:Y:S01]  /*4650*/  LOP3.LUT R8, R8, 0xff, RZ, 0xc0, !PT ;  /* 0x000000ff08087812 */ /* 0x000fe200078ec0ff */
[----:B------:R-:W-:Y:S01]  /*4660*/  FFMA.FTZ R134, R33, c[0x0][0x23c], -R134 ;  /* 0x00008f0021867a23 */ /* 0x000fe20000010886 */
[----:B------:R-:W-:Y:S02]  /*4670*/  LOP3.LUT R4, R6, 0xffff, RZ, 0xc0, !PT ;  /* 0x0000ffff06047812 */ /* 0x000fe400078ec0ff */
[----:B------:R-:W-:Y:S01]  /*4680*/  @P2 FSEL R31, R31, -INF , !P6 ;  /* 0xff8000001f1f2808 */ /* 0x000fe20007000000 */
[----:B------:R-:W-:Y:S01]  /*4690*/  MUFU.EX2 R148, R134 ;  /* 0x0000008600947308 */ /* 0x000fe20000000800 */
[----:B------:R-:W-:Y:S02]  /*46a0*/  @P1 FSEL R35, R35, -INF , !P6 ;  /* 0xff80000023231808 */ /* 0x000fe40007000000 */
[----:B------:R-:W-:Y:S01]  /*46b0*/  ISETP.LE.U32.AND P6, PT, R8, UR4, PT ;  /* 0x0000000408007c0c */ /* 0x000fe2000bfc3070 */
[----:B------:R-:W-:Y:S01]  /*46c0*/  FFMA.FTZ R0, R31, c[0x0][0x23c], -R0 ;  /* 0x00008f001f007a23 */ /* 0x000fe20000010800 */
[----:B------:R-:W-:Y:S01]  /*46d0*/  SHF.R.U32.HI R4, RZ, 0x8, R4 ;  /* 0x00000008ff047819 */ /* 0x000fe20000011604 */
[----:B--2---:R-:W-:Y:S01]  /*46e0*/  @!P0 FADD.FTZ R165, -R165, -RZ ;  /* 0x800000ffa5a58221 */ /* 0x004fe20000010100 */
[----:B------:R-:W-:Y:S01]  /*46f0*/  ISETP.LE.U32.AND P2, PT, R5, UR4, PT ;  /* 0x0000000405007c0c */ /* 0x000fe2000bf43070 */
[----:B------:R-:W-:Y:S01]  /*4700*/  FFMA.FTZ R133, R35, c[0x0][0x23c], -R133 ;  /* 0x00008f0023857a23 */ /* 0x000fe20000010885 */
[----:B------:R-:W-:Y:S01]  /*4710*/  ISETP.LE.U32.AND P5, PT, R7, UR4, PT ;  /* 0x0000000407007c0c */ /* 0x000fe2000bfa3070 */
[----:B------:R-:W-:Y:S01]  /*4720*/  MUFU.EX2 R144, R0 ;  /* 0x0000000000907308 */ /* 0x000fe20000000800 */
[----:B------:R-:W-:Y:S02]  /*4730*/  LOP3.LUT R4, R4, 0xffff, RZ, 0xc0, !PT ;  /* 0x0000ffff04047812 */ /* 0x000fe400078ec0ff */
[----:B------:R-:W-:Y:S01]  /*4740*/  LOP3.LUT R7, R6, 0xff, RZ, 0xc0, !PT ;  /* 0x000000ff06077812 */ /* 0x000fe200078ec0ff */
[----:B-1----:R-:W-:Y:S01]  /*4750*/  @!P4 FADD.FTZ R149, -R149, -RZ ;  /* 0x800000ff9595c221 */ /* 0x002fe20000010100 */
[----:B------:R-:W-:Y:S01]  /*4760*/  ISETP.LE.U32.AND P0, PT, R4, UR4, PT ;  /* 0x0000000404007c0c */ /* 0x000fe2000bf03070 */
[----:B------:R-:W-:Y:S01]  /*4770*/  @!P6 FADD.FTZ R164, -R164, -RZ ;  /* 0x800000ffa4a4e221 */ /* 0x000fe20000010100 */
[--C-:B------:R-:W-:Y:S02]  /*4780*/  SHF.R.U32.HI R5, RZ, 0x10, R6.reuse ;  /* 0x00000010ff057819 */ /* 0x100fe40000011606 */
[----:B------:R-:W-:Y:S01]  /*4790*/  SHF.R.U32.HI R6, RZ, 0x18, R6 ;  /* 0x00000018ff067819 */ /* 0x000fe20000011606 */
[----:B------:R-:W-:Y:S01]  /*47a0*/  @!P2 FADD.FTZ R171, -R171, -RZ ;  /* 0x800000ffababa221 */ /* 0x000fe20000010100 */
[----:B------:R-:W-:Y:S01]  /*47b0*/  ISETP.LE.U32.AND P1, PT, R7, UR4, PT ;  /* 0x0000000407007c0c */ /* 0x000fe2000bf23070 */
[----:B------:R-:W-:Y:S01]  /*47c0*/  @!P5 FADD.FTZ R166, -R166, -RZ ;  /* 0x800000ffa6a6d221 */ /* 0x000fe20000010100 */
[----:B------:R-:W-:Y:S01]  /*47d0*/  ISETP.LE.U32.AND P6, PT, R6, UR4, PT ;  /* 0x0000000406007c0c */ /* 0x000fe2000bfc3070 */
[----:B------:R-:W-:Y:S01]  /*47e0*/  MUFU.EX2 R156, R23 ;  /* 0x00000017009c7308 */ /* 0x000fe20000000800 */
[----:B------:R-:W-:Y:S02]  /*47f0*/  LOP3.LUT R5, R5, 0xff, RZ, 0xc0, !PT ;  /* 0x000000ff05057812 */ /* 0x000fe400078ec0ff */
[----:B------:R-:W-:Y:S01]  /*4800*/  ISETP.LE.U32.AND P2, PT, R15, UR4, PT ;  /* 0x000000040f007c0c */ /* 0x000fe2000bf43070 */
[----:B------:R-:W-:Y:S01]  /*4810*/  @!P0 FADD.FTZ R232, -R232, -RZ ;  /* 0x800000ffe8e88221 */ /* 0x000fe20000010100 */
[----:B------:R-:W-:Y:S02]  /*4820*/  ISETP.LE.U32.AND P5, PT, R5, UR4, PT ;  /* 0x0000000405007c0c */ /* 0x000fe4000bfa3070 */
[----:B------:R-:W-:Y:S02]  /*4830*/  LOP3.LUT R5, R14, 0xff, RZ, 0xc0, !PT ;  /* 0x000000ff0e057812 */ /* 0x000fe400078ec0ff */
[----:B------:R-:W-:Y:S01]  /*4840*/  SHF.R.U32.HI R4, RZ, 0x8, R10 ;  /* 0x00000008ff047819 */ /* 0x000fe2000001160a */
[----:B------:R-:W-:Y:S01]  /*4850*/  @!P1 FADD.FTZ R233, -R233, -RZ ;  /* 0x800000ffe9e99221 */ /* 0x000fe20000010100 */
[----:B------:R-:W-:Y:S01]  /*4860*/  ISETP.LE.U32.AND P0, PT, R5, UR4, PT ;  /* 0x0000000405007c0c */ /* 0x000fe2000bf03070 */
[----:B------:R-:W-:Y:S01]  /*4870*/  @!P6 FADD.FTZ R234, -R234, -RZ ;  /* 0x800000ffeaeae221 */ /* 0x000fe20000010100 */
[----:B------:R-:W-:Y:S01]  /*4880*/  LOP3.LUT R4, R4, 0xffff, RZ, 0xc0, !PT ;  /* 0x0000ffff04047812 */ /* 0x000fe200078ec0ff */
[----:B------:R-:W-:Y:S01]  /*4890*/  MUFU.EX2 R154, R25 ;  /* 0x00000019009a7308 */ /* 0x000fe20000000800 */
[----:B------:R-:W-:Y:S01]  /*48a0*/  ISETP.LE.U32.AND P6, PT, R11, UR4, PT ;  /* 0x000000040b007c0c */ /* 0x000fe2000bfc3070 */
[----:B------:R-:W-:Y:S01]  /*48b0*/  @!P2 FADD.FTZ R170, -R170, -RZ ;  /* 0x800000ffaaaaa221 */ /* 0x000fe20000010100 */
[----:B------:R-:W-:Y:S01]  /*48c0*/  ISETP.LE.U32.AND P1, PT, R4, UR4, PT ;  /* 0x0000000404007c0c */ /* 0x000fe2000bf23070 */
[----:B------:R-:W-:Y:S01]  /*48d0*/  @!P5 FADD.FTZ R235, -R235, -RZ ;  /* 0x800000ffebebd221 */ /* 0x000fe20000010100 */
[----:B------:R-:W-:Y:S02]  /*48e0*/  SHF.R.U32.HI R4, RZ, 0x8, R16 ;  /* 0x00000008ff047819 */ /* 0x000fe40000011610 */
[----:B------:R-:W-:Y:S02]  /*48f0*/  ISETP.LE.U32.AND P2, PT, R18, UR4, PT ;  /* 0x0000000412007c0c */ /* 0x000fe4000bf43070 */
[----:B------:R-:W-:Y:S01]  /*4900*/  LOP3.LUT R4, R4, 0xffff, RZ, 0xc0, !PT ;  /* 0x0000ffff04047812 */ /* 0x000fe200078ec0ff */
[----:B------:R-:W-:Y:S01]  /*4910*/  @!P0 FADD.FTZ R169, -R169, -RZ ;  /* 0x800000ffa9a98221 */ /* 0x000fe20000010100 */
[----:B------:R-:W-:Y:S01]  /*4920*/  LOP3.LUT R5, R17, 0xff, RZ, 0xc0, !PT ;  /* 0x000000ff11057812 */ /* 0x000fe200078ec0ff */
[----:B------:R-:W-:Y:S01]  /*4930*/  MUFU.EX2 R146, R34 ;  /* 0x0000002200927308 */ /* 0x000fe20000000800 */
[----:B------:R-:W-:Y:S01]  /*4940*/  ISETP.LE.U32.AND P0, PT, R4, UR4, PT ;  /* 0x0000000404007c0c */ /* 0x000fe2000bf03070 */
[----:B------:R-:W-:Y:S01]  /*4950*/  @!P6 FADD.FTZ R168, -R168, -RZ ;  /* 0x800000ffa8a8e221 */ /* 0x000fe20000010100 */
[----:B------:R-:W-:Y:S01]  /*4960*/  LOP3.LUT R4, R13, 0xffff, RZ, 0xc0, !PT ;  /* 0x0000ffff0d047812 */ /* 0x000fe200078ec0ff */
[----:B------:R-:W-:Y:S01]  /*4970*/  @!P1 FADD.FTZ R167, -R167, -RZ ;  /* 0x800000ffa7a79221 */ /* 0x000fe20000010100 */
[----:B------:R-:W-:Y:S02]  /*4980*/  ISETP.LE.U32.AND P6, PT, R5, UR4, PT ;  /* 0x0000000405007c0c */ /* 0x000fe4000bfc3070 */
[----:B------:R-:W-:Y:S01]  /*4990*/  LOP3.LUT R5, R13, 0xff, RZ, 0xc0, !PT ;  /* 0x000000ff0d057812 */ /* 0x000fe200078ec0ff */
[----:B------:R-:W-:Y:S01]  /*49a0*/  @!P2 FADD.FTZ R163, -R163, -RZ ;  /* 0x800000ffa3a3a221 */ /* 0x000fe20000010100 */
[----:B------:R-:W-:Y:S01]  /*49b0*/  SHF.R.U32.HI R4, RZ, 0x8, R4 ;  /* 0x00000008ff047819 */ /* 0x000fe20000011604 */
[----:B------:R-:W1:Y:S01]  /*49c0*/  MUFU.EX2 R145, R133 ;  /* 0x0000008500917308 */ /* 0x000e620000000800 */
[----:B------:R-:W-:Y:S02]  /*49d0*/  ISETP.LE.U32.AND P2, PT, R5, UR4, PT ;  /* 0x0000000405007c0c */ /* 0x000fe4000bf43070 */
[----:B------:R-:W-:Y:S01]  /*49e0*/  LOP3.LUT R4, R4, 0xffff, RZ, 0xc0, !PT ;  /* 0x0000ffff04047812 */ /* 0x000fe200078ec0ff */
[----:B------:R-:W-:Y:S01]  /*49f0*/  @!P0 FADD.FTZ R162, -R162, -RZ ;  /* 0x800000ffa2a28221 */ /* 0x000fe20000010100 */
[----:B------:R-:W-:Y:S02]  /*4a00*/  SHF.R.U32.HI R5, RZ, 0x10, R13 ;  /* 0x00000010ff057819 */ /* 0x000fe4000001160d */
[----:B------:R-:W-:Y:S01]  /*4a10*/  ISETP.LE.U32.AND P0, PT, R4, UR4, PT ;  /* 0x0000000404007c0c */ /* 0x000fe2000bf03070 */
[----:B------:R-:W-:Y:S01]  /*4a20*/  @!P6 FADD.FTZ R161, -R161, -RZ ;  /* 0x800000ffa1a1e221 */ /* 0x000fe20000010100 */
[----:B------:R-:W-:Y:S01]  /*4a30*/  LOP3.LUT R4, R5, 0xff, RZ, 0xc0, !PT ;  /* 0x000000ff05047812 */ /* 0x000fe200078ec0ff */
[----:B------:R-:W-:Y:S01]  /*4a40*/  MUFU.EX2 R152, R27 ;  /* 0x0000001b00987308 */ /* 0x000fe20000000800 */
[----:B------:R-:W-:Y:S02]  /*4a50*/  LOP3.LUT R5, R12, 0xffff, RZ, 0xc0, !PT ;  /* 0x0000ffff0c057812 */ /* 0x000fe400078ec0ff */
[----:B------:R-:W-:Y:S01]  /*4a60*/  ISETP.LE.U32.AND P6, PT, R4, UR4, PT ;  /* 0x0000000404007c0c */ /* 0x000fe2000bfc3070 */
[----:B------:R-:W-:Y:S01]  /*4a70*/  @!P2 FADD.FTZ R159, -R159, -RZ ;  /* 0x800000ff9f9fa221 */ /* 0x000fe20000010100 */
[----:B------:R-:W-:Y:S02]  /*4a80*/  SHF.R.U32.HI R4, RZ, 0x8, R5 ;  /* 0x00000008ff047819 */ /* 0x000fe40000011605 */
[----:B------:R-:W-:Y:S02]  /*4a90*/  LOP3.LUT R5, R12, 0xff, RZ, 0xc0, !PT ;  /* 0x000000ff0c057812 */ /* 0x000fe400078ec0ff */
[----:B------:R-:W-:Y:S01]  /*4aa0*/  LOP3.LUT R4, R4, 0xffff, RZ, 0xc0, !PT ;  /* 0x0000ffff04047812 */ /* 0x000fe200078ec0ff */
[----:B------:R-:W-:Y:S01]  /*4ab0*/  @!P0 FADD.FTZ R158, -R158, -RZ ;  /* 0x800000ff9e9e8221 */ /* 0x000fe20000010100 */
[----:B------:R-:W-:Y:S01]  /*4ac0*/  ISETP.LE.U32.AND P2, PT, R5, UR4, PT ;  /* 0x0000000405007c0c */ /* 0x000fe2000bf43070 */
[----:B------:R-:W-:Y:S01]  /*4ad0*/  MUFU.EX2 R151, R28 ;  /* 0x0000001c00977308 */ /* 0x000fe20000000800 */
[----:B------:R-:W-:Y:S01]  /*4ae0*/  SHF.R.U32.HI R5, RZ, 0x10, R12 ;  /* 0x00000010ff057819 */ /* 0x000fe2000001160c */
[----:B-1----:R-:W-:Y:S01]  /*4af0*/  @!P3 FADD.FTZ R145, -R145, -RZ ;  /* 0x800000ff9191b221 */ /* 0x002fe20000010100 */
[----:B------:R-:W-:Y:S01]  /*4b00*/  ISETP.LE.U32.AND P0, PT, R4, UR4, PT ;  /* 0x0000000404007c0c */ /* 0x000fe2000bf03070 */
[----:B------:R-:W-:Y:S01]  /*4b10*/  @!P6 FADD.FTZ R157, -R157, -RZ ;  /* 0x800000ff9d9de221 */ /* 0x000fe20000010100 */
[----:B------:R-:W-:Y:S02]  /*4b20*/  LOP3.LUT R4, R5, 0xff, RZ, 0xc0, !PT ;  /* 0x000000ff05047812 */ /* 0x000fe400078ec0ff */
[----:B------:R-:W-:Y:S02]  /*4b30*/  SHF.R.U32.HI R5, RZ, 0x8, R142 ;  /* 0x00000008ff057819 */ /* 0x000fe4000001168e */
[----:B------:R-:W-:Y:S01]  /*4b40*/  ISETP.LE.U32.AND P6, PT, R4, UR4, PT ;  /* 0x0000000404007c0c */ /* 0x000fe2000bfc3070 */
[----:B------:R-:W1:Y:S01]  /*4b50*/  MUFU.EX2 R150, R132 ;  /* 0x0000008400967308 */ /* 0x000e620000000800 */
[----:B------:R-:W-:Y:S01]  /*4b60*/  LOP3.LUT R4, R5, 0xffff, RZ, 0xc0, !PT ;  /* 0x0000ffff05047812 */ /* 0x000fe200078ec0ff */
[----:B------:R-:W-:Y:S01]  /*4b70*/  @!P2 FADD.FTZ R155, -R155, -RZ ;  /* 0x800000ff9b9ba221 */ /* 0x000fe20000010100 */
[----:B------:R-:W-:Y:S02]  /*4b80*/  ISETP.LE.U32.AND P1, PT, R19, UR4, PT ;  /* 0x0000000413007c0c */ /* 0x000fe4000bf23070 */
[----:B------:R-:W-:Y:S01]  /*4b90*/  ISETP.LE.U32.AND P2, PT, R4, UR4, PT ;  /* 0x0000000404007c0c */ /* 0x000fe2000bf43070 */
[----:B------:R-:W-:Y:S01]  /*4ba0*/  @!P0 FADD.FTZ R154, -R154, -RZ ;  /* 0x800000ff9a9a8221 */ /* 0x000fe20000010100 */
[----:B------:R-:W-:Y:S02]  /*4bb0*/  LOP3.LUT R4, R237, 0xff, RZ, 0xc0, !PT ;  /* 0x000000ffed047812 */ /* 0x000fe400078ec0ff */
[----:B------:R-:W2:Y:S01]  /*4bc0*/  LDL R237, [R1] ;  /* 0x0000000001ed7983 */ /* 0x000ea20000100800 */
[----:B------:R-:W-:Y:S01]  /*4bd0*/  SHF.R.U32.HI R5, RZ, 0x8, R143 ;  /* 0x00000008ff057819 */ /* 0x000fe2000001168f */
[----:B------:R-:W3:Y:S01]  /*4be0*/  MUFU.EX2 R147, R30 ;  /* 0x0000001e00937308 */ /* 0x000ee20000000800 */
[----:B------:R-:W-:Y:S01]  /*4bf0*/  @!P6 FADD.FTZ R153, -R153, -RZ ;  /* 0x800000ff9999e221 */ /* 0x000fe20000010100 */
[----:B------:R-:W-:Y:S02]  /*4c00*/  ISETP.LE.U32.AND P6, PT, R4, UR4, PT ;  /* 0x0000000404007c0c */ /* 0x000fe4000bfc3070 */
[----:B------:R-:W-:Y:S01]  /*4c10*/  F2FP.RELU.BF16.PACK_AB R4, R165, R166 ;  /* 0x000000a6a504723e */ /* 0x000fe200000018ff */
[----:B------:R-:W-:Y:S01]  /*4c20*/  @!P1 FADD.FTZ R160, -R160, -RZ ;  /* 0x800000ffa0a09221 */ /* 0x000fe20000010100 */
[----:B------:R-:W-:Y:S01]  /*4c30*/  F2FP.RELU.BF16.PACK_AB R7, R171, R164 ;  /* 0x000000a4ab07723e */ /* 0x000fe200000018ff */
[----:B------:R-:W-:Y:S01]  /*4c40*/  @!P2 FADD.FTZ R148, -R148, -RZ ;  /* 0x800000ff9494a221 */ /* 0x000fe20000010100 */
[----:B------:R-:W-:Y:S01]  /*4c50*/  LOP3.LUT R5, R5, 0xffff, RZ, 0xc0, !PT ;  /* 0x0000ffff05057812 */ /* 0x000fe200078ec0ff */
[----:B------:R4:W-:Y:S01]  /*4c60*/  STS [R241+0x13000], R4 ;  /* 0x01300004f1007388 */ /* 0x0009e20000000800 */
[----:B------:R-:W-:Y:S02]  /*4c70*/  LOP3.LUT R6, R236, 0xff, RZ, 0xc0, !PT ;  /* 0x000000ffec067812 */ /* 0x000fe400078ec0ff */
[----:B------:R-:W-:Y:S01]  /*4c80*/  ISETP.LE.U32.AND P2, PT, R5, UR4, PT ;  /* 0x0000000405007c0c */ /* 0x000fe2000bf43070 */
[----:B------:R4:W-:Y:S01]  /*4c90*/  STS [R241+0x13400], R7 ;  /* 0x01340007f1007388 */ /* 0x0009e20000000800 */
[----:B------:R-:W-:Y:S01]  /*4ca0*/  F2FP.RELU.BF16.PACK_AB R5, R162, R163 ;  /* 0x000000a3a205723e */ /* 0x000fe200000018ff */
[----:B------:R-:W-:Y:S01]  /*4cb0*/  @!P6 FADD.FTZ R146, -R146, -RZ ;  /* 0x800000ff9292e221 */ /* 0x000fe20000010100 */
[----:B------:R-:W-:Y:S02]  /*4cc0*/  ISETP.LE.U32.AND P4, PT, R6, UR4, PT ;  /* 0x0000000406007c0c */ /* 0x000fe4000bf83070 */
[----:B------:R-:W-:Y:S01]  /*4cd0*/  F2FP.RELU.BF16.PACK_AB R6, R232, R233 ;  /* 0x000000e9e806723e */ /* 0x000fe200000018ff */
[----:B------:R4:W-:Y:S01]  /*4ce0*/  STS [R240+0x13000], R5 ;  /* 0x01300005f0007388 */ /* 0x0009e20000000800 */
[----:B------:R-:W-:Y:S02]  /*4cf0*/  F2FP.RELU.BF16.PACK_AB R0, R234, R235 ;  /* 0x000000ebea00723e */ /* 0x000fe400000018ff */
[----:B------:R-:W-:Y:S02]  /*4d00*/  SHF.R.U32.HI R13, RZ, 0x18, R13 ;  /* 0x00000018ff0d7819 */ /* 0x000fe4000001160d */
[----:B------:R-:W-:Y:S01]  /*4d10*/  SHF.R.U32.HI R12, RZ, 0x18, R12 ;  /* 0x00000018ff0c7819 */ /* 0x000fe2000001160c */
[----:B-1----:R-:W-:Y:S01]  /*4d20*/  @!P2 FADD.FTZ R150, -R150, -RZ ;  /* 0x800000ff9696a221 */ /* 0x002fe20000010100 */
[----:B------:R-:W-:Y:S02]  /*4d30*/  ISETP.LE.U32.AND P1, PT, R13, UR4, PT ;  /* 0x000000040d007c0c */ /* 0x000fe4000bf23070 */
[----:B------:R-:W-:Y:S01]  /*4d40*/  ISETP.LE.U32.AND P0, PT, R12, UR4, PT ;  /* 0x000000040c007c0c */ /* 0x000fe2000bf03070 */
[----:B---3--:R-:W-:Y:S01]  /*4d50*/  @!P4 FADD.FTZ R147, -R147, -RZ ;  /* 0x800000ff9393c221 */ /* 0x008fe20000010100 */
[----:B------:R-:W-:Y:S02]  /*4d60*/  ISETP.LE.U32.AND P5, PT, R135, UR4, PT ;  /* 0x0000000487007c0c */ /* 0x000fe4000bfa3070 */
[----:B------:R-:W-:Y:S02]  /*4d70*/  FSETP.GE.FTZ.AND P2, PT, R166, RZ, PT ;  /* 0x000000ffa600720b */ /* 0x000fe40003f56000 */
[----:B----4-:R-:W-:Y:S02]  /*4d80*/  F2FP.RELU.BF16.PACK_AB R4, R160, R161 ;  /* 0x000000a1a004723e */ /* 0x010fe400000018ff */
[----:B------:R-:W-:Y:S02]  /*4d90*/  FSETP.GE.FTZ.AND P4, PT, R162, RZ, PT ;  /* 0x000000ffa200720b */ /* 0x000fe40003f96000 */
[----:B------:R-:W-:Y:S01]  /*4da0*/  F2FP.RELU.BF16.PACK_AB R7, R167, R170 ;  /* 0x000000aaa707723e */ /* 0x000fe200000018ff */
[----:B------:R1:W-:Y:S01]  /*4db0*/  STS [R240+0x13400], R4 ;  /* 0x01340004f0007388 */ /* 0x0003e20000000800 */
[----:B------:R-:W-:Y:S01]  /*4dc0*/  @!P1 FADD.FTZ R156, -R156, -RZ ;  /* 0x800000ff9c9c9221 */ /* 0x000fe20000010100 */
[----:B------:R-:W-:Y:S01]  /*4dd0*/  ISETP.LE.U32.AND P1, PT, R141, UR4, PT ;  /* 0x000000048d007c0c */ /* 0x000fe2000bf23070 */
[----:B------:R-:W-:Y:S01]  /*4de0*/  @!P0 FADD.FTZ R152, -R152, -RZ ;  /* 0x800000ff98988221 */ /* 0x000fe20000010100 */
[----:B------:R3:W-:Y:S01]  /*4df0*/  STS [R241+0x14000], R6 ;  /* 0x01400006f1007388 */ /* 0x0007e20000000800 */
[----:B------:R-:W-:Y:S01]  /*4e00*/  F2FP.RELU.BF16.PACK_AB R5, R158, R159 ;  /* 0x0000009f9e05723e */ /* 0x000fe200000018ff */
[----:B------:R-:W-:Y:S01]  /*4e10*/  @!P5 FADD.FTZ R151, -R151, -RZ ;  /* 0x800000ff9797d221 */ /* 0x000fe20000010100 */
[----:B------:R-:W-:Y:S01]  /*4e20*/  FSETP.GE.FTZ.AND P5, PT, R163, RZ, PT ;  /* 0x000000ffa300720b */ /* 0x000fe20003fb6000 */
[----:B------:R4:W-:Y:S01]  /*4e30*/  STS [R241+0x14400], R0 ;  /* 0x01440000f1007388 */ /* 0x0009e20000000800 */
[----:B------:R-:W-:Y:S01]  /*4e40*/  IMAD.U32 R141, RZ, RZ, UR11 ;  /* 0x0000000bff8d7e24 */ /* 0x000fe2000f8e00ff */
[----:B------:R-:W-:Y:S02]  /*4e50*/  FSETP.GE.FTZ.AND P3, PT, R159, RZ, PT ;  /* 0x000000ff9f00720b */ /* 0x000fe40003f76000 */
[----:B------:R4:W-:Y:S03]  /*4e60*/  STS [R240+0x14000], R7 ;  /* 0x01400007f0007388 */ /* 0x0009e60000000800 */
[----:B------:R-:W-:Y:S01]  /*4e70*/  @!P1 FADD.FTZ R144, -R144, -RZ ;  /* 0x800000ff90909221 */ /* 0x000fe20000010100 */
[----:B------:R-:W-:Y:S02]  /*4e80*/  FSETP.GE.FTZ.AND P1, PT, R165, RZ, PT ;  /* 0x000000ffa500720b */ /* 0x000fe40003f36000 */
[----:B-1----:R-:W-:Y:S02]  /*4e90*/  F2FP.RELU.BF16.PACK_AB R4, R156, R157 ;  /* 0x0000009d9c04723e */ /* 0x002fe400000018ff */
[----:B---3--:R-:W-:Y:S02]  /*4ea0*/  F2FP.RELU.BF16.PACK_AB R6, R168, R169 ;  /* 0x000000a9a806723e */ /* 0x008fe400000018ff */
[----:B----4-:R-:W-:Y:S03]  /*4eb0*/  F2FP.RELU.BF16.PACK_AB R0, R148, R149 ;  /* 0x000000959400723e */ /* 0x010fe600000018ff */
[----:B------:R1:W-:Y:S01]  /*4ec0*/  STS [R240+0x14400], R6 ;  /* 0x01440006f0007388 */ /* 0x0003e20000000800 */
[----:B------:R-:W-:Y:S03]  /*4ed0*/  F2FP.RELU.BF16.PACK_AB R7, R154, R155 ;  /* 0x0000009b9a07723e */ /* 0x000fe600000018ff */
[----:B------:R3:W-:Y:S04]  /*4ee0*/  STS [R239+0x13000], R5 ;  /* 0x01300005ef007388 */ /* 0x0007e80000000800 */
[----:B------:R4:W-:Y:S04]  /*4ef0*/  STS [R239+0x13400], R4 ;  /* 0x01340004ef007388 */ /* 0x0009e80000000800 */
[----:B------:R4:W-:Y:S01]  /*4f00*/  STS [R238+0x13000], R0 ;  /* 0x01300000ee007388 */ /* 0x0009e20000000800 */
[----:B-1----:R-:W-:Y:S02]  /*4f10*/  F2FP.RELU.BF16.PACK_AB R6, R152, R153 ;  /* 0x000000999806723e */ /* 0x002fe400000018ff */
[----:B---3--:R-:W-:Y:S02]  /*4f20*/  F2FP.RELU.BF16.PACK_AB R5, R145, R146 ;  /* 0x000000929105723e */ /* 0x008fe400000018ff */
[----:B----4-:R-:W-:Y:S03]  /*4f30*/  F2FP.RELU.BF16.PACK_AB R4, R150, R151 ;  /* 0x000000979604723e */ /* 0x010fe600000018ff */
[----:B------:R-:W-:Y:S01]  /*4f40*/  STS [R238+0x13400], R5 ;  /* 0x01340005ee007388 */ /* 0x000fe20000000800 */
[----:B------:R-:W-:Y:S03]  /*4f50*/  F2FP.RELU.BF16.PACK_AB R0, R144, R147 ;  /* 0x000000939000723e */ /* 0x000fe600000018ff */
[----:B------:R-:W-:Y:S04]  /*4f60*/  STS [R239+0x14000], R7 ;  /* 0x01400007ef007388 */ /* 0x000fe80000000800 */
[----:B------:R-:W-:Y:S04]  /*4f70*/  STS [R239+0x14400], R6 ;  /* 0x01440006ef007388 */ /* 0x000fe80000000800 */
        /* <DEDUP_REMOVED lines=15> */
[C---:B------:R-:W-:Y:S08]  /*5070*/  HMMA.16816.F32.BF16 R8, R136.reuse, R180, R8 ;  /* 0x000000b48808723c */ /* 0x040ff00000041808 */
[-C--:B------:R-:W-:Y:S08]  /*5080*/  HMMA.16816.F32.BF16 R12, R136, R182.reuse, R12 ;  /* 0x000000b6880c723c */ /* 0x080ff0000004180c */
[C---:B------:R-:W-:Y:S08]  /*5090*/  HMMA.16816.F32.BF16 R16, R132.reuse, R182, R16 ;  /* 0x000000b68410723c */ /* 0x040ff00000041810 */
[-C--:B------:R-:W-:Y:S08]  /*50a0*/  HMMA.16816.F32.BF16 R20, R132, R184.reuse, R20 ;  /* 0x000000b88414723c */ /* 0x080ff00000041814 */
[C---:B------:R-:W-:Y:S08]  /*50b0*/  HMMA.16816.F32.BF16 R24, R136.reuse, R184, R24 ;  /* 0x000000b88818723c */ /* 0x040ff00000041818 */
[-C--:B------:R-:W-:Y:S01]  /*50c0*/  HMMA.16816.F32.BF16 R28, R136, R186.reuse, R28 ;  /* 0x000000ba881c723c */ /* 0x080fe2000004181c */
[----:B------:R-:W1:Y:S07]  /*50d0*/  LDSM.16.M88.4 R136, [R223+0x7000] ;  /* 0x00700000df88783b */ /* 0x000e6e0000000200 */
[----:B------:R-:W-:Y:S01]  /*50e0*/  HMMA.16816.F32.BF16 R32, R132, R186, R32 ;  /* 0x000000ba8420723c */ /* 0x000fe20000041820 */
[----:B------:R-:W3:Y:S03]  /*50f0*/  LDSM.16.M88.4 R132, [R223+0x7800] ;  /* 0x00780000df84783b */ /* 0x000ee60000000200 */
[C---:B--2---:R-:W-:Y:S04]  /*5100*/  LEA R142, P0, R237.reuse, R140, 0x2 ;  /* 0x0000008ced8e7211 */ /* 0x044fe800078010ff */
[----:B------:R-:W-:Y:S02]  /*5110*/  LEA.HI.X.SX32 R143, R237, R141, 0x2, P0 ;  /* 0x0000008ded8f7211 */ /* 0x000fe400000f16ff */
[----:B------:R-:W-:Y:S03]  /*5120*/  FSETP.GE.FTZ.AND P0, PT, R164, RZ, PT ;  /* 0x000000ffa400720b */ /* 0x000fe60003f16000 */
[----:B------:R-:W2:Y:S04]  /*5130*/  LDG.E R141, [R142.64] ;  /* 0x0000000e8e8d7981 */ /* 0x000ea8000c1e1900 */
[----:B------:R-:W4:Y:S01]  /*5140*/  LDG.E R140, [R142.64+0x20] ;  /* 0x0000200e8e8c7981 */ /* 0x000f22000c1e1900 */
        /* <DEDUP_REMOVED lines=28> */
[----:B------:R-:W-:Y:S08]  /*5310*/  HMMA.16816.F32.BF16 R32, R136, R210, R32 ;  /* 0x000000d28820723c */ /* 0x000ff00000041820 */
[-C--:B-1----:R-:W-:Y:S11]  /*5320*/  HMMA.16816.F32.BF16 R4, R132, R212.reuse, R4 ;  /* 0x000000d48404723c */ /* 0x082ff60000041804 */
[----:B------:R-:W-:Y:S11]  /*5330*/  @!UPT UIADD3 URZ, URZ, URZ, URZ ;  /* 0x0000003f3f3ff290 */ /* 0x000ff6000fffe03f */
[----:B------:R-:W-:Y:S02]  /*5340*/  @!UPT UIADD3 URZ, URZ, URZ, URZ ;  /* 0x0000003f3f3ff290 */ /* 0x000fe4000fffe03f */
[C---:B--2---:R-:W-:Y:S02]  /*5350*/  FADD.FTZ R136, -R141.reuse, R4 ;  /* 0x000000048d887221 */ /* 0x044fe40000010100 */
[----:B------:R-:W-:Y:S02]  /*5360*/  FADD.FTZ R4, -R141, R5 ;  /* 0x000000058d047221 */ /* 0x000fe40000010100 */
[----:B----4-:R-:W-:Y:S01]  /*5370*/  FADD.FTZ R0, -R140, R6 ;  /* 0x000000068c007221 */ /* 0x010fe20000010100 */
[-C--:B------:R-:W-:Y:S01]  /*5380*/  FSEL R5, R136, R141.reuse, P2 ;  /* 0x0000008d88057208 */ /* 0x080fe20001000000 */
[----:B------:R-:W-:Y:S01]  /*5390*/  FADD.FTZ R7, -R140, R7 ;  /* 0x000000078c077221 */ /* 0x000fe20000010100 */
[----:B------:R-:W-:Y:S01]  /*53a0*/  FSEL R4, R4, R141, P1 ;  /* 0x0000008d04047208 */ /* 0x000fe20000800000 */
[----:B------:R-:W1:Y:S01]  /*53b0*/  LDSM.16.M88.4 R136, [R224+0x8800] ;  /* 0x00880000e088783b */ /* 0x000e620000000200 */
[----:B------:R-:W-:Y:S01]  /*53c0*/  FSEL R0, R0, R140, P0 ;  /* 0x0000008c00007208 */ /* 0x000fe20000000000 */
[----:B------:R-:W-:Y:S01]  /*53d0*/  FMUL.FTZ R166, R166, R5 ;  /* 0x00000005a6a67220 */ /* 0x000fe20000410000 */
[----:B------:R-:W-:Y:S01]  /*53e0*/  FSETP.GE.FTZ.AND P0, PT, R148, RZ, PT ;  /* 0x000000ff9400720b */ /* 0x000fe20003f16000 */
[----:B------:R-:W-:Y:S01]  /*53f0*/  FMUL.FTZ R165, R165, R4 ;  /* 0x00000004a5a57220 */ /* 0x000fe20000410000 */
[----:B------:R-:W-:Y:S01]  /*5400*/  FSETP.GE.FTZ.AND P1, PT, R149, RZ, PT ;  /* 0x000000ff9500720b */ /* 0x000fe20003f36000 */
[----:B------:R-:W-:Y:S01]  /*5410*/  FMUL.FTZ R164, R164, R0 ;  /* 0x00000000a4a47220 */ /* 0x000fe20000410000 */
[----:B------:R-:W-:Y:S01]  /*5420*/  FSETP.GE.FTZ.AND P2, PT, R158, RZ, PT ;  /* 0x000000ff9e00720b */ /* 0x000fe20003f56000 */
[----:B------:R-:W2:Y:S04]  /*5430*/  LDG.E R4, [R142.64+0x80] ;  /* 0x0000800e8e047981 */ /* 0x000ea8000c1e1900 */
[----:B------:R-:W3:Y:S01]  /*5440*/  LDG.E R0, [R142.64+0xa0] ;  /* 0x0000a00e8e007981 */ /* 0x000ee2000c1e1900 */
[C---:B-1----:R-:W-:Y:S08]  /*5450*/  HMMA.16816.F32.BF16 R8, R136.reuse, R212, R8 ;  /* 0x000000d48808723c */ /* 0x042ff00000041808 */
[-C--:B------:R-:W-:Y:S08]  /*5460*/  HMMA.16816.F32.BF16 R12, R136, R214.reuse, R12 ;  /* 0x000000d6880c723c */ /* 0x080ff0000004180c */
[C---:B------:R-:W-:Y:S08]  /*5470*/  HMMA.16816.F32.BF16 R16, R132.reuse, R214, R16 ;  /* 0x000000d68410723c */ /* 0x040ff00000041810 */
[-C--:B------:R-:W-:Y:S08]  /*5480*/  HMMA.16816.F32.BF16 R20, R132, R216.reuse, R20 ;  /* 0x000000d88414723c */ /* 0x080ff00000041814 */
[C---:B------:R-:W-:Y:S08]  /*5490*/  HMMA.16816.F32.BF16 R24, R136.reuse, R216, R24 ;  /* 0x000000d88818723c */ /* 0x040ff00000041818 */
[C---:B------:R-:W-:Y:S01]  /*54a0*/  FADD.FTZ R5, -R141.reuse, R16 ;  /* 0x000000108d057221 */ /* 0x040fe20000010100 */
[-C--:B------:R-:W-:Y:S03]  /*54b0*/  HMMA.16816.F32.BF16 R28, R136, R218.reuse, R28 ;  /* 0x000000da881c723c */ /* 0x080fe6000004181c */
[C---:B------:R-:W-:Y:S02]  /*54c0*/  FADD.FTZ R17, -R141.reuse, R17 ;  /* 0x000000118d117221 */ /* 0x040fe40000010100 */
[C---:B------:R-:W-:Y:S02]  /*54d0*/  FADD.FTZ R18, -R140.reuse, R18 ;  /* 0x000000128c127221 */ /* 0x040fe40000010100 */
[C---:B------:R-:W-:Y:S01]  /*54e0*/  FADD.FTZ R16, -R141.reuse, R20 ;  /* 0x000000148d107221 */ /* 0x040fe20000010100 */
[----:B------:R-:W-:Y:S01]  /*54f0*/  HMMA.16816.F32.BF16 R32, R132, R218, R32 ;  /* 0x000000da8420723c */ /* 0x000fe20000041820 */
[----:B------:R-:W-:Y:S03]  /*5500*/  FADD.FTZ R6, -R141, R21 ;  /* 0x000000158d067221 */ /* 0x000fe60000010100 */
[----:B------:R-:W-:Y:S01]  /*5510*/  FADD.FTZ R23, -R140, R23 ;  /* 0x000000178c177221 */ /* 0x000fe20000010100 */
[-C--:B------:R-:W-:Y:S02]  /*5520*/  FSEL R20, R5, R141.reuse, P5 ;  /* 0x0000008d05147208 */ /* 0x080fe40002800000 */
[-C--:B------:R-:W-:Y:S02]  /*5530*/  FSEL R6, R6, R141.reuse, P2 ;  /* 0x0000008d06067208 */ /* 0x080fe40001000000 */
[-C--:B------:R-:W-:Y:S02]  /*5540*/  FSEL R17, R17, R141.reuse, P4 ;  /* 0x0000008d11117208 */ /* 0x080fe40002000000 */
[----:B------:R-:W-:Y:S01]  /*5550*/  FSETP.GE.FTZ.AND P2, PT, R161, RZ, PT ;  /* 0x000000ffa100720b */ /* 0x000fe20003f56000 */
[----:B------:R-:W-:Y:S01]  /*5560*/  FMUL.FTZ R158, R158, R6 ;  /* 0x000000069e9e7220 */ /* 0x000fe20000410000 */
[----:B------:R-:W-:Y:S01]  /*5570*/  FSEL R16, R16, R141, P3 ;  /* 0x0000008d10107208 */ /* 0x000fe20001800000 */
[----:B------:R-:W-:Y:S01]  /*5580*/  FADD.FTZ R6, -R140, R19 ;  /* 0x000000138c067221 */ /* 0x000fe20000010100 */
[----:B------:R-:W-:Y:S01]  /*5590*/  FSETP.GE.FTZ.AND P4, PT, R156, RZ, PT ;  /* 0x000000ff9c00720b */ /* 0x000fe20003f96000 */
[----:B------:R-:W-:Y:S01]  /*55a0*/  FMUL.FTZ R20, R163, R20 ;  /* 0x00000014a3147220 */ /* 0x000fe20000410000 */
[----:B------:R-:W-:Y:S01]  /*55b0*/  FSETP.GE.FTZ.AND P3, PT, R146, RZ, PT ;  /* 0x000000ff9200720b */ /* 0x000fe20003f76000 */
[----:B------:R-:W-:Y:S02]  /*55c0*/  FMUL.FTZ R162, R162, R17 ;  /* 0x00000011a2a27220 */ /* 0x000fe40000410000 */
[----:B------:R-:W-:Y:S04]  /*55d0*/  FMUL.FTZ R159, R159, R16 ;  /* 0x000000109f9f7220 */ /* 0x000fe80000410000 */
[----:B------:R-:W-:Y:S05]  /*55e0*/  FADD.FTZ R5, -R141, R32 ;  /* 0x000000208d057221 */ /* 0x000fea0000010100 */
[----:B------:R-:W-:Y:S01]  /*55f0*/  FSEL R5, R5, R141, P1 ;  /* 0x0000008d05057208 */ /* 0x000fe20000800000 */
[----:B------:R-:W-:Y:S01]  /*5600*/  @P0 FADD.FTZ R141, -R141, R33 ;  /* 0x000000218d8d0221 */ /* 0x000fe20000010100 */
[----:B------:R-:W-:Y:S02]  /*5610*/  FSETP.GE.FTZ.AND P0, PT, R171, RZ, PT ;  /* 0x000000ffab00720b */ /* 0x000fe40003f16000 */
[----:B------:R-:W-:Y:S01]  /*5620*/  FSETP.GE.FTZ.AND P1, PT, R160, RZ, PT ;  /* 0x000000ffa000720b */ /* 0x000fe20003f36000 */
[----:B------:R-:W-:Y:S01]  /*5630*/  FMUL.FTZ R149, R149, R5 ;  /* 0x0000000595957220 */ /* 0x000fe20000410000 */
[-C--:B------:R-:W-:Y:S01]  /*5640*/  FSEL R7, R7, R140.reuse, P0 ;  /* 0x0000008c07077208 */ /* 0x080fe20000000000 */
[----:B------:R-:W-:Y:S01]  /*5650*/  FADD.FTZ R5, -R140, R22 ;  /* 0x000000168c057221 */ /* 0x000fe20000010100 */
[----:B------:R-:W-:Y:S01]  /*5660*/  FSETP.GE.FTZ.AND P0, PT, R157, RZ, PT ;  /* 0x000000ff9d00720b */ /* 0x000fe20003f16000 */
[----:B------:R-:W-:Y:S01]  /*5670*/  FMUL.FTZ R141, R148, R141 ;  /* 0x0000008d948d7220 */ /* 0x000fe20000410000 */
[-C--:B------:R-:W-:Y:S01]  /*5680*/  FSEL R6, R6, R140.reuse, P1 ;  /* 0x0000008c06067208 */ /* 0x080fe20000800000 */
[----:B------:R-:W-:Y:S01]  /*5690*/  FMUL.FTZ R171, R171, R7 ;  /* 0x00000007abab7220 */ /* 0x000fe20000410000 */
[-C--:B------:R-:W-:Y:S02]  /*56a0*/  FSEL R5, R5, R140.reuse, P0 ;  /* 0x0000008c05057208 */ /* 0x080fe40000000000 */
[----:B------:R-:W-:Y:S01]  /*56b0*/  FSEL R7, R18, R140, P2 ;  /* 0x0000008c12077208 */ /* 0x000fe20001000000 */
[----:B------:R-:W-:Y:S01]  /*56c0*/  FMUL.FTZ R160, R160, R6 ;  /* 0x00000006a0a07220 */ /* 0x000fe20000410000 */
[----:B------:R-:W-:Y:S01]  /*56d0*/  FSETP.GE.FTZ.AND P2, PT, R145, RZ, PT ;  /* 0x000000ff9100720b */ /* 0x000fe20003f56000 */
[----:B------:R-:W-:Y:S01]  /*56e0*/  FMUL.FTZ R157, R157, R5 ;  /* 0x000000059d9d7220 */ /* 0x000fe20000410000 */
[----:B------:R-:W-:Y:S01]  /*56f0*/  FSETP.GE.FTZ.AND P0, PT, R232, RZ, PT ;  /* 0x000000ffe800720b */ /* 0x000fe20003f16000 */
[----:B------:R-:W-:Y:S01]  /*5700*/  FMUL.FTZ R161, R161, R7 ;  /* 0x00000007a1a17220 */ /* 0x000fe20000410000 */
[----:B------:R-:W-:Y:S01]  /*5710*/  FSETP.GE.FTZ.AND P1, PT, R233, RZ, PT ;  /* 0x000000ffe900720b */ /* 0x000fe20003f36000 */
[----:B------:R-:W-:Y:S05]  /*5720*/  FADD.FTZ R7, -R140, R34 ;  /* 0x000000228c077221 */ /* 0x000fea0000010100 */
[-C--:B------:R-:W-:Y:S02]  /*5730*/  FSEL R7, R7, R140.reuse, P3 ;  /* 0x0000008c07077208 */ /* 0x080fe40001800000 */
[----:B------:R-:W-:Y:S03]  /*5740*/  FSETP.GE.FTZ.AND P3, PT, R167, RZ, PT ;  /* 0x000000ffa700720b */ /* 0x000fe60003f76000 */
[----:B------:R-:W-:Y:S02]  /*5750*/  FMUL.FTZ R146, R146, R7 ;  /* 0x0000000792927220 */ /* 0x000fe40000410000 */
[C---:B--2---:R-:W-:Y:S02]  /*5760*/  FADD.FTZ R5, -R4.reuse, R9 ;  /* 0x0000000904057221 */ /* 0x044fe40000010100 */
[C---:B------:R-:W-:Y:S01]  /*5770*/  FADD.FTZ R6, -R4.reuse, R8 ;  /* 0x0000000804067221 */ /* 0x040fe20000010100 */
[----:B------:R-:W-:Y:S01]  /*5780*/  FSEL R8, R23, R140, P4 ;  /* 0x0000008c17087208 */ /* 0x000fe20002000000 */
[C---:B------:R-:W-:Y:S01]  /*5790*/  FADD.FTZ R12, -R4.reuse, R12 ;  /* 0x0000000c040c7221 */ /* 0x040fe20000010100 */
[-C--:B------:R-:W-:Y:S01]  /*57a0*/  FSEL R5, R5, R4.reuse, P0 ;  /* 0x0000000405057208 */ /* 0x080fe20000000000 */
[----:B------:R-:W-:Y:S01]  /*57b0*/  FADD.FTZ R25, -R4, R25 ;  /* 0x0000001904197221 */ /* 0x000fe20000010100 */
[----:B------:R-:W-:Y:S01]  /*57c0*/  FSETP.GE.FTZ.AND P0, PT, R150, RZ, PT ;  /* 0x000000ff9600720b */ /* 0x000fe20003f16000 */
[----:B------:R-:W-:Y:S01]  /*57d0*/  FADD.FTZ R13, -R4, R13 ;  /* 0x0000000d040d7221 */ /* 0x000fe20000010100 */
[-C--:B------:R-:W-:Y:S01]  /*57e0*/  FSEL R6, R6, R4.reuse, P1 ;  /* 0x0000000406067208 */ /* 0x080fe20000800000 */
[----:B------:R-:W-:Y:S01]  /*57f0*/  FADD.FTZ R24, -R4, R24 ;  /* 0x0000001804187221 */ /* 0x000fe20000010100 */
[----:B------:R-:W-:Y:S01]  /*5800*/  FSETP.GE.FTZ.AND P1, PT, R170, RZ, PT ;  /* 0x000000ffaa00720b */ /* 0x000fe20003f36000 */
[----:B------:R-:W-:Y:S01]  /*5810*/  FADD.FTZ R28, -R4, R28 ;  /* 0x0000001c041c7221 */ /* 0x000fe20000010100 */
[-C--:B------:R-:W-:Y:S01]  /*5820*/  FSEL R13, R13, R4.reuse, P3 ;  /* 0x000000040d0d7208 */ /* 0x080fe20001800000 */
[----:B------:R-:W-:Y:S01]  /*5830*/  @P2 FADD.FTZ R140, -R140, R35 ;  /* 0x000000238c8c2221 */ /* 0x000fe20000010100 */
[----:B------:R-:W-:Y:S01]  /*5840*/  FSEL R12, R12, R4, P1 ;  /* 0x000000040c0c7208 */ /* 0x000fe20000800000 */
[----:B------:R-:W-:Y:S01]  /*5850*/  FMUL.FTZ R232, R232, R5 ;  /* 0x00000005e8e87220 */ /* 0x000fe20000410000 */
[----:B------:R-:W-:Y:S01]  /*5860*/  FSETP.GE.FTZ.AND P1, PT, R154, RZ, PT ;  /* 0x000000ff9a00720b */ /* 0x000fe20003f36000 */
[C---:B---3--:R-:W-:Y:S01]  /*5870*/  FADD.FTZ R5, -R0.reuse, R14 ;  /* 0x0000000e00057221 */ /* 0x048fe20000010100 */
[----:B------:R-:W-:Y:S01]  /*5880*/  FSETP.GE.FTZ.AND P2, PT, R155, RZ, PT ;  /* 0x000000ff9b00720b */ /* 0x000fe20003f56000 */
[----:B------:R-:W-:Y:S01]  /*5890*/  FMUL.FTZ R233, R233, R6 ;  /* 0x00000006e9e97220 */ /* 0x000fe20000410000 */
[-C--:B------:R-:W-:Y:S01]  /*58a0*/  FSEL R25, R25, R4.reuse, P1 ;  /* 0x0000000419197208 */ /* 0x080fe20000800000 */
[C---:B------:R-:W-:Y:S01]  /*58b0*/  FADD.FTZ R6, -R0.reuse, R11 ;  /* 0x0000000b00067221 */ /* 0x040fe20000010100 */
[----:B------:R-:W-:Y:S01]  /*58c0*/  FSETP.GE.FTZ.AND P1, PT, R151, RZ, PT ;  /* 0x000000ff9700720b */ /* 0x000fe20003f36000 */
[----:B------:R-:W-:Y:S01]  /*58d0*/  FADD.FTZ R7, -R0, R15 ;  /* 0x0000000f00077221 */ /* 0x000fe20000010100 */
[----:B------:R-:W-:Y:S01]  /*58e0*/  FSEL R24, R24, R4, P2 ;  /* 0x0000000418187208 */ /* 0x000fe20001000000 */
[----:B------:R-:W-:Y:S01]  /*58f0*/  FMUL.FTZ R156, R156, R8 ;  /* 0x000000089c9c7220 */ /* 0x000fe20000410000 */
[----:B------:R-:W-:Y:S01]  /*5900*/  FSEL R28, R28, R4, P1 ;  /* 0x000000041c1c7208 */ /* 0x000fe20000800000 */
[----:B------:R-:W-:Y:S01]  /*5910*/  @P0 FADD.FTZ R4, -R4, R29 ;  /* 0x0000001d04040221 */ /* 0x000fe20000010100 */
[----:B------:R-:W-:Y:S01]  /*5920*/  FSETP.GE.FTZ.AND P0, PT, R169, RZ, PT ;  /* 0x000000ffa900720b */ /* 0x000fe20003f16000 */
[----:B------:R-:W-:Y:S01]  /*5930*/  FADD.FTZ R8, -R0, R10 ;  /* 0x0000000a00087221 */ /* 0x000fe20000010100 */
[----:B------:R-:W-:Y:S01]  /*5940*/  FSETP.GE.FTZ.AND P1, PT, R234, RZ, PT ;  /* 0x000000ffea00720b */ /* 0x000fe20003f36000 */
[----:B------:R-:W-:Y:S01]  /*5950*/  FMUL.FTZ R167, R167, R13 ;  /* 0x0000000da7a77220 */ /* 0x000fe20000410000 */
[----:B------:R-:W-:Y:S01]  /*5960*/  FSEL R5, R5, R0, P0 ;  /* 0x0000000005057208 */ /* 0x000fe20000000000 */
[----:B------:R-:W-:Y:S01]  /*5970*/  FMUL.FTZ R18, R150, R4 ;  /* 0x0000000496127220 */ /* 0x000fe20000410000 */
[----:B------:R-:W-:Y:S01]  /*5980*/  FSETP.GE.FTZ.AND P0, PT, R168, RZ, PT ;  /* 0x000000ffa800720b */ /* 0x000fe20003f16000 */
[----:B------:R-:W-:Y:S01]  /*5990*/  FADD.FTZ R4, -R0, R30 ;  /* 0x0000001e00047221 */ /* 0x000fe20000010100 */
[-C--:B------:R-:W-:Y:S01]  /*59a0*/  FSEL R6, R6, R0.reuse, P1 ;  /* 0x0000000006067208 */ /* 0x080fe20000800000 */
[----:B------:R-:W-:Y:S01]  /*59b0*/  FMUL.FTZ R9, R169, R5 ;  /* 0x00000005a9097220 */ /* 0x000fe20000410000 */
[----:B------:R-:W-:Y:S01]  /*59c0*/  FSETP.GE.FTZ.AND P1, PT, R144, RZ, PT ;  /* 0x000000ff9000720b */ /* 0x000fe20003f36000 */
[----:B------:R-:W-:Y:S01]  /*59d0*/  FADD.FTZ R5, -R0, R27 ;  /* 0x0000001b00057221 */ /* 0x000fe20000010100 */
[----:B------:R-:W-:Y:S01]  /*59e0*/  FSEL R7, R7, R0, P0 ;  /* 0x0000000007077208 */ /* 0x000fe20000000000 */
[----:B------:R-:W-:Y:S01]  /*59f0*/  FMUL.FTZ R13, R234, R6 ;  /* 0x00000006ea0d7220 */ /* 0x000fe20000410000 */
[----:B------:R-:W-:Y:S01]  /*5a00*/  PLOP3.LUT P0, PT, PT, PT, UP5, 0x80, 0x0 ;  /* 0x000000000000781c */ /* 0x000fe20003f0f058 */
[----:B------:R-:W-:Y:S01]  /*5a10*/  FADD.FTZ R6, -R0, R26 ;  /* 0x0000001a00067221 */ /* 0x000fe20000010100 */
[----:B------:R-:W-:Y:S01]  /*5a20*/  FSETP.GE.FTZ.AND P2, PT, R235, RZ, PT ;  /* 0x000000ffeb00720b */ /* 0x000fe20003f56000 */
[----:B------:R-:W-:Y:S01]  /*5a30*/  FMUL.FTZ R140, R145, R140 ;  /* 0x0000008c918c7220 */ /* 0x000fe20000410000 */
[----:B------:R-:W-:Y:S01]  /*5a40*/  FSETP.GE.FTZ.AND P4, PT, R153, RZ, PT ;  /* 0x000000ff9900720b */ /* 0x000fe20003f96000 */
[----:B------:R-:W-:Y:S01]  /*5a50*/  FMUL.FTZ R170, R170, R12 ;  /* 0x0000000caaaa7220 */ /* 0x000fe20000410000 */
[----:B------:R-:W-:Y:S01]  /*5a60*/  FSEL R8, R8, R0, P2 ;  /* 0x0000000008087208 */ /* 0x000fe20001000000 */
[----:B------:R-:W-:Y:S01]  /*5a70*/  FMUL.FTZ R24, R155, R24 ;  /* 0x000000189b187220 */ /* 0x000fe20000410000 */
[----:B------:R-:W-:Y:S01]  /*5a80*/  FSETP.GE.FTZ.AND P3, PT, R152, RZ, PT ;  /* 0x000000ff9800720b */ /* 0x000fe20003f76000 */
[----:B------:R-:W-:Y:S01]  /*5a90*/  FMUL.FTZ R25, R154, R25 ;  /* 0x000000199a197220 */ /* 0x000fe20000410000 */
[----:B------:R-:W-:Y:S01]  /*5aa0*/  FSETP.GE.FTZ.AND P2, PT, R147, RZ, PT ;  /* 0x000000ff9300720b */ /* 0x000fe20003f56000 */
[----:B------:R-:W-:Y:S01]  /*5ab0*/  FMUL.FTZ R28, R151, R28 ;  /* 0x0000001c971c7220 */ /* 0x000fe20000410000 */
[----:B------:R-:W-:Y:S01]  /*5ac0*/  FSEL R6, R6, R0, P4 ;  /* 0x0000000006067208 */ /* 0x000fe20002000000 */
[----:B------:R-:W-:Y:S01]  /*5ad0*/  FMUL.FTZ R8, R235, R8 ;  /* 0x00000008eb087220 */ /* 0x000fe20000410000 */
[-C--:B------:R-:W-:Y:S01]  /*5ae0*/  FSEL R5, R5, R0.reuse, P3 ;  /* 0x0000000005057208 */ /* 0x080fe20001800000 */
[----:B------:R-:W-:Y:S01]  /*5af0*/  FMUL.FTZ R7, R168, R7 ;  /* 0x00000007a8077220 */ /* 0x000fe20000410000 */
[----:B------:R-:W-:Y:S01]  /*5b00*/  FSEL R4, R4, R0, P2 ;  /* 0x0000000004047208 */ /* 0x000fe20001000000 */
[----:B------:R-:W-:Y:S02]  /*5b10*/  @P1 FADD.FTZ R0, -R0, R31 ;  /* 0x0000001f00001221 */ /* 0x000fe40000010100 */
        /* <DEDUP_REMOVED lines=25> */
.L_x_258:
        /* <DEDUP_REMOVED lines=119> */
.L_x_259:
[----:B------:R-:W-:Y:S01]  /*6420*/  LDSM.16.M88.4 R24, [R225] ;  /* 0x00000000e118783b */ /* 0x000fe20000000200 */
[----:B------:R-:W-:Y:S01]  /*6430*/  IMAD.MOV.U32 R146, RZ, RZ, c[0x0][0x22c] ;  /* 0x00008b00ff927624 */ /* 0x000fe200078e00ff */
[----:B------:R-:W-:Y:S01]  /*6440*/  ULOP3.LUT UR4, UR8, 0x1, URZ, 0xc0, !UPT ;  /* 0x0000000108047892 */ /* 0x000fe2000f8ec03f */
[----:B------:R-:W-:Y:S01]  /*6450*/  IMAD.MOV.U32 R147, RZ, RZ, 0x4 ;  /* 0x00000004ff937424 */ /* 0x000fe200078e00ff */
[----:B------:R-:W-:Y:S01]  /*6460*/  @UP5 UIADD3 UR5, UP4, UR12, -0x100, URZ ;  /* 0xffffff000c055890 */ /* 0x000fe2000ff9e03f */
[----:B------:R-:W2:Y:S01]  /*6470*/  LDSM.16.MT88.4 R8, [R0+0x9000] ;  /* 0x009000000008783b */ /* 0x000ea20000004200 */
[----:B------:R-:W-:Y:S01]  /*6480*/  IMAD R146, R146, c[0x0][0x1c0], RZ ;  /* 0x0000700092927a24 */ /* 0x000fe200078e02ff */
[----:B------:R-:W-:Y:S01]  /*6490*/  UISETP.NE.U32.AND UP1, UPT, UR4, 0x1, UPT ;  /* 0x000000010400788c */ /* 0x000fe2000bf25070 */
[----:B------:R-:W-:Y:S01]  /*64a0*/  IMAD.MOV.U32 R150, RZ, RZ, c[0x0][0x22c] ;  /* 0x00008b00ff967624 */ /* 0x000fe200078e00ff */
[----:B------:R-:W-:Y:S01]  /*64b0*/  UIADD3 UR6, UR8, -0x1, URZ ;  /* 0xffffffff08067890 */ /* 0x000fe2000fffe03f */
[----:B------:R-:W3:Y:S01]  /*64c0*/  LDSM.16.MT88.4 R16, [R0+0xb000] ;  /* 0x00b000000010783b */ /* 0x000ee20000004200 */
[----:B------:R-:W-:Y:S01]  /*64d0*/  IMAD.U32 R146, R146, -0x40, RZ ;  /* 0xffffffc092927824 */ /* 0x000fe200078e00ff */
[----:B------:R-:W-:Y:S01]  /*64e0*/  @UP5 UIADD3.X UR4, UR13, -0x1, URZ, UP4, !UPT ;  /* 0xffffffff0d045890 */ /* 0x000fe2000a7fe43f */
[----:B------:R-:W-:Y:S02]  /*64f0*/  IMAD R150, R150, c[0x0][0x1c0], RZ ;  /* 0x0000700096967a24 */ /* 0x000fe400078e02ff */
[----:B------:R-:W4:Y:S01]  /*6500*/  LDSM.16.MT88.4 R28, [R0+0xd000] ;  /* 0x00d00000001c783b */ /* 0x000f220000004200 */
[----:B------:R-:W-:Y:S01]  /*6510*/  LEA R247, P1, R146, R144, 0x2 ;  /* 0x0000009092f77211 */ /* 0x000fe200078210ff */
[----:B------:R-:W-:Y:S02]  /*6520*/  IMAD R150, R150, 0x18, RZ ;  /* 0x0000001896967824 */ /* 0x000fe400078e02ff */
[----:B------:R-:W-:Y:S01]  /*6530*/  IMAD.MOV.U32 R149, RZ, RZ, c[0x0][0x22c] ;  /* 0x00008b00ff957624 */ /* 0x000fe200078e00ff */
[----:B------:R-:W-:Y:S01]  /*6540*/  LDSM.16.M88.4 R32, [R226] ;  /* 0x00000000e220783b */ /* 0x000fe20000000200 */
[----:B------:R-:W-:Y:S01]  /*6550*/  LEA.HI.X.SX32 R246, R146, R145, 0x2, P1 ;  /* 0x0000009192f67211 */ /* 0x000fe200008f16ff */
[----:B------:R-:W-:Y:S02]  /*6560*/  IMAD.MOV.U32 R146, RZ, RZ, c[0x0][0x22c] ;  /* 0x00008b00ff927624 */ /* 0x000fe400078e00ff */
[----:B------:R-:W-:Y:S01]  /*6570*/  IMAD R149, R149, c[0x0][0x1c0], RZ ;  /* 0x0000700095957a24 */ /* 0x000fe200078e02ff */
[----:B------:R-:W1:Y:S01]  /*6580*/  LDSM.16.MT88.4 R132, [R0+0x9400] ;  /* 0x009400000084783b */ /* 0x000e620000004200 */
[----:B------:R-:W-:Y:S02]  /*6590*/  IMAD R146, R146, c[0x0][0x1c0], RZ ;  /* 0x0000700092927a24 */ /* 0x000fe400078e02ff */
[----:B------:R-:W-:Y:S02]  /*65a0*/  IMAD.SHL.U32 R149, R149, 0x20, RZ ;  /* 0x0000002095957824 */ /* 0x000fe400078e00ff */
[----:B------:R-:W1:Y:S01]  /*65b0*/  LDSM.16.MT88.4 R136, [R0+0xb400] ;  /* 0x00b400000088783b */ /* 0x000e620000004200 */
[----:B------:R-:W-:Y:S02]  /*65c0*/  IMAD.SHL.U32 R146, R146, 0x8, RZ ;  /* 0x0000000892927824 */ /* 0x000fe400078e00ff */
[----:B------:R-:W-:Y:S02]  /*65d0*/  IMAD.MOV.U32 R151, RZ, RZ, c[0x0][0x22c] ;  /* 0x00008b00ff977624 */ /* 0x000fe400078e00ff */
[----:B------:R-:W1:Y:S02]  /*65e0*/  LDSM.16.MT88.4 R140, [R0+0xd400] ;  /* 0x00d40000008c783b */ /* 0x000e640000004200 */
[----:B------:R-:W-:Y:S04]  /*65f0*/  IMAD R151, R151, c[0x0][0x1c0], RZ ;  /* 0x0000700097977a24 */ /* 0x000fe800078e02ff */
[----:B------:R-:W-:Y:S01]  /*6600*/  IMAD.SHL.U32 R151, R151, 0x10, RZ ;  /* 0x0000001097977824 */ /* 0x000fe200078e00ff */
[C---:B-12---:R-:W-:Y:S08]  /*6610*/  HMMA.16816.F32.BF16 R4, R24.reuse, R8, RZ ;  /* 0x000000081804723c */ /* 0x046ff000000418ff */
[C---:B------:R-:W-:Y:S08]  /*6620*/  HMMA.16816.F32.BF16 R8, R24.reuse, R10, RZ ;  /* 0x0000000a1808723c */ /* 0x040ff000000418ff */
[C---:B---3--:R-:W-:Y:S08]  /*6630*/  HMMA.16816.F32.BF16 R12, R24.reuse, R16, RZ ;  /* 0x00000010180c723c */ /* 0x048ff000000418ff */
[C---:B------:R-:W-:Y:S08]  /*6640*/  HMMA.16816.F32.BF16 R16, R24.reuse, R18, RZ ;  /* 0x000000121810723c */ /* 0x040ff000000418ff */
[C---:B----4-:R-:W-:Y:S08]  /*6650*/  HMMA.16816.F32.BF16 R20, R24.reuse, R28, RZ ;  /* 0x0000001c1814723c */ /* 0x050ff000000418ff */
        /* <DEDUP_REMOVED lines=10> */
[----:B------:R-:W3:Y:S05]  /*6700*/  LDSM.16.MT88.4 R32, [R0+0xd800] ;  /* 0x00d800000020783b */ /* 0x000eea0000004200 */
[----:B------:R-:W-:Y:S02]  /*6710*/  LDSM.16.MT88.4 R140, [R0+0xbc00] ;  /* 0x00bc0000008c783b */ /* 0x000fe40000004200 */
        /* <DEDUP_REMOVED lines=8> */
[----:B------:R-:W2:Y:S05]  /*67a0*/  LDSM.16.MT88.4 R28, [R0+0xdc00] ;  /* 0x00dc0000001c783b */ /* 0x000eaa0000004200 */
[----:B------:R-:W-:Y:S02]  /*67b0*/  LDSM.16.M88.4 R32, [R225+0x2000] ;  /* 0x00200000e120783b */ /* 0x000fe40000000200 */
        /* <DEDUP_REMOVED lines=8> */
[----:B------:R-:W2:Y:S05]  /*6840*/  LDSM.16.MT88.4 R28, [R0+0xe000] ;  /* 0x00e00000001c783b */ /* 0x000eaa0000004200 */
[----:B------:R-:W-:Y:S02]  /*6850*/  LDSM.16.M88.4 R132, [R226+0x2000] ;  /* 0x00200000e284783b */ /* 0x000fe40000000200 */
        /* <DEDUP_REMOVED lines=29> */
[----:B------:R-:W-:Y:S01]  /*6a30*/  @P0 IADD3 R34, R237, -0x40, RZ ;  /* 0xffffffc0ed220810 */ /* 0x000fe20007ffe0ff */
[C---:B-1----:R-:W-:Y:S05]  /*6a40*/  HMMA.16816.F32.BF16 R4, R132.reuse, R136, R4 ;  /* 0x000000888404723c */ /* 0x042fea0000041804 */
[----:B------:R-:W-:Y:S01]  /*6a50*/  @P0 IMAD.WIDE R34, R34, R147, UR12 ;  /* 0x0000000c22220e25 */ /* 0x000fe2000f8e0293 */
[----:B------:R-:W-:Y:S02]  /*6a60*/  @UP5 UMOV UR12, UR5 ;  /* 0x00000005000c5c82 */ /* 0x000fe40008000000 */
[C---:B------:R-:W-:Y:S01]  /*6a70*/  HMMA.16816.F32.BF16 R8, R132.reuse, R138, R8 ;  /* 0x0000008a8408723c */ /* 0x040fe20000041808 */
[----:B------:R-:W4:Y:S01]  /*6a80*/  LDL R139, [R1+0x8] ;  /* 0x00000800018b7983 */ /* 0x000f220000100800 */
[----:B------:R-:W-:Y:S02]  /*6a90*/  @UP5 UMOV UR13, UR4 ;  /* 0x00000004000d5c82 */ /* 0x000fe40008000000 */
[----:B------:R-:W-:Y:S02]  /*6aa0*/  IMAD.MOV.U32 R147, RZ, RZ, c[0x0][0x22c] ;  /* 0x00008b00ff937624 */ /* 0x000fe400078e00ff */
[----:B------:R-:W4:Y:S01]  /*6ab0*/  LDL R138, [R1+0x1c] ;  /* 0x00001c00018a7983 */ /* 0x000f220000100800 */
[----:B--2---:R-:W-:Y:S01]  /*6ac0*/  IMAD.MOV.U32 R0, RZ, RZ, c[0x0][0x22c] ;  /* 0x00008b00ff007624 */ /* 0x004fe200078e00ff */
[C---:B---3--:R-:W-:Y:S03]  /*6ad0*/  HMMA.16816.F32.BF16 R12, R132.reuse, R140, R12 ;  /* 0x0000008c840c723c */ /* 0x048fe6000004180c */
[----:B------:R1:W5:Y:S01]  /*6ae0*/  @P0 LDG.E R251, [R34.64] ;  /* 0x0000000e22fb0981 */ /* 0x000362000c1e1900 */
[----:B------:R-:W-:Y:S02]  /*6af0*/  IMAD R0, R0, c[0x0][0x1c0], RZ ;  /* 0x0000700000007a24 */ /* 0x000fe400078e02ff */
[----:B------:R-:W-:Y:S02]  /*6b00*/  IMAD R147, R147, c[0x0][0x1c0], RZ ;  /* 0x0000700093937a24 */ /* 0x000fe400078e02ff */
[C---:B------:R-:W-:Y:S01]  /*6b10*/  HMMA.16816.F32.BF16 R16, R132.reuse, R142, R16 ;  /* 0x0000008e8410723c */ /* 0x040fe20000041810 */
[----:B------:R1:W5:Y:S03]  /*6b20*/  @P0 LDG.E R252, [R34.64+0x20] ;  /* 0x0000200e22fc0981 */ /* 0x000366000c1e1900 */
[----:B------:R-:W-:Y:S02]  /*6b30*/  IMAD R0, R0, 0x30, RZ ;  /* 0x0000003000007824 */ /* 0x000fe400078e02ff */
[----:B------:R1:W5:Y:S01]  /*6b40*/  @P0 LDG.E R249, [R34.64+0x80] ;  /* 0x0000800e22f90981 */ /* 0x000362000c1e1900 */
[----:B------:R-:W-:Y:S01]  /*6b50*/  IMAD.SHL.U32 R147, R147, 0x10, RZ ;  /* 0x0000001093937824 */ /* 0x000fe200078e00ff */
[C---:B------:R-:W-:Y:S01]  /*6b60*/  HMMA.16816.F32.BF16 R20, R132.reuse, R28, R20 ;  /* 0x0000001c8414723c */ /* 0x040fe20000041814 */
[----:B------:R-:W-:Y:S02]  /*6b70*/  IMAD.MOV.U32 R141, RZ, RZ, c[0x0][0x22c] ;  /* 0x00008b00ff8d7624 */ /* 0x000fe400078e00ff */
[----:B------:R1:W5:Y:S01]  /*6b80*/  @P0 LDG.E R250, [R34.64+0xa0] ;  /* 0x0000a00e22fa0981 */ /* 0x000362000c1e1900 */
[----:B------:R-:W-:Y:S02]  /*6b90*/  IMAD.MOV.U32 R140, RZ, RZ, c[0x0][0x22c] ;  /* 0x00008b00ff8c7624 */ /* 0x000fe400078e00ff */
[----:B------:R-:W-:Y:S02]  /*6ba0*/  IMAD R141, R141, c[0x0][0x1c0], RZ ;  /* 0x000070008d8d7a24 */ /* 0x000fe400078e02ff */
[----:B------:R-:W-:Y:S04]  /*6bb0*/  HMMA.16816.F32.BF16 R24, R132, R30, R24 ;  /* 0x0000001e8418723c */ /* 0x000fe80000041818 */
[----:B------:R-:W-:Y:S02]  /*6bc0*/  IMAD.MOV.U32 R28, RZ, RZ, R247 ;  /* 0x000000ffff1c7224 */ /* 0x000fe400078e00f7 */
[----:B------:R-:W-:Y:S01]  /*6bd0*/  IMAD.MOV.U32 R29, RZ, RZ, R246 ;  /* 0x000000ffff1d7224 */ /* 0x000fe200078e00f6 */
[----:B------:R-:W-:Y:S01]  /*6be0*/  IADD3 R134, R147, 0x40, RZ ;  /* 0x0000004093867810 */ /* 0x000fe20007ffe0ff */
[----:B------:R-:W-:Y:S01]  /*6bf0*/  IMAD R141, R141, 0x28, RZ ;  /* 0x000000288d8d7824 */ /* 0x000fe200078e02ff */
[-C--:B------:R-:W-:Y:S02]  /*6c00*/  LEA R32, P1, R146, R28.reuse, 0x2 ;  /* 0x0000001c92207211 */ /* 0x080fe400078210ff */
[----:B------:R2:W-:Y:S01]  /*6c10*/  RED.E.ADD.F32.FTZ.RN.STRONG.GPU [R28.64], R4 ;  /* 0x000000041c00798e */ /* 0x0005e2000c10e78e */
[CC--:B------:R-:W-:Y:S01]  /*6c20*/  LEA R136, P0, R147.reuse, R28.reuse, 0x2 ;  /* 0x0000001c93887211 */ /* 0x0c0fe200078010ff */
[----:B------:R-:W-:Y:S01]  /*6c30*/  IMAD R140, R140, c[0x0][0x1c0], RZ ;  /* 0x000070008c8c7a24 */ /* 0x000fe200078e02ff */
[-C--:B------:R-:W-:Y:S02]  /*6c40*/  LEA.HI.X.SX32 R33, R146, R29.reuse, 0x2, P1 ;  /* 0x0000001d92217211 */ /* 0x080fe400008f16ff */
[-C--:B------:R-:W-:Y:S01]  /*6c50*/  LEA.HI.X.SX32 R137, R147, R29.reuse, 0x2, P0 ;  /* 0x0000001d93897211 */ /* 0x080fe200000f16ff */
[----:B------:R-:W-:Y:S01]  /*6c60*/  IMAD R140, R140, 0x38, RZ ;  /* 0x000000388c8c7824 */ /* 0x000fe200078e02ff */
[CC--:B------:R-:W-:Y:S01]  /*6c70*/  LEA R132, P1, R150.reuse, R28.reuse, 0x2 ;  /* 0x0000001c96847211 */ /* 0x0c0fe200078210ff */
[----:B------:R3:W-:Y:S01]  /*6c80*/  RED.E.ADD.F32.FTZ.RN.STRONG.GPU [R32.64], R5 ;  /* 0x000000052000798e */ /* 0x0007e2000c10e78e */
[CC--:B-1----:R-:W-:Y:S02]  /*6c90*/  LEA R34, P0, R149.reuse, R28.reuse, 0x2 ;  /* 0x0000001c95227211 */ /* 0x0c2fe400078010ff */
[-C--:B------:R-:W-:Y:S01]  /*6ca0*/  LEA.HI.X.SX32 R133, R150, R29.reuse, 0x2, P1 ;  /* 0x0000001d96857211 */ /* 0x080fe200008f16ff */
[----:B------:R-:W-:Y:S01]  /*6cb0*/  IMAD.MOV.U32 R150, RZ, RZ, c[0x0][0x22c] ;  /* 0x00008b00ff967624 */ /* 0x000fe200078e00ff */
[----:B------:R1:W-:Y:S01]  /*6cc0*/  RED.E.ADD.F32.FTZ.RN.STRONG.GPU [R136.64], R6 ;  /* 0x000000068800798e */ /* 0x0003e2000c10e78e */
[-C--:B------:R-:W-:Y:S01]  /*6cd0*/  LEA.HI.X.SX32 R35, R149, R29.reuse, 0x2, P0 ;  /* 0x0000001d95237211 */ /* 0x080fe200000f16ff */
[----:B------:R-:W-:Y:S01]  /*6ce0*/  IMAD.MOV.U32 R149, RZ, RZ, c[0x0][0x22c] ;  /* 0x00008b00ff957624 */ /* 0x000fe200078e00ff */
[-C--:B------:R-:W-:Y:S01]  /*6cf0*/  LEA R30, P2, R141, R28.reuse, 0x2 ;  /* 0x0000001c8d1e7211 */ /* 0x080fe200078410ff */
[----:B------:R-:W-:Y:S01]  /*6d00*/  IMAD R150, R150, c[0x0][0x1c0], RZ ;  /* 0x0000700096967a24 */ /* 0x000fe200078e02ff */
[----:B------:R1:W-:Y:S01]  /*6d10*/  RED.E.ADD.F32.FTZ.RN.STRONG.GPU [R132.64], R7 ;  /* 0x000000078400798e */ /* 0x0003e2000c10e78e */
[----:B------:R-:W-:Y:S01]  /*6d20*/  IMAD R149, R149, c[0x0][0x1c0], RZ ;  /* 0x0000700095957a24 */ /* 0x000fe200078e02ff */
[-C--:B------:R-:W-:Y:S01]  /*6d30*/  LEA.HI.X.SX32 R31, R141, R29.reuse, 0x2, P2 ;  /* 0x0000001d8d1f7211 */ /* 0x080fe200010f16ff */
[----:B------:R-:W-:Y:S02]  /*6d40*/  IMAD.SHL.U32 R150, R150, 0x10, RZ ;  /* 0x0000001096967824 */ /* 0x000fe400078e00ff */
[----:B------:R1:W-:Y:S01]  /*6d50*/  RED.E.ADD.F32.FTZ.RN.STRONG.GPU [R34.64], R8 ;  /* 0x000000082200798e */ /* 0x0003e2000c10e78e */
[----:B------:R-:W-:Y:S02]  /*6d60*/  IMAD.SHL.U32 R149, R149, 0x8, RZ ;  /* 0x0000000895957824 */ /* 0x000fe400078e00ff */
[----:B------:R-:W-:Y:S02]  /*6d70*/  IADD3 R142, R150, 0x20, RZ ;  /* 0x00000020968e7810 */ /* 0x000fe40007ffe0ff */
[-C--:B--2---:R-:W-:Y:S01]  /*6d80*/  LEA R4, P1, R0, R28.reuse, 0x2 ;  /* 0x0000001c00047211 */ /* 0x084fe200078210ff */
[----:B------:R2:W-:Y:S01]  /*6d90*/  RED.E.ADD.F32.FTZ.RN.STRONG.GPU [R30.64], R9 ;  /* 0x000000091e00798e */ /* 0x0005e2000c10e78e */
[----:B------:R-:W-:Y:S01]  /*6da0*/  IADD3 R141, R150, 0x20, RZ ;  /* 0x00000020968d7810 */ /* 0x000fe20007ffe0ff */
[C---:B------:R-:W-:Y:S01]  /*6db0*/  IMAD.IADD R142, R149.reuse, 0x1, R142 ;  /* 0x00000001958e7824 */ /* 0x040fe200078e028e */
[-C--:B---3--:R-:W-:Y:S03]  /*6dc0*/  LEA.HI.X.SX32 R5, R0, R29.reuse, 0x2, P1 ;  /* 0x0000001d00057211 */ /* 0x088fe600008f16ff */
[C---:B------:R-:W-:Y:S01]  /*6dd0*/  IMAD.IADD R141, R149.reuse, 0x1, R141 ;  /* 0x00000001958d7824 */ /* 0x040fe200078e028d */
[----:B------:R-:W3:Y:S01]  /*6de0*/  LDL R0, [R1+0x18] ;  /* 0x0000180001007983 */ /* 0x000ee20000100800 */
[CC--:B-1----:R-:W-:Y:S02]  /*6df0*/  LEA R6, P0, R140.reuse, R28.reuse, 0x2 ;  /* 0x0000001c8c067211 */ /* 0x0c2fe400078010ff */
[----:B------:R-:W-:Y:S02]  /*6e00*/  IMAD.IADD R141, R149, 0x1, R141 ;  /* 0x00000001958d7824 */ /* 0x000fe400078e028d */
[----:B------:R1:W-:Y:S01]  /*6e10*/  RED.E.ADD.F32.FTZ.RN.STRONG.GPU [R4.64], R10 ;  /* 0x0000000a0400798e */ /* 0x0003e2000c10e78e */
[-C--:B------:R-:W-:Y:S04]  /*6e20*/  LEA.HI.X.SX32 R7, R140, R29.reuse, 0x2, P0 ;  /* 0x0000001d8c077211 */ /* 0x080fe800000f16ff */
[----:B------:R-:W3:Y:S01]  /*6e30*/  LDL R132, [R1+0x4] ;  /* 0x0000040001847983 */ /* 0x000ee20000100800 */
[----:B------:R-:W-:Y:S02]  /*6e40*/  IADD3 R140, R151, 0x20, RZ ;  /* 0x00000020978c7810 */ /* 0x000fe40007ffe0ff */
[C---:B------:R-:W-:Y:S02]  /*6e50*/  IADD3 R35, R147.reuse, 0x40, RZ ;  /* 0x0000004093237810 */ /* 0x040fe40007ffe0ff */
[----:B------:R1:W-:Y:S01]  /*6e60*/  RED.E.ADD.F32.FTZ.RN.STRONG.GPU [R6.64], R11 ;  /* 0x0000000b0600798e */ /* 0x0003e2000c10e78e */
[C---:B------:R-:W-:Y:S02]  /*6e70*/  IADD3 R34, R147.reuse, 0x40, RZ ;  /* 0x0000004093227810 */ /* 0x040fe40007ffe0ff */
[----:B------:R-:W-:Y:S01]  /*6e80*/  IADD3 R133, R147, 0x40, RZ ;  /* 0x0000004093857810 */ /* 0x000fe20007ffe0ff */
[----:B------:R-:W-:Y:S01]  /*6e90*/  IMAD.IADD R35, R146, 0x1, R35 ;  /* 0x0000000192237824 */ /* 0x000fe200078e0223 */
[----:B------:R1:W-:Y:S01]  /*6ea0*/  RED.E.ADD.F32.FTZ.RN.STRONG.GPU [R28.64+0x80], R12 ;  /* 0x0000800c1c00798e */ /* 0x0003e2000c10e78e */
[-C--:B--2---:R-:W-:Y:S01]  /*6eb0*/  LEA R30, P1, R142, R28.reuse, 0x2 ;  /* 0x0000001c8e1e7211 */ /* 0x084fe200078210ff */
[C---:B------:R-:W-:Y:S02]  /*6ec0*/  IMAD.IADD R34, R146.reuse, 0x1, R34 ;  /* 0x0000000192227824 */ /* 0x040fe400078e0222 */
[----:B------:R-:W-:Y:S01]  /*6ed0*/  IMAD.IADD R133, R146, 0x1, R133 ;  /* 0x0000000192857824 */ /* 0x000fe200078e0285 */
[----:B------:R2:W-:Y:S01]  /*6ee0*/  RED.E.ADD.F32.FTZ.RN.STRONG.GPU [R32.64+0x80], R13 ;  /* 0x0000800d2000798e */ /* 0x0005e2000c10e78e */
[-C--:B------:R-:W-:Y:S01]  /*6ef0*/  LEA.HI.X.SX32 R31, R142, R29.reuse, 0x2, P1 ;  /* 0x0000001d8e1f7211 */ /* 0x080fe200008f16ff */
[C---:B------:R-:W-:Y:S02]  /*6f00*/  IMAD.IADD R34, R146.reuse, 0x1, R34 ;  /* 0x0000000192227824 */ /* 0x040fe400078e0222 */
[----:B------:R-:W-:Y:S01]  /*6f10*/  IMAD.IADD R133, R146, 0x1, R133 ;  /* 0x0000000192857824 */ /* 0x000fe200078e0285 */
[-C--:B-1----:R-:W-:Y:S03]  /*6f20*/  LEA R4, P0, R140, R28.reuse, 0x2 ;  /* 0x0000001c8c047211 */ /* 0x082fe600078010ff */
[----:B------:R-:W-:Y:S01]  /*6f30*/  IMAD.IADD R133, R146, 0x1, R133 ;  /* 0x0000000192857824 */ /* 0x000fe200078e0285 */
[-C--:B------:R-:W-:Y:S02]  /*6f40*/  LEA.HI.X.SX32 R5, R140, R29.reuse, 0x2, P0 ;  /* 0x0000001d8c057211 */ /* 0x080fe400000f16ff */
[----:B------:R-:W-:Y:S02]  /*6f50*/  IADD3 R140, R150, 0x20, RZ ;  /* 0x00000020968c7810 */ /* 0x000fe40007ffe0ff */
[-C--:B------:R-:W-:Y:S01]  /*6f60*/  LEA R10, P0, R141, R28.reuse, 0x2 ;  /* 0x0000001c8d0a7211 */ /* 0x080fe200078010ff */
[----:B------:R1:W-:Y:S02]  /*6f70*/  RED.E.ADD.F32.FTZ.RN.STRONG.GPU [R4.64], R14 ;  /* 0x0000000e0400798e */ /* 0x0003e4000c10e78e */
[----:B------:R-:W-:Y:S01]  /*6f80*/  IMAD.IADD R140, R149, 0x1, R140 ;  /* 0x00000001958c7824 */ /* 0x000fe200078e028c */
[-C--:B------:R-:W-:Y:S02]  /*6f90*/  LEA.HI.X.SX32 R11, R141, R29.reuse, 0x2, P0 ;  /* 0x0000001d8d0b7211 */ /* 0x080fe400000f16ff */
[----:B------:R1:W-:Y:S01]  /*6fa0*/  RED.E.ADD.F32.FTZ.RN.STRONG.GPU [R30.64], R15 ;  /* 0x0000000f1e00798e */ /* 0x0003e2000c10e78e */
[----:B------:R-:W-:Y:S01]  /*6fb0*/  IMAD.IADD R140, R149, 0x1, R140 ;  /* 0x00000001958c7824 */ /* 0x000fe200078e028c */
[-C--:B------:R-:W-:Y:S03]  /*6fc0*/  LEA R12, P4, R35, R28.reuse, 0x2 ;  /* 0x0000001c230c7211 */ /* 0x080fe600078810ff */
[----:B------:R-:W-:Y:S01]  /*6fd0*/  IMAD.IADD R140, R149, 0x1, R140 ;  /* 0x00000001958c7824 */ /* 0x000fe200078e028c */
[----:B------:R1:W-:Y:S01]  /*6fe0*/  RED.E.ADD.F32.FTZ.RN.STRONG.GPU [R10.64], R16 ;  /* 0x000000100a00798e */ /* 0x0003e2000c10e78e */
[-C--:B--2---:R-:W-:Y:S03]  /*6ff0*/  LEA.HI.X.SX32 R13, R35, R29.reuse, 0x2, P4 ;  /* 0x0000001d230d7211 */ /* 0x084fe600020f16ff */
[CC--:B------:R-:W-:Y:S04]  /*7000*/  LEA R8, P2, R140.reuse, R28.reuse, 0x2 ;  /* 0x0000001c8c087211 */ /* 0x0c0fe800078410ff */
[-C--:B------:R-:W-:Y:S02]  /*7010*/  LEA.HI.X.SX32 R9, R140, R29.reuse, 0x2, P2 ;  /* 0x0000001d8c097211 */ /* 0x080fe400010f16ff */
[----:B------:R-:W-:Y:S05]  /*7020*/  LDSM.16.MT88.4 R140, [R3+0x1c00] ;  /* 0x001c0000038c783b */ /* 0x000fea0000004200 */
[----:B------:R2:W-:Y:S01]  /*7030*/  RED.E.ADD.F32.FTZ.RN.STRONG.GPU [R8.64], R17 ;  /* 0x000000110800798e */ /* 0x0005e2000c10e78e */
[CC--:B-1----:R-:W-:Y:S04]  /*7040*/  LEA R14, P5, R134.reuse, R28.reuse, 0x2 ;  /* 0x0000001c860e7211 */ /* 0x0c2fe800078a10ff */
[-C--:B------:R-:W-:Y:S02]  /*7050*/  LEA.HI.X.SX32 R15, R134, R29.reuse, 0x2, P5 ;  /* 0x0000001d860f7211 */ /* 0x080fe400028f16ff */
[CC--:B------:R-:W-:Y:S04]  /*7060*/  LEA R10, P3, R34.reuse, R28.reuse, 0x2 ;  /* 0x0000001c220a7211 */ /* 0x0c0fe800078610ff */
[-C--:B------:R-:W-:Y:S02]  /*7070*/  LEA.HI.X.SX32 R11, R34, R29.reuse, 0x2, P3 ;  /* 0x0000001d220b7211 */ /* 0x080fe400018f16ff */
[CC--:B--2---:R-:W-:Y:S04]  /*7080*/  LEA R8, P2, R133.reuse, R28.reuse, 0x2 ;  /* 0x0000001c85087211 */ /* 0x0c4fe800078410ff */
[-C--:B------:R-:W-:Y:S02]  /*7090*/  LEA.HI.X.SX32 R9, R133, R29.reuse, 0x2, P2 ;  /* 0x0000001d85097211 */ /* 0x080fe400010f16ff */
[CC--:B----4-:R-:W-:Y:S04]  /*70a0*/  LEA R6, P1, R139.reuse, R28.reuse, 0x2 ;  /* 0x0000001c8b067211 */ /* 0x0d0fe800078210ff */
[-C--:B------:R-:W-:Y:S02]  /*70b0*/  LEA.HI.X.SX32 R7, R139, R29.reuse, 0x2, P1 ;  /* 0x0000001d8b077211 */ /* 0x080fe400008f16ff */
[CC--:B------:R-:W-:Y:S03]  /*70c0*/  LEA R4, P0, R138.reuse, R28.reuse, 0x2 ;  /* 0x0000001c8a047211 */ /* 0x0c0fe600078010ff */
[----:B------:R-:W-:Y:S01]  /*70d0*/  RED.E.ADD.F32.FTZ.RN.STRONG.GPU [R6.64], R18 ;  /* 0x000000120600798e */ /* 0x000fe2000c10e78e */
[-C--:B------:R-:W-:Y:S04]  /*70e0*/  LEA.HI.X.SX32 R5, R138, R29.reuse, 0x2, P0 ;  /* 0x0000001d8a057211 */ /* 0x080fe800000f16ff */
[----:B------:R-:W-:Y:S05]  /*70f0*/  LDSM.16.MT88.4 R136, [R2+0x12800] ;  /* 0x012800000288783b */ /* 0x000fea0000004200 */
[----:B------:R3:W-:Y:S05]  /*7100*/  RED.E.ADD.F32.FTZ.RN.STRONG.GPU [R4.64], R19 ;  /* 0x000000130400798e */ /* 0x0007ea000c10e78e */
[----:B------:R-:W-:Y:S05]  /*7110*/  RED.E.ADD.F32.FTZ.RN.STRONG.GPU [R28.64+0x100], R20 ;  /* 0x000100141c00798e */ /* 0x000fea000c10e78e */
[----:B------:R-:W-:Y:S05]  /*7120*/  RED.E.ADD.F32.FTZ.RN.STRONG.GPU [R32.64+0x100], R21 ;  /* 0x000100152000798e */ /* 0x000fea000c10e78e */
[----:B------:R-:W-:Y:S05]  /*7130*/  RED.E.ADD.F32.FTZ.RN.STRONG.GPU [R14.64], R22 ;  /* 0x000000160e00798e */ /* 0x000fea000c10e78e */
[----:B------:R-:W-:Y:S05]  /*7140*/  RED.E.ADD.F32.FTZ.RN.STRONG.GPU [R12.64], R23 ;  /* 0x000000170c00798e */ /* 0x000fea000c10e78e */
[----:B------:R-:W-:Y:S05]  /*7150*/  RED.E.ADD.F32.FTZ.RN.STRONG.GPU [R10.64], R24 ;  /* 0x000000180a00798e */ /* 0x000fea000c10e78e */
[----:B------:R-:W-:Y:S05]  /*7160*/  RED.E.ADD.F32.FTZ.RN.STRONG.GPU [R8.64], R25 ;  /* 0x000000190800798e */ /* 0x000fea000c10e78e */
[----:B------:R-:W-:Y:S05]  /*7170*/  LDSM.16.MT88.4 R8, [R3] ;  /* 0x000000000308783b */ /* 0x000fea0000004200 */
[----:B------:R-:W-:Y:S05]  /*7180*/  LDSM.16.MT88.4 R12, [R2+0x11000] ;  /* 0x01100000020c783b */ /* 0x000fea0000004200 */
[----:B------:R-:W-:Y:S05]  /*7190*/  LDSM.16.MT88.4 R16, [R3+0x1000] ;  /* 0x001000000310783b */ /* 0x000fea0000004200 */
[----:B------:R-:W-:Y:S05]  /*71a0*/  LDSM.16.MT88.4 R32, [R2+0xf800] ;  /* 0x00f800000220783b */ /* 0x000fea0000004200 */
[----:B------:R-:W-:Y:S01]  /*71b0*/  LDSM.16.MT88.4 R20, [R3+0x400] ;  /* 0x000400000314783b */ /* 0x000fe20000004200 */
[CC--:B---3--:R-:W-:Y:S04]  /*71c0*/  LEA R4, P0, R0.reuse, R28.reuse, 0x2 ;  /* 0x0000001c00047211 */ /* 0x0c8fe800078010ff */
[-C--:B------:R-:W-:Y:S02]  /*71d0*/  LEA.HI.X.SX32 R5, R0, R29.reuse, 0x2, P0 ;  /* 0x0000001d00057211 */ /* 0x080fe400000f16ff */
[----:B------:R-:W-:Y:S01]  /*71e0*/  PLOP3.LUT P0, PT, PT, PT, UP1, 0x80, 0x0 ;  /* 0x000000000000781c */ /* 0x000fe20003f0f018 */
[----:B------:R-:W-:Y:S01]  /*71f0*/  @UP5 UIADD3 UR16, UP1, UR16, -0x100, URZ ;  /* 0xffffff0010105890 */ /* 0x000fe2000ff3e03f */
[C---:B------:R-:W-:Y:S02]  /*7200*/  IADD3 R0, R3.reuse, -0x3000, RZ ;  /* 0xffffd00003007810 */ /* 0x040fe40007ffe0ff */
[C---:B------:R-:W-:Y:S01]  /*7210*/  LEA R6, P1, R132.reuse, R28, 0x2 ;  /* 0x0000001c84067211 */ /* 0x040fe200078210ff */
[----:B------:R-:W-:Y:S03]  /*7220*/  @UP5 UIADD3.X UR11, UR11, -0x1, URZ, UP1, !UPT ;  /* 0xffffffff0b0b5890 */ /* 0x000fe60008ffe43f */
[----:B------:R-:W-:Y:S02]  /*7230*/  LEA.HI.X.SX32 R7, R132, R29, 0x2, P1 ;  /* 0x0000001d84077211 */ /* 0x000fe400008f16ff */
[----:B------:R-:W-:Y:S01]  /*7240*/  LDSM.16.MT88.4 R28, [R3+0x2000] ;  /* 0x00200000031c783b */ /* 0x000fe20000004200 */
[----:B------:R-:W-:Y:S01]  /*7250*/  ISETP.LT.AND P1, PT, RZ, UR8, PT ;  /* 0x00000008ff007c0c */ /* 0x000fe2000bf21270 */
[----:B------:R-:W-:Y:S01]  /*7260*/  UMOV UR8, UR6 ;  /* 0x0000000600087c82 */ /* 0x000fe20008000000 */
[----:B------:R-:W-:Y:S02]  /*7270*/  @P0 IADD3 R0, R3, 0x3000, RZ ;  /* 0x0000300003000810 */ /* 0x000fe40007ffe0ff */
[----:B------:R-:W-:Y:S05]  /*7280*/  RED.E.ADD.F32.FTZ.RN.STRONG.GPU [R6.64], R26 ;  /* 0x0000001a0600798e */ /* 0x000fea000c10e78e */
[----:B------:R-:W-:Y:S05]  /*7290*/  RED.E.ADD.F32.FTZ.RN.STRONG.GPU [R4.64], R27 ;  /* 0x0000001b0400798e */ /* 0x000fea000c10e78e */
[----:B------:R-:W1:Y:S05]  /*72a0*/  LDSM.16.MT88.4 R4, [R2+0xf000] ;  /* 0x00f000000204783b */ /* 0x000e6a0000004200 */
[----:B------:R-:W2:Y:S05]  /*72b0*/  LDSM.16.MT88.4 R132, [R2+0x11800] ;  /* 0x011800000284783b */ /* 0x000eaa0000004200 */
        /* <DEDUP_REMOVED lines=16> */
[----:B------:R-:W4:Y:S05]  /*73c0*/  LDSM.16.MT88.4 R4, [R2+0x10000] ;  /* 0x010000000204783b */ /* 0x000f2a0000004200 */
[----:B------:R-:W1:Y:S02]  /*73d0*/  LDSM.16.MT88.4 R28, [R3+0x1800] ;  /* 0x00180000031c783b */ /* 0x000e640000004200 */
        /* <DEDUP_REMOVED lines=45> */
[----:B------:R-:W-:Y:S01]  /*76b0*/  UISETP.NE.AND UP0, UPT, UR22, -0x1, UPT ;  /* 0xffffffff1600788c */ /* 0x000fe2000bf05270 */
[----:B------:R-:W-:Y:S01]  /*76c0*/  FMUL.FTZ R48, R46, c[0x0][0x2dc] ;  /* 0x0000b7002e307a20 */ /* 0x000fe20000410000 */
[----:B------:R-:W-:Y:S01]  /*76d0*/  ULDC.64 UR8, c[0x0][0x3a0] ;  /* 0x0000e80000087ab9 */ /* 0x000fe20000000a00 */
[----:B------:R-:W-:-:S02]  /*76e0*/  FMUL.FTZ R19, R45, c[0x0][0x2dc] ;  /* 0x0000b7002d137a20 */ /* 0x000fc40000410000 */
[----:B------:R-:W-:Y:S01]  /*76f0*/  FMUL.FTZ R84, R84, c[0x0][0x2e0] ;  /* 0x0000b80054547a20 */ /* 0x000fe20000410000 */
[----:B------:R-:W-:Y:S01]  /*7700*/  PLOP3.LUT P0, PT, PT, PT, UP0, 0x80, 0x0 ;  /* 0x000000000000781c */ /* 0x000fe20003f0f008 */
[----:B------:R-:W-:Y:S02]  /*7710*/  FMUL.FTZ R46, R85, c[0x0][0x2e0] ;  /* 0x0000b800552e7a20 */ /* 0x000fe40000410000 */
[----:B------:R-:W-:Y:S02]  /*7720*/  FMUL.FTZ R133, R42, c[0x0][0x2dc] ;  /* 0x0000b7002a857a20 */ /* 0x000fe40000410000 */
[----:B------:R-:W-:Y:S01]  /*7730*/  FMUL.FTZ R86, R86, c[0x0][0x2e0] ;  /* 0x0000b80056567a20 */ /* 0x000fe20000410000 */
[----:B------:R-:W-:Y:S01]  /*7740*/  F2FP.BF16.PACK_AB R46, R46, R84 ;  /* 0x000000542e2e723e */ /* 0x000fe200000010ff */
[----:B------:R-:W-:Y:S01]  /*7750*/  BAR.SYNC.DEFER_BLOCKING 0x0 ;  /* 0x0000000000007b1d */ /* 0x000fe20000010000 */
[----:B------:R-:W-:Y:S01]  /*7760*/  FMUL.FTZ R45, R87, c[0x0][0x2e0] ;  /* 0x0000b800572d7a20 */ /* 0x000fe20000410000 */
[----:B------:R-:W-:Y:S01]  /*7770*/  @UP0 UIADD3 UR6, UR19, UR22, URZ ;  /* 0x0000001613060290 */ /* 0x000fe2000fffe03f */
[----:B------:R-:W-:-:S02]  /*7780*/  FMUL.FTZ R23, R41, c[0x0][0x2dc] ;  /* 0x0000b70029177a20 */ /* 0x000fc40000410000 */
[----:B------:R-:W-:Y:S01]  /*7790*/  FMUL.FTZ R21, R49, c[0x0][0x2dc] ;  /* 0x0000b70031157a20 */ /* 0x000fe20000410000 */
[----:B------:R-:W-:Y:S01]  /*77a0*/  F2FP.BF16.PACK_AB R45, R45, R86 ;  /* 0x000000562d2d723e */ /* 0x000fe200000010ff */
[----:B------:R-:W-:Y:S01]  /*77b0*/  FMUL.FTZ R96, R96, c[0x0][0x2e0] ;  /* 0x0000b80060607a20 */ /* 0x000fe20000410000 */
[----:B------:R-:W-:Y:S01]  /*77c0*/  @UP0 UIMAD.WIDE.U32 UR4, UR6, UR8, URZ ;  /* 0x00000008060402a5 */ /* 0x000fe2000f8e003f */
[----:B------:R-:W-:Y:S01]  /*77d0*/  FMUL.FTZ R42, R97, c[0x0][0x2e0] ;  /* 0x0000b800612a7a20 */ /* 0x000fe20000410000 */
[----:B------:R-:W-:Y:S01]  /*77e0*/  F2FP.BF16.PACK_AB R21, R21, R132 ;  /* 0x000000841515723e */ /* 0x000fe200000010ff */
[----:B------:R-:W-:Y:S01]  /*77f0*/  FMUL.FTZ R49, R44, c[0x0][0x2dc] ;  /* 0x0000b7002c317a20 */ /* 0x000fe20000410000 */
[----:B------:R-:W-:Y:S01]  /*7800*/  @UP0 UIMAD UR12, UR6, UR9, UR5 ;  /* 0x00000009060c02a4 */ /* 0x000fe2000f8e0205 */
[----:B------:R-:W-:Y:S01]  /*7810*/  FMUL.FTZ R98, R98, c[0x0][0x2e0] ;  /* 0x0000b80062627a20 */ /* 0x000fe20000410000 */
[----:B------:R-:W-:Y:S01]  /*7820*/  F2FP.BF16.PACK_AB R42, R42, R96 ;  /* 0x000000602a2a723e */ /* 0x000fe200000010ff */
[----:B------:R-:W-:Y:S01]  /*7830*/  FMUL.FTZ R41, R99, c[0x0][0x2e0] ;  /* 0x0000b80063297a20 */ /* 0x000fe20000410000 */
[----:B------:R-:W-:Y:S01]  /*7840*/  F2FP.BF16.PACK_AB R19, R19, R49 ;  /* 0x000000311313723e */ /* 0x000fe200000010ff */
[----:B------:R-:W-:Y:S01]  /*7850*/  FMUL.FTZ R22, R43, c[0x0][0x2dc] ;  /* 0x0000b7002b167a20 */ /* 0x000fe20000410000 */
[----:B------:R-:W-:Y:S01]  /*7860*/  @UP0 UMOV UR11, UR4 ;  /* 0x00000004000b0c82 */ /* 0x000fe20008000000 */
[----:B------:R-:W-:Y:S01]  /*7870*/  FMUL.FTZ R88, R88, c[0x0][0x2e0] ;  /* 0x0000b80058587a20 */ /* 0x000fe20000410000 */
[----:B------:R-:W-:Y:S01]  /*7880*/  F2FP.BF16.PACK_AB R41, R41, R98 ;  /* 0x000000622929723e */ /* 0x000fe200000010ff */
[----:B------:R-:W-:Y:S01]  /*7890*/  FMUL.FTZ R44, R89, c[0x0][0x2e0] ;  /* 0x0000b800592c7a20 */ /* 0x000fe20000410000 */
[----:B------:R-:W-:Y:S01]  /*78a0*/  F2FP.BF16.PACK_AB R22, R22, R133 ;  /* 0x000000851616723e */ /* 0x000fe200000010ff */
[----:B------:R-:W-:-:S02]  /*78b0*/  FMUL.FTZ R134, R40, c[0x0][0x2dc] ;  /* 0x0000b70028867a20 */ /* 0x000fc40000410000 */
[----:B------:R-:W-:Y:S01]  /*78c0*/  FMUL.FTZ R90, R90, c[0x0][0x2e0] ;  /* 0x0000b8005a5a7a20 */ /* 0x000fe20000410000 */
[----:B------:R-:W-:Y:S01]  /*78d0*/  F2FP.BF16.PACK_AB R44, R44, R88 ;  /* 0x000000582c2c723e */ /* 0x000fe200000010ff */
[----:B------:R-:W-:Y:S01]  /*78e0*/  FMUL.FTZ R43, R91, c[0x0][0x2e0] ;  /* 0x0000b8005b2b7a20 */ /* 0x000fe20000410000 */
[----:B------:R-:W-:Y:S01]  /*78f0*/  F2FP.BF16.PACK_AB R23, R23, R134 ;  /* 0x000000861717723e */ /* 0x000fe200000010ff */
[----:B------:R-:W-:Y:S02]  /*7900*/  FMUL.FTZ R24, R39, c[0x0][0x2dc] ;  /* 0x0000b70027187a20 */ /* 0x000fe40000410000 */
[----:B------:R-:W-:Y:S01]  /*7910*/  FMUL.FTZ R92, R92, c[0x0][0x2e0] ;  /* 0x0000b8005c5c7a20 */ /* 0x000fe20000410000 */
[----:B------:R-:W-:Y:S01]  /*7920*/  F2FP.BF16.PACK_AB R43, R43, R90 ;  /* 0x0000005a2b2b723e */ /* 0x000fe200000010ff */
[----:B------:R-:W-:Y:S02]  /*7930*/  FMUL.FTZ R40, R93, c[0x0][0x2e0] ;  /* 0x0000b8005d287a20 */ /* 0x000fe40000410000 */
        /* <DEDUP_REMOVED lines=108> */
[----:B------:R-:W-:-:S04]  /*8000*/  F2FP.BF16.PACK_AB R3, R3, R76 ;  /* 0x0000004c0303723e */ /* 0x000fc800000010ff */
[----:B------:R-:W-:Y:S01]  /*8010*/  F2FP.BF16.PACK_AB R0, R0, R78 ;  /* 0x0000004e0000723e */ /* 0x000fe200000010ff */
        /* <DEDUP_REMOVED lines=53> */
[----:B------:R-:W-:-:S03]  /*8370*/  UIMAD UR7, UR19, UR7, UR8 ;  /* 0x00000007130772a4 */ /* 0x000fc6000f8e0208 */
[----:B------:R-:W-:Y:S02]  /*8380*/  ULDC.64 UR8, c[0x0][0x388] ;  /* 0x0000e20000087ab9 */ /* 0x000fe40000000a00 */
[----:B------:R-:W-:Y:S02]  /*8390*/  UIADD3 UR5, UR5, UR7, URZ ;  /* 0x0000000705057290 */ /* 0x000fe4000fffe03f */
[----:B------:R-:W-:Y:S02]  /*83a0*/  UIMAD UR6, UR61, UR8, URZ ;  /* 0x000000083d0672a4 */ /* 0x000fe4000f8e023f */
[----:B------:R-:W-:Y:S02]  /*83b0*/  UIMAD.WIDE.U32 UR4, UR30, UR8, UR4 ;  /* 0x000000081e0472a5 */ /* 0x000fe4000f8e0004 */
[----:B------:R-:W-:-:S04]  /*83c0*/  UIMAD UR6, UR30, UR9, UR6 ;  /* 0x000000091e0672a4 */ /* 0x000fc8000f8e0206 */
[----:B------:R-:W-:Y:S02]  /*83d0*/  UIADD3 UR12, UR5, UR6, URZ ;  /* 0x00000006050c7290 */ /* 0x000fe4000fffe03f */
[----:B------:R-:W-:Y:S02]  /*83e0*/  UMOV UR11, UR4 ;  /* 0x00000004000b7c82 */ /* 0x000fe40008000000 */
.L_x_261:
        /* <DEDUP_REMOVED lines=18> */
.L_x_262:
[----:B-1----:R-:W2:Y:S01]  /*8510*/  LDL.64 R4, [R1+0x38] ;  /* 0x0000380001047983 */ /* 0x002ea20000100a00 */
[----:B-----5:R-:W-:Y:S01]  /*8520*/  IMAD.SHL.U32 R0, R148, 0x2, RZ ;  /* 0x0000000294007824 */ /* 0x020fe200078e00ff */
[----:B------:R-:W-:Y:S01]  /*8530*/  USHF.L.U32 UR4, UR18, 0x7, URZ ;  /* 0x0000000712047899 */ /* 0x000fe2000800063f */
[----:B------:R-:W-:Y:S01]  /*8540*/  IMAD.U32 R8, RZ, RZ, UR36 ;  /* 0x00000024ff087e24 */ /* 0x000fe2000f8e00ff */
[----:B------:R-:W-:Y:S01]  /*8550*/  BAR.SYNC.DEFER_BLOCKING 0x0 ;  /* 0x0000000000007b1d */ /* 0x000fe20000010000 */
[----:B------:R-:W-:Y:S02]  /*8560*/  UIMAD UR17, UR18, -0x80, UR17 ;  /* 0xffffff80121178a4 */ /* 0x000fe4000f8e0211 */
[----:B------:R-:W-:Y:S01]  /*8570*/  USHF.R.S32.HI UR8, URZ, 0x1f, UR4 ;  /* 0x0000001f3f087899 */ /* 0x000fe20008011404 */
[----:B------:R-:W-:-:S02]  /*8580*/  IMAD.U32 R25, RZ, RZ, UR4 ;  /* 0x00000004ff197e24 */ /* 0x000fc4000f8e00ff */
[----:B------:R-:W1:Y:S01]  /*8590*/  S2R R27, SR_TID.X ;  /* 0x00000000001b7919 */ /* 0x000e620000002100 */
[----:B------:R-:W-:Y:S01]  /*85a0*/  ULDC.64 UR6, c[0x0][0x3a0] ;  /* 0x0000e80000067ab9 */ /* 0x000fe20000000a00 */
[----:B------:R-:W-:Y:S01]  /*85b0*/  BSSY B0, `(.L_x_263) ;  /* 0x000002c000007945 */ /* 0x000fe20003800000 */
[----:B------:R-:W-:Y:S01]  /*85c0*/  UIMAD UR5, UR8, UR6, URZ ;  /* 0x00000006080572a4 */ /* 0x000fe2000f8e023f */
[----:B------:R-:W3:Y:S03]  /*85d0*/  S2R R64, SR_TID.X ;  /* 0x0000000000407919 */ /* 0x000ee60000002100 */
[----:B------:R-:W-:-:S03]  /*85e0*/  UIMAD UR5, UR4, UR7, UR5 ;  /* 0x00000007040572a4 */ /* 0x000fc6000f8e0205 */
[----:B------:R-:W-:-:S03]  /*85f0*/  ULDC.64 UR6, c[0x0][0x3b8] ;  /* 0x0000ee0000067ab9 */ /* 0x000fc60000000a00 */
[----:B------:R-:W-:Y:S01]  /*8600*/  IMAD.U32 R3, RZ, RZ, UR5 ;  /* 0x00000005ff037e24 */ /* 0x000fe2000f8e00ff */
[----:B------:R-:W-:Y:S01]  /*8610*/  UIMAD UR5, UR60, UR6, URZ ;  /* 0x000000063c0572a4 */ /* 0x000fe2000f8e023f */
[----:B------:R4:W2:Y:S03]  /*8620*/  LDS.128 R36, [R0+0xa000] ;  /* 0x00a0000000247984 */ /* 0x0008a60000000c00 */
[----:B------:R-:W-:Y:S01]  /*8630*/  UIMAD UR5, UR36, UR7, UR5 ;  /* 0x00000007240572a4 */ /* 0x000fe2000f8e0205 */
[----:B------:R4:W2:Y:S01]  /*8640*/  LDS.128 R32, [R0+0xc000] ;  /* 0x00c0000000207984 */ /* 0x0008a20000000c00 */
[----:B-1----:R-:W-:-:S03]  /*8650*/  SHF.R.S32.HI R27, RZ, 0x1f, R27 ;  /* 0x0000001fff1b7819 */ /* 0x002fc6000001141b */
[----:B------:R4:W1:Y:S01]  /*8660*/  LDS.128 R28, [R0+0xe000] ;  /* 0x00e00000001c7984 */ /* 0x0008620000000c00 */
[----:B---3--:R-:W-:-:S03]  /*8670*/  LEA.HI R27, R27, R64, RZ, 0x2 ;  /* 0x000000401b1b7211 */ /* 0x008fc600078f10ff */
[----:B------:R4:W3:Y:S01]  /*8680*/  LDS.128 R48, [R0+0xf000] ;  /* 0x00f0000000307984 */ /* 0x0008e20000000c00 */
[----:B------:R-:W-:-:S03]  /*8690*/  SHF.R.S32.HI R27, RZ, 0x2, R27 ;  /* 0x00000002ff1b7819 */ /* 0x000fc6000001141b */
[----:B------:R4:W1:Y:S01]  /*86a0*/  LDS.128 R60, [R0+0x10000] ;  /* 0x01000000003c7984 */ /* 0x0008620000000c00 */
[----:B------:R-:W-:-:S03]  /*86b0*/  ISETP.GE.AND P2, PT, R27, UR17, PT ;  /* 0x000000111b007c0c */ /* 0x000fc6000bf46270 */
[----:B------:R4:W1:Y:S01]  /*86c0*/  LDS.128 R44, [R0+0x11000] ;  /* 0x01100000002c7984 */ /* 0x0008620000000c00 */
[----:B------:R-:W-:-:S03]  /*86d0*/  SHF.R.S32.HI R26, RZ, 0x1f, R27 ;  /* 0x0000001fff1a7819 */ /* 0x000fc6000001141b */
[----:B------:R4:W1:Y:S04]  /*86e0*/  LDS.128 R56, [R0+0x12000] ;  /* 0x0120000000387984 */ /* 0x0008680000000c00 */
[----:B------:R4:W1:Y:S04]  /*86f0*/  LDS.128 R40, [R0+0x13000] ;  /* 0x0130000000287984 */ /* 0x0008680000000c00 */
[----:B------:R4:W1:Y:S01]  /*8700*/  LDS.128 R52, [R0+0x14000] ;  /* 0x0140000000347984 */ /* 0x0008620000000c00 */
[--C-:B--2---:R-:W-:Y:S01]  /*8710*/  SHF.R.S32.HI R7, RZ, 0x1f, R4.reuse ;  /* 0x0000001fff077819 */ /* 0x104fe20000011404 */
[----:B------:R-:W-:-:S04]  /*8720*/  IMAD.MOV.U32 R6, RZ, RZ, R4 ;  /* 0x000000ffff067224 */ /* 0x000fc800078e0004 */
[----:B------:R-:W-:-:S05]  /*8730*/  IMAD.WIDE.U32 R4, R25, c[0x0][0x3a0], R6 ;  /* 0x0000e80019047a25 */ /* 0x000fca00078e0006 */
[----:B------:R-:W-:-:S04]  /*8740*/  IADD3 R4, P0, R4, UR11, RZ ;  /* 0x0000000b04047c10 */ /* 0x000fc8000ff1e0ff */
[----:B------:R-:W-:-:S05]  /*8750*/  IADD3.X R5, R5, UR12, R3, P0, !PT ;  /* 0x0000000c05057c10 */ /* 0x000fca00087fe403 */
[----:B------:R-:W-:-:S05]  /*8760*/  IMAD.WIDE.U32 R8, R8, c[0x0][0x3b8], R4 ;  /* 0x0000ee0008087a25 */ /* 0x000fca00078e0004 */
[----:B------:R-:W-:Y:S01]  /*8770*/  IADD3 R24, R9, UR5, RZ ;  /* 0x0000000509187c10 */ /* 0x000fe2000fffe0ff */
[----:B------:R-:W-:Y:S05]  /*8780*/  @P2 BRA `(.L_x_264) ;  /* 0x000000e000002947 */ /* 0x000fea0003800000 */
[----:B-1-34-:R-:W1:Y:S01]  /*8790*/  LDS.128 R20, [R0+0xb000] ;  /* 0x00b0000000147984 */ /* 0x01ae620000000c00 */
[----:B------:R-:W-:Y:S02]  /*87a0*/  MOV R4, R8 ;  /* 0x0000000800047202 */ /* 0x000fe40000000f00 */
[----:B------:R-:W-:Y:S01]  /*87b0*/  MOV R5, R24 ;  /* 0x0000001800057202 */ /* 0x000fe20000000f00 */
[----:B------:R-:W2:Y:S04]  /*87c0*/  LDS.128 R16, [R0+0x9000] ;  /* 0x0090000000107984 */ /* 0x000ea80000000c00 */
[----:B------:R3:W4:Y:S01]  /*87d0*/  LDS.128 R12, [R0+0xd000] ;  /* 0x00d00000000c7984 */ /* 0x0007220000000c00 */
[----:B------:R-:W-:-:S05]  /*87e0*/  IMAD.WIDE.U32 R10, R27, c[0x0][0x3a0], R4 ;  /* 0x0000e8001b0a7a25 */ /* 0x000fca00078e0004 */
[----:B------:R-:W-:Y:S01]  /*87f0*/  LEA R4, P0, R10, c[0x0][0x340], 0x1 ;  /* 0x0000d0000a047a11 */ /* 0x000fe200078008ff */
[----:B---3--:R-:W-:-:S04]  /*8800*/  IMAD R0, R26, c[0x0][0x3a0], RZ ;  /* 0x0000e8001a007a24 */ /* 0x008fc800078e02ff */
[----:B------:R-:W-:-:S05]  /*8810*/  IMAD R0, R27, c[0x0][0x3a4], R0 ;  /* 0x0000e9001b007a24 */ /* 0x000fca00078e0200 */
[----:B------:R-:W-:-:S04]  /*8820*/  IADD3 R0, R11, R0, RZ ;  /* 0x000000000b007210 */ /* 0x000fc80007ffe0ff */
[----:B------:R-:W-:-:S05]  /*8830*/  LEA.HI.X R5, R10, c[0x0][0x344], R0, 0x1, P0 ;  /* 0x0000d1000a057a11 */ /* 0x000fca00000f0c00 */
[----:B-1----:R1:W-:Y:S04]  /*8840*/  STG.E.128 [R4.64+0x40], R20 ;  /* 0x0000401404007986 */ /* 0x0023e8000c101d0e */
[----:B--2---:R1:W-:Y:S04]  /*8850*/  STG.E.128 [R4.64], R16 ;  /* 0x0000001004007986 */ /* 0x0043e8000c101d0e */
[----:B----4-:R1:W-:Y:S02]  /*8860*/  STG.E.128 [R4.64+0x80], R12 ;  /* 0x0000800c04007986 */ /* 0x0103e4000c101d0e */
.L_x_264:
[----:B-1-34-:R-:W-:Y:S05]  /*8870*/  BSYNC B0 ;  /* 0x0000000000007941 */ /* 0x01afea0003800000 */
.L_x_263:
[----:B------:R-:W-:Y:S01]  /*8880*/  IADD3 R0, R27, 0x40, RZ ;  /* 0x000000401b007810 */ /* 0x000fe20007ffe0ff */
        /* <DEDUP_REMOVED lines=16> */
.L_x_266:
[----:B------:R-:W-:Y:S05]  /*8990*/  BSYNC B0 ;  /* 0x0000000000007941 */ /* 0x000fea0003800000 */
.L_x_265:
        /* <DEDUP_REMOVED lines=23> */
[----:B------:R1:W-:Y:S04]  /*8b10*/  STG.E.128 [R4.64], R48 ;  /* 0x0000003004007986 */ /* 0x0003e8000c101d0e */
[----:B------:R1:W-:Y:S04]  /*8b20*/  STG.E.128 [R4.64+0x40], R44 ;  /* 0x0000402c04007986 */ /* 0x0003e8000c101d0e */
[----:B------:R1:W-:Y:S02]  /*8b30*/  STG.E.128 [R4.64+0x80], R40 ;  /* 0x0000802804007986 */ /* 0x0003e4000c101d0e */
.L_x_268:
[----:B------:R-:W-:Y:S05]  /*8b40*/  BSYNC B0 ;  /* 0x0000000000007941 */ /* 0x000fea0003800000 */
.L_x_267:
        /* <DEDUP_REMOVED lines=14> */
.L_x_257:
[----:B--2---:R-:W-:Y:S02]  /*8c30*/  UISETP.NE.AND UP0, UPT, UR22, -0x1, UPT ;  /* 0xffffffff1600788c */ /* 0x004fe4000bf05270 */
        /* <DEDUP_REMOVED lines=19> */
.L_x_270:
        /* <DEDUP_REMOVED lines=18> */
.L_x_271:
[----:B------:R-:W2:Y:S01]  /*8e90*/  LDL.64 R14, [R1+0x38] ;  /* 0x00003800010e7983 */ /* 0x000ea20000100a00 */
[----:B------:R-:W-:Y:S01]  /*8ea0*/  USHF.L.U32 UR4, UR18, 0x7, URZ ;  /* 0x0000000712047899 */ /* 0x000fe2000800063f */
[----:B------:R-:W-:Y:S01]  /*8eb0*/  BSSY B0, `(.L_x_272) ;  /* 0x0000024000007945 */ /* 0x000fe20003800000 */
[----:B------:R-:W-:Y:S01]  /*8ec0*/  ULDC.64 UR6, c[0x0][0x3a0] ;  /* 0x0000e80000067ab9 */ /* 0x000fe20000000a00 */
[----:B------:R-:W1:Y:S01]  /*8ed0*/  S2R R12, SR_TID.X ;  /* 0x00000000000c7919 */ /* 0x000e620000002100 */
[----:B------:R-:W-:Y:S02]  /*8ee0*/  USHF.R.S32.HI UR8, URZ, 0x1f, UR4 ;  /* 0x0000001f3f087899 */ /* 0x000fe40008011404 */
[----:B------:R-:W-:Y:S01]  /*8ef0*/  IMAD.U32 R10, RZ, RZ, UR4 ;  /* 0x00000004ff0a7e24 */ /* 0x000fe2000f8e00ff */
[----:B------:R-:W3:Y:S01]  /*8f00*/  S2R R13, SR_TID.X ;  /* 0x00000000000d7919 */ /* 0x000ee20000002100 */
[----:B------:R-:W-:-:S02]  /*8f10*/  UIMAD UR5, UR8, UR6, URZ ;  /* 0x00000006080572a4 */ /* 0x000fc4000f8e023f */
[----:B------:R-:W-:Y:S02]  /*8f20*/  UIMAD UR17, UR18, -0x80, UR17 ;  /* 0xffffff80121178a4 */ /* 0x000fe4000f8e0211 */
[----:B------:R-:W-:-:S03]  /*8f30*/  UIMAD UR5, UR4, UR7, UR5 ;  /* 0x00000007040572a4 */ /* 0x000fc6000f8e0205 */
[----:B------:R-:W-:-:S03]  /*8f40*/  ULDC.64 UR6, c[0x0][0x3b8] ;  /* 0x0000ee0000067ab9 */ /* 0x000fc60000000a00 */
[----:B------:R-:W-:Y:S01]  /*8f50*/  IMAD.U32 R0, RZ, RZ, UR5 ;  /* 0x00000005ff007e24 */ /* 0x000fe2000f8e00ff */
[----:B------:R-:W-:-:S04]  /*8f60*/  UIMAD UR5, UR58, UR6, URZ ;  /* 0x000000063a0572a4 */ /* 0x000fc8000f8e023f */
[----:B------:R-:W-:Y:S01]  /*8f70*/  UIMAD UR5, UR36, UR7, UR5 ;  /* 0x00000007240572a4 */ /* 0x000fe2000f8e0205 */
[----:B-1----:R-:W-:-:S04]  /*8f80*/  SHF.R.S32.HI R12, RZ, 0x1f, R12 ;  /* 0x0000001fff0c7819 */ /* 0x002fc8000001140c */
[----:B---3--:R-:W-:-:S04]  /*8f90*/  LEA.HI R12, R12, R13, RZ, 0x2 ;  /* 0x0000000d0c0c7211 */ /* 0x008fc800078f10ff */
[----:B------:R-:W-:-:S04]  /*8fa0*/  SHF.R.S32.HI R12, RZ, 0x2, R12 ;  /* 0x00000002ff0c7819 */ /* 0x000fc8000001140c */
[----:B------:R-:W-:Y:S02]  /*8fb0*/  ISETP.GE.AND P2, PT, R12, UR17, PT ;  /* 0x000000110c007c0c */ /* 0x000fe4000bf46270 */
[----:B------:R-:W-:Y:S01]  /*8fc0*/  SHF.R.S32.HI R11, RZ, 0x1f, R12 ;  /* 0x0000001fff0b7819 */ /* 0x000fe2000001140c */
[----:B--2---:R-:W-:-:S05]  /*8fd0*/  IMAD.WIDE.U32 R4, R10, c[0x0][0x3a0], R14 ;  /* 0x0000e8000a047a25 */ /* 0x004fca00078e000e */
[----:B------:R-:W-:-:S04]  /*8fe0*/  IADD3 R6, P0, R4, UR11, RZ ;  /* 0x0000000b04067c10 */ /* 0x000fc8000ff1e0ff */
[----:B------:R-:W-:Y:S01]  /*8ff0*/  IADD3.X R7, R5, UR12, R0, P0, !PT ;  /* 0x0000000c05077c10 */ /* 0x000fe200087fe400 */
[----:B------:R-:W-:-:S04]  /*9000*/  IMAD.U32 R0, RZ, RZ, UR36 ;  /* 0x00000024ff007e24 */ /* 0x000fc8000f8e00ff */
        /* <DEDUP_REMOVED lines=14> */
.L_x_273:
[----:B------:R-:W-:Y:S05]  /*90f0*/  BSYNC B0 ;  /* 0x0000000000007941 */ /* 0x000fea0003800000 */
.L_x_272:
        /* <DEDUP_REMOVED lines=16> */
.L_x_275:
[----:B------:R-:W-:Y:S05]  /*9200*/  BSYNC B0 ;  /* 0x0000000000007941 */ /* 0x000fea0003800000 */
.L_x_274:
        /* <DEDUP_REMOVED lines=26> */
.L_x_277:
[----:B------:R-:W-:Y:S05]  /*93b0*/  BSYNC B0 ;  /* 0x0000000000007941 */ /* 0x000fea0003800000 */
.L_x_276:
        /* <DEDUP_REMOVED lines=13> */
.L_x_269:
[----:B------:R-:W-:Y:S05]  /*9490*/  BSYNC B1 ;  /* 0x0000000000017941 */ /* 0x000fea0003800000 */
.L_x_252:
        /* <DEDUP_REMOVED lines=11> */
.L_x_278:
[----:B------:R-:W-:Y:S05]  /*9550*/  EXIT ;  /* 0x000000000000794d */ /* 0x000fea0003800000 */
.L_x_280:
        /* <DEDUP_REMOVED lines=10> */
.L_x_1282:


//--------------------- .text._ZN5flash44flash_bwd_dq_dk_dv_loop_seqk_parallel_kernelI23Flash_bwd_kernel_traitsILi96ELi64ELi128ELi8ELi2ELi4ELi4ELb1ELb0EN7cutlass10bfloat16_tE19Flash_kernel_traitsILi96ELi64ELi128ELi8ES3_EELb0ELb0ELb0ELb0ELb0ELb1ELb1EEEvNS_16Flash_bwd_paramsE --------------------------
	.section	.text._ZN5flash44flash_bwd_dq_dk_dv_loop_seqk_parallel_kernelI23Flash_bwd_kernel_traitsILi96ELi64ELi128ELi8ELi2ELi4ELi4ELb1ELb0EN7cutlass10bfloat16_tE19Flash_kernel_traitsILi96ELi64ELi128ELi8ES3_EELb0ELb0ELb0ELb0ELb0ELb1ELb1EEEvNS_16Flash_bwd_paramsE,"ax",@progbits
	.sectioninfo	@"SHI_REGISTERS=255"
	.align	128
        .global         _ZN5flash44flash_bwd_dq_dk_dv_loop_seqk_parallel_kernelI23Flash_bwd_kernel_traitsILi96ELi64ELi128ELi8ELi2ELi4ELi4ELb1ELb0EN7cutlass10bfloat16_tE19Flash_kernel_traitsILi96ELi64ELi128ELi8ES3_EELb0ELb0ELb0ELb0ELb0ELb1ELb1EEEvNS_16Flash_bwd_paramsE
        .type           _ZN5flash44flash_bwd_dq_dk_dv_loop_seqk_parallel_kernelI23Flash_bwd_kernel_traitsILi96ELi64ELi128ELi8ELi2ELi4ELi4ELb1ELb0EN7cutlass10bfloat16_tE19Flash_kernel_traitsILi96ELi64ELi128ELi8ES3_EELb0ELb0ELb0ELb0ELb0ELb1ELb1EEEvNS_16Flash_bwd_paramsE,@function
        .size           _ZN5flash44flash_bwd_dq_dk_dv_loop_seqk_parallel_kernelI23Flash_bwd_kernel_traitsILi96ELi64ELi128ELi8ELi2ELi4ELi4ELb1ELb0EN7cutlass10bfloat16_tE19Flash_kernel_traitsILi96ELi64ELi128ELi8ES3_EELb0ELb0ELb0ELb0ELb0ELb1ELb1EEEvNS_16Flash_bwd_paramsE,(.L_x_1283 - _ZN5flash44flash_bwd_dq_dk_dv_loop_seqk_parallel_kernelI23Flash_bwd_kernel_traitsILi96ELi64ELi128ELi8ELi2ELi4ELi4ELb1ELb0EN7cutlass10bfloat16_tE19Flash_kernel_traitsILi96ELi64ELi128ELi8ES3_EELb0ELb0ELb0ELb0ELb0ELb1ELb1EEEvNS_16Flash_bwd_paramsE)
        .other          _ZN5flash44flash_bwd_dq_dk_dv_loop_seqk_parallel_kernelI23Flash_bwd_kernel_traitsILi96ELi64ELi128ELi8ELi2ELi4ELi4ELb1ELb0EN7cutlass10bfloat16_tE19Flash_kernel_traitsILi96ELi64ELi128ELi8ES3_EELb0ELb0ELb0ELb0ELb0ELb1ELb1EEEvNS_16Flash_bwd_paramsE,@"STO_CUDA_ENTRY STV_DEFAULT"
_ZN5flash44flash_bwd_dq_dk_dv_loop_seqk_parallel_kernelI23Flash_bwd_kernel_traitsILi96ELi64ELi128ELi8ELi2ELi4ELi4ELb1ELb0EN7cutlass10bfloat16_tE19Flash_kernel_traitsILi96ELi64ELi128ELi8ES3_EELb0ELb0ELb0ELb0ELb0ELb1ELb1EEEvNS_16Flash_bwd_paramsE:
.text._ZN5flash44flash_bwd_dq_dk_dv_loop_seqk_parallel_kernelI23Flash_bwd_kernel_traitsILi96ELi64ELi128ELi8ELi2ELi4ELi4ELb1ELb0EN7cutlass10bfloat16_tE19Flash_kernel_traitsILi96ELi64ELi128ELi8ES3_EELb0ELb0ELb0ELb0ELb0ELb1ELb1EEEvNS_16Flash_bwd_paramsE:
        /* <DEDUP_REMOVED lines=35> */
[----:B------:R-:W-:Y:S01]  /*0230*/  LOP3.LUT R0, R5, 0xffffffe0, RZ, 0xc0, !PT ;  /* 0xffffffe005007812 */ /* 0x000fe200078ec0ff */
[----:B---3--:R-:W-:Y:S01]  /*0240*/  UIMAD UR47, UR38, UR46, URZ ;  /* 0x0000002e262f72a4 */ /* 0x008fe2000f8e023f */
[----:B------:R-:W-:Y:S01]  /*0250*/  SHF.R.S32.HI R4, RZ, 0x4, R11 ;  /* 0x00000004ff047819 */ /* 0x000fe2000001140b */
[----:B------:R-:W-:Y:S01]  /*0260*/  UIMAD UR46, UR46, UR12, URZ ;  /* 0x0000000c2e2e72a4 */ /* 0x000fe2000f8e023f */
[----:B------:R-:W-:Y:S01]  /*0270*/  LEA.HI R10, R19, R20, RZ, 0x2 ;  /* 0x00000014130a7211 */ /* 0x000fe200078f10ff */
[----:B------:R-:W-:Y:S01]  /*0280*/  IMAD.IADD R0, R20, 0x1, -R0 ;  /* 0x0000000114007824 */ /* 0x000fe200078e0a00 */
[----:B------:R-:W-:Y:S01]  /*0290*/  LEA.HI R2, R11, R4, RZ, 0x1 ;  /* 0x000000040b027211 */ /* 0x000fe200078f08ff */
[----:B------:R-:W-:Y:S01]  /*02a0*/  UIMAD UR55, UR8, UR6, UR55 ;  /* 0x00000006083772a4 */ /* 0x000fe2000f8e0237 */
[----:B------:R-:W-:Y:S01]  /*02b0*/  LEA.HI R16, R19, R20, RZ, 0x3 ;  /* 0x0000001413107211 */ /* 0x000fe200078f18ff */
[----:B------:R-:W-:Y:S01]  /*02c0*/  UIMAD UR52, UR7, UR31, URZ ;  /* 0x0000001f073472a4 */ /* 0x000fe2000f8e023f */
[----:B------:R-:W-:Y:S01]  /*02d0*/  LOP3.LUT R2, R2, 0xfffffffe, RZ, 0xc0, !PT ;  /* 0xfffffffe02027812 */ /* 0x000fe200078ec0ff */
[----:B------:R-:W-:Y:S01]  /*02e0*/  UIMAD UR6, UR31, UR11, UR38 ;  /* 0x0000000b1f0672a4 */ /* 0x000fe2000f8e0226 */
[----:B------:R-:W-:Y:S01]  /*02f0*/  SHF.R.S32.HI R3, RZ, 0x1f, R0 ;  /* 0x0000001fff037819 */ /* 0x000fe20000011400 */
[----:B------:R-:W-:Y:S01]  /*0300*/  @!UP5 UIMAD UR7, UR31, UR13, UR38 ;  /* 0x0000000d1f07d2a4 */ /* 0x000fe2000f8e0226 */
[----:B------:R-:W-:Y:S01]  /*0310*/  SHF.R.S32.HI R15, RZ, 0x2, R10 ;  /* 0x00000002ff0f7819 */ /* 0x000fe2000001140a */
[----:B------:R-:W-:Y:S01]  /*0320*/  IMAD.IADD R14, R4, 0x1, -R2 ;  /* 0x00000001040e7824 */ /* 0x000fe200078e0a02 */
[----:B------:R-:W-:Y:S01]  /*0330*/  LEA.HI R22, R3, R0, RZ, 0x2 ;  /* 0x0000000003167211 */ /* 0x000fe200078f10ff */
[----:B------:R-:W-:Y:S01]  /*0340*/  USHF.L.U32 UR41, UR46, 0x6, URZ ;  /* 0x000000062e297899 */ /* 0x000fe2000800063f */
[--C-:B------:R-:W-:Y:S01]  /*0350*/  SHF.R.S32.HI R0, RZ, 0x5, R5.reuse ;  /* 0x00000005ff007819 */ /* 0x100fe20000011405 */
[----:B------:R-:W-:Y:S01]  /*0360*/  ULDC UR49, c[0x0][0x214] ;  /* 0x0000850000317ab9 */ /* 0x000fe20000000800 */
[----:B------:R-:W-:Y:S01]  /*0370*/  SHF.R.S32.HI R8, RZ, 0x3, R16 ;  /* 0x00000003ff087819 */ /* 0x000fe20000011410 */
[----:B------:R-:W-:Y:S01]  /*0380*/  ULDC UR56, c[0x0][0x1c8] ;  /* 0x0000720000387ab9 */ /* 0x000fe20000000800 */
[----:B------:R-:W-:Y:S01]  /*0390*/  SHF.R.S32.HI R2, RZ, 0x1f, R5 ;  /* 0x0000001fff027819 */ /* 0x000fe20000011405 */
[----:B------:R-:W-:Y:S01]  /*03a0*/  ULDC.U8 UR10, c[0x0][0x3d0] ;  /* 0x0000f400000a7ab9 */ /* 0x000fe20000000000 */
[----:B------:R-:W-:Y:S01]  /*03b0*/  LOP3.LUT R4, R16, 0xfffffff8, RZ, 0xc0, !PT ;  /* 0xfffffff810047812 */ /* 0x000fe200078ec0ff */
[----:B------:R-:W-:Y:S01]  /*03c0*/  ULDC UR50, c[0x0][0x224] ;  /* 0x0000890000327ab9 */ /* 0x000fe20000000800 */
[C---:B------:R-:W-:Y:S01]  /*03d0*/  LOP3.LUT R9, R10.reuse, 0xfffffffc, RZ, 0xc0, !PT ;  /* 0xfffffffc0a097812 */ /* 0x040fe200078ec0ff */
[----:B------:R-:W-:Y:S01]  /*03e0*/  @UP5 UIMAD UR54, UR31, UR49, URZ ;  /* 0x000000311f3652a4 */ /* 0x000fe2000f8e023f */
[----:B------:R-:W-:Y:S01]  /*03f0*/  LEA.HI R6, R10, R15, RZ, 0x1 ;  /* 0x0000000f0a067211 */ /* 0x000fe200078f08ff */
[----:B------:R-:W-:Y:S01]  /*0400*/  IMAD.IADD R7, R20, 0x1, -R4 ;  /* 0x0000000114077824 */ /* 0x000fe200078e0a04 */
[-C--:B------:R-:W-:Y:S01]  /*0410*/  LEA.HI R3, R5, R0.reuse, RZ, 0x1 ;  /* 0x0000000005037211 */ /* 0x080fe200078f08ff */
[----:B------:R-:W-:Y:S01]  /*0420*/  IMAD.SHL.U32 R5, R8, 0x40, RZ ;  /* 0x0000004008057824 */ /* 0x000fe200078e00ff */
[----:B------:R-:W-:Y:S01]  /*0430*/  LEA.HI R2, R2, R0, RZ, 0x2 ;  /* 0x0000000002027211 */ /* 0x000fe200078f10ff */
[----:B------:R-:W-:Y:S01]  /*0440*/  IMAD.IADD R18, R20, 0x1, -R9 ;  /* 0x0000000114127824 */ /* 0x000fe200078e0a09 */
[----:B------:R-:W-:Y:S01]  /*0450*/  LOP3.LUT R6, R6, 0x7fffffe, RZ, 0xc0, !PT ;  /* 0x07fffffe06067812 */ /* 0x000fe200078ec0ff */
[----:B------:R-:W-:Y:S01]  /*0460*/  ULDC.64 UR4, c[0x0][0x118] ;  /* 0x0000460000047ab9 */ /* 0x000fe20000000a00 */
[----:B------:R-:W-:Y:S01]  /*0470*/  LOP3.LUT R4, R3, 0xfffffffe, RZ, 0xc0, !PT ;  /* 0xfffffffe03047812 */ /* 0x000fe200078ec0ff */
[----:B------:R-:W-:Y:S01]  /*0480*/  IMAD.SHL.U32 R24, R18, 0x8, RZ ;  /* 0x0000000812187824 */ /* 0x000fe200078e00ff */
[----:B------:R-:W-:Y:S01]  /*0490*/  LOP3.LUT R3, R2, 0xfffffffc, RZ, 0xc0, !PT ;  /* 0xfffffffc02037812 */ /* 0x000fe200078ec0ff */
[----:B------:R-:W-:Y:S01]  /*04a0*/  ULOP3.LUT UR56, UR38, UR56, URZ, 0x3c, !UPT ;  /* 0x0000003826387292 */ /* 0x000fe2000f8e3c3f */
[----:B------:R-:W-:Y:S01]  /*04b0*/  LOP3.LUT R2, R5, 0xc0, RZ, 0xc0, !PT ;  /* 0x000000c005027812 */ /* 0x000fe200078ec0ff */
[----:B------:R-:W-:Y:S01]  /*04c0*/  IMAD.IADD R5, R15, 0x1, -R6 ;  /* 0x000000010f057824 */ /* 0x000fe200078e0a06 */
[----:B------:R-:W-:Y:S01]  /*04d0*/  LEA.HI R8, R7, R7, RZ, 0x1 ;  /* 0x0000000707087211 */ /* 0x000fe200078f08ff */
[C---:B------:R-:W-:Y:S01]  /*04e0*/  IMAD.IADD R231, R0.reuse, 0x1, -R4 ;  /* 0x0000000100e77824 */ /* 0x040fe200078e0a04 */
[-C--:B------:R-:W-:Y:S01]  /*04f0*/  LEA.HI R13, R19, R20.reuse, RZ, 0x6 ;  /* 0x00000014130d7211 */ /* 0x080fe200078f30ff */
[C---:B------:R-:W-:Y:S01]  /*0500*/  IMAD.IADD R12, R0.reuse, 0x1, -R3 ;  /* 0x00000001000c7824 */ /* 0x040fe200078e0a03 */
[----:B------:R-:W-:Y:S01]  /*0510*/  SHF.R.U32.HI R3, RZ, 0x3, R2 ;  /* 0x00000003ff037819 */ /* 0x000fe20000011602 */
[----:B------:R-:W-:Y:S01]  /*0520*/  IMAD R4, R0, 0x8, R5 ;  /* 0x0000000800047824 */ /* 0x000fe200078e0205 */
[----:B------:R-:W-:Y:S01]  /*0530*/  LOP3.LUT R2, R2, 0x18, R24, 0xf8, !PT ;  /* 0x0000001802027812 */ /* 0x000fe200078ef818 */
[----:B------:R-:W-:Y:S01]  /*0540*/  STL [R1+0x40], R24 ;  /* 0x0000401801007387 */ /* 0x000fe20000100800 */
[----:B------:R-:W-:Y:S01]  /*0550*/  LOP3.LUT R0, R8, 0x3fffffe, RZ, 0xc0, !PT ;  /* 0x03fffffe08007812 */ /* 0x000fe200078ec0ff */
[----:B------:R-:W-:Y:S01]  /*0560*/  USHF.R.S32.HI UR61, URZ, 0x1f, UR38 ;  /* 0x0000001f3f3d7899 */ /* 0x000fe20008011426 */
[----:B------:R-:W-:Y:S01]  /*0570*/  SHF.R.S32.HI R13, RZ, 0x6, R13 ;  /* 0x00000006ff0d7819 */ /* 0x000fe2000001140d */
[----:B------:R-:W-:Y:S01]  /*0580*/  UISETP.NE.AND UP6, UPT, UR10, URZ, UPT ;  /* 0x0000003f0a00728c */ /* 0x000fe2000bfc5270 */
[----:B------:R-:W-:Y:S01]  /*0590*/  LOP3.LUT R3, R2, R3, RZ, 0x3c, !PT ;  /* 0x0000000302037212 */ /* 0x000fe200078e3cff */
[----:B------:R-:W-:Y:S01]  /*05a0*/  IMAD.IADD R2, R7, 0x1, -R0 ;  /* 0x0000000107027824 */ /* 0x000fe200078e0a00 */
[----:B------:R-:W-:Y:S01]  /*05b0*/  LEA.HI R9, R19, R20, RZ, 0x7 ;  /* 0x0000001413097211 */ /* 0x000fe200078f38ff */
[----:B------:R-:W-:Y:S01]  /*05c0*/  IMAD R0, R13, 0x4, R14 ;  /* 0x000000040d007824 */ /* 0x000fe200078e020e */
[----:B------:R-:W-:Y:S01]  /*05d0*/  USHF.R.S32.HI UR60, URZ, 0x1f, UR31 ;  /* 0x0000001f3f3c7899 */ /* 0x000fe2000801141f */
[----:B------:R-:W-:Y:S01]  /*05e0*/  IMAD.U32 R3, R4, 0x20, R3 ;  /* 0x0000002004037824 */ /* 0x000fe200078e0003 */
[----:B------:R-:W-:Y:S01]  /*05f0*/  USHF.R.S32.HI UR59, URZ, 0x1f, UR38 ;  /* 0x0000001f3f3b7899 */ /* 0x000fe20008011426 */
[----:B------:R-:W-:Y:S01]  /*0600*/  IMAD R21, R0, 0x8, R2 ;  /* 0x0000000800157824 */ /* 0x000fe200078e0202 */
[----:B------:R-:W-:Y:S01]  /*0610*/  LOP3.LUT R0, R11, 0xfffffff0, RZ, 0xc0, !PT ;  /* 0xfffffff00b007812 */ /* 0x000fe200078ec0ff */
[----:B------:R-:W-:Y:S01]  /*0620*/  USHF.R.S32.HI UR58, URZ, 0x1f, UR31 ;  /* 0x0000001f3f3a7899 */ /* 0x000fe2000801141f */
[----:B------:R-:W-:Y:S01]  /*0630*/  SHF.R.S32.HI R2, RZ, 0x1f, R10 ;  /* 0x0000001fff027819 */ /* 0x000fe2000001140a */
[----:B------:R1:W-:Y:S01]  /*0640*/  STL [R1+0x28], R3 ;  /* 0x0000280301007387 */ /* 0x0003e20000100800 */
[----:B------:R-:W-:Y:S01]  /*0650*/  USHF.R.S32.HI UR57, URZ, 0x1f, UR38 ;  /* 0x0000001f3f397899 */ /* 0x000fe20008011426 */
[----:B------:R-:W-:Y:S01]  /*0660*/  IMAD.IADD R0, R20, 0x1, -R0 ;  /* 0x0000000114007824 */ /* 0x000fe200078e0a00 */
[----:B------:R-:W-:Y:S01]  /*0670*/  LEA.HI R2, R2, R15, RZ, 0x3 ;  /* 0x0000000f02027211 */ /* 0x000fe200078f18ff */
[----:B------:R-:W-:Y:S01]  /*0680*/  IMAD.SHL.U32 R20, R20, 0x2, RZ ;  /* 0x0000000214147824 */ /* 0x000fe200078e00ff */
[----:B------:R-:W-:-:S02]  /*0690*/  UIMAD.WIDE.U32 UR42, UR36, UR44, URZ ;  /* 0x0000002c242a72a5 */ /* 0x000fc4000f8e003f */
[----:B------:R-:W-:Y:S01]  /*06a0*/  SHF.R.S32.HI R4, RZ, 0x1f, R0 ;  /* 0x0000001fff047819 */ /* 0x000fe20000011400 */
[----:B------:R-:W-:Y:S01]  /*06b0*/  UIMAD UR51, UR37, UR44, URZ ;  /* 0x0000002c253372a4 */ /* 0x000fe2000f8e023f */
[----:B------:R-:W-:Y:S01]  /*06c0*/  LOP3.LUT R2, R2, 0xfffffff8, RZ, 0xc0, !PT ;  /* 0xfffffff802027812 */ /* 0x000fe200078ec0ff */
[----:B------:R-:W-:Y:S01]  /*06d0*/  USHF.R.S32.HI UR53, URZ, 0x1f, UR47 ;  /* 0x0000001f3f357899 */ /* 0x000fe2000801142f */
[----:B------:R-:W-:Y:S01]  /*06e0*/  LEA.HI R10, R4, R0, RZ, 0x3 ;  /* 0x00000000040a7211 */ /* 0x000fe200078f18ff */
[----:B------:R-:W-:Y:S02]  /*06f0*/  UIMAD UR50, UR6, UR50, URZ ;  /* 0x00000032063272a4 */ /* 0x000fe4000f8e023f */
[----:B------:R-:W-:Y:S01]  /*0700*/  IMAD.IADD R6, R15, 0x1, -R2 ;  /* 0x000000010f067824 */ /* 0x000fe200078e0a02 */
[----:B------:R-:W-:Y:S01]  /*0710*/  LOP3.LUT R2, R10, 0xfffffff8, RZ, 0xc0, !PT ;  /* 0xfffffff80a027812 */ /* 0x000fe200078ec0ff */
[----:B------:R-:W-:Y:S02]  /*0720*/  @!UP5 UIMAD UR49, UR7, UR49, URZ ;  /* 0x000000310731d2a4 */ /* 0x000fe4000f8e023f */
[----:B------:R-:W-:Y:S01]  /*0730*/  USHF.R.S32.HI UR48, URZ, 0x1f, UR41 ;  /* 0x0000001f3f307899 */ /* 0x000fe20008011429 */
[----:B------:R-:W-:Y:S01]  /*0740*/  LOP3.LUT R4, R6, 0x1, RZ, 0xc0, !PT ;  /* 0x0000000106047812 */ /* 0x000fe200078ec0ff */
[----:B------:R-:W-:Y:S01]  /*0750*/  IMAD.IADD R15, R0, 0x1, -R2 ;  /* 0x00000001000f7824 */ /* 0x000fe200078e0a02 */
[----:B------:R-:W-:Y:S01]  /*0760*/  SHF.R.S32.HI R2, RZ, 0x1, R8 ;  /* 0x00000001ff027819 */ /* 0x000fe20000011408 */
[----:B------:R-:W-:Y:S01]  /*0770*/  UMOV UR40, 0xffffd000 ;  /* 0xffffd00000287882 */ /* 0x000fe20000000000 */
[----:B------:R-:W-:-:S02]  /*0780*/  ISETP.NE.U32.AND P5, PT, R4, 0x1, PT ;  /* 0x000000010400780c */ /* 0x000fc40003fa5070 */
[----:B-1----:R-:W-:Y:S02]  /*0790*/  LEA.HI R3, R0, R0, RZ, 0x1 ;  /* 0x0000000000037211 */ /* 0x002fe400078f08ff */
[----:B------:R-:W-:Y:S02]  /*07a0*/  LOP3.LUT P6, RZ, R2, 0x2, RZ, 0xc0, !PT ;  /* 0x0000000202ff7812 */ /* 0x000fe400078cc0ff */
[----:B------:R-:W-:Y:S02]  /*07b0*/  LOP3.LUT R5, R3, 0x7fffffe, RZ, 0xc0, !PT ;  /* 0x07fffffe03057812 */ /* 0x000fe400078ec0ff */
[----:B------:R-:W-:Y:S02]  /*07c0*/  SHF.R.S32.HI R4, RZ, 0x1f, R3 ;  /* 0x0000001fff047819 */ /* 0x000fe40000011403 */
[----:B------:R-:W-:Y:S01]  /*07d0*/  LOP3.LUT P4, RZ, R6, 0x2, RZ, 0xc0, !PT ;  /* 0x0000000206ff7812 */ /* 0x000fe2000788c0ff */
[----:B------:R-:W-:Y:S01]  /*07e0*/  IMAD.IADD R17, R0, 0x1, -R5 ;  /* 0x0000000100117824 */ /* 0x000fe200078e0a05 */
[----:B------:R-:W-:Y:S01]  /*07f0*/  SEL R221, R230, 0xffffffe0, !P6 ;  /* 0xffffffe0e6dd7807 */ /* 0x000fe20007000000 */
[----:B------:R-:W-:Y:S01]  /*0800*/  IMAD.SHL.U32 R0, R7, 0x40, RZ ;  /* 0x0000004007007824 */ /* 0x000fe200078e00ff */
[----:B------:R-:W-:Y:S01]  /*0810*/  SHF.R.S32.HI R7, RZ, 0x1, R3 ;  /* 0x00000001ff077819 */ /* 0x000fe20000011403 */
[----:B------:R-:W-:Y:S01]  /*0820*/  IMAD.SHL.U32 R3, R2, 0x40, RZ ;  /* 0x0000004002037824 */ /* 0x000fe200078e00ff */
[----:B------:R-:W-:-:S02]  /*0830*/  SEL R232, R232, 0x10, !P5 ;  /* 0x00000010e8e87807 */ /* 0x000fc40006800000 */
[----:B------:R-:W-:Y:S01]  /*0840*/  LOP3.LUT R5, R0, 0x1c0, RZ, 0xc0, !PT ;  /* 0x000001c000057812 */ /* 0x000fe200078ec0ff */
[----:B------:R-:W-:Y:S01]  /*0850*/  IMAD.SHL.U32 R0, R12, 0x10, RZ ;  /* 0x000000100c007824 */ /* 0x000fe200078e00ff */
[----:B------:R-:W-:-:S04]  /*0860*/  LEA.HI R4, R4, R7, RZ, 0x2 ;  /* 0x0000000704047211 */ /* 0x000fc800078f10ff */
        /* <DEDUP_REMOVED lines=92> */
.L_x_309:
        /* <DEDUP_REMOVED lines=53> */
.L_x_281:
        /* <DEDUP_REMOVED lines=58> */
.L_x_283:
        /* <DEDUP_REMOVED lines=18> */
.L_x_284:
        /* <DEDUP_REMOVED lines=70> */
.L_x_285:
[----:B------:R-:W-:Y:S02]  /*1aa0*/  UMOV UR11, UR50 ;  /* 0x00000032000b7c82 */ /* 0x000fe40008000000 */
.L_x_286:
[----:B------:R-:W2:Y:S04]  /*1ab0*/  LDL.64 R4, [R1+0x40] ;  /* 0x0000400001047983 */ /* 0x000ea80000100a00 */
[----:B------:R1:W3:Y:S01]  /*1ac0*/  LDL.64 R12, [R1+0x40] ;  /* 0x00004000010c7983 */ /* 0x0002e20000100a00 */
[----:B------:R-:W-:Y:S01]  /*1ad0*/  UIADD3 UR8, UP3, UP2, UR8, UR41, UR47 ;  /* 0x0000002908087290 */ /* 0x000fe2000fa7e02f */
[----:B------:R-:W-:Y:S01]  /*1ae0*/  BSSY B1, `(.L_x_282) ;  /* 0x000075b000017945 */ /* 0x000fe20003800000 */
[----:B------:R-:W-:Y:S01]  /*1af0*/  UISETP.GE.AND UP4, UPT, UR28, 0x1, UPT ;  /* 0x000000011c00788c */ /* 0x000fe2000bf86270 */
[----:B------:R-:W4:Y:S01]  /*1b00*/  S2R R22, SR_TID.X ;  /* 0x0000000000167919 */ /* 0x000f220000002100 */
[----:B------:R-:W-:-:S02]  /*1b10*/  UIADD3 UR15, UP1, UP0, UR12, UR8, UR15 ;  /* 0x000000080c0f7290 */ /* 0x000fc4000f83e00f */
[----:B------:R-:W-:Y:S01]  /*1b20*/  UMOV UR17, 0x4 ;  /* 0x0000000400117882 */ /* 0x000fe20000000000 */
[----:B------:R-:W5:Y:S01]  /*1b30*/  S2R R23, SR_TID.X ;  /* 0x0000000000177919 */ /* 0x000f620000002100 */
[----:B------:R-:W-:Y:S02]  /*1b40*/  ULDC.64 UR8, c[0x0][0x1a8] ;  /* 0x00006a0000087ab9 */ /* 0x000fe40000000a00 */
[----:B------:R-:W-:Y:S01]  /*1b50*/  UIMAD UR7, UR61, UR8, URZ ;  /* 0x000000083d0772a4 */ /* 0x000fe2000f8e023f */
[----:B------:R-:W1:Y:S03]  /*1b60*/  S2R R8, SR_TID.X ;  /* 0x0000000000087919 */ /* 0x000e660000002100 */
[----:B------:R-:W-:-:S03]  /*1b70*/  UIMAD UR12, UR38, UR9, UR7 ;  /* 0x00000009260c72a4 */ /* 0x000fc6000f8e0207 */
[----:B------:R-:W-:Y:S02]  /*1b80*/  ULDC.64 UR8, c[0x0][0x378] ;  /* 0x0000de0000087ab9 */ /* 0x000fe40000000a00 */
[----:B------:R-:W-:-:S04]  /*1b90*/  UIMAD UR7, UR61, UR8, URZ ;  /* 0x000000083d0772a4 */ /* 0x000fc8000f8e023f */
[----:B------:R-:W-:-:S03]  /*1ba0*/  UIMAD UR10, UR38, UR9, UR7 ;  /* 0x00000009260a72a4 */ /* 0x000fc6000f8e0207 */
[----:B------:R-:W-:Y:S01]  /*1bb0*/  ULDC.64 UR8, c[0x0][0x370] ;  /* 0x0000dc0000087ab9 */ /* 0x000fe20000000a00 */
[----:B----4-:R-:W-:Y:S01]  /*1bc0*/  SHF.R.S32.HI R22, RZ, 0x1f, R22 ;  /* 0x0000001fff167819 */ /* 0x010fe20000011416 */
[----:B------:R-:W-:Y:S02]  /*1bd0*/  UIMAD UR7, UR27, UR8, URZ ;  /* 0x000000081b0772a4 */ /* 0x000fe4000f8e023f */
[----:B------:R-:W-:Y:S01]  /*1be0*/  UIADD3 UR8, UR14, UR13, URZ ;  /* 0x0000000d0e087290 */ /* 0x000fe2000fffe03f */
[----:B-----5:R-:W-:Y:S01]  /*1bf0*/  LEA.HI R22, R22, R23, RZ, 0x2 ;  /* 0x0000001716167211 */ /* 0x020fe200078f10ff */
[----:B------:R-:W-:Y:S02]  /*1c00*/  UIMAD UR7, UR14, UR9, UR7 ;  /* 0x000000090e0772a4 */ /* 0x000fe4000f8e0207 */
[----:B------:R-:W-:Y:S01]  /*1c10*/  UIADD3 UR9, UR14, UR11, URZ ;  /* 0x0000000b0e097290 */ /* 0x000fe2000fffe03f */
[----:B------:R-:W-:Y:S01]  /*1c20*/  SHF.R.S32.HI R22, RZ, 0x2, R22 ;  /* 0x00000002ff167819 */ /* 0x000fe20000011416 */
[----:B------:R-:W-:-:S03]  /*1c30*/  ULEA.HI.SX32 UR11, UR32, 0xffffffff, 0x1a ;  /* 0xffffffff200b7891 */ /* 0x000fc6000f8fd23f */
[----:B------:R-:W-:Y:S02]  /*1c40*/  SHF.R.S32.HI R14, RZ, 0x1f, R22 ;  /* 0x0000001fff0e7819 */ /* 0x000fe40000011416 */
[----:B------:R-:W-:-:S04]  /*1c50*/  IADD3 R3, P1, R22, UR14, RZ ;  /* 0x0000000e16037c10 */ /* 0x000fc8000ff3e0ff */
        /* <DEDUP_REMOVED lines=9> */
[----:B------:R-:W-:Y:S02]  /*1cf0*/  IADD3.X R5, R13, UR25, RZ, P0, !PT ;  /* 0x000000190d057c10 */ /* 0x000fe400087fe4ff */
[----:B------:R-:W-:Y:S01]  /*1d00*/  IADD3.X R7, R7, UR34, R3, P1, !PT ;  /* 0x0000002207077c10 */ /* 0x000fe20008ffe403 */
[----:B------:R-:W-:-:S04]  /*1d10*/  IMAD.U32 R3, RZ, RZ, UR14 ;  /* 0x0000000eff037e24 */ /* 0x000fc8000f8e00ff */
[----:B------:R-:W-:-:S04]  /*1d20*/  IMAD.WIDE.U32 R4, R3, c[0x0][0x370], R4 ;  /* 0x0000dc0003047a25 */ /* 0x000fc800078e0004 */
[----:B------:R-:W-:Y:S01]  /*1d30*/  IMAD.U32 R3, RZ, RZ, UR38 ;  /* 0x00000026ff037e24 */ /* 0x000fe2000f8e00ff */
[----:B------:R-:W-:Y:S01]  /*1d40*/  IADD3 R5, R5, UR7, RZ ;  /* 0x0000000705057c10 */ /* 0x000fe2000fffe0ff */
[----:B------:R-:W-:-:S03]  /*1d50*/  UIADD3.X UR7, UR24, UR48, UR53, UP3, UP2 ;  /* 0x0000003018077290 */ /* 0x000fc60009fe4435 */
[----:B------:R-:W-:Y:S01]  /*1d60*/  ULDC.64 UR24, c[0x0][0x3c8] ;  /* 0x0000f20000187ab9 */ /* 0x000fe20000000a00 */
[----:B------:R-:W-:Y:S01]  /*1d70*/  IMAD.WIDE.U32 R4, R3, c[0x0][0x378], R4 ;  /* 0x0000de0003047a25 */ /* 0x000fe200078e0004 */
[----:B-1----:R-:W-:Y:S01]  /*1d80*/  SHF.R.S32.HI R3, RZ, 0x1f, R8 ;  /* 0x0000001fff037819 */ /* 0x002fe20000011408 */
[----:B------:R-:W-:-:S03]  /*1d90*/  UIADD3.X UR7, UR26, UR7, UR22, UP1, UP0 ;  /* 0x000000071a077290 */ /* 0x000fc60008fe0416 */
[----:B------:R-:W-:Y:S02]  /*1da0*/  LEA.HI R3, R3, R8, RZ, 0x5 ;  /* 0x0000000803037211 */ /* 0x000fe400078f28ff */
[----:B------:R-:W-:Y:S02]  /*1db0*/  IADD3 R5, R5, UR10, RZ ;  /* 0x0000000a05057c10 */ /* 0x000fe4000fffe0ff */
[----:B------:R-:W-:-:S03]  /*1dc0*/  LOP3.LUT R9, R3, 0xffffffe0, RZ, 0xc0, !PT ;  /* 0xffffffe003097812 */ /* 0x000fc600078ec0ff */
[----:B------:R-:W-:-:S04]  /*1dd0*/  IMAD.WIDE.U32 R4, R22, c[0x0][0x370], R4 ;  /* 0x0000dc0016047a25 */ /* 0x000fc800078e0004 */
[----:B------:R-:W-:Y:S01]  /*1de0*/  IMAD.IADD R9, R8, 0x1, -R9 ;  /* 0x0000000108097824 */ /* 0x000fe200078e0a09 */
[----:B------:R-:W-:Y:S01]  /*1df0*/  SHF.R.S32.HI R8, RZ, 0x5, R3 ;  /* 0x00000005ff087819 */ /* 0x000fe20000011403 */
[----:B------:R-:W-:Y:S01]  /*1e00*/  IMAD.U32 R3, RZ, RZ, UR38 ;  /* 0x00000026ff037e24 */ /* 0x000fe2000f8e00ff */
[----:B------:R-:W-:-:S03]  /*1e10*/  LEA R236, P3, R4, c[0x0][0x330], 0x1 ;  /* 0x0000cc0004ec7a11 */ /* 0x000fc600078608ff */
[----:B------:R-:W-:-:S04]  /*1e20*/  IMAD.WIDE.U32 R6, R3, c[0x0][0x1a8], R6 ;  /* 0x00006a0003067a25 */ /* 0x000fc800078e0006 */
[----:B------:R-:W-:Y:S01]  /*1e30*/  IMAD R8, R8, UR46, R9 ;  /* 0x0000002e08087c24 */ /* 0x000fe2000f8e0209 */
[----:B------:R-:W-:Y:S01]  /*1e40*/  IADD3 R9, R7, UR12, RZ ;  /* 0x0000000c07097c10 */ /* 0x000fe2000fffe0ff */
[----:B------:R-:W-:Y:S01]  /*1e50*/  IMAD R3, R14, c[0x0][0x370], RZ ;  /* 0x0000dc000e037a24 */ /* 0x000fe200078e02ff */
[----:B------:R-:W-:Y:S01]  /*1e60*/  LEA R238, P0, R6, c[0x0][0x160], 0x1 ;  /* 0x0000580006ee7a11 */ /* 0x000fe200078008ff */
[----:B------:R-:W-:Y:S02]  /*1e70*/  ULDC.64 UR12, c[0x0][0x200] ;  /* 0x00008000000c7ab9 */ /* 0x000fe40000000a00 */
[----:B------:R-:W-:Y:S01]  /*1e80*/  IMAD R7, R22, c[0x0][0x374], R3 ;  /* 0x0000dd0016077a24 */ /* 0x000fe200078e0203 */
[----:B------:R-:W-:Y:S01]  /*1e90*/  LEA.HI.X R239, R6, c[0x0][0x164], R9, 0x1, P0 ;  /* 0x0000590006ef7a11 */ /* 0x000fe200000f0c09 */
[----:B------:R-:W-:Y:S01]  /*1ea0*/  UIMAD.WIDE UR12, UR8, UR17, UR12 ;  /* 0x00000011080c72a5 */ /* 0x000fe2000f8e020c */
        /* <DEDUP_REMOVED lines=9> */
[----:B--2---:R-:W2:Y:S01]  /*1f40*/  LDL R20, [R1+0x48] ;  /* 0x0000480001147983 */ /* 0x004ea20000100800 */
[----:B------:R-:W-:Y:S01]  /*1f50*/  ULDC.64 UR8, c[0x0][0x1a0] ;  /* 0x0000680000087ab9 */ /* 0x000fe20000000a00 */
[----:B------:R-:W-:Y:S01]  /*1f60*/  IMAD.U32 R3, RZ, RZ, UR23 ;  /* 0x00000017ff037e24 */ /* 0x000fe2000f8e00ff */
[----:B------:R-:W-:Y:S01]  /*1f70*/  UIMAD UR7, UR20, UR8, URZ ;  /* 0x00000008140772a4 */ /* 0x000fe2000f8e023f */
[----:B------:R-:W3:Y:S01]  /*1f80*/  LDL R21, [R1+0x28] ;  /* 0x0000280001157983 */ /* 0x000ee20000100800 */
[----:B------:R-:W-:Y:S01]  /*1f90*/  IADD3 R9, R22, 0x40, RZ ;  /* 0x0000004016097810 */ /* 0x000fe20007ffe0ff */
[----:B------:R-:W-:Y:S01]  /*1fa0*/  IMAD.WIDE.U32 R6, R3, c[0x0][0x1a0], R12 ;  /* 0x0000680003067a25 */ /* 0x000fe200078e000c */
[----:B------:R-:W-:-:S03]  /*1fb0*/  UIMAD UR10, UR23, UR9, UR7 ;  /* 0x00000009170a72a4 */ /* 0x000fc6000f8e0207 */
[----:B------:R-:W-:Y:S01]  /*1fc0*/  ULDC.64 UR8, c[0x0][0x198] ;  /* 0x0000660000087ab9 */ /* 0x000fe20000000a00 */
[----:B------:R-:W-:Y:S01]  /*1fd0*/  IMAD.WIDE.U32 R4, R3, c[0x0][0x198], R12 ;  /* 0x0000660003047a25 */ /* 0x000fe200078e000c */
[----:B------:R-:W-:-:S04]  /*1fe0*/  UIMAD UR7, UR20, UR8, URZ ;  /* 0x00000008140772a4 */ /* 0x000fc8000f8e023f */
[----:B------:R-:W-:Y:S02]  /*1ff0*/  UIMAD UR7, UR23, UR9, UR7 ;  /* 0x00000009170772a4 */ /* 0x000fe4000f8e0207 */
[----:B------:R-:W-:Y:S01]  /*2000*/  UIMAD UR9, UR18, -0x80, UR6 ;  /* 0xffffff80120978a4 */ /* 0x000fe2000f8e0206 */
[----:B------:R-:W-:Y:S01]  /*2010*/  IMAD.U32 R8, RZ, RZ, UR10 ;  /* 0x0000000aff087e24 */ /* 0x000fe2000f8e00ff */
[----:B------:R-:W-:Y:S02]  /*2020*/  IADD3 R6, P2, R6, UR29, RZ ;  /* 0x0000001d06067c10 */ /* 0x000fe4000ff5e0ff */
[----:B------:R-:W-:Y:S02]  /*2030*/  IMAD.U32 R3, RZ, RZ, UR7 ;  /* 0x00000007ff037e24 */ /* 0x000fe4000f8e00ff */
[----:B------:R-:W-:Y:S02]  /*2040*/  ISETP.GE.AND P1, PT, R9, UR9, PT ;  /* 0x0000000909007c0c */ /* 0x000fe4000bf26270 */
[----:B------:R-:W-:-:S02]  /*2050*/  IADD3 R4, P0, R4, UR33, RZ ;  /* 0x0000002104047c10 */ /* 0x000fc4000ff1e0ff */
        /* <DEDUP_REMOVED lines=124> */
[----:B------:R-:W-:-:S02]  /*2820*/  ISETP.GE.AND P2, PT, R3, UR8, PT ;  /* 0x0000000803007c0c */ /* 0x000fc4000bf46270 */
[----:B------:R-:W-:Y:S01]  /*2830*/  SHF.R.S32.HI R8, RZ, 0x1f, R20 ;  /* 0x0000001fff087819 */ /* 0x000fe20000011414 */
[----:B------:R-:W-:Y:S01]  /*2840*/  @P1 STS.128 [R0+0xa000], RZ ;  /* 0x00a000ff00001388 */ /* 0x000fe20000000c00 */
[----:B------:R-:W-:-:S03]  /*2850*/  ISETP.GE.AND P4, PT, R20, UR8, PT ;  /* 0x0000000814007c0c */ /* 0x000fc6000bf86270 */
[----:B------:R-:W-:Y:S04]  /*2860*/  @P1 STS.128 [R0+0xc000], RZ ;  /* 0x00c000ff00001388 */ /* 0x000fe80000000c00 */
[----:B------:R2:W-:Y:S04]  /*2870*/  @P1 STS.128 [R0+0xe000], RZ ;  /* 0x00e000ff00001388 */ /* 0x0005e80000000c00 */
[----:B------:R-:W-:Y:S01]  /*2880*/  @!PT LDS RZ, [RZ] ;  /* 0x00000000fffff984 */ /* 0x000fe20000000800 */
[----:B------:R-:W-:Y:S01]  /*2890*/  @!PT LDS RZ, [RZ] ;  /* 0x00000000fffff984 */ /* 0x000fe20000000800 */
[----:B------:R-:W-:Y:S01]  /*28a0*/  @!PT LDS RZ, [RZ] ;  /* 0x00000000fffff984 */ /* 0x000fe20000000800 */
[----:B------:R5:W-:Y:S04]  /*28b0*/  @!P1 LDGSTS.E.BYPASS.LTC128B.128 [R0+0xa000], [R4.64] ;  /* 0x0a00000004009fae */ /* 0x000be8000b901d44 */
[----:B------:R5:W-:Y:S01]  /*28c0*/  @!P1 LDGSTS.E.BYPASS.LTC128B.128 [R0+0xc000], [R4.64+0x40] ;  /* 0x0c00004004009fae */ /* 0x000be2000b901d44 */
[----:B----4-:R-:W-:-:S03]  /*28d0*/  IMAD.SHL.U32 R6, R20, 0x4, RZ ;  /* 0x0000000414067824 */ /* 0x010fc600078e00ff */
[----:B------:R5:W-:Y:S01]  /*28e0*/  @!P1 LDGSTS.E.BYPASS.LTC128B.128 [R0+0xe000], [R4.64+0x80] ;  /* 0x0e00008004009fae */ /* 0x000be2000b901d44 */
[----:B------:R-:W-:Y:S01]  /*28f0*/  UMOV UR8, UR13 ;  /* 0x0000000d00087c82 */ /* 0x000fe20008000000 */
[----:B------:R-:W-:Y:S01]  /*2900*/  IMAD.MOV.U32 R12, RZ, RZ, 0x7f800000 ;  /* 0x7f800000ff0c7424 */ /* 0x000fe200078e00ff */
[----:B-1----:R-:W-:Y:S01]  /*2910*/  MOV R10, 0x7f800000 ;  /* 0x7f800000000a7802 */ /* 0x002fe20000000f00 */
[----:B------:R-:W-:Y:S01]  /*2920*/  IMAD.MOV.U32 R11, RZ, RZ, 0x7f800000 ;  /* 0x7f800000ff0b7424 */ /* 0x000fe200078e00ff */
[----:B------:R-:W0:Y:S01]  /*2930*/  LDGDEPBAR ;  /* 0x00000000000079af */ /* 0x000e220000000000 */
[----:B------:R-:W-:Y:S01]  /*2940*/  IMAD.MOV.U32 R9, RZ, RZ, 0x7f800000 ;  /* 0x7f800000ff097424 */ /* 0x000fe200078e00ff */
[----:B-----5:R-:W-:Y:S02]  /*2950*/  IADD3 R4, P3, R6, UR9, RZ ;  /* 0x0000000906047c10 */ /* 0x020fe4000ff7e0ff */
[----:B------:R-:W-:Y:S01]  /*2960*/  SHF.L.U64.HI R5, R20, 0x2, R8 ;  /* 0x0000000214057819 */ /* 0x000fe20000010208 */
[----:B------:R-:W-:-:S04]  /*2970*/  DEPBAR.LE SB0, 0x1 ;  /* 0x000080400000791a */ /* 0x000fc80000000000 */
[----:B--2---:R-:W-:Y:S02]  /*2980*/  SHF.R.S32.HI R0, RZ, 0x1f, R3 ;  /* 0x0000001fff007819 */ /* 0x004fe40000011403 */
[----:B------:R-:W-:Y:S02]  /*2990*/  @!P2 LEA R6, P1, R3, UR9, 0x2 ;  /* 0x000000090306ac11 */ /* 0x000fe4000f8210ff */
[----:B------:R-:W-:Y:S02]  /*29a0*/  IADD3.X R5, R5, UR8, RZ, P3, !PT ;  /* 0x0000000805057c10 */ /* 0x000fe40009ffe4ff */
[----:B------:R-:W-:-:S03]  /*29b0*/  @!P2 LEA.HI.X R7, R3, UR8, R0, 0x2, P1 ;  /* 0x000000080307ac11 */ /* 0x000fc600088f1400 */
[----:B------:R1:W2:Y:S04]  /*29c0*/  @!P4 LDG.E R12, [R4.64] ;  /* 0x00000004040cc981 */ /* 0x0002a8000c1e1900 */
[----:B------:R1:W4:Y:S04]  /*29d0*/  @!P6 LDG.E R11, [R4.64+0x20] ;  /* 0x00002004040be981 */ /* 0x000328000c1e1900 */
[----:B------:R1:W5:Y:S04]  /*29e0*/  @!P5 LDG.E R10, [R4.64+0x80] ;  /* 0x00008004040ad981 */ /* 0x000368000c1e1900 */
[----:B------:R3:W5:Y:S01]  /*29f0*/  @!P2 LDG.E R9, [R6.64] ;  /* 0x000000040609a981 */ /* 0x000762000c1e1900 */
[----:B------:R-:W-:-:S02]  /*2a00*/  IADD3 R3, R231, 0x1800, RZ ;  /* 0x00001800e7037810 */ /* 0x000fc40007ffe0ff */
[----:B------:R-:W-:Y:S01]  /*2a10*/  IADD3 R0, R229, 0x1800, RZ ;  /* 0x00001800e5007810 */ /* 0x000fe20007ffe0ff */
[----:B------:R-:W-:Y:S01]  /*2a20*/  BAR.SYNC.DEFER_BLOCKING 0x0 ;  /* 0x0000000000007b1d */ /* 0x000fe20000010000 */
[----:B------:R-:W-:Y:S02]  /*2a30*/  SEL R3, R3, R231, !P0 ;  /* 0x000000e703037207 */ /* 0x000fe40004000000 */
[----:B------:R-:W-:-:S03]  /*2a40*/  SEL R0, R0, R229, !P0 ;  /* 0x000000e500007207 */ /* 0x000fc60004000000 */
[----:B------:R-:W-:Y:S02]  /*2a50*/  IMAD.SHL.U32 R220, R3, 0x2, RZ ;  /* 0x0000000203dc7824 */ /* 0x000fe400078e00ff */
[----:B------:R-:W-:Y:S01]  /*2a60*/  IMAD.SHL.U32 R3, R0, 0x2, RZ ;  /* 0x0000000200037824 */ /* 0x000fe200078e00ff */
[----:B------:R-:W-:-:S05]  /*2a70*/  MOV R0, c[0x0][0x22c] ;  /* 0x00008b0000007a02 */ /* 0x000fca0000000f00 */
[----:B------:R-:W-:-:S04]  /*2a80*/  IMAD R0, R0, c[0x0][0x1c0], RZ ;  /* 0x0000700000007a24 */ /* 0x000fc800078e02ff */
[----:B-1----:R-:W-:Y:S01]  /*2a90*/  IMAD.SHL.U32 R4, R0, 0x8, RZ ;  /* 0x0000000800047824 */ /* 0x002fe200078e00ff */
[----:B---3--:R-:W-:Y:S01]  /*2aa0*/  SHF.L.U64.HI R6, R20, 0x2, R8 ;  /* 0x0000000214067819 */ /* 0x008fe20000010208 */
[----:B------:R-:W1:Y:S04]  /*2ab0*/  LDSM.16.M88.4 R172, [R222+0xf000] ;  /* 0x00f00000deac783b */ /* 0x000e680000000200 */
[----:B------:R-:W3:Y:S04]  /*2ac0*/  LDSM.16.M88.4 R176, [R222+0xf400] ;  /* 0x00f40000deb0783b */ /* 0x000ee80000000200 */
        /* <DEDUP_REMOVED lines=64> */
[----:B--2---:R-:W-:Y:S04]  /*2ed0*/  STL [R1+0x8], R12 ;  /* 0x0000080c01007387 */ /* 0x004fe80000100800 */
[----:B----4-:R-:W-:Y:S04]  /*2ee0*/  STL [R1+0xc], R11 ;  /* 0x00000c0b01007387 */ /* 0x010fe80000100800 */
[----:B-----5:R-:W-:Y:S04]  /*2ef0*/  STL [R1], R10 ;  /* 0x0000000a01007387 */ /* 0x020fe80000100800 */
[----:B------:R2:W-:Y:S04]  /*2f00*/  STL [R1+0x4], R9 ;  /* 0x0000040901007387 */ /* 0x0005e80000100800 */
[----:B------:R4:W-:Y:S01]  /*2f10*/  STL [R1+0x30], R6 ;  /* 0x0000300601007387 */ /* 0x0009e20000100800 */
[----:B--2---:R-:W-:-:S05]  /*2f20*/  IMAD.SHL.U32 R9, R0, 0x10, RZ ;  /* 0x0000001000097824 */ /* 0x004fca00078e00ff */
[C---:B------:R-:W-:Y:S01]  /*2f30*/  IADD3 R5, R9.reuse, 0x20, RZ ;  /* 0x0000002009057810 */ /* 0x040fe20007ffe0ff */
[----:B----4-:R-:W-:Y:S01]  /*2f40*/  IMAD.SHL.U32 R6, R20, 0x4, RZ ;  /* 0x0000000414067824 */ /* 0x010fe200078e00ff */
[----:B------:R-:W-:Y:S02]  /*2f50*/  IADD3 R0, R9, 0x40, RZ ;  /* 0x0000004009007810 */ /* 0x000fe40007ffe0ff */
[C---:B------:R-:W-:Y:S02]  /*2f60*/  IADD3 R5, R4.reuse, R5, RZ ;  /* 0x0000000504057210 */ /* 0x040fe40007ffe0ff */
[----:B------:R2:W-:Y:S01]  /*2f70*/  STL [R1+0x2c], R6 ;  /* 0x00002c0601007387 */ /* 0x0005e20000100800 */
[C---:B------:R-:W-:Y:S01]  /*2f80*/  IMAD.IADD R0, R4.reuse, 0x1, R0 ;  /* 0x0000000104007824 */ /* 0x040fe200078e0200 */
[----:B--2---:R-:W-:-:S03]  /*2f90*/  IADD3 R6, R4, R5, RZ ;  /* 0x0000000504067210 */ /* 0x004fc60007ffe0ff */
[C---:B------:R-:W-:Y:S02]  /*2fa0*/  IMAD.IADD R5, R4.reuse, 0x1, R0 ;  /* 0x0000000104057824 */ /* 0x040fe400078e0200 */
[----:B------:R-:W-:-:S03]  /*2fb0*/  IMAD.IADD R6, R4, 0x1, R6 ;  /* 0x0000000104067824 */ /* 0x000fc600078e0206 */
[C---:B------:R-:W-:Y:S01]  /*2fc0*/  IADD3 R5, R4.reuse, R5, RZ ;  /* 0x0000000504057210 */ /* 0x040fe20007ffe0ff */
[----:B------:R-:W-:-:S04]  /*2fd0*/  IMAD.IADD R6, R4, 0x1, R6 ;  /* 0x0000000104067824 */ /* 0x000fc800078e0206 */
[C---:B------:R-:W-:Y:S01]  /*2fe0*/  IMAD.IADD R5, R4.reuse, 0x1, R5 ;  /* 0x0000000104057824 */ /* 0x040fe200078e0205 */
[----:B------:R2:W-:Y:S03]  /*2ff0*/  STL [R1+0x14], R6 ;  /* 0x0000140601007387 */ /* 0x0005e60000100800 */
[C---:B------:R-:W-:Y:S01]  /*3000*/  IMAD.IADD R0, R4.reuse, 0x1, R5 ;  /* 0x0000000104007824 */ /* 0x040fe200078e0205 */
[----:B------:R4:W-:Y:S01]  /*3010*/  STL [R1+0x10], R5 ;  /* 0x0000100501007387 */ /* 0x0009e20000100800 */
[----:B--2---:R-:W-:-:S05]  /*3020*/  IADD3 R6, R4, R6, RZ ;  /* 0x0000000604067210 */ /* 0x004fca0007ffe0ff */
[----:B------:R4:W-:Y:S04]  /*3030*/  STL [R1+0x1c], R6 ;  /* 0x00001c0601007387 */ /* 0x0009e80000100800 */
[----:B-1-3--:R4:W-:Y:S02]  /*3040*/  STL [R1+0x18], R0 ;  /* 0x0000180001007387 */ /* 0x00a9e40000100800 */
.L_x_290:
[----:B------:R-:W0:Y:S01]  /*3050*/  LDGDEPBAR ;  /* 0x00000000000079af */ /* 0x000e220000000000 */
[----:B----4-:R-:W-:Y:S01]  /*3060*/  IADD3 R0, R230, R220, RZ ;  /* 0x000000dce6007210 */ /* 0x010fe20007ffe0ff */
[----:B------:R-:W-:Y:S01]  /*3070*/  UISETP.GE.AND UP3, UPT, UR7, 0x1, UPT ;  /* 0x000000010700788c */ /* 0x000fe2000bf66270 */
[----:B------:R-:W-:Y:S02]  /*3080*/  PLOP3.LUT P1, PT, PT, PT, UP0, 0x80, 0x0 ;  /* 0x000000000000781c */ /* 0x000fe40003f2f008 */
[----:B------:R-:W-:Y:S02]  /*3090*/  PLOP3.LUT P3, PT, PT, PT, UP0, 0x80, 0x0 ;  /* 0x000000000000781c */ /* 0x000fe40003f6f008 */
[----:B------:R-:W-:Y:S01]  /*30a0*/  PLOP3.LUT P0, PT, PT, PT, UP0, 0x80, 0x0 ;  /* 0x000000000000781c */ /* 0x000fe20003f0f008 */
[----:B------:R-:W2:Y:S01]  /*30b0*/  LDL R245, [R1+0x3c] ;  /* 0x00003c0001f57983 */ /* 0x000ea20000100800 */
[----:B------:R-:W-:Y:S02]  /*30c0*/  PLOP3.LUT P4, PT, PT, PT, UP0, 0x80, 0x0 ;  /* 0x000000000000781c */ /* 0x000fe40003f8f008 */
[----:B------:R-:W-:Y:S01]  /*30d0*/  PLOP3.LUT P6, PT, PT, PT, UP0, 0x80, 0x0 ;  /* 0x000000000000781c */ /* 0x000fe20003fcf008 */
[----:B------:R-:W3:Y:S01]  /*30e0*/  LDL R244, [R1+0x8] ;  /* 0x0000080001f47983 */ /* 0x000ee20000100800 */
[----:B------:R-:W-:Y:S03]  /*30f0*/  PLOP3.LUT P5, PT, PT, PT, UP0, 0x80, 0x0 ;  /* 0x000000000000781c */ /* 0x000fe60003faf008 */
[----:B------:R-:W4:Y:S04]  /*3100*/  LDL R243, [R1+0xc] ;  /* 0x00000c0001f37983 */ /* 0x000f280000100800 */
[----:B------:R-:W-:Y:S04]  /*3110*/  STL [R1+0xac], R58 ;  /* 0x0000ac3a01007387 */ /* 0x000fe80000100800 */
        /* <DEDUP_REMOVED lines=22> */
[----:B------:R1:W-:Y:S04]  /*3280*/  STL [R1+0x50], R3 ;  /* 0x0000500301007387 */ /* 0x0003e80000100800 */
[----:B------:R-:W-:Y:S04]  /*3290*/  STL [R1+0x4c], R2 ;  /* 0x00004c0201007387 */ /* 0x000fe80000100800 */
[----:B-1----:R-:W2:Y:S01]  /*32a0*/  LDL R3, [R1+0x4] ;  /* 0x0000040001037983 */ /* 0x002ea20000100800 */
        /* <DEDUP_REMOVED lines=17> */
[----:B------:R-:W-:Y:S02]  /*33c0*/  LDSM.16.M88.4 R160, [R222+0xb400] ;  /* 0x00b40000dea0783b */ /* 0x000fe40000000200 */
[C---:B------:R-:W-:Y:S06]  /*33d0*/  HMMA.16816.F32.BF16 R24, R28.reuse, R132, RZ ;  /* 0x000000841c18723c */ /* 0x040fec00000418ff */
[----:B------:R-:W-:Y:S02]  /*33e0*/  LDSM.16.M88.4 R164, [R0+0x1000] ;  /* 0x0010000000a4783b */ /* 0x000fe40000000200 */
[-C--:B------:R-:W-:Y:S06]  /*33f0*/  HMMA.16816.F32.BF16 R28, R28, R134.reuse, RZ ;  /* 0x000000861c1c723c */ /* 0x080fec00000418ff */
[----:B------:R-:W-:Y:S02]  /*3400*/  LDSM.16.M88.4 R168, [R221+0xb000] ;  /* 0x00b00000dda8783b */ /* 0x000fe40000000200 */
[----:B------:R-:W-:Y:S06]  /*3410*/  HMMA.16816.F32.BF16 R32, R32, R134, RZ ;  /* 0x000000862020723c */ /* 0x000fec00000418ff */
[----:B------:R-:W3:Y:S02]  /*3420*/  LDSM.16.M88.4 R132, [R220+0x1800] ;  /* 0x00180000dc84783b */ /* 0x000ee40000000200 */
[-C--:B------:R-:W-:Y:S08]  /*3430*/  HMMA.16816.F32.BF16 R4, R136, R140.reuse, R4 ;  /* 0x0000008c8804723c */ /* 0x080ff00000041804 */
[C---:B-1----:R-:W-:Y:S08]  /*3440*/  HMMA.16816.F32.BF16 R8, R144.reuse, R140, R8 ;  /* 0x0000008c9008723c */ /* 0x042ff00000041808 */
[-C--:B------:R-:W-:Y:S08]  /*3450*/  HMMA.16816.F32.BF16 R12, R144, R142.reuse, R12 ;  /* 0x0000008e900c723c */ /* 0x080ff0000004180c */
[C---:B------:R-:W-:Y:S01]  /*3460*/  HMMA.16816.F32.BF16 R16, R136.reuse, R142, R16 ;  /* 0x0000008e8810723c */ /* 0x040fe20000041810 */
[----:B------:R-:W-:Y:S07]  /*3470*/  LDSM.16.M88.4 R140, [R221+0xb400] ;  /* 0x00b40000dd8c783b */ /* 0x000fee0000000200 */
[-C--:B------:R-:W-:Y:S01]  /*3480*/  HMMA.16816.F32.BF16 R20, R136, R148.reuse, R20 ;  /* 0x000000948814723c */ /* 0x080fe20000041814 */
[----:B---3--:R-:W-:Y:S07]  /*3490*/  FSETP.NEU.FTZ.AND P2, PT, R244, -INF , PT ;  /* 0xff800000f400780b */ /* 0x008fee0003f5d000 */
[C---:B------:R-:W-:Y:S08]  /*34a0*/  HMMA.16816.F32.BF16 R24, R144.reuse, R148, R24 ;  /* 0x000000949018723c */ /* 0x040ff00000041818 */
[-C--:B------:R-:W-:Y:S01]  /*34b0*/  HMMA.16816.F32.BF16 R28, R144, R150.reuse, R28 ;  /* 0x00000096901c723c */ /* 0x080fe2000004181c */
[----:B------:R-:W-:Y:S07]  /*34c0*/  LDSM.16.M88.4 R144, [R220+0x2000] ;  /* 0x00200000dc90783b */ /* 0x000fee0000000200 */
[----:B------:R-:W-:Y:S01]  /*34d0*/  HMMA.16816.F32.BF16 R32, R136, R150, R32 ;  /* 0x000000968820723c */ /* 0x000fe20000041820 */
[----:B------:R-:W1:Y:S07]  /*34e0*/  LDSM.16.M88.4 R136, [R0+0x1800] ;  /* 0x001800000088783b */ /* 0x000e6e0000000200 */
[-C--:B------:R-:W-:Y:S01]  /*34f0*/  HMMA.16816.F32.BF16 R4, R152, R156.reuse, R4 ;  /* 0x0000009c9804723c */ /* 0x080fe20000041804 */
[----:B------:R-:W3:Y:S07]  /*3500*/  LDSM.16.M88.4 R148, [R222+0xd000] ;  /* 0x00d00000de94783b */ /* 0x000eee0000000200 */
[C---:B------:R-:W-:Y:S08]  /*3510*/  HMMA.16816.F32.BF16 R8, R132.reuse, R156, R8 ;  /* 0x0000009c8408723c */ /* 0x040ff00000041808 */
[-C--:B------:R-:W-:Y:S08]  /*3520*/  HMMA.16816.F32.BF16 R12, R132, R158.reuse, R12 ;  /* 0x0000009e840c723c */ /* 0x080ff0000004180c */
[C---:B------:R-:W-:Y:S01]  /*3530*/  HMMA.16816.F32.BF16 R16, R152.reuse, R158, R16 ;  /* 0x0000009e9810723c */ /* 0x040fe20000041810 */
[----:B------:R-:W-:Y:S07]  /*3540*/  LDSM.16.M88.4 R156, [R0+0x2000] ;  /* 0x00200000009c783b */ /* 0x000fee0000000200 */
[-C--:B------:R-:W-:Y:S08]  /*3550*/  HMMA.16816.F32.BF16 R20, R152, R160.reuse, R20 ;  /* 0x000000a09814723c */ /* 0x080ff00000041814 */
[C---:B------:R-:W-:Y:S08]  /*3560*/  HMMA.16816.F32.BF16 R24, R132.reuse, R160, R24 ;  /* 0x000000a08418723c */ /* 0x040ff00000041818 */
[-C--:B------:R-:W-:Y:S01]  /*3570*/  HMMA.16816.F32.BF16 R28, R132, R162.reuse, R28 ;  /* 0x000000a2841c723c */ /* 0x080fe2000004181c */
[----:B------:R-:W2:Y:S07]  /*3580*/  LDSM.16.M88.4 R132, [R220+0x2800] ;  /* 0x00280000dc84783b */ /* 0x000eae0000000200 */
[----:B------:R-:W-:Y:S01]  /*3590*/  HMMA.16816.F32.BF16 R32, R152, R162, R32 ;  /* 0x000000a29820723c */ /* 0x000fe20000041820 */
[----:B------:R-:W2:Y:S07]  /*35a0*/  LDSM.16.M88.4 R152, [R222+0xd400] ;  /* 0x00d40000de98783b */ /* 0x000eae0000000200 */
[-C--:B------:R-:W-:Y:S01]  /*35b0*/  HMMA.16816.F32.BF16 R4, R164, R168.reuse, R4 ;  /* 0x000000a8a404723c */ /* 0x080fe20000041804 */
[----:B------:R-:W2:Y:S07]  /*35c0*/  LDSM.16.M88.4 R160, [R221+0xd000] ;  /* 0x00d00000dda0783b */ /* 0x000eae0000000200 */
[C---:B-1----:R-:W-:Y:S08]  /*35d0*/  HMMA.16816.F32.BF16 R8, R136.reuse, R168, R8 ;  /* 0x000000a88808723c */ /* 0x042ff00000041808 */
[-C--:B------:R-:W-:Y:S08]  /*35e0*/  HMMA.16816.F32.BF16 R12, R136, R170.reuse, R12 ;  /* 0x000000aa880c723c */ /* 0x080ff0000004180c */
[C---:B------:R-:W-:Y:S08]  /*35f0*/  HMMA.16816.F32.BF16 R16, R164.reuse, R170, R16 ;  /* 0x000000aaa410723c */ /* 0x040ff00000041810 */
[-C--:B------:R-:W-:Y:S08]  /*3600*/  HMMA.16816.F32.BF16 R20, R164, R140.reuse, R20 ;  /* 0x0000008ca414723c */ /* 0x080ff00000041814 */
[C---:B------:R-:W-:Y:S01]  /*3610*/  HMMA.16816.F32.BF16 R24, R136.reuse, R140, R24 ;  /* 0x0000008c8818723c */ /* 0x040fe20000041818 */
[----:B------:R-:W4:Y:S07]  /*3620*/  LDL R140, [R1+0x30] ;  /* 0x00003000018c7983 */ /* 0x000f2e0000100800 */
[-C--:B------:R-:W-:Y:S01]  /*3630*/  HMMA.16816.F32.BF16 R28, R136, R142.reuse, R28 ;  /* 0x0000008e881c723c */ /* 0x080fe2000004181c */
[----:B------:R-:W1:Y:S07]  /*3640*/  LDSM.16.M88.4 R136, [R0+0x2800] ;  /* 0x002800000088783b */ /* 0x000e6e0000000200 */
[----:B------:R-:W-:Y:S01]  /*3650*/  HMMA.16816.F32.BF16 R32, R164, R142, R32 ;  /* 0x0000008ea420723c */ /* 0x000fe20000041820 */
[----:B------:R-:W4:Y:S07]  /*3660*/  LDL R142, [R1+0x2c] ;  /* 0x00002c00018e7983 */ /* 0x000f2e0000100800 */
[-C--:B---3--:R-:W-:Y:S08]  /*3670*/  HMMA.16816.F32.BF16 R4, R144, R148.reuse, R4 ;  /* 0x000000949004723c */ /* 0x088ff00000041804 */
[C---:B--2---:R-:W-:Y:S08]  /*3680*/  HMMA.16816.F32.BF16 R8, R132.reuse, R148, R8 ;  /* 0x000000948408723c */ /* 0x044ff00000041808 */
[-C--:B------:R-:W-:Y:S08]  /*3690*/  HMMA.16816.F32.BF16 R12, R132, R150.reuse, R12 ;  /* 0x00000096840c723c */ /* 0x080ff0000004180c */
[C---:B------:R-:W-:Y:S08]  /*36a0*/  HMMA.16816.F32.BF16 R16, R144.reuse, R150, R16 ;  /* 0x000000969010723c */ /* 0x040ff00000041810 */
[-C--:B------:R-:W-:Y:S08]  /*36b0*/  HMMA.16816.F32.BF16 R20, R144, R152.reuse, R20 ;  /* 0x000000989014723c */ /* 0x080ff00000041814 */
[C---:B------:R-:W-:Y:S08]  /*36c0*/  HMMA.16816.F32.BF16 R24, R132.reuse, R152, R24 ;  /* 0x000000988418723c */ /* 0x040ff00000041818 */
[-C--:B------:R-:W-:Y:S08]  /*36d0*/  HMMA.16816.F32.BF16 R28, R132, R154.reuse, R28 ;  /* 0x0000009a841c723c */ /* 0x080ff0000004181c */
[----:B------:R-:W-:Y:S08]  /*36e0*/  HMMA.16816.F32.BF16 R32, R144, R154, R32 ;  /* 0x0000009a9020723c */ /* 0x000ff00000041820 */
[-C--:B------:R-:W-:Y:S08]  /*36f0*/  HMMA.16816.F32.BF16 R4, R156, R160.reuse, R4 ;  /* 0x000000a09c04723c */ /* 0x080ff00000041804 */
[C---:B-1----:R-:W-:Y:S08]  /*3700*/  HMMA.16816.F32.BF16 R8, R136.reuse, R160, R8 ;  /* 0x000000a08808723c */ /* 0x042ff00000041808 */
[-C--:B------:R-:W-:Y:S08]  /*3710*/  HMMA.16816.F32.BF16 R12, R136, R162.reuse, R12 ;  /* 0x000000a2880c723c */ /* 0x080ff0000004180c */
[----:B------:R-:W-:Y:S01]  /*3720*/  FMUL.FTZ R4, R4, c[0x0][0x2ec] ;  /* 0x0000bb0004047a20 */ /* 0x000fe20000410000 */
[C---:B------:R-:W-:Y:S03]  /*3730*/  HMMA.16816.F32.BF16 R16, R156.reuse, R162, R16 ;  /* 0x000000a29c10723c */ /* 0x040fe60000041810 */
[----:B------:R-:W1:Y:S01]  /*3740*/  MUFU.TANH R141, R4 ;  /* 0x00000004008d7308 */ /* 0x000e620000002400 */
[----:B------:R-:W-:Y:S02]  /*3750*/  FMUL.FTZ R5, R5, c[0x0][0x2ec] ;  /* 0x0000bb0005057a20 */ /* 0x000fe40000410000 */
[----:B------:R-:W-:Y:S02]  /*3760*/  FMUL.FTZ R6, R6, c[0x0][0x2ec] ;  /* 0x0000bb0006067a20 */ /* 0x000fe40000410000 */
[----:B------:R-:W-:Y:S04]  /*3770*/  FMUL.FTZ R11, R11, c[0x0][0x2ec] ;  /* 0x0000bb000b0b7a20 */ /* 0x000fe80000410000 */
[----:B------:R-:W-:Y:S01]  /*3780*/  FMUL.FTZ R7, R7, c[0x0][0x2ec] ;  /* 0x0000bb0007077a20 */ /* 0x000fe20000410000 */
[----:B------:R2:W-:Y:S01]  /*3790*/  MUFU.TANH R41, R11 ;  /* 0x0000000b00297308 */ /* 0x0005e20000002400 */
[----:B------:R-:W-:Y:S02]  /*37a0*/  FMUL.FTZ R9, R9, c[0x0][0x2ec] ;  /* 0x0000bb0009097a20 */ /* 0x000fe40000410000 */
[----:B------:R-:W-:Y:S02]  /*37b0*/  FMUL.FTZ R8, R8, c[0x0][0x2ec] ;  /* 0x0000bb0008087a20 */ /* 0x000fe40000410000 */
[----:B------:R-:W-:Y:S02]  /*37c0*/  FMUL.FTZ R10, R10, c[0x0][0x2ec] ;  /* 0x0000bb000a0a7a20 */ /* 0x000fe40000410000 */
[----:B------:R-:W-:Y:S02]  /*37d0*/  FMUL.FTZ R14, R14, c[0x0][0x2ec] ;  /* 0x0000bb000e0e7a20 */ /* 0x000fe40000410000 */
[----:B------:R-:W-:Y:S01]  /*37e0*/  FMUL.FTZ R15, R15, c[0x0][0x2ec] ;  /* 0x0000bb000f0f7a20 */ /* 0x000fe20000410000 */
[----:B------:R-:W-:Y:S01]  /*37f0*/  MUFU.TANH R42, R10 ;  /* 0x0000000a002a7308 */ /* 0x000fe20000002400 */
[----:B------:R-:W-:Y:S02]  /*3800*/  FMUL.FTZ R12, R12, c[0x0][0x2ec] ;  /* 0x0000bb000c0c7a20 */ /* 0x000fe40000410000 */
[----:B------:R-:W-:Y:S02]  /*3810*/  FMUL.FTZ R13, R13, c[0x0][0x2ec] ;  /* 0x0000bb000d0d7a20 */ /* 0x000fe40000410000 */
[----:B------:R-:W-:Y:S02]  /*3820*/  FMUL.FTZ R16, R16, c[0x0][0x2ec] ;  /* 0x0000bb0010107a20 */ /* 0x000fe40000410000 */
[----:B------:R-:W-:Y:S02]  /*3830*/  FMUL.FTZ R17, R17, c[0x0][0x2ec] ;  /* 0x0000bb0011117a20 */ /* 0x000fe40000410000 */
[----:B------:R-:W-:Y:S01]  /*3840*/  FMUL.FTZ R18, R18, c[0x0][0x2ec] ;  /* 0x0000bb0012127a20 */ /* 0x000fe20000410000 */
[----:B------:R-:W3:Y:S01]  /*3850*/  MUFU.TANH R160, R5 ;  /* 0x0000000500a07308 */ /* 0x000ee20000002400 */
[----:B------:R-:W-:Y:S01]  /*3860*/  FMUL.FTZ R19, R19, c[0x0][0x2ec] ;  /* 0x0000bb0013137a20 */ /* 0x000fe20000410000 */
[----:B--2---:R-:W2:Y:S08]  /*3870*/  LDL R11, [R1] ;  /* 0x00000000010b7983 */ /* 0x004eb00000100800 */
[----:B------:R-:W1:Y:S10]  /*3880*/  MUFU.TANH R171, R6 ;  /* 0x0000000600ab7308 */ /* 0x000e740000002400 */
[----:B------:R1:W-:Y:S10]  /*3890*/  MUFU.TANH R170, R7 ;  /* 0x0000000700aa7308 */ /* 0x0003f40000002400 */
[----:B------:R3:W-:Y:S10]  /*38a0*/  MUFU.TANH R51, R9 ;  /* 0x0000000900337308 */ /* 0x0007f40000002400 */
[----:B------:R3:W-:Y:S01]  /*38b0*/  MUFU.TANH R52, R8 ;  /* 0x0000000800347308 */ /* 0x0007e20000002400 */
[----:B-1----:R-:W1:Y:S09]  /*38c0*/  LDSM.16.M88.4 R4, [R221+0xd400] ;  /* 0x00d40000dd04783b */ /* 0x002e720000000200 */
[----:B------:R-:W-:Y:S01]  /*38d0*/  MUFU.TANH R252, R12 ;  /* 0x0000000c00fc7308 */ /* 0x000fe20000002400 */
[----:B---3--:R-:W-:Y:S04]  /*38e0*/  MOV R9, UR18 ;  /* 0x0000001200097c02 */ /* 0x008fe80008000f00 */
[----:B------:R-:W-:Y:S05]  /*38f0*/  @P1 LEA R9, R9, R245, 0x7 ;  /* 0x000000f509091211 */ /* 0x000fea00078e38ff */
[----:B------:R-:W-:Y:S01]  /*3900*/  MUFU.TANH R250, R13 ;  /* 0x0000000d00fa7308 */ /* 0x000fe20000002400 */
[----:B------:R-:W-:Y:S02]  /*3910*/  PLOP3.LUT P1, PT, PT, PT, UP0, 0x80, 0x0 ;  /* 0x000000000000781c */ /* 0x000fe40003f2f008 */
[C---:B------:R-:W-:Y:S01]  /*3920*/  @P3 ISETP.GE.AND P3, PT, R9.reuse, UR6, PT ;  /* 0x0000000609003c0c */ /* 0x040fe2000bf66270 */
[----:B------:R-:W-:Y:S01]  /*3930*/  FMUL.FTZ R8, R244, 1.4426950216293334961 ;  /* 0x3fb8aa3bf4087820 */ /* 0x000fe20000410000 */
[----:B------:R-:W-:Y:S02]  /*3940*/  @P0 IADD3 R0, R9, 0x1, RZ ;  /* 0x0000000109000810 */ /* 0x000fe40007ffe0ff */
[----:B------:R-:W-:Y:S02]  /*3950*/  PLOP3.LUT P0, PT, PT, PT, UP0, 0x80, 0x0 ;  /* 0x000000000000781c */ /* 0x000fe40003f0f008 */
[----:B------:R-:W-:Y:S01]  /*3960*/  @P4 ISETP.GE.AND P4, PT, R0, UR6, PT ;  /* 0x0000000600004c0c */ /* 0x000fe2000bf86270 */
[----:B------:R-:W3:Y:S01]  /*3970*/  MUFU.TANH R40, R14 ;  /* 0x0000000e00287308 */ /* 0x000ee20000002400 */
[----:B------:R-:W-:Y:S02]  /*3980*/  MOV R0, R141 ;  /* 0x0000008d00007202 */ /* 0x000fe40000000f00 */
[----:B------:R-:W-:Y:S02]  /*3990*/  FSEL R8, R8, RZ, P2 ;  /* 0x000000ff08087208 */ /* 0x000fe40001000000 */
[----:B----4-:R-:W-:Y:S02]  /*39a0*/  FSETP.NEU.FTZ.AND P2, PT, R243, -INF , PT ;  /* 0xff800000f300780b */ /* 0x010fe40003f5d000 */
[----:B------:R-:W-:Y:S02]  /*39b0*/  @P1 FSEL R0, R141, -INF , !P3 ;  /* 0xff8000008d001808 */ /* 0x000fe40005800000 */
[----:B------:R-:W-:Y:S01]  /*39c0*/  PLOP3.LUT P1, PT, PT, PT, UP0, 0x80, 0x0 ;  /* 0x000000000000781c */ /* 0x000fe20003f2f008 */
[----:B------:R-:W4:Y:S02]  /*39d0*/  MUFU.TANH R39, R15 ;  /* 0x0000000f00277308 */ /* 0x000f240000002400 */
[--C-:B------:R-:W-:Y:S01]  /*39e0*/  FFMA.FTZ R10, R0, c[0x0][0x23c], -R8.reuse ;  /* 0x00008f00000a7a23 */ /* 0x100fe20000010808 */
[----:B------:R-:W-:Y:S01]  /*39f0*/  MOV R0, R160 ;  /* 0x000000a000007202 */ /* 0x000fe20000000f00 */
[-C--:B-1----:R-:W-:Y:S01]  /*3a00*/  HMMA.16816.F32.BF16 R20, R156, R4.reuse, R20 ;  /* 0x000000049c14723c */ /* 0x082fe20000041814 */
[----:B------:R-:W-:Y:S02]  /*3a10*/  @P0 FSEL R0, R160, -INF , !P4 ;  /* 0xff800000a0000808 */ /* 0x000fe40006000000 */
[----:B------:R-:W-:Y:S03]  /*3a20*/  PLOP3.LUT P0, PT, PT, PT, UP0, 0x80, 0x0 ;  /* 0x000000000000781c */ /* 0x000fe60003f0f008 */
[----:B------:R-:W-:Y:S02]  /*3a30*/  MUFU.EX2 R248, R10 ;  /* 0x0000000a00f87308 */ /* 0x000fe40000000800 */
[C---:B------:R-:W-:Y:S07]  /*3a40*/  HMMA.16816.F32.BF16 R24, R136.reuse, R4, R24 ;  /* 0x000000048818723c */ /* 0x040fee0000041818 */
[----:B------:R-:W-:Y:S01]  /*3a50*/  FFMA.FTZ R4, R0, c[0x0][0x23c], -R8 ;  /* 0x00008f0000047a23 */ /* 0x000fe20000010808 */
[----:B------:R-:W1:Y:S01]  /*3a60*/  MUFU.TANH R150, R16 ;  /* 0x0000001000967308 */ /* 0x000e620000002400 */
[-C--:B------:R-:W-:Y:S03]  /*3a70*/  HMMA.16816.F32.BF16 R28, R136, R6.reuse, R28 ;  /* 0x00000006881c723c */ /* 0x080fe6000004181c */
[----:B------:R-:W-:Y:S01]  /*3a80*/  FMUL.FTZ R5, R243, 1.4426950216293334961 ;  /* 0x3fb8aa3bf3057820 */ /* 0x000fe20000410000 */
[----:B------:R-:W-:Y:S02]  /*3a90*/  MOV R0, R171 ;  /* 0x000000ab00007202 */ /* 0x000fe40000000f00 */
[----:B------:R-:W-:Y:S01]  /*3aa0*/  @P1 FSEL R0, R171, -INF , !P3 ;  /* 0xff800000ab001808 */ /* 0x000fe20005800000 */
[----:B------:R-:W-:Y:S01]  /*3ab0*/  FMUL.FTZ R20, R20, c[0x0][0x2ec] ;  /* 0x0000bb0014147a20 */ /* 0x000fe20000410000 */
[----:B------:R-:W-:Y:S01]  /*3ac0*/  PLOP3.LUT P1, PT, PT, PT, UP0, 0x80, 0x0 ;  /* 0x000000000000781c */ /* 0x000fe20003f2f008 */
[----:B------:R1:W-:Y:S01]  /*3ad0*/  MUFU.EX2 R144, R4 ;  /* 0x0000000400907308 */ /* 0x0003e20000000800 */
[----:B------:R-:W-:Y:S02]  /*3ae0*/  HMMA.16816.F32.BF16 R32, R156, R6, R32 ;  /* 0x000000069c20723c */ /* 0x000fe40000041820 */
[----:B------:R-:W-:Y:S01]  /*3af0*/  FSEL R5, R5, RZ, P2 ;  /* 0x000000ff05057208 */ /* 0x000fe20001000000 */
[----:B------:R-:W-:Y:S02]  /*3b00*/  FMUL.FTZ R21, R21, c[0x0][0x2ec] ;  /* 0x0000bb0015157a20 */ /* 0x000fe40000410000 */
[----:B------:R-:W-:Y:S02]  /*3b10*/  FMUL.FTZ R26, R26, c[0x0][0x2ec] ;  /* 0x0000bb001a1a7a20 */ /* 0x000fe40000410000 */
[----:B---3--:R-:W-:Y:S01]  /*3b20*/  MOV R6, R40 ;  /* 0x0000002800067202 */ /* 0x008fe20000000f00 */
[----:B------:R-:W-:Y:S01]  /*3b30*/  FMUL.FTZ R22, R22, c[0x0][0x2ec] ;  /* 0x0000bb0016167a20 */ /* 0x000fe20000410000 */
[----:B------:R-:W3:Y:S03]  /*3b40*/  MUFU.TANH R149, R17 ;  /* 0x0000001100957308 */ /* 0x000ee60000002400 */
[----:B------:R-:W-:Y:S02]  /*3b50*/  FMUL.FTZ R23, R23, c[0x0][0x2ec] ;  /* 0x0000bb0017177a20 */ /* 0x000fe40000410000 */
[----:B------:R-:W-:Y:S02]  /*3b60*/  FMUL.FTZ R28, R28, c[0x0][0x2ec] ;  /* 0x0000bb001c1c7a20 */ /* 0x000fe40000410000 */
[----:B------:R-:W-:Y:S02]  /*3b70*/  FMUL.FTZ R29, R29, c[0x0][0x2ec] ;  /* 0x0000bb001d1d7a20 */ /* 0x000fe40000410000 */
[----:B------:R-:W-:Y:S01]  /*3b80*/  FMUL.FTZ R30, R30, c[0x0][0x2ec] ;  /* 0x0000bb001e1e7a20 */ /* 0x000fe20000410000 */
[----:B------:R-:W2:Y:S01]  /*3b90*/  MUFU.TANH R165, R18 ;  /* 0x0000001200a57308 */ /* 0x000ea20000002400 */
[----:B------:R-:W-:Y:S02]  /*3ba0*/  FMUL.FTZ R31, R31, c[0x0][0x2ec] ;  /* 0x0000bb001f1f7a20 */ /* 0x000fe40000410000 */
[----:B------:R-:W-:Y:S02]  /*3bb0*/  FMUL.FTZ R24, R24, c[0x0][0x2ec] ;  /* 0x0000bb0018187a20 */ /* 0x000fe40000410000 */
[--C-:B-1----:R-:W-:Y:S01]  /*3bc0*/  FFMA.FTZ R4, R0, c[0x0][0x23c], -R5.reuse ;  /* 0x00008f0000047a23 */ /* 0x102fe20000010805 */
[----:B------:R-:W-:Y:S01]  /*3bd0*/  MOV R0, R170 ;  /* 0x000000aa00007202 */ /* 0x000fe20000000f00 */
[----:B------:R-:W-:Y:S01]  /*3be0*/  FMUL.FTZ R32, R32, c[0x0][0x2ec] ;  /* 0x0000bb0020207a20 */ /* 0x000fe20000410000 */
[----:B------:R-:W-:Y:S01]  /*3bf0*/  @P0 FSEL R0, R170, -INF , !P4 ;  /* 0xff800000aa000808 */ /* 0x000fe20006000000 */
[----:B------:R-:W-:Y:S01]  /*3c00*/  FMUL.FTZ R33, R33, c[0x0][0x2ec] ;  /* 0x0000bb0021217a20 */ /* 0x000fe20000410000 */
[----:B------:R-:W-:Y:S01]  /*3c10*/  MUFU.EX2 R58, R4 ;  /* 0x00000004003a7308 */ /* 0x000fe20000000800 */
[----:B------:R-:W-:Y:S01]  /*3c20*/  PLOP3.LUT P0, PT, PT, PT, UP0, 0x80, 0x0 ;  /* 0x000000000000781c */ /* 0x000fe20003f0f008 */
[----:B------:R-:W-:Y:S02]  /*3c30*/  FMUL.FTZ R34, R34, c[0x0][0x2ec] ;  /* 0x0000bb0022227a20 */ /* 0x000fe40000410000 */
[--C-:B------:R-:W-:Y:S02]  /*3c40*/  FFMA.FTZ R0, R0, c[0x0][0x23c], -R5.reuse ;  /* 0x00008f0000007a23 */ /* 0x100fe40000010805 */
[----:B------:R-:W-:Y:S02]  /*3c50*/  FMUL.FTZ R35, R35, c[0x0][0x2ec] ;  /* 0x0000bb0023237a20 */ /* 0x000fe40000410000 */
[----:B------:R-:W-:Y:S02]  /*3c60*/  FMUL.FTZ R25, R25, c[0x0][0x2ec] ;  /* 0x0000bb0019197a20 */ /* 0x000fe40000410000 */
[----:B------:R1:W-:Y:S01]  /*3c70*/  MUFU.EX2 R57, R0 ;  /* 0x0000000000397308 */ /* 0x0003e20000000800 */
[----:B------:R-:W-:Y:S09]  /*3c80*/  FMUL.FTZ R27, R27, c[0x0][0x2ec] ;  /* 0x0000bb001b1b7a20 */ /* 0x000ff20000410000 */
[----:B------:R-:W2:Y:S10]  /*3c90*/  MUFU.TANH R163, R19 ;  /* 0x0000001300a37308 */ /* 0x000eb40000002400 */
[----:B------:R-:W2:Y:S01]  /*3ca0*/  MUFU.TANH R153, R20 ;  /* 0x0000001400997308 */ /* 0x000ea20000002400 */
[----:B-1----:R-:W-:Y:S02]  /*3cb0*/  MOV R0, R52 ;  /* 0x0000003400007202 */ /* 0x002fe40000000f00 */
[----:B------:R-:W-:Y:S02]  /*3cc0*/  @P1 FSEL R0, R52, -INF , !P3 ;  /* 0xff80000034001808 */ /* 0x000fe40005800000 */
[----:B------:R-:W-:Y:S05]  /*3cd0*/  PLOP3.LUT P1, PT, PT, PT, UP0, 0x80, 0x0 ;  /* 0x000000000000781c */ /* 0x000fea0003f2f008 */
[----:B------:R-:W1:Y:S10]  /*3ce0*/  MUFU.TANH R152, R21 ;  /* 0x0000001500987308 */ /* 0x000e740000002400 */
        /* <DEDUP_REMOVED lines=11> */
[----:B------:R-:W1:Y:S01]  /*3da0*/  MUFU.TANH R148, R34 ;  /* 0x0000002200947308 */ /* 0x000e620000002400 */
[C---:B--2---:R-:W-:Y:S01]  /*3db0*/  FMUL.FTZ R4, R11.reuse, 1.4426950216293334961 ;  /* 0x3fb8aa3b0b047820 */ /* 0x044fe20000410000 */
[----:B------:R-:W-:Y:S01]  /*3dc0*/  FSETP.NEU.FTZ.AND P2, PT, R11, -INF , PT ;  /* 0xff8000000b00780b */ /* 0x000fe20003f5d000 */
[C---:B------:R-:W-:Y:S03]  /*3dd0*/  FMUL.FTZ R11, R3.reuse, 1.4426950216293334961 ;  /* 0x3fb8aa3b030b7820 */ /* 0x040fe60000410000 */
[----:B------:R-:W-:Y:S04]  /*3de0*/  FSEL R4, R4, RZ, P2 ;  /* 0x000000ff04047208 */ /* 0x000fe80001000000 */
[----:B------:R-:W-:Y:S01]  /*3df0*/  MUFU.TANH R147, R35 ;  /* 0x0000002300937308 */ /* 0x000fe20000002400 */
[----:B------:R-:W-:Y:S01]  /*3e00*/  FSETP.NEU.FTZ.AND P2, PT, R3, -INF , PT ;  /* 0xff8000000300780b */ /* 0x000fe20003f5d000 */
[--C-:B------:R-:W-:Y:S01]  /*3e10*/  FFMA.FTZ R10, R0, c[0x0][0x23c], -R4.reuse ;  /* 0x00008f00000a7a23 */ /* 0x100fe20000010804 */
[----:B------:R-:W-:Y:S02]  /*3e20*/  MOV R0, R51 ;  /* 0x0000003300007202 */ /* 0x000fe40000000f00 */
[----:B------:R-:W-:Y:S02]  /*3e30*/  @P0 FSEL R0, R51, -INF , !P4 ;  /* 0xff80000033000808 */ /* 0x000fe40006000000 */
[----:B------:R-:W-:Y:S03]  /*3e40*/  PLOP3.LUT P0, PT, PT, PT, UP0, 0x80, 0x0 ;  /* 0x000000000000781c */ /* 0x000fe60003f0f008 */
[----:B------:R2:W-:Y:S01]  /*3e50*/  MUFU.EX2 R56, R10 ;  /* 0x0000000a00387308 */ /* 0x0005e20000000800 */
[----:B------:R-:W-:Y:S01]  /*3e60*/  FFMA.FTZ R12, R0, c[0x0][0x23c], -R4 ;  /* 0x00008f00000c7a23 */ /* 0x000fe20000010804 */
[----:B------:R-:W-:Y:S02]  /*3e70*/  FSEL R0, R11, RZ, P2 ;  /* 0x000000ff0b007208 */ /* 0x000fe40001000000 */
[----:B------:R-:W-:Y:S06]  /*3e80*/  PLOP3.LUT P2, PT, PT, PT, UP0, 0x80, 0x0 ;  /* 0x000000000000781c */ /* 0x000fec0003f4f008 */
[----:B------:R-:W-:Y:S10]  /*3e90*/  MUFU.TANH R243, R31 ;  /* 0x0000001f00f37308 */ /* 0x000ff40000002400 */
[----:B------:R-:W-:Y:S01]  /*3ea0*/  MUFU.EX2 R55, R12 ;  /* 0x0000000c00377308 */ /* 0x000fe20000000800 */
[----:B--2---:R-:W-:Y:S02]  /*3eb0*/  MOV R10, R42 ;  /* 0x0000002a000a7202 */ /* 0x004fe40000000f00 */
[----:B------:R-:W-:Y:S02]  /*3ec0*/  @P1 FSEL R10, R42, -INF , !P3 ;  /* 0xff8000002a0a1808 */ /* 0x000fe40005800000 */
[----:B------:R-:W-:Y:S02]  /*3ed0*/  PLOP3.LUT P1, PT, PT, PT, UP0, 0x80, 0x0 ;  /* 0x000000000000781c */ /* 0x000fe40003f2f008 */
[----:B------:R-:W-:Y:S01]  /*3ee0*/  PLOP3.LUT P3, PT, PT, PT, UP0, 0x80, 0x0 ;  /* 0x000000000000781c */ /* 0x000fe20003f6f008 */
[--C-:B------:R-:W-:Y:S01]  /*3ef0*/  FFMA.FTZ R11, R10, c[0x0][0x23c], -R0.reuse ;  /* 0x00008f000a0b7a23 */ /* 0x100fe20000010800 */
[----:B------:R-:W-:Y:S02]  /*3f00*/  MOV R10, R41 ;  /* 0x00000029000a7202 */ /* 0x000fe40000000f00 */
[----:B------:R-:W-:Y:S01]  /*3f10*/  @P0 FSEL R10, R41, -INF , !P4 ;  /* 0xff800000290a0808 */ /* 0x000fe20006000000 */
[----:B------:R-:W-:Y:S01]  /*3f20*/  MUFU.EX2 R46, R11 ;  /* 0x0000000b002e7308 */ /* 0x000fe20000000800 */
[----:B------:R-:W-:Y:S02]  /*3f30*/  PLOP3.LUT P0, PT, PT, PT, UP0, 0x80, 0x0 ;  /* 0x000000000000781c */ /* 0x000fe40003f0f008 */
[----:B------:R-:W-:Y:S01]  /*3f40*/  PLOP3.LUT P4, PT, PT, PT, UP0, 0x80, 0x0 ;  /* 0x000000000000781c */ /* 0x000fe20003f8f008 */
[----:B------:R-:W-:Y:S06]  /*3f50*/  FFMA.FTZ R10, R10, c[0x0][0x23c], -R0 ;  /* 0x00008f000a0a7a23 */ /* 0x000fec0000010800 */
[----:B------:R2:W-:Y:S02]  /*3f60*/  MUFU.EX2 R45, R10 ;  /* 0x0000000a002d7308 */ /* 0x0005e40000000800 */
[C---:B--2---:R-:W-:Y:S02]  /*3f70*/  @P1 IADD3 R10, R9.reuse, 0x8, RZ ;  /* 0x00000008090a1810 */ /* 0x044fe40007ffe0ff */
[----:B------:R-:W-:Y:S02]  /*3f80*/  PLOP3.LUT P1, PT, PT, PT, UP0, 0x80, 0x0 ;  /* 0x000000000000781c */ /* 0x000fe40003f2f008 */
[----:B------:R-:W-:Y:S02]  /*3f90*/  @P6 ISETP.GE.AND P6, PT, R10, UR6, PT ;  /* 0x000000060a006c0c */ /* 0x000fe4000bfc6270 */
[C---:B------:R-:W-:Y:S02]  /*3fa0*/  @P0 IADD3 R10, R9.reuse, 0x9, RZ ;  /* 0x00000009090a0810 */ /* 0x040fe40007ffe0ff */
[----:B------:R-:W-:Y:S02]  /*3fb0*/  PLOP3.LUT P0, PT, PT, PT, UP0, 0x80, 0x0 ;  /* 0x000000000000781c */ /* 0x000fe40003f0f008 */
[----:B------:R-:W-:Y:S02]  /*3fc0*/  @P3 ISETP.GE.AND P3, PT, R10, UR6, PT ;  /* 0x000000060a003c0c */ /* 0x000fe4000bf66270 */
[----:B------:R-:W-:Y:S05]  /*3fd0*/  MOV R10, R252 ;  /* 0x000000fc000a7202 */ /* 0x000fea0000000f00 */
[----:B------:R-:W-:Y:S02]  /*3fe0*/  @P1 FSEL R10, R252, -INF , !P6 ;  /* 0xff800000fc0a1808 */ /* 0x000fe40007000000 */
[----:B------:R-:W-:Y:S03]  /*3ff0*/  PLOP3.LUT P1, PT, PT, PT, UP0, 0x80, 0x0 ;  /* 0x000000000000781c */ /* 0x000fe60003f2f008 */
[--C-:B------:R-:W-:Y:S01]  /*4000*/  FFMA.FTZ R11, R10, c[0x0][0x23c], -R4.reuse ;  /* 0x00008f000a0b7a23 */ /* 0x100fe20000010804 */
[----:B------:R-:W-:Y:S02]  /*4010*/  MOV R10, R250 ;  /* 0x000000fa000a7202 */ /* 0x000fe40000000f00 */
[----:B------:R-:W-:Y:S01]  /*4020*/  @P0 FSEL R10, R250, -INF , !P3 ;  /* 0xff800000fa0a0808 */ /* 0x000fe20005800000 */
[----:B------:R-:W-:Y:S01]  /*4030*/  MUFU.EX2 R54, R11 ;  /* 0x0000000b00367308 */ /* 0x000fe20000000800 */
[----:B------:R-:W-:Y:S03]  /*4040*/  PLOP3.LUT P0, PT, PT, PT, UP0, 0x80, 0x0 ;  /* 0x000000000000781c */ /* 0x000fe60003f0f008 */
[----:B------:R-:W-:Y:S01]  /*4050*/  FFMA.FTZ R7, R10, c[0x0][0x23c], -R4 ;  /* 0x00008f000a077a23 */ /* 0x000fe20000010804 */
[C---:B------:R-:W-:Y:S02]  /*4060*/  @P4 IADD3 R10, R9.reuse, 0x10, RZ ;  /* 0x00000010090a4810 */ /* 0x040fe40007ffe0ff */
[----:B------:R-:W-:Y:S02]  /*4070*/  @P1 FSEL R6, R40, -INF , !P6 ;  /* 0xff80000028061808 */ /* 0x000fe40007000000 */
[----:B------:R-:W-:Y:S01]  /*4080*/  PLOP3.LUT P1, PT, PT, PT, UP0, 0x80, 0x0 ;  /* 0x000000000000781c */ /* 0x000fe20003f2f008 */
[----:B------:R2:W1:Y:S01]  /*4090*/  MUFU.EX2 R53, R7 ;  /* 0x0000000700357308 */ /* 0x0004620000000800 */
[----:B------:R-:W-:Y:S02]  /*40a0*/  @P5 ISETP.GE.AND P5, PT, R10, UR6, PT ;  /* 0x000000060a005c0c */ /* 0x000fe4000bfa6270 */
[----:B------:R-:W-:Y:S02]  /*40b0*/  @P2 IADD3 R10, R9, 0x11, RZ ;  /* 0x00000011090a2810 */ /* 0x000fe40007ffe0ff */
[----:B------:R-:W-:Y:S02]  /*40c0*/  PLOP3.LUT P2, PT, PT, PT, UP0, 0x80, 0x0 ;  /* 0x000000000000781c */ /* 0x000fe40003f4f008 */
[----:B------:R-:W-:Y:S01]  /*40d0*/  PLOP3.LUT P4, PT, PT, PT, UP0, 0x80, 0x0 ;  /* 0x000000000000781c */ /* 0x000fe20003f8f008 */
[--C-:B--2---:R-:W-:Y:S01]  /*40e0*/  FFMA.FTZ R7, R6, c[0x0][0x23c], -R0.reuse ;  /* 0x00008f0006077a23 */ /* 0x104fe20000010800 */
[----:B----4-:R-:W-:Y:S02]  /*40f0*/  MOV R6, R39 ;  /* 0x0000002700067202 */ /* 0x010fe40000000f00 */
[----:B------:R-:W-:Y:S01]  /*4100*/  @P0 FSEL R6, R39, -INF , !P3 ;  /* 0xff80000027060808 */ /* 0x000fe20005800000 */
[----:B------:R-:W-:Y:S01]  /*4110*/  MUFU.EX2 R44, R7 ;  /* 0x00000007002c7308 */ /* 0x000fe20000000800 */
[----:B------:R-:W-:Y:S03]  /*4120*/  PLOP3.LUT P0, PT, PT, PT, UP0, 0x80, 0x0 ;  /* 0x000000000000781c */ /* 0x000fe60003f0f008 */
[----:B------:R-:W-:Y:S06]  /*4130*/  FFMA.FTZ R6, R6, c[0x0][0x23c], -R0 ;  /* 0x00008f0006067a23 */ /* 0x000fec0000010800 */
[----:B------:R2:W-:Y:S02]  /*4140*/  MUFU.EX2 R43, R6 ;  /* 0x00000006002b7308 */ /* 0x0005e40000000800 */
[----:B--2---:R-:W-:Y:S02]  /*4150*/  MOV R6, R150 ;  /* 0x0000009600067202 */ /* 0x004fe40000000f00 */
[----:B------:R-:W-:Y:S02]  /*4160*/  @P0 FSEL R6, R150, -INF , !P6 ;  /* 0xff80000096060808 */ /* 0x000fe40007000000 */
[----:B------:R-:W-:Y:S03]  /*4170*/  PLOP3.LUT P0, PT, PT, PT, UP0, 0x80, 0x0 ;  /* 0x000000000000781c */ /* 0x000fe60003f0f008 */
[--C-:B------:R-:W-:Y:S01]  /*4180*/  FFMA.FTZ R7, R6, c[0x0][0x23c], -R8.reuse ;  /* 0x00008f0006077a23 */ /* 0x100fe20000010808 */
[----:B---3--:R-:W-:Y:S02]  /*4190*/  MOV R6, R149 ;  /* 0x0000009500067202 */ /* 0x008fe40000000f00 */
[----:B------:R-:W-:Y:S01]  /*41a0*/  @P1 FSEL R6, R149, -INF , !P3 ;  /* 0xff80000095061808 */ /* 0x000fe20005800000 */
[----:B------:R2:W-:Y:S01]  /*41b0*/  MUFU.EX2 R158, R7 ;  /* 0x00000007009e7308 */ /* 0x0005e20000000800 */
[----:B------:R-:W-:Y:S03]  /*41c0*/  PLOP3.LUT P1, PT, PT, PT, UP0, 0x80, 0x0 ;  /* 0x000000000000781c */ /* 0x000fe60003f2f008 */
[--C-:B--2---:R-:W-:Y:S01]  /*41d0*/  FFMA.FTZ R7, R6, c[0x0][0x23c], -R8.reuse ;  /* 0x00008f0006077a23 */ /* 0x104fe20000010808 */
[----:B------:R-:W-:Y:S02]  /*41e0*/  MOV R6, R165 ;  /* 0x000000a500067202 */ /* 0x000fe40000000f00 */
[----:B------:R-:W-:Y:S03]  /*41f0*/  @P0 FSEL R6, R165, -INF , !P6 ;  /* 0xff800000a5060808 */ /* 0x000fe60007000000 */
[----:B------:R2:W3:Y:S01]  /*4200*/  MUFU.EX2 R157, R7 ;  /* 0x00000007009d7308 */ /* 0x0004e20000000800 */
[----:B------:R-:W-:Y:S02]  /*4210*/  PLOP3.LUT P0, PT, PT, PT, UP0, 0x80, 0x0 ;  /* 0x000000000000781c */ /* 0x000fe40003f0f008 */
[----:B------:R-:W-:Y:S11]  /*4220*/  PLOP3.LUT P6, PT, PT, PT, UP0, 0x80, 0x0 ;  /* 0x000000000000781c */ /* 0x000ff60003fcf008 */
[----:B------:R-:W-:Y:S02]  /*4230*/  @!UPT UIADD3 URZ, URZ, URZ, URZ ;  /* 0x0000003f3f3ff290 */ /* 0x000fe4000fffe03f */
[----:B------:R-:W-:Y:S01]  /*4240*/  @P6 ISETP.GE.AND P6, PT, R10, UR6, PT ;  /* 0x000000060a006c0c */ /* 0x000fe2000bfc6270 */
[--C-:B--2---:R-:W-:Y:S01]  /*4250*/  FFMA.FTZ R7, R6, c[0x0][0x23c], -R5.reuse ;  /* 0x00008f0006077a23 */ /* 0x104fe20000010805 */
[----:B------:R-:W-:Y:S02]  /*4260*/  MOV R6, R163 ;  /* 0x000000a300067202 */ /* 0x000fe40000000f00 */
[----:B------:R-:W-:Y:S01]  /*4270*/  @P1 FSEL R6, R163, -INF , !P3 ;  /* 0xff800000a3061808 */ /* 0x000fe20005800000 */
[----:B------:R2:W-:Y:S01]  /*4280*/  MUFU.EX2 R249, R7 ;  /* 0x0000000700f97308 */ /* 0x0005e20000000800 */
[----:B------:R-:W-:Y:S02]  /*4290*/  PLOP3.LUT P1, PT, PT, PT, UP0, 0x80, 0x0 ;  /* 0x000000000000781c */ /* 0x000fe40003f2f008 */
[----:B------:R-:W-:Y:S11]  /*42a0*/  PLOP3.LUT P3, PT, PT, PT, UP0, 0x80, 0x0 ;  /* 0x000000000000781c */ /* 0x000ff60003f6f008 */
[----:B------:R-:W-:Y:S02]  /*42b0*/  @!UPT UIADD3 URZ, URZ, URZ, URZ ;  /* 0x0000003f3f3ff290 */ /* 0x000fe4000fffe03f */
[C---:B------:R-:W-:Y:S02]  /*42c0*/  @P3 IADD3 R10, R9.reuse, 0x18, RZ ;  /* 0x00000018090a3810 */ /* 0x040fe40007ffe0ff */
[----:B------:R-:W-:Y:S01]  /*42d0*/  @P4 IADD3 R9, R9, 0x19, RZ ;  /* 0x0000001909094810 */ /* 0x000fe20007ffe0ff */
[--C-:B--2---:R-:W-:Y:S01]  /*42e0*/  FFMA.FTZ R7, R6, c[0x0][0x23c], -R5.reuse ;  /* 0x00008f0006077a23 */ /* 0x104fe20000010805 */
[----:B------:R-:W-:Y:S02]  /*42f0*/  MOV R6, R153 ;  /* 0x0000009900067202 */ /* 0x000fe40000000f00 */
[----:B------:R-:W-:Y:S01]  /*4300*/  @P0 FSEL R6, R153, -INF , !P5 ;  /* 0xff80000099060808 */ /* 0x000fe20006800000 */
[----:B------:R2:W4:Y:S01]  /*4310*/  MUFU.EX2 R247, R7 ;  /* 0x0000000700f77308 */ /* 0x0005220000000800 */
[----:B------:R-:W-:Y:S03]  /*4320*/  PLOP3.LUT P0, PT, PT, PT, UP0, 0x80, 0x0 ;  /* 0x000000000000781c */ /* 0x000fe60003f0f008 */
[--C-:B--2---:R-:W-:Y:S01]  /*4330*/  FFMA.FTZ R7, R6, c[0x0][0x23c], -R8.reuse ;  /* 0x00008f0006077a23 */ /* 0x104fe20000010808 */
[----:B-1----:R-:W-:Y:S02]  /*4340*/  MOV R6, R152 ;  /* 0x0000009800067202 */ /* 0x002fe40000000f00 */
[----:B------:R-:W-:Y:S03]  /*4350*/  @P1 FSEL R6, R152, -INF , !P6 ;  /* 0xff80000098061808 */ /* 0x000fe60007000000 */
[----:B------:R1:W-:Y:S01]  /*4360*/  MUFU.EX2 R156, R7 ;  /* 0x00000007009c7308 */ /* 0x0003e20000000800 */
[----:B------:R-:W-:Y:S01]  /*4370*/  PLOP3.LUT P1, PT, PT, PT, UP0, 0x80, 0x0 ;  /* 0x000000000000781c */ /* 0x000fe20003f2f008 */
[----:B-1----:R-:W-:Y:S01]  /*4380*/  FFMA.FTZ R7, R6, c[0x0][0x23c], -R8 ;  /* 0x00008f0006077a23 */ /* 0x002fe20000010808 */
[----:B------:R-:W-:Y:S02]  /*4390*/  MOV R6, R166 ;  /* 0x000000a600067202 */ /* 0x000fe40000000f00 */
[----:B------:R-:W-:Y:S05]  /*43a0*/  @P0 FSEL R6, R166, -INF , !P5 ;  /* 0xff800000a6060808 */ /* 0x000fea0006800000 */
[----:B------:R1:W-:Y:S01]  /*43b0*/  MUFU.EX2 R155, R7 ;  /* 0x00000007009b7308 */ /* 0x0003e20000000800 */
[----:B------:R-:W-:Y:S01]  /*43c0*/  PLOP3.LUT P0, PT, PT, PT, UP0, 0x80, 0x0 ;  /* 0x000000000000781c */ /* 0x000fe20003f0f008 */
[--C-:B-1----:R-:W-:Y:S01]  /*43d0*/  FFMA.FTZ R7, R6, c[0x0][0x23c], -R5.reuse ;  /* 0x00008f0006077a23 */ /* 0x102fe20000010805 */
[----:B------:R-:W-:Y:S02]  /*43e0*/  MOV R6, R164 ;  /* 0x000000a400067202 */ /* 0x000fe40000000f00 */
[----:B------:R-:W-:Y:S05]  /*43f0*/  @P1 FSEL R6, R164, -INF , !P6 ;  /* 0xff800000a4061808 */ /* 0x000fea0007000000 */
[----:B------:R1:W-:Y:S01]  /*4400*/  MUFU.EX2 R246, R7 ;  /* 0x0000000700f67308 */ /* 0x0003e20000000800 */
[----:B------:R-:W-:Y:S01]  /*4410*/  PLOP3.LUT P1, PT, PT, PT, UP0, 0x80, 0x0 ;  /* 0x000000000000781c */ /* 0x000fe20003f2f008 */
[--C-:B-1----:R-:W-:Y:S01]  /*4420*/  FFMA.FTZ R7, R6, c[0x0][0x23c], -R5.reuse ;  /* 0x00008f0006077a23 */ /* 0x102fe20000010805 */
[----:B------:R-:W-:Y:S02]  /*4430*/  MOV R6, R169 ;  /* 0x000000a900067202 */ /* 0x000fe40000000f00 */
[----:B------:R-:W-:Y:S05]  /*4440*/  @P2 FSEL R6, R169, -INF , !P5 ;  /* 0xff800000a9062808 */ /* 0x000fea0006800000 */
[----:B------:R1:W2:Y:S01]  /*4450*/  MUFU.EX2 R245, R7 ;  /* 0x0000000700f57308 */ /* 0x0002a20000000800 */
[----:B------:R-:W-:Y:S11]  /*4460*/  PLOP3.LUT P2, PT, PT, PT, UP0, 0x80, 0x0 ;  /* 0x000000000000781c */ /* 0x000ff60003f4f008 */
[----:B------:R-:W-:Y:S02]  /*4470*/  @!UPT UIADD3 URZ, URZ, URZ, URZ ;  /* 0x0000003f3f3ff290 */ /* 0x000fe4000fffe03f */
[----:B------:R-:W-:Y:S02]  /*4480*/  @P2 ISETP.GE.AND P3, PT, R10, UR6, PT ;  /* 0x000000060a002c0c */ /* 0x000fe4000bf66270 */
[----:B------:R-:W-:Y:S01]  /*4490*/  PLOP3.LUT P2, PT, PT, PT, UP0, 0x80, 0x0 ;  /* 0x000000000000781c */ /* 0x000fe20003f4f008 */
[--C-:B-1----:R-:W-:Y:S01]  /*44a0*/  FFMA.FTZ R7, R6, c[0x0][0x23c], -R4.reuse ;  /* 0x00008f0006077a23 */ /* 0x102fe20000010804 */
[----:B------:R-:W-:Y:S02]  /*44b0*/  MOV R6, R168 ;  /* 0x000000a800067202 */ /* 0x000fe40000000f00 */
[----:B------:R-:W-:Y:S01]  /*44c0*/  @P0 FSEL R6, R168, -INF , !P6 ;  /* 0xff800000a8060808 */ /* 0x000fe20007000000 */
[----:B------:R1:W-:Y:S01]  /*44d0*/  MUFU.EX2 R50, R7 ;  /* 0x0000000700327308 */ /* 0x0003e20000000800 */
[----:B------:R-:W-:Y:S03]  /*44e0*/  PLOP3.LUT P0, PT, PT, PT, UP0, 0x80, 0x0 ;  /* 0x000000000000781c */ /* 0x000fe60003f0f008 */
[----:B-1----:R-:W-:Y:S01]  /*44f0*/  FFMA.FTZ R7, R6, c[0x0][0x23c], -R4 ;  /* 0x00008f0006077a23 */ /* 0x002fe20000010804 */
[----:B------:R-:W-:Y:S02]  /*4500*/  MOV R6, R2 ;  /* 0x0000000200067202 */ /* 0x000fe40000000f00 */
[----:B------:R-:W-:Y:S03]  /*4510*/  @P1 FSEL R6, R2, -INF , !P5 ;  /* 0xff80000002061808 */ /* 0x000fe60006800000 */
[----:B------:R1:W-:Y:S01]  /*4520*/  MUFU.EX2 R49, R7 ;  /* 0x0000000700317308 */ /* 0x0003e20000000800 */
[----:B------:R-:W-:Y:S11]  /*4530*/  PLOP3.LUT P1, PT, PT, PT, UP0, 0x80, 0x0 ;  /* 0x000000000000781c */ /* 0x000ff60003f2f008 */
[----:B------:R-:W-:Y:S02]  /*4540*/  @!UPT UIADD3 URZ, URZ, URZ, URZ ;  /* 0x0000003f3f3ff290 */ /* 0x000fe4000fffe03f */
[----:B------:R-:W-:Y:S01]  /*4550*/  @P1 ISETP.GE.AND P1, PT, R9, UR6, PT ;  /* 0x0000000609001c0c */ /* 0x000fe2000bf26270 */
        /* <DEDUP_REMOVED lines=9> */
[----:B------:R-:W-:Y:S01]  /*45f0*/  PLOP3.LUT P2, PT, PT, PT, UP0, 0x80, 0x0 ;  /* 0x000000000000781c */ /* 0x000fe20003f4f008 */
[--C-:B-1----:R-:W-:Y:S01]  /*4600*/  FFMA.FTZ R7, R6, c[0x0][0x23c], -R4.reuse ;  /* 0x00008f0006077a23 */ /* 0x102fe20000010804 */
[----:B------:R-:W-:Y:S02]  /*4610*/  MOV R6, R161 ;  /* 0x000000a100067202 */ /* 0x000fe40000000f00 */
[----:B------:R-:W-:Y:S05]  /*4620*/  @P0 FSEL R6, R161, -INF , !P1 ;  /* 0xff800000a1060808 */ /* 0x000fea0004800000 */
[----:B------:R1:W-:Y:S01]  /*4630*/  MUFU.EX2 R48, R7 ;  /* 0x0000000700307308 */ /* 0x0003e20000000800 */
[----:B------:R-:W-:Y:S01]  /*4640*/  PLOP3.LUT P0, PT, PT, PT, UP0, 0x80, 0x0 ;  /* 0x000000000000781c */ /* 0x000fe20003f0f008 */
[----:B------:R-:W-:Y:S01]  /*4650*/  FFMA.FTZ R4, R6, c[0x0][0x23c], -R4 ;  /* 0x00008f0006047a23 */ /* 0x000fe20000010804 */
[----:B------:R-:W-:Y:S02]  /*4660*/  MOV R6, R244 ;  /* 0x000000f400067202 */ /* 0x000fe40000000f00 */
[----:B------:R-:W-:Y:S02]  /*4670*/  @P2 FSEL R6, R244, -INF , !P3 ;  /* 0xff800000f4062808 */ /* 0x000fe40005800000 */
[----:B------:R-:W-:Y:S03]  /*4680*/  PLOP3.LUT P2, PT, PT, PT, UP0, 0x80, 0x0 ;  /* 0x000000000000781c */ /* 0x000fe60003f4f008 */
[----:B------:R2:W-:Y:S01]  /*4690*/  MUFU.EX2 R47, R4 ;  /* 0x00000004002f7308 */ /* 0x0005e20000000800 */
[----:B------:R-:W-:Y:S09]  /*46a0*/  FFMA.FTZ R6, R6, c[0x0][0x23c], -R0 ;  /* 0x00008f0006067a23 */ /* 0x000ff20000010800 */
[----:B------:R3:W-:Y:S01]  /*46b0*/  MUFU.EX2 R36, R6 ;  /* 0x0000000600247308 */ /* 0x0007e20000000800 */
[----:B-1----:R-:W-:Y:S05]  /*46c0*/  F2FP.BF16.PACK_AB R7, R57, R58 ;  /* 0x0000003a3907723e */ /* 0x002fea00000010ff */
[----:B------:R1:W-:Y:S01]  /*46d0*/  STS [R235+0x13400], R7 ;  /* 0x01340007eb007388 */ /* 0x0003e20000000800 */
[----:B--2---:R-:W-:Y:S02]  /*46e0*/  MOV R4, R146 ;  /* 0x0000009200047202 */ /* 0x004fe40000000f00 */
[----:B------:R-:W-:Y:S02]  /*46f0*/  @P0 FSEL R4, R146, -INF , !P3 ;  /* 0xff80000092040808 */ /* 0x000fe40005800000 */
[----:B------:R-:W-:Y:S03]  /*4700*/  PLOP3.LUT P0, PT, PT, PT, UP0, 0x80, 0x0 ;  /* 0x000000000000781c */ /* 0x000fe60003f0f008 */
[--C-:B---3--:R-:W-:Y:S01]  /*4710*/  FFMA.FTZ R6, R4, c[0x0][0x23c], -R8.reuse ;  /* 0x00008f0004067a23 */ /* 0x108fe20000010808 */
[----:B------:R-:W-:Y:S02]  /*4720*/  MOV R4, R145 ;  /* 0x0000009100047202 */ /* 0x000fe40000000f00 */
[----:B------:R-:W-:Y:S01]  /*4730*/  @P2 FSEL R4, R145, -INF , !P1 ;  /* 0xff80000091042808 */ /* 0x000fe20004800000 */
[----:B------:R2:W-:Y:S01]  /*4740*/  MUFU.EX2 R154, R6 ;  /* 0x00000006009a7308 */ /* 0x0005e20000000800 */
[----:B------:R-:W-:Y:S03]  /*4750*/  PLOP3.LUT P2, PT, PT, PT, UP0, 0x80, 0x0 ;  /* 0x000000000000781c */ /* 0x000fe60003f4f008 */
[----:B------:R-:W-:Y:S01]  /*4760*/  FFMA.FTZ R8, R4, c[0x0][0x23c], -R8 ;  /* 0x00008f0004087a23 */ /* 0x000fe20000010808 */
[----:B------:R-:W-:Y:S02]  /*4770*/  MOV R4, R148 ;  /* 0x0000009400047202 */ /* 0x000fe40000000f00 */
[----:B------:R-:W-:Y:S02]  /*4780*/  @P0 FSEL R4, R148, -INF , !P3 ;  /* 0xff80000094040808 */ /* 0x000fe40005800000 */
[----:B------:R-:W-:Y:S01]  /*4790*/  PLOP3.LUT P0, PT, PT, PT, UP0, 0x80, 0x0 ;  /* 0x000000000000781c */ /* 0x000fe20003f0f008 */
[----:B------:R-:W3:Y:S01]  /*47a0*/  MUFU.EX2 R151, R8 ;  /* 0x0000000800977308 */ /* 0x000ee20000000800 */
[----:B-1----:R-:W-:Y:S01]  /*47b0*/  F2FP.BF16.PACK_AB R7, R53, R54 ;  /* 0x000000363507723e */ /* 0x002fe200000010ff */
[--C-:B--2---:R-:W-:Y:S01]  /*47c0*/  FFMA.FTZ R6, R4, c[0x0][0x23c], -R5.reuse ;  /* 0x00008f0004067a23 */ /* 0x104fe20000010805 */
[----:B------:R-:W-:Y:S02]  /*47d0*/  MOV R4, R147 ;  /* 0x0000009300047202 */ /* 0x000fe40000000f00 */
[----:B------:R-:W-:Y:S05]  /*47e0*/  @P2 FSEL R4, R147, -INF , !P1 ;  /* 0xff80000093042808 */ /* 0x000fea0004800000 */
[----:B------:R1:W-:Y:S01]  /*47f0*/  MUFU.EX2 R167, R6 ;  /* 0x0000000600a77308 */ /* 0x0003e20000000800 */
[----:B------:R-:W-:Y:S01]  /*4800*/  FFMA.FTZ R5, R4, c[0x0][0x23c], -R5 ;  /* 0x00008f0004057a23 */ /* 0x000fe20000010805 */
[----:B------:R-:W-:Y:S05]  /*4810*/  F2FP.BF16.PACK_AB R4, R144, R248 ;  /* 0x000000f89004723e */ /* 0x000fea00000010ff */
[----:B------:R2:W-:Y:S03]  /*4820*/  STS [R235+0x13000], R4 ;  /* 0x01300004eb007388 */ /* 0x0005e60000000800 */
[----:B------:R2:W2:Y:S01]  /*4830*/  MUFU.EX2 R159, R5 ;  /* 0x00000005009f7308 */ /* 0x0004a20000000800 */
[----:B-1----:R-:W-:Y:S02]  /*4840*/  MOV R6, R243 ;  /* 0x000000f300067202 */ /* 0x002fe40000000f00 */
[----:B------:R-:W-:Y:S02]  /*4850*/  @P0 FSEL R6, R243, -INF , !P1 ;  /* 0xff800000f3060808 */ /* 0x000fe40004800000 */
[----:B------:R-:W-:Y:S03]  /*4860*/  IADD3 R142, P0, R142, UR11, RZ ;  /* 0x0000000b8e8e7c10 */ /* 0x000fe6000ff1e0ff */
[----:B------:R-:W-:Y:S01]  /*4870*/  FFMA.FTZ R0, R6, c[0x0][0x23c], -R0 ;  /* 0x00008f0006007a23 */ /* 0x000fe20000010800 */
[----:B------:R-:W-:Y:S02]  /*4880*/  F2FP.BF16.PACK_AB R6, R55, R56 ;  /* 0x000000383706723e */ /* 0x000fe400000010ff */
[----:B------:R-:W-:Y:S01]  /*4890*/  IADD3.X R143, R140, UR10, RZ, P0, !PT ;  /* 0x0000000a8c8f7c10 */ /* 0x000fe200087fe4ff */
[----:B------:R4:W1:Y:S01]  /*48a0*/  MUFU.EX2 R3, R0 ;  /* 0x0000000000037308 */ /* 0x0008620000000800 */
[----:B--2---:R-:W-:Y:S02]  /*48b0*/  F2FP.BF16.PACK_AB R4, R157, R158 ;  /* 0x0000009e9d04723e */ /* 0x004fe400000010ff */
[----:B------:R-:W-:Y:S01]  /*48c0*/  F2FP.BF16.PACK_AB R5, R45, R46 ;  /* 0x0000002e2d05723e */ /* 0x000fe200000010ff */
[----:B------:R-:W2:Y:S01]  /*48d0*/  LDG.E R140, [R142.64] ;  /* 0x000000048e8c7981 */ /* 0x000ea2000c1e1900 */
[----:B------:R-:W-:Y:S03]  /*48e0*/  PLOP3.LUT P0, PT, PT, PT, UP3, 0x80, 0x0 ;  /* 0x000000000000781c */ /* 0x000fe60003f0f038 */
[----:B------:R1:W-:Y:S01]  /*48f0*/  STS [R234+0x13000], R4 ;  /* 0x01300004ea007388 */ /* 0x0003e20000000800 */
[----:B----4-:R-:W-:Y:S05]  /*4900*/  F2FP.BF16.PACK_AB R0, R247, R249 ;  /* 0x000000f9f700723e */ /* 0x010fea00000010ff */
[----:B------:R3:W-:Y:S04]  /*4910*/  STS [R234+0x13400], R0 ;  /* 0x01340000ea007388 */ /* 0x0007e80000000800 */
[----:B------:R4:W-:Y:S01]  /*4920*/  STS [R235+0x14000], R6 ;  /* 0x01400006eb007388 */ /* 0x0009e20000000800 */
[----:B-1----:R-:W-:Y:S03]  /*4930*/  F2FP.BF16.PACK_AB R4, R245, R246 ;  /* 0x000000f6f504723e */ /* 0x002fe600000010ff */
[----:B------:R1:W-:Y:S04]  /*4940*/  STS [R235+0x14400], R5 ;  /* 0x01440005eb007388 */ /* 0x0003e80000000800 */
[----:B------:R1:W-:Y:S01]  /*4950*/  STS [R234+0x14000], R7 ;  /* 0x01400007ea007388 */ /* 0x0003e20000000800 */
[----:B---3--:R-:W-:Y:S02]  /*4960*/  F2FP.BF16.PACK_AB R0, R151, R154 ;  /* 0x0000009a9700723e */ /* 0x008fe400000010ff */
[----:B----4-:R-:W-:Y:S02]  /*4970*/  F2FP.BF16.PACK_AB R6, R43, R44 ;  /* 0x0000002c2b06723e */ /* 0x010fe400000010ff */
[----:B-1----:R-:W-:Y:S03]  /*4980*/  F2FP.BF16.PACK_AB R5, R155, R156 ;  /* 0x0000009c9b05723e */ /* 0x002fe600000010ff */
[----:B------:R1:W-:Y:S01]  /*4990*/  STS [R234+0x14400], R6 ;  /* 0x01440006ea007388 */ /* 0x0003e20000000800 */
[----:B------:R-:W-:Y:S03]  /*49a0*/  F2FP.BF16.PACK_AB R7, R49, R50 ;  /* 0x000000323107723e */ /* 0x000fe600000010ff */
[----:B------:R3:W-:Y:S04]  /*49b0*/  STS [R233+0x13000], R5 ;  /* 0x01300005e9007388 */ /* 0x0007e80000000800 */
[----:B------:R4:W-:Y:S04]  /*49c0*/  STS [R233+0x13400], R4 ;  /* 0x01340004e9007388 */ /* 0x0009e80000000800 */
[----:B------:R4:W-:Y:S01]  /*49d0*/  STS [R232+0x13000], R0 ;  /* 0x01300000e8007388 */ /* 0x0009e20000000800 */
[----:B-1----:R-:W-:Y:S02]  /*49e0*/  F2FP.BF16.PACK_AB R6, R37, R38 ;  /* 0x000000262506723e */ /* 0x002fe400000010ff */
[----:B---3--:R-:W-:Y:S02]  /*49f0*/  F2FP.BF16.PACK_AB R5, R159, R167 ;  /* 0x000000a79f05723e */ /* 0x008fe400000010ff */
[----:B----4-:R-:W-:Y:S03]  /*4a00*/  F2FP.BF16.PACK_AB R4, R47, R48 ;  /* 0x000000302f04723e */ /* 0x010fe600000010ff */
[----:B------:R-:W-:Y:S01]  /*4a10*/  STS [R232+0x13400], R5 ;  /* 0x01340005e8007388 */ /* 0x000fe20000000800 */
[----:B------:R-:W-:Y:S03]  /*4a20*/  F2FP.BF16.PACK_AB R0, R3, R36 ;  /* 0x000000240300723e */ /* 0x000fe600000010ff */
[----:B------:R-:W-:Y:S04]  /*4a30*/  STS [R233+0x14000], R7 ;  /* 0x01400007e9007388 */ /* 0x000fe80000000800 */
[----:B------:R-:W-:Y:S04]  /*4a40*/  STS [R233+0x14400], R6 ;  /* 0x01440006e9007388 */ /* 0x000fe80000000800 */
[----:B------:R-:W-:Y:S04]  /*4a50*/  STS [R232+0x14000], R4 ;  /* 0x01400004e8007388 */ /* 0x000fe80000000800 */
[----:B------:R1:W-:Y:S04]  /*4a60*/  STS [R232+0x14400], R0 ;  /* 0x01440000e8007388 */ /* 0x0003e80000000800 */
[----:B------:R-:W3:Y:S08]  /*4a70*/  LDSM.16.M88.4 R32, [R223+0x6000] ;  /* 0x00600000df20783b */ /* 0x000ef00000000200 */
[----:B------:R-:W4:Y:S08]  /*4a80*/  LDSM.16.M88.4 R28, [R223+0x6800] ;  /* 0x00680000df1c783b */ /* 0x000f300000000200 */
[----:B------:R-:W4:Y:S01]  /*4a90*/  LDSM.16.M88.4 R132, [R224+0x6000] ;  /* 0x00600000e084783b */ /* 0x000f220000000200 */
[----:B-1----:R-:W-:Y:S07]  /*4aa0*/  FFMA.FTZ R0, -R141, R141, 1 ;  /* 0x3f8000008d007423 */ /* 0x002fee000001018d */
[----:B------:R-:W1:Y:S01]  /*4ab0*/  LDSM.16.M88.4 R136, [R224+0x6800] ;  /* 0x00680000e088783b */ /* 0x000e620000000200 */
[----:B------:R-:W-:Y:S01]  /*4ac0*/  FMUL.FTZ R0, R0, c[0x0][0x2ec] ;  /* 0x0000bb0000007a20 */ /* 0x000fe20000410000 */
[-C--:B---3--:R-:W-:Y:S08]  /*4ad0*/  HMMA.16816.F32.BF16 R4, R32, R172.reuse, RZ ;  /* 0x000000ac2004723c */ /* 0x088ff000000418ff */
[C---:B----4-:R-:W-:Y:S08]  /*4ae0*/  HMMA.16816.F32.BF16 R8, R28.reuse, R172, RZ ;  /* 0x000000ac1c08723c */ /* 0x050ff000000418ff */
[-C--:B------:R-:W-:Y:S08]  /*4af0*/  HMMA.16816.F32.BF16 R12, R28, R174.reuse, RZ ;  /* 0x000000ae1c0c723c */ /* 0x080ff000000418ff */
[C---:B------:R-:W-:Y:S08]  /*4b00*/  HMMA.16816.F32.BF16 R16, R32.reuse, R174, RZ ;  /* 0x000000ae2010723c */ /* 0x040ff000000418ff */
[-C--:B------:R-:W-:Y:S08]  /*4b10*/  HMMA.16816.F32.BF16 R20, R32, R176.reuse, RZ ;  /* 0x000000b02014723c */ /* 0x080ff000000418ff */
[C---:B------:R-:W-:Y:S08]  /*4b20*/  HMMA.16816.F32.BF16 R24, R28.reuse, R176, RZ ;  /* 0x000000b01c18723c */ /* 0x040ff000000418ff */
[-C--:B------:R-:W-:Y:S08]  /*4b30*/  HMMA.16816.F32.BF16 R28, R28, R178.reuse, RZ ;  /* 0x000000b21c1c723c */ /* 0x080ff000000418ff */
[----:B------:R-:W-:Y:S08]  /*4b40*/  HMMA.16816.F32.BF16 R32, R32, R178, RZ ;  /* 0x000000b22020723c */ /* 0x000ff000000418ff */
[-C--:B------:R-:W-:Y:S08]  /*4b50*/  HMMA.16816.F32.BF16 R4, R132, R180.reuse, R4 ;  /* 0x000000b48404723c */ /* 0x080ff00000041804 */
        /* <DEDUP_REMOVED lines=42> */
[----:B--2---:R-:W-:Y:S01]  /*4e00*/  FADD.FTZ R5, -R140, R5 ;  /* 0x000000058c057221 */ /* 0x004fe20000010100 */
[C---:B------:R-:W-:Y:S03]  /*4e10*/  HMMA.16816.F32.BF16 R16, R132.reuse, R214, R16 ;  /* 0x000000d68410723c */ /* 0x040fe60000041810 */
[----:B------:R-:W-:Y:S02]  /*4e20*/  FMUL.FTZ R141, R144, R5 ;  /* 0x00000005908d7220 */ /* 0x000fe40000410000 */
[----:B------:R-:W-:Y:S01]  /*4e30*/  FADD.FTZ R4, -R140, R4 ;  /* 0x000000048c047221 */ /* 0x000fe20000010100 */
[----:B------:R1:W2:Y:S02]  /*4e40*/  LDG.E R5, [R142.64+0x20] ;  /* 0x000020048e057981 */ /* 0x0002a4000c1e1900 */
[-C--:B------:R-:W-:Y:S01]  /*4e50*/  HMMA.16816.F32.BF16 R20, R132, R216.reuse, R20 ;  /* 0x000000d88414723c */ /* 0x080fe20000041814 */
[----:B------:R-:W-:Y:S04]  /*4e60*/  FMUL.FTZ R4, R248, R4 ;  /* 0x00000004f8047220 */ /* 0x000fe80000410000 */
[----:B------:R-:W-:Y:S02]  /*4e70*/  FMUL.FTZ R144, R4, R0 ;  /* 0x0000000004907220 */ /* 0x000fe40000410000 */
[----:B------:R1:W3:Y:S01]  /*4e80*/  LDG.E R4, [R142.64+0x80] ;  /* 0x000080048e047981 */ /* 0x0002e2000c1e1900 */
[C---:B------:R-:W-:Y:S03]  /*4e90*/  HMMA.16816.F32.BF16 R24, R136.reuse, R216, R24 ;  /* 0x000000d88818723c */ /* 0x040fe60000041818 */
[----:B------:R1:W4:Y:S05]  /*4ea0*/  LDG.E R0, [R142.64+0xa0] ;  /* 0x0000a0048e007981 */ /* 0x00032a000c1e1900 */
[C---:B------:R-:W-:Y:S01]  /*4eb0*/  FADD.FTZ R17, -R140.reuse, R17 ;  /* 0x000000118c117221 */ /* 0x040fe20000010100 */
[-C--:B------:R-:W-:Y:S03]  /*4ec0*/  HMMA.16816.F32.BF16 R28, R136, R218.reuse, R28 ;  /* 0x000000da881c723c */ /* 0x080fe6000004181c */
[C---:B------:R-:W-:Y:S04]  /*4ed0*/  FADD.FTZ R16, -R140.reuse, R16 ;  /* 0x000000108c107221 */ /* 0x040fe80000010100 */
[C---:B------:R-:W-:Y:S01]  /*4ee0*/  FADD.FTZ R20, -R140.reuse, R20 ;  /* 0x000000148c147221 */ /* 0x040fe20000010100 */
[----:B------:R-:W-:Y:S01]  /*4ef0*/  HMMA.16816.F32.BF16 R32, R132, R218, R32 ;  /* 0x000000da8420723c */ /* 0x000fe20000041820 */
[----:B------:R-:W-:Y:S06]  /*4f00*/  FADD.FTZ R21, -R140, R21 ;  /* 0x000000158c157221 */ /* 0x000fec0000010100 */
[----:B------:R-:W-:Y:S02]  /*4f10*/  FFMA.FTZ R132, -R160, R160, 1 ;  /* 0x3f800000a0847423 */ /* 0x000fe400000101a0 */
[----:B------:R-:W-:Y:S03]  /*4f20*/  FMUL.FTZ R133, R158, R16 ;  /* 0x000000109e857220 */ /* 0x000fe60000410000 */
[----:B------:R-:W-:Y:S02]  /*4f30*/  FMUL.FTZ R132, R132, c[0x0][0x2ec] ;  /* 0x0000bb0084847a20 */ /* 0x000fe40000410000 */
[----:B------:R-:W-:Y:S02]  /*4f40*/  FFMA.FTZ R16, -R149, R149, 1 ;  /* 0x3f80000095107423 */ /* 0x000fe40000010195 */
[----:B-1----:R-:W-:Y:S02]  /*4f50*/  FMUL.FTZ R142, R141, R132 ;  /* 0x000000848d8e7220 */ /* 0x002fe40000410000 */
[----:B------:R-:W-:Y:S02]  /*4f60*/  FMUL.FTZ R132, R157, R17 ;  /* 0x000000119d847220 */ /* 0x000fe40000410000 */
[----:B------:R-:W-:Y:S02]  /*4f70*/  FFMA.FTZ R17, -R150, R150, 1 ;  /* 0x3f80000096117423 */ /* 0x000fe40000010196 */
[----:B------:R-:W-:Y:S02]  /*4f80*/  FMUL.FTZ R135, R156, R20 ;  /* 0x000000149c877220 */ /* 0x000fe40000410000 */
[----:B------:R-:W-:Y:S02]  /*4f90*/  FMUL.FTZ R17, R17, c[0x0][0x2ec] ;  /* 0x0000bb0011117a20 */ /* 0x000fe40000410000 */
[----:B------:R-:W-:Y:S02]  /*4fa0*/  FMUL.FTZ R134, R155, R21 ;  /* 0x000000159b867220 */ /* 0x000fe40000410000 */
[----:B------:R-:W-:Y:S02]  /*4fb0*/  FMUL.FTZ R16, R16, c[0x0][0x2ec] ;  /* 0x0000bb0010107a20 */ /* 0x000fe40000410000 */
[----:B------:R-:W-:Y:S02]  /*4fc0*/  FADD.FTZ R20, -R140, R32 ;  /* 0x000000208c147221 */ /* 0x000fe40000010100 */
[----:B------:R-:W-:Y:S02]  /*4fd0*/  FMUL.FTZ R141, R133, R17 ;  /* 0x00000011858d7220 */ /* 0x000fe40000410000 */
[----:B------:R-:W-:Y:S02]  /*4fe0*/  FFMA.FTZ R21, -R153, R153, 1 ;  /* 0x3f80000099157423 */ /* 0x000fe40000010199 */
[----:B------:R-:W-:Y:S01]  /*4ff0*/  FFMA.FTZ R17, -R146, R146, 1 ;  /* 0x3f80000092117423 */ /* 0x000fe20000010192 */
[----:B------:R-:W-:Y:S01]  /*5000*/  MOV R146, R241 ;  /* 0x000000f100927202 */ /* 0x000fe20000000f00 */
[----:B------:R-:W-:Y:S02]  /*5010*/  FADD.FTZ R32, -R140, R33 ;  /* 0x000000218c207221 */ /* 0x000fe40000010100 */
[----:B------:R-:W-:Y:S02]  /*5020*/  FMUL.FTZ R140, R132, R16 ;  /* 0x00000010848c7220 */ /* 0x000fe40000410000 */
[----:B------:R-:W-:Y:S02]  /*5030*/  FMUL.FTZ R33, R154, R20 ;  /* 0x000000149a217220 */ /* 0x000fe40000410000 */
[----:B------:R-:W-:Y:S02]  /*5040*/  FFMA.FTZ R20, -R152, R152, 1 ;  /* 0x3f80000098147423 */ /* 0x000fe40000010198 */
[----:B------:R-:W-:Y:S02]  /*5050*/  FFMA.FTZ R16, -R145, R145, 1 ;  /* 0x3f80000091107423 */ /* 0x000fe40000010191 */
[----:B------:R-:W-:Y:S02]  /*5060*/  FMUL.FTZ R21, R21, c[0x0][0x2ec] ;  /* 0x0000bb0015157a20 */ /* 0x000fe40000410000 */
[----:B------:R-:W-:Y:S02]  /*5070*/  FMUL.FTZ R17, R17, c[0x0][0x2ec] ;  /* 0x0000bb0011117a20 */ /* 0x000fe40000410000 */
[----:B------:R-:W-:Y:S02]  /*5080*/  FFMA.FTZ R133, -R171, R171, 1 ;  /* 0x3f800000ab857423 */ /* 0x000fe400000101ab */
[----:B------:R-:W-:Y:S02]  /*5090*/  FMUL.FTZ R32, R151, R32 ;  /* 0x0000002097207220 */ /* 0x000fe40000410000 */
[----:B------:R-:W-:Y:S02]  /*50a0*/  FMUL.FTZ R20, R20, c[0x0][0x2ec] ;  /* 0x0000bb0014147a20 */ /* 0x000fe40000410000 */
[----:B------:R-:W-:Y:S02]  /*50b0*/  FMUL.FTZ R16, R16, c[0x0][0x2ec] ;  /* 0x0000bb0010107a20 */ /* 0x000fe40000410000 */
[----:B------:R-:W-:Y:S02]  /*50c0*/  FMUL.FTZ R139, R135, R21 ;  /* 0x00000015878b7220 */ /* 0x000fe40000410000 */
[----:B------:R-:W-:Y:S02]  /*50d0*/  FMUL.FTZ R137, R33, R17 ;  /* 0x0000001121897220 */ /* 0x000fe40000410000 */
[----:B------:R-:W-:Y:S02]  /*50e0*/  FMUL.FTZ R133, R133, c[0x0][0x2ec] ;  /* 0x0000bb0085857a20 */ /* 0x000fe40000410000 */
[----:B------:R-:W-:Y:S02]  /*50f0*/  FFMA.FTZ R33, -R165, R165, 1 ;  /* 0x3f800000a5217423 */ /* 0x000fe400000101a5 */
[----:B------:R-:W-:Y:S02]  /*5100*/  FFMA.FTZ R135, -R148, R148, 1 ;  /* 0x3f80000094877423 */ /* 0x000fe40000010194 */
[----:B------:R-:W-:Y:S02]  /*5110*/  FMUL.FTZ R138, R134, R20 ;  /* 0x00000014868a7220 */ /* 0x000fe40000410000 */
[----:B------:R-:W-:Y:S02]  /*5120*/  FMUL.FTZ R136, R32, R16 ;  /* 0x0000001020887220 */ /* 0x000fe40000410000 */
[----:B------:R-:W-:Y:S02]  /*5130*/  FMUL.FTZ R33, R33, c[0x0][0x2ec] ;  /* 0x0000bb0021217a20 */ /* 0x000fe40000410000 */
[----:B------:R-:W-:Y:S01]  /*5140*/  FFMA.FTZ R134, -R147, R147, 1 ;  /* 0x3f80000093867423 */ /* 0x000fe20000010193 */
[----:B------:R-:W-:Y:S01]  /*5150*/  MOV R147, R240 ;  /* 0x000000f000937202 */ /* 0x000fe20000000f00 */
[----:B------:R-:W-:Y:S02]  /*5160*/  FMUL.FTZ R135, R135, c[0x0][0x2ec] ;  /* 0x0000bb0087877a20 */ /* 0x000fe40000410000 */
[----:B------:R-:W-:Y:S02]  /*5170*/  FMUL.FTZ R134, R134, c[0x0][0x2ec] ;  /* 0x0000bb0086867a20 */ /* 0x000fe40000410000 */
[----:B------:R-:W-:Y:S02]  /*5180*/  FFMA.FTZ R132, -R170, R170, 1 ;  /* 0x3f800000aa847423 */ /* 0x000fe400000101aa */
[----:B------:R-:W-:Y:S02]  /*5190*/  FFMA.FTZ R32, -R163, R163, 1 ;  /* 0x3f800000a3207423 */ /* 0x000fe400000101a3 */
[----:B------:R-:W-:Y:S02]  /*51a0*/  FMUL.FTZ R132, R132, c[0x0][0x2ec] ;  /* 0x0000bb0084847a20 */ /* 0x000fe40000410000 */
[----:B------:R-:W-:Y:S02]  /*51b0*/  FMUL.FTZ R32, R32, c[0x0][0x2ec] ;  /* 0x0000bb0020207a20 */ /* 0x000fe40000410000 */
[----:B------:R-:W-:Y:S02]  /*51c0*/  FFMA.FTZ R21, -R250, R250, 1 ;  /* 0x3f800000fa157423 */ /* 0x000fe400000101fa */
[----:B------:R-:W-:Y:S02]  /*51d0*/  FFMA.FTZ R20, -R244, R244, 1 ;  /* 0x3f800000f4147423 */ /* 0x000fe400000101f4 */
[----:B------:R-:W-:Y:S02]  /*51e0*/  FMUL.FTZ R21, R21, c[0x0][0x2ec] ;  /* 0x0000bb0015157a20 */ /* 0x000fe40000410000 */
[----:B------:R-:W-:Y:S02]  /*51f0*/  FMUL.FTZ R20, R20, c[0x0][0x2ec] ;  /* 0x0000bb0014147a20 */ /* 0x000fe40000410000 */
[C---:B--2---:R-:W-:Y:S02]  /*5200*/  FADD.FTZ R6, -R5.reuse, R6 ;  /* 0x0000000605067221 */ /* 0x044fe40000010100 */
[C---:B------:R-:W-:Y:S02]  /*5210*/  FADD.FTZ R18, -R5.reuse, R18 ;  /* 0x0000001205127221 */ /* 0x040fe40000010100 */
[----:B------:R-:W-:Y:S02]  /*5220*/  FMUL.FTZ R6, R58, R6 ;  /* 0x000000063a067220 */ /* 0x000fe40000410000 */
[C---:B------:R-:W-:Y:S01]  /*5230*/  FADD.FTZ R34, -R5.reuse, R34 ;  /* 0x0000002205227221 */ /* 0x040fe20000010100 */
[----:B------:R1:W5:Y:S01]  /*5240*/  LDL.LU R58, [R1+0xac] ;  /* 0x0000ac00013a7983 */ /* 0x0003620000300800 */
[C---:B------:R-:W-:Y:S02]  /*5250*/  FADD.FTZ R7, -R5.reuse, R7 ;  /* 0x0000000705077221 */ /* 0x040fe40000010100 */
[----:B------:R-:W-:Y:S02]  /*5260*/  FADD.FTZ R19, -R5, R19 ;  /* 0x0000001305137221 */ /* 0x000fe40000010100 */
[----:B------:R-:W-:Y:S02]  /*5270*/  FMUL.FTZ R133, R6, R133 ;  /* 0x0000008506857220 */ /* 0x000fe40000410000 */
[----:B------:R-:W-:Y:S02]  /*5280*/  FMUL.FTZ R6, R249, R18 ;  /* 0x00000012f9067220 */ /* 0x000fe40000410000 */
[C---:B------:R-:W-:Y:S02]  /*5290*/  FADD.FTZ R16, -R5.reuse, R22 ;  /* 0x0000001605107221 */ /* 0x040fe40000010100 */
[C---:B------:R-:W-:Y:S02]  /*52a0*/  FADD.FTZ R17, -R5.reuse, R23 ;  /* 0x0000001705117221 */ /* 0x040fe40000010100 */
[----:B------:R-:W-:Y:S02]  /*52b0*/  FADD.FTZ R35, -R5, R35 ;  /* 0x0000002305237221 */ /* 0x000fe40000010100 */
[----:B------:R-:W-:Y:S02]  /*52c0*/  FMUL.FTZ R5, R167, R34 ;  /* 0x00000022a7057220 */ /* 0x000fe40000410000 */
[----:B------:R-:W-:Y:S02]  /*52d0*/  FMUL.FTZ R7, R57, R7 ;  /* 0x0000000739077220 */ /* 0x000fe40000410000 */
[----:B------:R-:W-:Y:S01]  /*52e0*/  FMUL.FTZ R33, R6, R33 ;  /* 0x0000002106217220 */ /* 0x000fe20000410000 */
[----:B------:R1:W5:Y:S01]  /*52f0*/  LDL.LU R57, [R1+0xa8] ;  /* 0x0000a80001397983 */ /* 0x0003620000300800 */
[----:B------:R-:W-:Y:S02]  /*5300*/  FMUL.FTZ R6, R159, R35 ;  /* 0x000000239f067220 */ /* 0x000fe40000410000 */
[----:B------:R-:W-:Y:S02]  /*5310*/  FMUL.FTZ R135, R5, R135 ;  /* 0x0000008705877220 */ /* 0x000fe40000410000 */
[----:B---3--:R-:W-:Y:S02]  /*5320*/  FADD.FTZ R5, -R4, R8 ;  /* 0x0000000804057221 */ /* 0x008fe40000010100 */
[----:B------:R-:W-:Y:S02]  /*5330*/  FMUL.FTZ R134, R6, R134 ;  /* 0x0000008606867220 */ /* 0x000fe40000410000 */
[----:B------:R-:W-:Y:S02]  /*5340*/  FADD.FTZ R6, -R4, R9 ;  /* 0x0000000904067221 */ /* 0x000fe40000010100 */
[----:B------:R-:W-:Y:S02]  /*5350*/  FMUL.FTZ R5, R56, R5 ;  /* 0x0000000538057220 */ /* 0x000fe40000410000 */
[C---:B------:R-:W-:Y:S01]  /*5360*/  FADD.FTZ R9, -R4.reuse, R12 ;  /* 0x0000000c04097221 */ /* 0x040fe20000010100 */
[----:B------:R1:W5:Y:S01]  /*5370*/  LDL.LU R56, [R1+0xa4] ;  /* 0x0000a40001387983 */ /* 0x0003620000300800 */
[----:B------:R-:W-:Y:S02]  /*5380*/  FMUL.FTZ R6, R55, R6 ;  /* 0x0000000637067220 */ /* 0x000fe40000410000 */
[----:B------:R-:W-:Y:S01]  /*5390*/  FADD.FTZ R12, -R4, R13 ;  /* 0x0000000d040c7221 */ /* 0x000fe20000010100 */
[----:B------:R1:W5:Y:S01]  /*53a0*/  LDL.LU R55, [R1+0xa0] ;  /* 0x0000a00001377983 */ /* 0x0003620000300800 */
[----:B------:R-:W-:Y:S02]  /*53b0*/  FMUL.FTZ R9, R54, R9 ;  /* 0x0000000936097220 */ /* 0x000fe40000410000 */
[----:B------:R-:W-:Y:S01]  /*53c0*/  FMUL.FTZ R132, R7, R132 ;  /* 0x0000008407847220 */ /* 0x000fe20000410000 */
[----:B------:R1:W5:Y:S01]  /*53d0*/  LDL.LU R54, [R1+0x9c] ;  /* 0x00009c0001367983 */ /* 0x0003620000300800 */
[----:B------:R-:W-:Y:S02]  /*53e0*/  FMUL.FTZ R7, R247, R19 ;  /* 0x00000013f7077220 */ /* 0x000fe40000410000 */
[----:B------:R-:W-:Y:S02]  /*53f0*/  FMUL.FTZ R12, R53, R12 ;  /* 0x0000000c350c7220 */ /* 0x000fe40000410000 */
[----:B------:R-:W-:Y:S01]  /*5400*/  FMUL.FTZ R32, R7, R32 ;  /* 0x0000002007207220 */ /* 0x000fe20000410000 */
[----:B------:R1:W5:Y:S01]  /*5410*/  LDL.LU R53, [R1+0x98] ;  /* 0x0000980001357983 */ /* 0x0003620000300800 */
[----:B------:R-:W-:Y:S02]  /*5420*/  FFMA.FTZ R8, -R52, R52, 1 ;  /* 0x3f80000034087423 */ /* 0x000fe40000010134 */
[----:B------:R-:W-:Y:S01]  /*5430*/  FFMA.FTZ R7, -R51, R51, 1 ;  /* 0x3f80000033077423 */ /* 0x000fe20000010133 */
[----:B------:R1:W5:Y:S01]  /*5440*/  LDL.LU R52, [R1+0x94] ;  /* 0x0000940001347983 */ /* 0x0003620000300800 */
[----:B------:R-:W-:Y:S02]  /*5450*/  FFMA.FTZ R22, -R252, R252, 1 ;  /* 0x3f800000fc167423 */ /* 0x000fe400000101fc */
[----:B------:R-:W-:Y:S01]  /*5460*/  FMUL.FTZ R8, R8, c[0x0][0x2ec] ;  /* 0x0000bb0008087a20 */ /* 0x000fe20000410000 */
[----:B------:R1:W5:Y:S01]  /*5470*/  LDL.LU R51, [R1+0x90] ;  /* 0x0000900001337983 */ /* 0x0003620000300800 */
[----:B------:R-:W-:Y:S02]  /*5480*/  FMUL.FTZ R7, R7, c[0x0][0x2ec] ;  /* 0x0000bb0007077a20 */ /* 0x000fe40000410000 */
[----:B------:R-:W-:Y:S02]  /*5490*/  FMUL.FTZ R22, R22, c[0x0][0x2ec] ;  /* 0x0000bb0016167a20 */ /* 0x000fe40000410000 */
[----:B------:R-:W-:Y:S02]  /*54a0*/  FADD.FTZ R24, -R4, R24 ;  /* 0x0000001804187221 */ /* 0x000fe40000010100 */
[----:B------:R-:W-:Y:S02]  /*54b0*/  FMUL.FTZ R8, R5, R8 ;  /* 0x0000000805087220 */ /* 0x000fe40000410000 */
[----:B------:R-:W-:Y:S02]  /*54c0*/  FMUL.FTZ R7, R6, R7 ;  /* 0x0000000706077220 */ /* 0x000fe40000410000 */
[----:B------:R-:W-:Y:S02]  /*54d0*/  FMUL.FTZ R22, R9, R22 ;  /* 0x0000001609167220 */ /* 0x000fe40000410000 */
[C---:B------:R-:W-:Y:S02]  /*54e0*/  FADD.FTZ R5, -R4.reuse, R25 ;  /* 0x0000001904057221 */ /* 0x040fe40000010100 */
[C---:B------:R-:W-:Y:S02]  /*54f0*/  FADD.FTZ R6, -R4.reuse, R28 ;  /* 0x0000001c04067221 */ /* 0x040fe40000010100 */
[----:B------:R-:W-:Y:S02]  /*5500*/  FADD.FTZ R9, -R4, R29 ;  /* 0x0000001d04097221 */ /* 0x000fe40000010100 */
[----:B------:R-:W-:Y:S02]  /*5510*/  FMUL.FTZ R4, R50, R24 ;  /* 0x0000001832047220 */ /* 0x000fe40000410000 */
[----:B------:R-:W-:Y:S01]  /*5520*/  FMUL.FTZ R5, R49, R5 ;  /* 0x0000000531057220 */ /* 0x000fe20000410000 */
[----:B------:R1:W5:Y:S01]  /*5530*/  LDL.LU R50, [R1+0x8c] ;  /* 0x00008c0001327983 */ /* 0x0003620000300800 */
[----:B------:R-:W-:Y:S02]  /*5540*/  FFMA.FTZ R24, -R169, R169, 1 ;  /* 0x3f800000a9187423 */ /* 0x000fe400000101a9 */
[----:B------:R-:W-:Y:S01]  /*5550*/  FMUL.FTZ R6, R48, R6 ;  /* 0x0000000630067220 */ /* 0x000fe20000410000 */
[----:B------:R1:W5:Y:S01]  /*5560*/  LDL.LU R49, [R1+0x88] ;  /* 0x0000880001317983 */ /* 0x0003620000300800 */
[----:B------:R-:W-:Y:S02]  /*5570*/  FMUL.FTZ R24, R24, c[0x0][0x2ec] ;  /* 0x0000bb0018187a20 */ /* 0x000fe40000410000 */
[----:B------:R-:W-:Y:S01]  /*5580*/  FMUL.FTZ R9, R47, R9 ;  /* 0x000000092f097220 */ /* 0x000fe20000410000 */
[----:B------:R1:W5:Y:S01]  /*5590*/  LDL.LU R48, [R1+0x84] ;  /* 0x0000840001307983 */ /* 0x0003620000300800 */
[----:B------:R-:W-:Y:S02]  /*55a0*/  FMUL.FTZ R24, R4, R24 ;  /* 0x0000001804187220 */ /* 0x000fe40000410000 */
[C---:B----4-:R-:W-:Y:S01]  /*55b0*/  FADD.FTZ R4, -R0.reuse, R10 ;  /* 0x0000000a00047221 */ /* 0x050fe20000010100 */
[----:B------:R1:W5:Y:S01]  /*55c0*/  LDL.LU R47, [R1+0x80] ;  /* 0x00008000012f7983 */ /* 0x0003620000300800 */
[----:B------:R-:W-:Y:S02]  /*55d0*/  FADD.FTZ R10, -R0, R11 ;  /* 0x0000000b000a7221 */ /* 0x000fe40000010100 */
[----:B------:R-:W-:Y:S02]  /*55e0*/  FMUL.FTZ R4, R46, R4 ;  /* 0x000000042e047220 */ /* 0x000fe40000410000 */
[----:B------:R-:W-:Y:S01]  /*55f0*/  FADD.FTZ R11, -R0, R14 ;  /* 0x0000000e000b7221 */ /* 0x000fe20000010100 */
[----:B------:R1:W5:Y:S01]  /*5600*/  LDL.LU R46, [R1+0x7c] ;  /* 0x00007c00012e7983 */ /* 0x0003620000300800 */
[----:B------:R-:W-:Y:S02]  /*5610*/  FMUL.FTZ R10, R45, R10 ;  /* 0x0000000a2d0a7220 */ /* 0x000fe40000410000 */
[----:B------:R-:W-:Y:S01]  /*5620*/  FMUL.FTZ R21, R12, R21 ;  /* 0x000000150c157220 */ /* 0x000fe20000410000 */
[----:B------:R1:W5:Y:S01]  /*5630*/  LDL.LU R45, [R1+0x78] ;  /* 0x00007800012d7983 */ /* 0x0003620000300800 */
[----:B------:R-:W-:Y:S02]  /*5640*/  FFMA.FTZ R23, -R168, R168, 1 ;  /* 0x3f800000a8177423 */ /* 0x000fe400000101a8 */
[----:B------:R-:W-:Y:S02]  /*5650*/  FADD.FTZ R12, -R0, R15 ;  /* 0x0000000f000c7221 */ /* 0x000fe40000010100 */
[----:B------:R-:W-:Y:S02]  /*5660*/  FMUL.FTZ R11, R44, R11 ;  /* 0x0000000b2c0b7220 */ /* 0x000fe40000410000 */
[----:B------:R-:W-:Y:S01]  /*5670*/  FMUL.FTZ R23, R23, c[0x0][0x2ec] ;  /* 0x0000bb0017177a20 */ /* 0x000fe20000410000 */
[----:B------:R1:W5:Y:S01]  /*5680*/  LDL.LU R44, [R1+0x74] ;  /* 0x00007400012c7983 */ /* 0x0003620000300800 */
[----:B------:R-:W-:Y:S02]  /*5690*/  FMUL.FTZ R12, R43, R12 ;  /* 0x0000000c2b0c7220 */ /* 0x000fe40000410000 */
[----:B------:R-:W-:Y:S01]  /*56a0*/  FFMA.FTZ R28, -R162, R162, 1 ;  /* 0x3f800000a21c7423 */ /* 0x000fe200000101a2 */
[----:B------:R1:W5:Y:S01]  /*56b0*/  LDL.LU R43, [R1+0x70] ;  /* 0x00007000012b7983 */ /* 0x0003620000300800 */
[----:B------:R-:W-:Y:S02]  /*56c0*/  FMUL.FTZ R23, R5, R23 ;  /* 0x0000001705177220 */ /* 0x000fe40000410000 */
[----:B------:R-:W-:Y:S02]  /*56d0*/  FFMA.FTZ R5, -R42, R42, 1 ;  /* 0x3f8000002a057423 */ /* 0x000fe4000001012a */
[----:B------:R-:W-:Y:S01]  /*56e0*/  FFMA.FTZ R25, -R161, R161, 1 ;  /* 0x3f800000a1197423 */ /* 0x000fe200000101a1 */
[----:B------:R1:W5:Y:S01]  /*56f0*/  LDL.LU R42, [R1+0x6c] ;  /* 0x00006c00012a7983 */ /* 0x0003620000300800 */
[----:B------:R-:W-:Y:S02]  /*5700*/  FMUL.FTZ R28, R28, c[0x0][0x2ec] ;  /* 0x0000bb001c1c7a20 */ /* 0x000fe40000410000 */
[----:B------:R-:W-:Y:S02]  /*5710*/  FFMA.FTZ R13, -R41, R41, 1 ;  /* 0x3f800000290d7423 */ /* 0x000fe40000010129 */
[----:B------:R-:W-:Y:S01]  /*5720*/  FMUL.FTZ R25, R25, c[0x0][0x2ec] ;  /* 0x0000bb0019197a20 */ /* 0x000fe20000410000 */
[----:B------:R1:W5:Y:S01]  /*5730*/  LDL.LU R41, [R1+0x68] ;  /* 0x0000680001297983 */ /* 0x0003620000300800 */
[----:B------:R-:W-:Y:S02]  /*5740*/  FMUL.FTZ R28, R6, R28 ;  /* 0x0000001c061c7220 */ /* 0x000fe40000410000 */
[----:B------:R-:W-:Y:S02]  /*5750*/  FFMA.FTZ R6, -R40, R40, 1 ;  /* 0x3f80000028067423 */ /* 0x000fe40000010128 */
[----:B------:R-:W-:Y:S01]  /*5760*/  FMUL.FTZ R25, R9, R25 ;  /* 0x0000001909197220 */ /* 0x000fe20000410000 */
        /* <DEDUP_REMOVED lines=16> */
[----:B------:R-:W-:Y:S02]  /*5870*/  FMUL.FTZ R10, R36, R10 ;  /* 0x0000000a240a7220 */ /* 0x000fe40000410000 */
[----:B------:R-:W-:Y:S01]  /*5880*/  FMUL.FTZ R11, R3, R11 ;  /* 0x0000000b030b7220 */ /* 0x000fe20000410000 */
[----:B------:R1:W5:Y:S01]  /*5890*/  LDL.LU R37, [R1+0x58] ;  /* 0x0000580001257983 */ /* 0x0003620000300800 */
[----:B------:R-:W-:Y:S02]  /*58a0*/  FFMA.FTZ R18, -R2, R2, 1 ;  /* 0x3f80000002127423 */ /* 0x000fe40000010102 */
[----:B------:R-:W-:Y:S01]  /*58b0*/  FFMA.FTZ R34, -R164, R164, 1 ;  /* 0x3f800000a4227423 */ /* 0x000fe200000101a4 */
[----:B------:R1:W5:Y:S01]  /*58c0*/  LDL.LU R36, [R1+0x54] ;  /* 0x0000540001247983 */ /* 0x0003620000300800 */
[----:B------:R-:W-:Y:S02]  /*58d0*/  FMUL.FTZ R17, R245, R17 ;  /* 0x00000011f5117220 */ /* 0x000fe40000410000 */
[----:B------:R-:W-:Y:S01]  /*58e0*/  FMUL.FTZ R34, R34, c[0x0][0x2ec] ;  /* 0x0000bb0022227a20 */ /* 0x000fe20000410000 */
[----:B------:R1:W5:Y:S01]  /*58f0*/  LDL.LU R3, [R1+0x50] ;  /* 0x0000500001037983 */ /* 0x0003620000300800 */
[----:B------:R-:W-:Y:S02]  /*5900*/  FFMA.FTZ R35, -R166, R166, 1 ;  /* 0x3f800000a6237423 */ /* 0x000fe400000101a6 */
[----:B------:R-:W-:Y:S01]  /*5910*/  FMUL.FTZ R34, R17, R34 ;  /* 0x0000002211227220 */ /* 0x000fe20000410000 */
[----:B------:R1:W5:Y:S01]  /*5920*/  LDL.LU R2, [R1+0x4c] ;  /* 0x00004c0001027983 */ /* 0x0003620000300800 */
[----:B------:R-:W-:Y:S02]  /*5930*/  FFMA.FTZ R17, -R251, R251, 1 ;  /* 0x3f800000fb117423 */ /* 0x000fe400000101fb */
[----:B------:R-:W-:Y:S02]  /*5940*/  FFMA.FTZ R19, -R243, R243, 1 ;  /* 0x3f800000f3137423 */ /* 0x000fe400000101f3 */
[----:B------:R-:W-:Y:S02]  /*5950*/  FMUL.FTZ R16, R246, R16 ;  /* 0x00000010f6107220 */ /* 0x000fe40000410000 */
[----:B------:R-:W-:Y:S02]  /*5960*/  FMUL.FTZ R35, R35, c[0x0][0x2ec] ;  /* 0x0000bb0023237a20 */ /* 0x000fe40000410000 */
[----:B------:R-:W-:Y:S02]  /*5970*/  FMUL.FTZ R9, R9, c[0x0][0x2ec] ;  /* 0x0000bb0009097a20 */ /* 0x000fe40000410000 */
[----:B------:R-:W-:Y:S02]  /*5980*/  FMUL.FTZ R18, R18, c[0x0][0x2ec] ;  /* 0x0000bb0012127a20 */ /* 0x000fe40000410000 */
[----:B------:R-:W-:Y:S02]  /*5990*/  FMUL.FTZ R17, R17, c[0x0][0x2ec] ;  /* 0x0000bb0011117a20 */ /* 0x000fe40000410000 */
[----:B------:R-:W-:Y:S02]  /*59a0*/  FMUL.FTZ R19, R19, c[0x0][0x2ec] ;  /* 0x0000bb0013137a20 */ /* 0x000fe40000410000 */
[----:B------:R-:W-:Y:S02]  /*59b0*/  FMUL.FTZ R35, R16, R35 ;  /* 0x0000002310237220 */ /* 0x000fe40000410000 */
[----:B------:R-:W-:Y:S02]  /*59c0*/  FMUL.FTZ R9, R12, R9 ;  /* 0x000000090c097220 */ /* 0x000fe40000410000 */
[----:B------:R-:W-:Y:S02]  /*59d0*/  FMUL.FTZ R18, R0, R18 ;  /* 0x0000001200127220 */ /* 0x000fe40000410000 */
[----:B------:R-:W-:Y:S02]  /*59e0*/  FMUL.FTZ R17, R4, R17 ;  /* 0x0000001104117220 */ /* 0x000fe40000410000 */
[----:B------:R-:W-:Y:S02]  /*59f0*/  FMUL.FTZ R20, R10, R20 ;  /* 0x000000140a147220 */ /* 0x000fe40000410000 */
[----:B------:R-:W-:Y:S01]  /*5a00*/  FMUL.FTZ R19, R11, R19 ;  /* 0x000000130b137220 */ /* 0x000fe20000410000 */
[----:B------:R-:W-:-:S05]  /*5a10*/  @!P0 BRA `(.L_x_288) ;  /* 0x0000012000008947 */ /* 0x000fca0003800000 */
[----:B-1----:R-:W-:Y:S01]  /*5a20*/  IMAD.MOV.U32 R0, RZ, RZ, c[0x0][0x190] ;  /* 0x00006400ff007624 */ /* 0x002fe200078e00ff */
        /* <DEDUP_REMOVED lines=17> */
.L_x_288:
        /* <DEDUP_REMOVED lines=35> */
[----:B-----5:R-:W-:Y:S04]  /*5d70*/  LDSM.16.MT88.4 R4, [R2+0x13000] ;  /* 0x013000000204783b */ /* 0x020fe80000004200 */
        /* <DEDUP_REMOVED lines=70> */
[----:B------:R-:W-:Y:S03]  /*61e0*/  IMAD.SHL.U32 R4, R145, 0x2, RZ ;  /* 0x0000000291047824 */ /* 0x000fe600078e00ff */
        /* <DEDUP_REMOVED lines=12> */
.L_x_289:
        /* <DEDUP_REMOVED lines=9> */
[----:B------:R-:W4:Y:S02]  /*6340*/  LDSM.16.MT88.4 R28, [R0+0xd000] ;  /* 0x00d00000001c783b */ /* 0x000f240000004200 */
[C---:B------:R-:W-:Y:S02]  /*6350*/  LEA R241, P1, R144.reuse, R146, 0x2 ;  /* 0x0000009290f17211 */ /* 0x040fe400078210ff */
[----:B------:R-:W5:Y:S02]  /*6360*/  LDL R153, [R1+0x34] ;  /* 0x0000340001997983 */ /* 0x000f640000100800 */
[----:B------:R-:W-:Y:S01]  /*6370*/  LEA.HI.X.SX32 R240, R144, R147, 0x2, P1 ;  /* 0x0000009390f07211 */ /* 0x000fe200008f16ff */
[----:B------:R-:W-:Y:S01]  /*6380*/  IMAD.MOV.U32 R144, RZ, RZ, c[0x0][0x22c] ;  /* 0x00008b00ff907624 */ /* 0x000fe200078e00ff */
[----:B------:R-:W-:Y:S03]  /*6390*/  LDSM.16.M88.4 R32, [R226] ;  /* 0x00000000e220783b */ /* 0x000fe60000000200 */
[----:B------:R-:W-:Y:S01]  /*63a0*/  IMAD R144, R144, c[0x0][0x1c0], RZ ;  /* 0x0000700090907a24 */ /* 0x000fe200078e02ff */
[----:B------:R-:W5:Y:S03]  /*63b0*/  LDL R152, [R1+0x38] ;  /* 0x0000380001987983 */ /* 0x000f660000100800 */
[----:B------:R-:W-:Y:S01]  /*63c0*/  IMAD.SHL.U32 R144, R144, 0x8, RZ ;  /* 0x0000000890907824 */ /* 0x000fe200078e00ff */
[----:B------:R-:W1:Y:S04]  /*63d0*/  LDSM.16.MT88.4 R132, [R0+0x9400] ;  /* 0x009400000084783b */ /* 0x000e680000004200 */
[----:B------:R1:W5:Y:S04]  /*63e0*/  LDL R148, [R1+0xc] ;  /* 0x00000c0001947983 */ /* 0x0003680000100800 */
[----:B------:R-:W1:Y:S04]  /*63f0*/  LDSM.16.MT88.4 R136, [R0+0xb400] ;  /* 0x00b400000088783b */ /* 0x000e680000004200 */
[----:B------:R1:W5:Y:S02]  /*6400*/  LDL R149, [R1+0x4] ;  /* 0x0000040001957983 */ /* 0x0003640000100800 */
[C---:B-12---:R-:W-:Y:S02]  /*6410*/  HMMA.16816.F32.BF16 R4, R24.reuse, R8, RZ ;  /* 0x000000081804723c */ /* 0x046fe400000418ff */
[----:B------:R-:W1:Y:S04]  /*6420*/  LDSM.16.MT88.4 R140, [R0+0xd400] ;  /* 0x00d40000008c783b */ /* 0x000e680000004200 */
[----:B------:R2:W2:Y:S02]  /*6430*/  LDL R150, [R1] ;  /* 0x0000000001967983 */ /* 0x0004a40000100800 */
[C---:B------:R-:W-:Y:S02]  /*6440*/  HMMA.16816.F32.BF16 R8, R24.reuse, R10, RZ ;  /* 0x0000000a1808723c */ /* 0x040fe400000418ff */
[----:B------:R1:W2:Y:S06]  /*6450*/  LDL R151, [R1+0x8] ;  /* 0x0000080001977983 */ /* 0x0002ac0000100800 */
[C---:B---3--:R-:W-:Y:S08]  /*6460*/  HMMA.16816.F32.BF16 R12, R24.reuse, R16, RZ ;  /* 0x00000010180c723c */ /* 0x048ff000000418ff */
[C---:B------:R-:W-:Y:S08]  /*6470*/  HMMA.16816.F32.BF16 R16, R24.reuse, R18, RZ ;  /* 0x000000121810723c */ /* 0x040ff000000418ff */
[C---:B----4-:R-:W-:Y:S08]  /*6480*/  HMMA.16816.F32.BF16 R20, R24.reuse, R28, RZ ;  /* 0x0000001c1814723c */ /* 0x050ff000000418ff */
[----:B------:R-:W-:Y:S01]  /*6490*/  HMMA.16816.F32.BF16 R24, R24, R30, RZ ;  /* 0x0000001e1818723c */ /* 0x000fe200000418ff */
[----:B------:R-:W-:Y:S07]  /*64a0*/  LDSM.16.M88.4 R28, [R228] ;  /* 0x00000000e41c783b */ /* 0x000fee0000000200 */
[C---:B------:R-:W-:Y:S08]  /*64b0*/  HMMA.16816.F32.BF16 R4, R32.reuse, R132, R4 ;  /* 0x000000842004723c */ /* 0x040ff00000041804 */
[C---:B------:R-:W-:Y:S01]  /*64c0*/  HMMA.16816.F32.BF16 R8, R32.reuse, R134, R8 ;  /* 0x000000862008723c */ /* 0x040fe20000041808 */
[----:B------:R-:W3:Y:S07]  /*64d0*/  LDSM.16.MT88.4 R132, [R0+0x9800] ;  /* 0x009800000084783b */ /* 0x000eee0000004200 */
[C---:B------:R-:W-:Y:S08]  /*64e0*/  HMMA.16816.F32.BF16 R12, R32.reuse, R136, R12 ;  /* 0x00000088200c723c */ /* 0x040ff0000004180c */
[C---:B------:R-:W-:Y:S01]  /*64f0*/  HMMA.16816.F32.BF16 R16, R32.reuse, R138, R16 ;  /* 0x0000008a2010723c */ /* 0x040fe20000041810 */
[----:B------:R-:W4:Y:S07]  /*6500*/  LDSM.16.MT88.4 R136, [R0+0xb800] ;  /* 0x00b800000088783b */ /* 0x000f2e0000004200 */
[C---:B-1----:R-:W-:Y:S08]  /*6510*/  HMMA.16816.F32.BF16 R20, R32.reuse, R140, R20 ;  /* 0x0000008c2014723c */ /* 0x042ff00000041814 */
[----:B------:R-:W-:Y:S01]  /*6520*/  HMMA.16816.F32.BF16 R24, R32, R142, R24 ;  /* 0x0000008e2018723c */ /* 0x000fe20000041818 */
[----:B------:R-:W1:Y:S04]  /*6530*/  LDSM.16.MT88.4 R32, [R0+0xd800] ;  /* 0x00d800000020783b */ /* 0x000e680000004200 */
[----:B------:R-:W-:Y:S03]  /*6540*/  LDSM.16.MT88.4 R140, [R0+0x9c00] ;  /* 0x009c0000008c783b */ /* 0x000fe60000004200 */
[C---:B---3--:R-:W-:Y:S08]  /*6550*/  HMMA.16816.F32.BF16 R4, R28.reuse, R132, R4 ;  /* 0x000000841c04723c */ /* 0x048ff00000041804 */
[C---:B------:R-:W-:Y:S01]  /*6560*/  HMMA.16816.F32.BF16 R8, R28.reuse, R134, R8 ;  /* 0x000000861c08723c */ /* 0x040fe20000041808 */
[----:B------:R-:W3:Y:S07]  /*6570*/  LDSM.16.M88.4 R132, [R227] ;  /* 0x00000000e384783b */ /* 0x000eee0000000200 */
[C---:B----4-:R-:W-:Y:S08]  /*6580*/  HMMA.16816.F32.BF16 R12, R28.reuse, R136, R12 ;  /* 0x000000881c0c723c */ /* 0x050ff0000004180c */
[C---:B------:R-:W-:Y:S01]  /*6590*/  HMMA.16816.F32.BF16 R16, R28.reuse, R138, R16 ;  /* 0x0000008a1c10723c */ /* 0x040fe20000041810 */
[----:B------:R-:W4:Y:S07]  /*65a0*/  LDSM.16.MT88.4 R136, [R0+0xbc00] ;  /* 0x00bc00000088783b */ /* 0x000f2e0000004200 */
[C---:B-1----:R-:W-:Y:S08]  /*65b0*/  HMMA.16816.F32.BF16 R20, R28.reuse, R32, R20 ;  /* 0x000000201c14723c */ /* 0x042ff00000041814 */
[----:B------:R-:W-:Y:S01]  /*65c0*/  HMMA.16816.F32.BF16 R24, R28, R34, R24 ;  /* 0x000000221c18723c */ /* 0x000fe20000041818 */
[----:B------:R-:W1:Y:S04]  /*65d0*/  LDSM.16.MT88.4 R28, [R0+0xdc00] ;  /* 0x00dc0000001c783b */ /* 0x000e680000004200 */
[----:B------:R-:W-:Y:S03]  /*65e0*/  LDSM.16.M88.4 R32, [R225+0x2000] ;  /* 0x00200000e120783b */ /* 0x000fe60000000200 */
[C---:B---3--:R-:W-:Y:S08]  /*65f0*/  HMMA.16816.F32.BF16 R4, R132.reuse, R140, R4 ;  /* 0x0000008c8404723c */ /* 0x048ff00000041804 */
[C---:B------:R-:W-:Y:S01]  /*6600*/  HMMA.16816.F32.BF16 R8, R132.reuse, R142, R8 ;  /* 0x0000008e8408723c */ /* 0x040fe20000041808 */
[----:B------:R-:W3:Y:S07]  /*6610*/  LDSM.16.MT88.4 R140, [R0+0xa000] ;  /* 0x00a00000008c783b */ /* 0x000eee0000004200 */
        /* <DEDUP_REMOVED lines=35> */
[----:B------:R1:W2:Y:S06]  /*6850*/  LDSM.16.MT88.4 R28, [R0+0xec00] ;  /* 0x00ec0000001c783b */ /* 0x0002ac0000004200 */
[----:B-----5:R-:W-:Y:S01]  /*6860*/  @P0 IADD3 R34, P2, R153, UR9, RZ ;  /* 0x0000000999220c10 */ /* 0x020fe2000ff5e0ff */
[----:B------:R-:W-:Y:S01]  /*6870*/  IMAD.MOV.U32 R32, RZ, RZ, R241 ;  /* 0x000000ffff207224 */ /* 0x000fe200078e00f1 */
[C---:B---3--:R-:W-:Y:S01]  /*6880*/  HMMA.16816.F32.BF16 R4, R132.reuse, R140, R4 ;  /* 0x0000008c8404723c */ /* 0x048fe20000041804 */
[----:B------:R-:W-:Y:S04]  /*6890*/  @UP3 UIADD3 UR9, UP2, UR9, -0x100, URZ ;  /* 0xffffff0009093890 */ /* 0x000fe8000ff5e03f */
[----:B------:R-:W-:Y:S01]  /*68a0*/  @P0 IADD3.X R35, R152, UR8, RZ, P2, !PT ;  /* 0x0000000898230c10 */ /* 0x000fe200097fe4ff */
[----:B------:R-:W-:Y:S01]  /*68b0*/  IMAD.MOV.U32 R33, RZ, RZ, R240 ;  /* 0x000000ffff217224 */ /* 0x000fe200078e00f0 */
[----:B------:R-:W-:Y:S01]  /*68c0*/  @UP3 UIADD3.X UR8, UR8, -0x1, URZ, UP2, !UPT ;  /* 0xffffffff08083890 */ /* 0x000fe200097fe43f */
[C---:B------:R-:W-:Y:S01]  /*68d0*/  HMMA.16816.F32.BF16 R8, R132.reuse, R142, R8 ;  /* 0x0000008e8408723c */ /* 0x040fe20000041808 */
[----:B------:R-:W-:Y:S01]  /*68e0*/  IMAD.MOV.U32 R141, RZ, RZ, c[0x0][0x22c] ;  /* 0x00008b00ff8d7624 */ /* 0x000fe200078e00ff */
[----:B------:R-:W3:Y:S02]  /*68f0*/  @P0 LDG.E R148, [R34.64+0x20] ;  /* 0x0000200422940981 */ /* 0x000ee4000c1e1900 */
[----:B------:R-:W-:Y:S02]  /*6900*/  IMAD.MOV.U32 R140, RZ, RZ, c[0x0][0x22c] ;  /* 0x00008b00ff8c7624 */ /* 0x000fe400078e00ff */
[----:B------:R-:W5:Y:S01]  /*6910*/  @P0 LDG.E R149, [R34.64+0xa0] ;  /* 0x0000a00422950981 */ /* 0x000f62000c1e1900 */
[----:B-1----:R-:W-:Y:S01]  /*6920*/  IMAD.MOV.U32 R0, RZ, RZ, c[0x0][0x22c] ;  /* 0x00008b00ff007624 */ /* 0x002fe200078e00ff */
[C---:B----4-:R-:W-:Y:S01]  /*6930*/  HMMA.16816.F32.BF16 R12, R132.reuse, R136, R12 ;  /* 0x00000088840c723c */ /* 0x050fe2000004180c */
[----:B------:R-:W-:Y:S01]  /*6940*/  IMAD.MOV.U32 R142, RZ, RZ, c[0x0][0x22c] ;  /* 0x00008b00ff8e7624 */ /* 0x000fe200078e00ff */
[----:B--2---:R-:W2:Y:S02]  /*6950*/  @P0 LDG.E R150, [R34.64+0x80] ;  /* 0x0000800422960981 */ /* 0x004ea4000c1e1900 */
[----:B------:R-:W-:Y:S02]  /*6960*/  IMAD R0, R0, c[0x0][0x1c0], RZ ;  /* 0x0000700000007a24 */ /* 0x000fe400078e02ff */
[----:B------:R-:W4:Y:S01]  /*6970*/  @P0 LDG.E R151, [R34.64] ;  /* 0x0000000422970981 */ /* 0x000f22000c1e1900 */
[----:B------:R-:W-:Y:S01]  /*6980*/  IMAD R142, R142, c[0x0][0x1c0], RZ ;  /* 0x000070008e8e7a24 */ /* 0x000fe200078e02ff */
[C---:B------:R-:W-:Y:S02]  /*6990*/  HMMA.16816.F32.BF16 R16, R132.reuse, R138, R16 ;  /* 0x0000008a8410723c */ /* 0x040fe40000041810 */
[----:B------:R-:W-:Y:S02]  /*69a0*/  RED.E.ADD.F32.FTZ.RN.STRONG.GPU [R32.64], R4 ;  /* 0x000000042000798e */ /* 0x000fe4000c10e784 */
[----:B------:R-:W-:Y:S02]  /*69b0*/  IMAD R0, R0, 0x30, RZ ;  /* 0x0000003000007824 */ /* 0x000fe400078e02ff */
[----:B------:R-:W-:Y:S02]  /*69c0*/  IMAD.SHL.U32 R142, R142, 0x20, RZ ;  /* 0x000000208e8e7824 */ /* 0x000fe400078e00ff */
[C---:B------:R-:W-:Y:S04]  /*69d0*/  HMMA.16816.F32.BF16 R20, R132.reuse, R28, R20 ;  /* 0x0000001c8414723c */ /* 0x040fe80000041814 */
[----:B------:R-:W-:Y:S02]  /*69e0*/  IMAD R141, R141, c[0x0][0x1c0], RZ ;  /* 0x000070008d8d7a24 */ /* 0x000fe400078e02ff */
[----:B------:R-:W-:Y:S01]  /*69f0*/  IMAD R140, R140, c[0x0][0x1c0], RZ ;  /* 0x000070008c8c7a24 */ /* 0x000fe200078e02ff */
[CC--:B------:R-:W-:Y:S01]  /*6a00*/  LEA R28, P1, R144.reuse, R32.reuse, 0x2 ;  /* 0x00000020901c7211 */ /* 0x0c0fe200078210ff */
[----:B------:R-:W-:Y:S04]  /*6a10*/  HMMA.16816.F32.BF16 R24, R132, R30, R24 ;  /* 0x0000001e8418723c */ /* 0x000fe80000041818 */
[-C--:B------:R-:W-:Y:S01]  /*6a20*/  LEA.HI.X.SX32 R29, R144, R33.reuse, 0x2, P1 ;  /* 0x00000021901d7211 */ /* 0x080fe200008f16ff */
[----:B------:R-:W-:Y:S02]  /*6a30*/  IMAD R141, R141, 0x28, RZ ;  /* 0x000000288d8d7824 */ /* 0x000fe400078e02ff */
[----:B------:R-:W-:Y:S02]  /*6a40*/  IMAD R140, R140, 0x38, RZ ;  /* 0x000000388c8c7824 */ /* 0x000fe400078e02ff */
[----:B------:R-:W-:Y:S03]  /*6a50*/  RED.E.ADD.F32.FTZ.RN.STRONG.GPU [R28.64], R5 ;  /* 0x000000051c00798e */ /* 0x000fe6000c10e784 */
[CC--:B------:R-:W-:Y:S04]  /*6a60*/  LEA R30, P2, R141.reuse, R32.reuse, 0x2 ;  /* 0x000000208d1e7211 */ /* 0x0c0fe800078410ff */
[-C--:B------:R-:W-:Y:S01]  /*6a70*/  LEA.HI.X.SX32 R31, R141, R33.reuse, 0x2, P2 ;  /* 0x000000218d1f7211 */ /* 0x080fe200010f16ff */
[----:B---3--:R1:W-:Y:S04]  /*6a80*/  @P0 STL [R1+0xc], R148 ;  /* 0x00000c9401000387 */ /* 0x0083e80000100800 */
[----:B------:R-:W3:Y:S04]  /*6a90*/  LDL R139, [R1+0x14] ;  /* 0x00001400018b7983 */ /* 0x000ee80000100800 */
[----:B------:R-:W3:Y:S04]  /*6aa0*/  LDL R138, [R1+0x1c] ;  /* 0x00001c00018a7983 */ /* 0x000ee80000100800 */
[----:B-----5:R5:W-:Y:S04]  /*6ab0*/  @P0 STL [R1+0x4], R149 ;  /* 0x0000049501000387 */ /* 0x020be80000100800 */
[----:B--2---:R2:W-:Y:S04]  /*6ac0*/  @P0 STL [R1], R150 ;  /* 0x0000009601000387 */ /* 0x0045e80000100800 */
[----:B----4-:R4:W-:Y:S01]  /*6ad0*/  @P0 STL [R1+0x8], R151 ;  /* 0x0000089701000387 */ /* 0x0109e20000100800 */
[----:B-1----:R-:W-:Y:S04]  /*6ae0*/  IMAD.MOV.U32 R148, RZ, RZ, c[0x0][0x22c] ;  /* 0x00008b00ff947624 */ /* 0x002fe800078e00ff */
[----:B------:R-:W-:Y:S04]  /*6af0*/  IMAD R148, R148, c[0x0][0x1c0], RZ ;  /* 0x0000700094947a24 */ /* 0x000fe800078e02ff */
[----:B------:R-:W-:Y:S02]  /*6b00*/  IMAD.SHL.U32 R148, R148, 0x10, RZ ;  /* 0x0000001094947824 */ /* 0x000fe400078e00ff */
[----:B-----5:R-:W-:Y:S03]  /*6b10*/  IMAD.MOV.U32 R149, RZ, RZ, c[0x0][0x22c] ;  /* 0x00008b00ff957624 */ /* 0x020fe600078e00ff */
[CC--:B------:R-:W-:Y:S02]  /*6b20*/  LEA R136, P0, R148.reuse, R32.reuse, 0x2 ;  /* 0x0000002094887211 */ /* 0x0c0fe400078010ff */
[C---:B------:R-:W-:Y:S01]  /*6b30*/  IADD3 R134, R148.reuse, 0x40, RZ ;  /* 0x0000004094867810 */ /* 0x040fe20007ffe0ff */
[----:B------:R-:W-:Y:S01]  /*6b40*/  IMAD R149, R149, c[0x0][0x1c0], RZ ;  /* 0x0000700095957a24 */ /* 0x000fe200078e02ff */
[-C--:B------:R-:W-:Y:S01]  /*6b50*/  LEA.HI.X.SX32 R137, R148, R33.reuse, 0x2, P0 ;  /* 0x0000002194897211 */ /* 0x080fe200000f16ff */
[----:B--2---:R-:W-:Y:S01]  /*6b60*/  IMAD.MOV.U32 R150, RZ, RZ, c[0x0][0x22c] ;  /* 0x00008b00ff967624 */ /* 0x004fe200078e00ff */
[CC--:B------:R-:W-:Y:S01]  /*6b70*/  LEA R34, P0, R142.reuse, R32.reuse, 0x2 ;  /* 0x000000208e227211 */ /* 0x0c0fe200078010ff */
[----:B------:R-:W-:Y:S02]  /*6b80*/  IMAD R149, R149, 0x18, RZ ;  /* 0x0000001895957824 */ /* 0x000fe400078e02ff */
[----:B------:R1:W-:Y:S01]  /*6b90*/  RED.E.ADD.F32.FTZ.RN.STRONG.GPU [R136.64], R6 ;  /* 0x000000068800798e */ /* 0x0003e2000c10e784 */
[-C--:B------:R-:W-:Y:S01]  /*6ba0*/  LEA.HI.X.SX32 R35, R142, R33.reuse, 0x2, P0 ;  /* 0x000000218e237211 */ /* 0x080fe200000f16ff */
[----:B----4-:R-:W-:Y:S01]  /*6bb0*/  IMAD.MOV.U32 R151, RZ, RZ, c[0x0][0x22c] ;  /* 0x00008b00ff977624 */ /* 0x010fe200078e00ff */
[-C--:B------:R-:W-:Y:S01]  /*6bc0*/  LEA R132, P1, R149, R32.reuse, 0x2 ;  /* 0x0000002095847211 */ /* 0x080fe200078210ff */
[----:B------:R-:W-:Y:S02]  /*6bd0*/  IMAD R150, R150, c[0x0][0x1c0], RZ ;  /* 0x0000700096967a24 */ /* 0x000fe400078e02ff */
[----:B------:R-:W-:Y:S01]  /*6be0*/  IMAD R151, R151, c[0x0][0x1c0], RZ ;  /* 0x0000700097977a24 */ /* 0x000fe200078e02ff */
[-C--:B------:R-:W-:Y:S01]  /*6bf0*/  LEA.HI.X.SX32 R133, R149, R33.reuse, 0x2, P1 ;  /* 0x0000002195857211 */ /* 0x080fe200008f16ff */
[----:B------:R-:W-:Y:S01]  /*6c00*/  IMAD.MOV.U32 R149, RZ, RZ, c[0x0][0x22c] ;  /* 0x00008b00ff957624 */ /* 0x000fe200078e00ff */
[CC--:B------:R-:W-:Y:S01]  /*6c10*/  LEA R4, P1, R0.reuse, R32.reuse, 0x2 ;  /* 0x0000002000047211 */ /* 0x0c0fe200078210ff */
[----:B------:R-:W-:Y:S02]  /*6c20*/  IMAD.SHL.U32 R151, R151, 0x10, RZ ;  /* 0x0000001097977824 */ /* 0x000fe400078e00ff */
[----:B------:R2:W-:Y:S01]  /*6c30*/  RED.E.ADD.F32.FTZ.RN.STRONG.GPU [R132.64], R7 ;  /* 0x000000078400798e */ /* 0x0005e2000c10e784 */
[-C--:B------:R-:W-:Y:S01]  /*6c40*/  LEA.HI.X.SX32 R5, R0, R33.reuse, 0x2, P1 ;  /* 0x0000002100057211 */ /* 0x080fe200008f16ff */
[----:B------:R-:W-:Y:S02]  /*6c50*/  IMAD.SHL.U32 R150, R150, 0x10, RZ ;  /* 0x0000001096967824 */ /* 0x000fe400078e00ff */
[----:B------:R-:W4:Y:S01]  /*6c60*/  LDL R0, [R1+0x18] ;  /* 0x0000180001007983 */ /* 0x000f220000100800 */
[----:B------:R-:W-:Y:S02]  /*6c70*/  IMAD R149, R149, c[0x0][0x1c0], RZ ;  /* 0x0000700095957a24 */ /* 0x000fe400078e02ff */
[C---:B------:R-:W-:Y:S01]  /*6c80*/  IADD3 R142, R150.reuse, 0x20, RZ ;  /* 0x00000020968e7810 */ /* 0x040fe20007ffe0ff */
[----:B------:R5:W-:Y:S01]  /*6c90*/  RED.E.ADD.F32.FTZ.RN.STRONG.GPU [R34.64], R8 ;  /* 0x000000082200798e */ /* 0x000be2000c10e784 */
[----:B------:R-:W-:Y:S01]  /*6ca0*/  IADD3 R141, R150, 0x20, RZ ;  /* 0x00000020968d7810 */ /* 0x000fe20007ffe0ff */
[----:B------:R-:W-:Y:S02]  /*6cb0*/  IMAD.SHL.U32 R149, R149, 0x8, RZ ;  /* 0x0000000895957824 */ /* 0x000fe400078e00ff */
[----:B------:R5:W-:Y:S02]  /*6cc0*/  RED.E.ADD.F32.FTZ.RN.STRONG.GPU [R30.64], R9 ;  /* 0x000000091e00798e */ /* 0x000be4000c10e784 */
[C---:B------:R-:W-:Y:S01]  /*6cd0*/  IMAD.IADD R142, R149.reuse, 0x1, R142 ;  /* 0x00000001958e7824 */ /* 0x040fe200078e028e */
[CC--:B-1----:R-:W-:Y:S01]  /*6ce0*/  LEA R6, P0, R140.reuse, R32.reuse, 0x2 ;  /* 0x000000208c067211 */ /* 0x0c2fe200078010ff */
[----:B------:R1:W-:Y:S01]  /*6cf0*/  RED.E.ADD.F32.FTZ.RN.STRONG.GPU [R4.64], R10 ;  /* 0x0000000a0400798e */ /* 0x0003e2000c10e784 */
[C---:B------:R-:W-:Y:S04]  /*6d00*/  IMAD.IADD R141, R149.reuse, 0x1, R141 ;  /* 0x00000001958d7824 */ /* 0x040fe800078e028d */
[----:B------:R-:W-:Y:S01]  /*6d10*/  IMAD.IADD R141, R149, 0x1, R141 ;  /* 0x00000001958d7824 */ /* 0x000fe200078e028d */
[----:B--2---:R-:W2:Y:S01]  /*6d20*/  LDL R132, [R1+0x10] ;  /* 0x0000100001847983 */ /* 0x004ea20000100800 */
[-C--:B------:R-:W-:Y:S02]  /*6d30*/  LEA.HI.X.SX32 R7, R140, R33.reuse, 0x2, P0 ;  /* 0x000000218c077211 */ /* 0x080fe400000f16ff */
[----:B------:R-:W-:Y:S02]  /*6d40*/  IADD3 R140, R151, 0x20, RZ ;  /* 0x00000020978c7810 */ /* 0x000fe40007ffe0ff */
[C---:B------:R-:W-:Y:S01]  /*6d50*/  IADD3 R133, R148.reuse, 0x40, RZ ;  /* 0x0000004094857810 */ /* 0x040fe20007ffe0ff */
[----:B------:R1:W-:Y:S01]  /*6d60*/  RED.E.ADD.F32.FTZ.RN.STRONG.GPU [R6.64], R11 ;  /* 0x0000000b0600798e */ /* 0x0003e2000c10e784 */
[C---:B-----5:R-:W-:Y:S03]  /*6d70*/  IADD3 R35, R148.reuse, 0x40, RZ ;  /* 0x0000004094237810 */ /* 0x060fe60007ffe0ff */
[----:B------:R5:W-:Y:S01]  /*6d80*/  RED.E.ADD.F32.FTZ.RN.STRONG.GPU [R32.64+0x80], R12 ;  /* 0x0000800c2000798e */ /* 0x000be2000c10e784 */
[----:B------:R-:W-:Y:S01]  /*6d90*/  IADD3 R34, R148, 0x40, RZ ;  /* 0x0000004094227810 */ /* 0x000fe20007ffe0ff */
[----:B------:R-:W-:Y:S01]  /*6da0*/  IMAD.IADD R133, R144, 0x1, R133 ;  /* 0x0000000190857824 */ /* 0x000fe200078e0285 */
[-C--:B------:R-:W-:Y:S01]  /*6db0*/  LEA R30, P1, R142, R32.reuse, 0x2 ;  /* 0x000000208e1e7211 */ /* 0x080fe200078210ff */
[----:B------:R5:W-:Y:S01]  /*6dc0*/  RED.E.ADD.F32.FTZ.RN.STRONG.GPU [R28.64+0x80], R13 ;  /* 0x0000800d1c00798e */ /* 0x000be2000c10e784 */
[----:B------:R-:W-:Y:S01]  /*6dd0*/  IMAD.IADD R35, R144, 0x1, R35 ;  /* 0x0000000190237824 */ /* 0x000fe200078e0223 */
[-C--:B-1----:R-:W-:Y:S01]  /*6de0*/  LEA R4, P0, R140, R32.reuse, 0x2 ;  /* 0x000000208c047211 */ /* 0x082fe200078010ff */
        /* <DEDUP_REMOVED lines=14> */
[CC--:B-----5:R-:W-:Y:S01]  /*6ed0*/  LEA R12, P4, R35.reuse, R32.reuse, 0x2 ;  /* 0x00000020230c7211 */ /* 0x0e0fe200078810ff */
[----:B------:R5:W-:Y:S03]  /*6ee0*/  RED.E.ADD.F32.FTZ.RN.STRONG.GPU [R10.64], R16 ;  /* 0x000000100a00798e */ /* 0x000be6000c10e784 */
[CC--:B------:R-:W-:Y:S02]  /*6ef0*/  LEA R8, P2, R140.reuse, R32.reuse, 0x2 ;  /* 0x000000208c087211 */ /* 0x0c0fe400078410ff */
[-C--:B------:R-:W-:Y:S02]  /*6f00*/  LEA.HI.X.SX32 R13, R35, R33.reuse, 0x2, P4 ;  /* 0x00000021230d7211 */ /* 0x080fe400020f16ff */
[-C--:B------:R-:W-:Y:S02]  /*6f10*/  LEA.HI.X.SX32 R9, R140, R33.reuse, 0x2, P2 ;  /* 0x000000218c097211 */ /* 0x080fe400010f16ff */
[----:B------:R-:W-:Y:S04]  /*6f20*/  LDSM.16.MT88.4 R140, [R3+0x1c00] ;  /* 0x001c0000038c783b */ /* 0x000fe80000004200 */
[----:B------:R5:W-:Y:S01]  /*6f30*/  RED.E.ADD.F32.FTZ.RN.STRONG.GPU [R8.64], R17 ;  /* 0x000000110800798e */ /* 0x000be2000c10e784 */
[CC--:B-1----:R-:W-:Y:S04]  /*6f40*/  LEA R14, P5, R134.reuse, R32.reuse, 0x2 ;  /* 0x00000020860e7211 */ /* 0x0c2fe800078a10ff */
[-C--:B------:R-:W-:Y:S02]  /*6f50*/  LEA.HI.X.SX32 R15, R134, R33.reuse, 0x2, P5 ;  /* 0x00000021860f7211 */ /* 0x080fe400028f16ff */
[CC--:B-----5:R-:W-:Y:S04]  /*6f60*/  LEA R10, P3, R34.reuse, R32.reuse, 0x2 ;  /* 0x00000020220a7211 */ /* 0x0e0fe800078610ff */
[-C--:B------:R-:W-:Y:S02]  /*6f70*/  LEA.HI.X.SX32 R11, R34, R33.reuse, 0x2, P3 ;  /* 0x00000021220b7211 */ /* 0x080fe400018f16ff */
[CC--:B------:R-:W-:Y:S04]  /*6f80*/  LEA R8, P2, R133.reuse, R32.reuse, 0x2 ;  /* 0x0000002085087211 */ /* 0x0c0fe800078410ff */
[-C--:B------:R-:W-:Y:S02]  /*6f90*/  LEA.HI.X.SX32 R9, R133, R33.reuse, 0x2, P2 ;  /* 0x0000002185097211 */ /* 0x080fe400010f16ff */
[CC--:B---3--:R-:W-:Y:S02]  /*6fa0*/  LEA R6, P1, R139.reuse, R32.reuse, 0x2 ;  /* 0x000000208b067211 */ /* 0x0c8fe400078210ff */
        /* <DEDUP_REMOVED lines=16> */
[CC--:B----4-:R-:W-:Y:S03]  /*70b0*/  LEA R4, P0, R0.reuse, R32.reuse, 0x2 ;  /* 0x0000002000047211 */ /* 0x0d0fe600078010ff */
[----:B------:R-:W-:Y:S01]  /*70c0*/  LDSM.16.MT88.4 R20, [R3+0x400] ;  /* 0x000400000314783b */ /* 0x000fe20000004200 */
[-C--:B------:R-:W-:Y:S02]  /*70d0*/  LEA.HI.X.SX32 R5, R0, R33.reuse, 0x2, P0 ;  /* 0x0000002100057211 */ /* 0x080fe400000f16ff */
[----:B------:R-:W-:Y:S01]  /*70e0*/  PLOP3.LUT P0, PT, PT, PT, UP1, 0x80, 0x0 ;  /* 0x000000000000781c */ /* 0x000fe20003f0f018 */
[----:B------:R-:W-:Y:S01]  /*70f0*/  @UP3 UIADD3 UR11, UP1, UR11, -0x100, URZ ;  /* 0xffffff000b0b3890 */ /* 0x000fe2000ff3e03f */
[C---:B------:R-:W-:Y:S03]  /*7100*/  IADD3 R0, R3.reuse, -0x3000, RZ ;  /* 0xffffd00003007810 */ /* 0x040fe60007ffe0ff */
[----:B------:R-:W-:Y:S08]  /*7110*/  @UP3 UIADD3.X UR10, UR10, -0x1, URZ, UP1, !UPT ;  /* 0xffffffff0a0a3890 */ /* 0x000ff00008ffe43f */
[----:B------:R-:W-:Y:S02]  /*7120*/  @P0 IADD3 R0, R3, 0x3000, RZ ;  /* 0x0000300003000810 */ /* 0x000fe40007ffe0ff */
[C---:B--2---:R-:W-:Y:S04]  /*7130*/  LEA R6, P1, R132.reuse, R32, 0x2 ;  /* 0x0000002084067211 */ /* 0x044fe800078210ff */
        /* <DEDUP_REMOVED lines=25> */
[----:B------:R-:W5:Y:S03]  /*72d0*/  LDSM.16.MT88.4 R28, [R3+0x1800] ;  /* 0x00180000031c783b */ /* 0x000f660000004200 */
        /* <DEDUP_REMOVED lines=21> */
[-C--:B-----5:R-:W-:Y:S08]  /*7430*/  HMMA.16816.F32.BF16 R100, R4, R28.reuse, R100 ;  /* 0x0000001c0464723c */ /* 0x0a0ff00000041864 */
        /* <DEDUP_REMOVED lines=187> */
.L_x_291:
        /* <DEDUP_REMOVED lines=18> */
.L_x_292:
[----:B-1----:R-:W2:Y:S01]  /*8110*/  LDL.64 R4, [R1+0x40] ;  /* 0x0000400001047983 */ /* 0x002ea20000100a00 */
[----:B------:R-:W-:Y:S01]  /*8120*/  IMAD.SHL.U32 R0, R145, 0x2, RZ ;  /* 0x0000000291007824 */ /* 0x000fe200078e00ff */
        /* <DEDUP_REMOVED lines=11> */
[----:B------:R-:W-:-:S06]  /*81e0*/  UIMAD UR8, UR7, UR9, UR8 ;  /* 0x00000009070872a4 */ /* 0x000fcc000f8e0208 */
[----:B------:R-:W-:Y:S01]  /*81f0*/  IMAD.U32 R3, RZ, RZ, UR8 ;  /* 0x00000008ff037e24 */ /* 0x000fe2000f8e00ff */
[----:B------:R-:W-:Y:S02]  /*8200*/  ULDC.64 UR8, c[0x0][0x3b8] ;  /* 0x0000ee0000087ab9 */ /* 0x000fe40000000a00 */
        /* <DEDUP_REMOVED lines=38> */
.L_x_294:
[----:B-1-34-:R-:W-:Y:S05]  /*8470*/  BSYNC B0 ;  /* 0x0000000000007941 */ /* 0x01afea0003800000 */
.L_x_293:
        /* <DEDUP_REMOVED lines=17> */
.L_x_296:
[----:B------:R-:W-:Y:S05]  /*8590*/  BSYNC B0 ;  /* 0x0000000000007941 */ /* 0x000fea0003800000 */
.L_x_295:
        /* <DEDUP_REMOVED lines=26> */
.L_x_298:
[----:B------:R-:W-:Y:S05]  /*8740*/  BSYNC B0 ;  /* 0x0000000000007941 */ /* 0x000fea0003800000 */
.L_x_297:
        /* <DEDUP_REMOVED lines=14> */
.L_x_287:
        /* <DEDUP_REMOVED lines=20> */
.L_x_300:
        /* <DEDUP_REMOVED lines=18> */
.L_x_301:
        /* <DEDUP_REMOVED lines=10> */
[----:B------:R-:W-:-:S06]  /*8b30*/  UIMAD UR8, UR7, UR9, UR8 ;  /* 0x00000009070872a4 */ /* 0x000fcc000f8e0208 */
[----:B------:R-:W-:Y:S01]  /*8b40*/  IMAD.U32 R0, RZ, RZ, UR8 ;  /* 0x00000008ff007e24 */ /* 0x000fe2000f8e00ff */
[----:B------:R-:W-:Y:S02]  /*8b50*/  ULDC.64 UR8, c[0x0][0x3b8] ;  /* 0x0000ee0000087ab9 */ /* 0x000fe40000000a00 */
        /* <DEDUP_REMOVED lines=25> */
.L_x_303:
[----:B------:R-:W-:Y:S05]  /*8cf0*/  BSYNC B0 ;  /* 0x0000000000007941 */ /* 0x000fea0003800000 */
.L_x_302:
        /* <DEDUP_REMOVED lines=16> */
.L_x_305:
[----:B------:R-:W-:Y:S05]  /*8e00*/  BSYNC B0 ;  /* 0x0000000000007941 */ /* 0x000fea0003800000 */
.L_x_304:
        /* <DEDUP_REMOVED lines=26> */
.L_x_307:
[----:B------:R-:W-:Y:S05]  /*8fb0*/  BSYNC B0 ;  /* 0x0000000000007941 */ /* 0x000fea0003800000 */
.L_x_306:
        /* <DEDUP_REMOVED lines=13> */
.L_x_299:
[----:B------:R-:W-:Y:S05]  /*9090*/  BSYNC B1 ;  /* 0x0000000000017941 */ /* 0x000fea0003800000 */
.L_x_282:
        /* <DEDUP_REMOVED lines=11> */
.L_x_308:
[----:B------:R-:W-:Y:S05]  /*9150*/  EXIT ;  /* 0x000000000000794d */ /* 0x000fea0003800000 */
.L_x_310:
        /* <DEDUP_REMOVED lines=10> */
.L_x_1283:


//--------------------- .text._ZN5flash44flash_bwd_dq_dk_dv_loop_seqk_parallel_kernelI23Flash_bwd_kernel_traitsILi96ELi64ELi128ELi8ELi2ELi4ELi4ELb1ELb0EN7cutlass10bfloat16_tE19Flash_kernel_traitsILi96ELi64ELi128ELi8ES3_EELb1ELb0ELb0ELb0ELb0ELb0ELb0EEEvNS_16Flash_bwd_paramsE --------------------------
	.section	.text._ZN5flash44flash_bwd_dq_dk_dv_loop_seqk_parallel_kernelI23Flash_bwd_kernel_traitsILi96ELi64ELi128ELi8ELi2ELi4ELi4ELb1ELb0EN7cutlass10bfloat16_tE19Flash_kernel_traitsILi96ELi64ELi128ELi8ES3_EELb1ELb0ELb0ELb0ELb0ELb0ELb0EEEvNS_16Flash_bwd_paramsE,"ax",@progbits
	.sectioninfo	@"SHI_REGISTERS=255"
	.align	128
        .global         _ZN5flash44flash_bwd_dq_dk_dv_loop_seqk_parallel_kernelI23Flash_bwd_kernel_traitsILi96ELi64ELi128ELi8ELi2ELi4ELi4ELb1ELb0EN7cutlass10bfloat16_tE19Flash_kernel_traitsILi96ELi64ELi128ELi8ES3_EELb1ELb0ELb0ELb0ELb0ELb0ELb0EEEvNS_16Flash_bwd_paramsE
        .type           _ZN5flash44flash_bwd_dq_dk_dv_loop_seqk_parallel_kernelI23Flash_bwd_kernel_traitsILi96ELi64ELi128ELi8ELi2ELi4ELi4ELb1ELb0EN7cutlass10bfloat16_tE19Flash_kernel_traitsILi96ELi64ELi128ELi8ES3_EELb1ELb0ELb0ELb0ELb0ELb0ELb0EEEvNS_16Flash_bwd_paramsE,@function
        .size           _ZN5flash44flash_bwd_dq_dk_dv_loop_seqk_parallel_kernelI23Flash_bwd_kernel_traitsILi96ELi64ELi128ELi8ELi2ELi4ELi4ELb1ELb0EN7cutlass10bfloat16_tE19Flash_kernel_traitsILi96ELi64ELi128ELi8ES3_EELb1ELb0ELb0ELb0ELb0ELb0ELb0EEEvNS_16Flash_bwd_paramsE,(.L_x_1284 - _ZN5flash44flash_bwd_dq_dk_dv_loop_seqk_parallel_kernelI23Flash_bwd_kernel_traitsILi96ELi64ELi128ELi8ELi2ELi4ELi4ELb1ELb0EN7cutlass10bfloat16_tE19Flash_kernel_traitsILi96ELi64ELi128ELi8ES3_EELb1ELb0ELb0ELb0ELb0ELb0ELb0EEEvNS_16Flash_bwd_paramsE)
        .other          _ZN5flash44flash_bwd_dq_dk_dv_loop_seqk_parallel_kernelI23Flash_bwd_kernel_traitsILi96ELi64ELi128ELi8ELi2ELi4ELi4ELb1ELb0EN7cutlass10bfloat16_tE19Flash_kernel_traitsILi96ELi64ELi128ELi8ES3_EELb1ELb0ELb0ELb0ELb0ELb0ELb0EEEvNS_16Flash_bwd_paramsE,@"STO_CUDA_ENTRY STV_DEFAULT"
_ZN5flash44flash_bwd_dq_dk_dv_loop_seqk_parallel_kernelI23Flash_bwd_kernel_traitsILi96ELi64ELi128ELi8ELi2ELi4ELi4ELb1ELb0EN7cutlass10bfloat16_tE19Flash_kernel_traitsILi96ELi64ELi128ELi8ES3_EELb1ELb0ELb0ELb0ELb0ELb0ELb0EEEvNS_16Flash_bwd_paramsE:
.text._ZN5flash44flash_bwd_dq_dk_dv_loop_seqk_parallel_kernelI23Flash_bwd_kernel_traitsILi96ELi64ELi128ELi8ELi2ELi4ELi4ELb1ELb0EN7cutlass10bfloat16_tE19Flash_kernel_traitsILi96ELi64ELi128ELi8ES3_EELb1ELb0ELb0ELb0ELb0ELb0ELb0EEEvNS_16Flash_bwd_paramsE:
        /* <DEDUP_REMOVED lines=38> */
[----:B------:R-:W-:Y:S01]  /*0260*/  USHF.R.S32.HI UR9, URZ, 0x1f, UR32 ;  /* 0x0000001f3f097899 */ /* 0x000fe20008011420 */
[CC--:B------:R-:W-:Y:S01]  /*0270*/  LEA.HI R15, R0.reuse, R8.reuse, RZ, 0x6 ;  /* 0x00000008000f7211 */ /* 0x0c0fe200078f30ff */
[----:B------:R-:W-:Y:S01]  /*0280*/  UIMAD UR6, UR32, UR13, UR35 ;  /* 0x0000000d200672a4 */ /* 0x000fe2000f8e0223 */
[----:B------:R-:W-:Y:S01]  /*0290*/  LEA.HI R18, R0, R8, RZ, 0x7 ;  /* 0x0000000800127211 */ /* 0x000fe200078f38ff */
[----:B------:R-:W-:Y:S01]  /*02a0*/  ULDC UR14, c[0x0][0x1c0] ;  /* 0x00007000000e7ab9 */ /* 0x000fe20000000800 */
[----:B------:R-:W-:Y:S01]  /*02b0*/  LOP3.LUT R6, R5, 0xffffffe0, RZ, 0xc0, !PT ;  /* 0xffffffe005067812 */ /* 0x000fe200078ec0ff */
[----:B------:R-:W-:Y:S01]  /*02c0*/  ULDC UR11, c[0x0][0x1c0] ;  /* 0x00007000000b7ab9 */ /* 0x000fe20000000800 */
[----:B------:R-:W-:Y:S01]  /*02d0*/  LOP3.LUT R0, R13, 0xfffffff8, RZ, 0xc0, !PT ;  /* 0xfffffff80d007812 */ /* 0x000fe200078ec0ff */
[----:B------:R-:W-:Y:S01]  /*02e0*/  UIMAD UR7, UR32, UR11, UR35 ;  /* 0x0000000b200772a4 */ /* 0x000fe2000f8e0223 */
[----:B------:R-:W-:Y:S01]  /*02f0*/  LOP3.LUT R7, R2, 0xfffffffc, RZ, 0xc0, !PT ;  /* 0xfffffffc02077812 */ /* 0x000fe200078ec0ff */
[C---:B------:R-:W-:Y:S01]  /*0300*/  IMAD.IADD R10, R8.reuse, 0x1, -R6 ;  /* 0x00000001080a7824 */ /* 0x040fe200078e0a06 */
[C---:B------:R-:W-:Y:S01]  /*0310*/  LOP3.LUT R4, R3.reuse, 0xfffffff0, RZ, 0xc0, !PT ;  /* 0xfffffff003047812 */ /* 0x040fe200078ec0ff */
[C---:B------:R-:W-:Y:S01]  /*0320*/  IMAD.IADD R12, R8.reuse, 0x1, -R0 ;  /* 0x00000001080c7824 */ /* 0x040fe200078e0a00 */
[----:B------:R-:W-:Y:S01]  /*0330*/  SHF.R.S32.HI R0, RZ, 0x2, R2 ;  /* 0x00000002ff007819 */ /* 0x000fe20000011402 */
[C---:B------:R-:W-:Y:S01]  /*0340*/  IMAD.IADD R16, R8.reuse, 0x1, -R7 ;  /* 0x0000000108107824 */ /* 0x040fe200078e0a07 */
[----:B------:R-:W-:Y:S01]  /*0350*/  SHF.R.S32.HI R6, RZ, 0x4, R3 ;  /* 0x00000004ff067819 */ /* 0x000fe20000011403 */
[----:B------:R-:W-:Y:S01]  /*0360*/  IMAD.IADD R8, R8, 0x1, -R4 ;  /* 0x0000000108087824 */ /* 0x000fe200078e0a04 */
[----:B------:R-:W-:Y:S01]  /*0370*/  SHF.R.S32.HI R4, RZ, 0x1f, R2 ;  /* 0x0000001fff047819 */ /* 0x000fe20000011402 */
[----:B------:R-:W-:Y:S01]  /*0380*/  IMAD.SHL.U32 R250, R16, 0x8, RZ ;  /* 0x0000000810fa7824 */ /* 0x000fe200078e00ff */
[-C--:B------:R-:W-:Y:S01]  /*0390*/  LEA.HI R7, R2, R0.reuse, RZ, 0x1 ;  /* 0x0000000002077211 */ /* 0x080fe200078f08ff */
[----:B------:R-:W-:Y:S01]  /*03a0*/  USHF.L.U32 UR46, UR47, 0x6, URZ ;  /* 0x000000062f2e7899 */ /* 0x000fe2000800063f */
[----:B------:R-:W-:Y:S01]  /*03b0*/  LEA.HI R2, R4, R0, RZ, 0x3 ;  /* 0x0000000004027211 */ /* 0x000fe200078f18ff */
[----:B------:R-:W-:Y:S01]  /*03c0*/  USHF.L.U32 UR41, UR6, 0x5, URZ ;  /* 0x0000000506297899 */ /* 0x000fe2000800063f */
[----:B------:R-:W-:Y:S01]  /*03d0*/  LEA.HI R3, R3, R6, RZ, 0x1 ;  /* 0x0000000603037211 */ /* 0x000fe200078f08ff */
[----:B------:R-:W-:Y:S01]  /*03e0*/  ULDC UR51, c[0x0][0x214] ;  /* 0x0000850000337ab9 */ /* 0x000fe20000000800 */
[----:B------:R-:W-:Y:S01]  /*03f0*/  LOP3.LUT R4, R7, 0x7fffffe, RZ, 0xc0, !PT ;  /* 0x07fffffe07047812 */ /* 0x000fe200078ec0ff */
[----:B------:R-:W-:Y:S01]  /*0400*/  ULDC UR58, c[0x0][0x1c8] ;  /* 0x00007200003a7ab9 */ /* 0x000fe20000000800 */
[----:B------:R-:W-:Y:S01]  /*0410*/  LOP3.LUT R2, R2, 0xfffffff8, RZ, 0xc0, !PT ;  /* 0xfffffff802027812 */ /* 0x000fe200078ec0ff */
[----:B------:R-:W-:Y:S01]  /*0420*/  ULDC.U8 UR10, c[0x0][0x3d0] ;  /* 0x0000f400000a7ab9 */ /* 0x000fe20000000000 */
[----:B------:R-:W-:Y:S01]  /*0430*/  LOP3.LUT R3, R3, 0xfffffffe, RZ, 0xc0, !PT ;  /* 0xfffffffe03037812 */ /* 0x000fe200078ec0ff */
[C---:B------:R-:W-:Y:S01]  /*0440*/  IMAD.IADD R9, R0.reuse, 0x1, -R4 ;  /* 0x0000000100097824 */ /* 0x040fe200078e0a04 */
[----:B------:R-:W-:Y:S01]  /*0450*/  SHF.R.S32.HI R20, RZ, 0x6, R15 ;  /* 0x00000006ff147819 */ /* 0x000fe2000001140f */
[----:B------:R-:W-:Y:S01]  /*0460*/  IMAD.IADD R7, R0, 0x1, -R2 ;  /* 0x0000000100077824 */ /* 0x000fe200078e0a02 */
[----:B------:R-:W-:Y:S01]  /*0470*/  SHF.R.S32.HI R0, RZ, 0x5, R5 ;  /* 0x00000005ff007819 */ /* 0x000fe20000011405 */
[----:B------:R-:W-:Y:S01]  /*0480*/  IMAD.IADD R14, R6, 0x1, -R3 ;  /* 0x00000001060e7824 */ /* 0x000fe200078e0a03 */
[----:B------:R-:W-:Y:S01]  /*0490*/  SHF.R.S32.HI R2, RZ, 0x1f, R5 ;  /* 0x0000001fff027819 */ /* 0x000fe20000011405 */
[----:B------:R-:W-:Y:S01]  /*04a0*/  ULDC UR52, c[0x0][0x224] ;  /* 0x0000890000347ab9 */ /* 0x000fe20000000800 */
[----:B------:R-:W-:Y:S01]  /*04b0*/  SHF.R.S32.HI R3, RZ, 0x3, R13 ;  /* 0x00000003ff037819 */ /* 0x000fe2000001140d */
[----:B------:R-:W-:Y:S01]  /*04c0*/  @UP2 UIMAD UR56, UR32, UR51, URZ ;  /* 0x00000033203822a4 */ /* 0x000fe2000f8e023f */
[-C--:B------:R-:W-:Y:S01]  /*04d0*/  LEA.HI R4, R5, R0.reuse, RZ, 0x1 ;  /* 0x0000000005047211 */ /* 0x080fe200078f08ff */
[----:B------:R-:W-:Y:S01]  /*04e0*/  ULDC.64 UR4, c[0x0][0x118] ;  /* 0x0000460000047ab9 */ /* 0x000fe20000000a00 */
[----:B------:R-:W-:Y:S01]  /*04f0*/  LEA.HI R2, R2, R0, RZ, 0x2 ;  /* 0x0000000002027211 */ /* 0x000fe200078f10ff */
[----:B------:R-:W-:Y:S01]  /*0500*/  IMAD.SHL.U32 R3, R3, 0x40, RZ ;  /* 0x0000004003037824 */ /* 0x000fe200078e00ff */
[----:B------:R-:W-:Y:S01]  /*0510*/  LOP3.LUT R5, R4, 0xfffffffe, RZ, 0xc0, !PT ;  /* 0xfffffffe04057812 */ /* 0x000fe200078ec0ff */
[----:B------:R-:W-:Y:S01]  /*0520*/  ULOP3.LUT UR58, UR35, UR58, URZ, 0x3c, !UPT ;  /* 0x0000003a233a7292 */ /* 0x000fe2000f8e3c3f */
[----:B------:R-:W-:Y:S01]  /*0530*/  LOP3.LUT R4, R2, 0xfffffffc, RZ, 0xc0, !PT ;  /* 0xfffffffc02047812 */ /* 0x000fe200078ec0ff */
[----:B------:R-:W-:Y:S01]  /*0540*/  UISETP.NE.AND UP3, UPT, UR10, URZ, UPT ;  /* 0x0000003f0a00728c */ /* 0x000fe2000bf65270 */
[----:B------:R-:W-:Y:S01]  /*0550*/  LOP3.LUT R2, R3, 0xc0, RZ, 0xc0, !PT ;  /* 0x000000c003027812 */ /* 0x000fe200078ec0ff */
[----:B------:R-:W-:Y:S01]  /*0560*/  IMAD.IADD R19, R0, 0x1, -R5 ;  /* 0x0000000100137824 */ /* 0x000fe200078e0a05 */
[----:B------:R-:W-:Y:S01]  /*0570*/  LEA.HI R5, R12, R12, RZ, 0x1 ;  /* 0x0000000c0c057211 */ /* 0x000fe200078f08ff */
[C---:B------:R-:W-:Y:S01]  /*0580*/  IMAD.IADD R11, R0.reuse, 0x1, -R4 ;  /* 0x00000001000b7824 */ /* 0x040fe200078e0a04 */
[----:B------:R-:W-:Y:S01]  /*0590*/  SHF.R.U32.HI R3, RZ, 0x3, R2 ;  /* 0x00000003ff037819 */ /* 0x000fe20000011602 */
[----:B------:R-:W-:Y:S01]  /*05a0*/  IMAD R4, R0, 0x8, R9 ;  /* 0x0000000800047824 */ /* 0x000fe200078e0209 */
[----:B------:R-:W-:Y:S01]  /*05b0*/  LOP3.LUT R0, R2, 0x18, R250, 0xf8, !PT ;  /* 0x0000001802007812 */ /* 0x000fe200078ef8fa */
[----:B------:R-:W-:Y:S01]  /*05c0*/  STL [R1+0x44], R19 ;  /* 0x0000441301007387 */ /* 0x000fe20000100800 */
[----:B------:R-:W-:Y:S01]  /*05d0*/  SHF.R.S32.HI R2, RZ, 0x1f, R10 ;  /* 0x0000001fff027819 */ /* 0x000fe2000001140a */
[----:B------:R-:W-:Y:S01]  /*05e0*/  USHF.R.S32.HI UR61, URZ, 0x1f, UR35 ;  /* 0x0000001f3f3d7899 */ /* 0x000fe20008011423 */
[----:B------:R-:W-:Y:S01]  /*05f0*/  LOP3.LUT R0, R0, R3, RZ, 0x3c, !PT ;  /* 0x0000000300007212 */ /* 0x000fe200078e3cff */
[----:B------:R-:W-:Y:S01]  /*0600*/  USHF.R.S32.HI UR60, URZ, 0x1f, UR32 ;  /* 0x0000001f3f3c7899 */ /* 0x000fe20008011420 */
[----:B------:R-:W-:Y:S01]  /*0610*/  LEA.HI R17, R2, R10, RZ, 0x2 ;  /* 0x0000000a02117211 */ /* 0x000fe200078f10ff */
[----:B------:R-:W-:Y:S01]  /*0620*/  USHF.R.S32.HI UR59, URZ, 0x1f, UR35 ;  /* 0x0000001f3f3b7899 */ /* 0x000fe20008011423 */
[----:B------:R-:W-:Y:S01]  /*0630*/  SHF.R.S32.HI R2, RZ, 0x1f, R8 ;  /* 0x0000001fff027819 */ /* 0x000fe20000011408 */
[----:B------:R-:W-:Y:S01]  /*0640*/  IMAD.U32 R3, R4, 0x20, R0 ;  /* 0x0000002004037824 */ /* 0x000fe200078e0000 */
[-C--:B------:R-:W-:Y:S01]  /*0650*/  LEA.HI R0, R8, R8.reuse, RZ, 0x1 ;  /* 0x0000000808007211 */ /* 0x080fe200078f08ff */
[----:B------:R-:W-:Y:S01]  /*0660*/  UIMAD.WIDE.U32 UR42, UR36, UR44, URZ ;  /* 0x0000002c242a72a5 */ /* 0x000fe2000f8e003f */
[----:B------:R-:W-:Y:S01]  /*0670*/  LEA.HI R9, R2, R8, RZ, 0x3 ;  /* 0x0000000802097211 */ /* 0x000fe200078f18ff */
[----:B------:R-:W-:Y:S01]  /*0680*/  UIMAD UR53, UR37, UR44, URZ ;  /* 0x0000002c253572a4 */ /* 0x000fe2000f8e023f */
[----:B------:R1:W-:Y:S01]  /*0690*/  STL [R1+0x34], R3 ;  /* 0x0000340301007387 */ /* 0x0003e20000100800 */
[----:B------:R-:W-:Y:S01]  /*06a0*/  LOP3.LUT R4, R0, 0x7fffffe, RZ, 0xc0, !PT ;  /* 0x07fffffe00047812 */ /* 0x000fe200078ec0ff */
[----:B------:R-:W-:Y:S01]  /*06b0*/  USHF.R.S32.HI UR55, URZ, 0x1f, UR48 ;  /* 0x0000001f3f377899 */ /* 0x000fe20008011430 */
[----:B------:R-:W-:Y:S01]  /*06c0*/  LOP3.LUT R2, R9, 0xfffffff8, RZ, 0xc0, !PT ;  /* 0xfffffff809027812 */ /* 0x000fe200078ec0ff */
[----:B------:R-:W-:Y:S01]  /*06d0*/  UIMAD UR52, UR7, UR52, URZ ;  /* 0x00000034073472a4 */ /* 0x000fe2000f8e023f */
[----:B------:R-:W-:Y:S01]  /*06e0*/  SHF.R.S32.HI R6, RZ, 0x1, R0 ;  /* 0x00000001ff067819 */ /* 0x000fe20000011400 */
[C---:B------:R-:W-:Y:S01]  /*06f0*/  IMAD.IADD R15, R8.reuse, 0x1, -R4 ;  /* 0x00000001080f7824 */ /* 0x040fe200078e0a04 */
[----:B------:R-:W-:Y:S01]  /*0700*/  SHF.R.S32.HI R0, RZ, 0x1f, R0 ;  /* 0x0000001fff007819 */ /* 0x000fe20000011400 */
[----:B------:R-:W-:Y:S01]  /*0710*/  IMAD.IADD R10, R8, 0x1, -R2 ;  /* 0x00000001080a7824 */ /* 0x000fe200078e0a02 */
[----:B------:R-:W-:Y:S01]  /*0720*/  LOP3.LUT P2, RZ, R7, 0x2, RZ, 0xc0, !PT ;  /* 0x0000000207ff7812 */ /* 0x000fe2000784c0ff */
[----:B------:R-:W-:Y:S01]  /*0730*/  IMAD R2, R20, 0x4, R14 ;  /* 0x0000000414027824 */ /* 0x000fe200078e020e */
[----:B------:R-:W-:-:S02]  /*0740*/  USHF.R.S32.HI UR50, URZ, 0x1f, UR46 ;  /* 0x0000001f3f327899 */ /* 0x000fc4000801142e */
[C---:B------:R-:W-:Y:S01]  /*0750*/  LOP3.LUT P5, RZ, R10.reuse, 0x2, RZ, 0xc0, !PT ;  /* 0x000000020aff7812 */ /* 0x040fe200078ac0ff */
[----:B------:R-:W-:Y:S01]  /*0760*/  USHF.R.S32.HI UR49, URZ, 0x1f, UR41 ;  /* 0x0000001f3f317899 */ /* 0x000fe20008011429 */
[----:B------:R-:W-:Y:S01]  /*0770*/  LOP3.LUT P6, RZ, R10, 0x4, RZ, 0xc0, !PT ;  /* 0x000000040aff7812 */ /* 0x000fe200078cc0ff */
[----:B------:R-:W-:Y:S01]  /*0780*/  UMOV UR40, 0xffffd000 ;  /* 0xffffd00000287882 */ /* 0x000fe20000000000 */
[----:B------:R-:W-:Y:S02]  /*0790*/  SEL R226, R230, 0xffffffe0, !P5 ;  /* 0xffffffe0e6e27807 */ /* 0x000fe40006800000 */
[----:B------:R-:W-:Y:S02]  /*07a0*/  SEL R227, R227, 0xffffffc0, !P6 ;  /* 0xffffffc0e3e37807 */ /* 0x000fe40007000000 */
[----:B-1----:R-:W-:-:S05]  /*07b0*/  LOP3.LUT R3, R5, 0x7fffffe, RZ, 0xc0, !PT ;  /* 0x07fffffe05037812 */ /* 0x002fca00078ec0ff */
[----:B------:R-:W-:-:S04]  /*07c0*/  IMAD.IADD R3, R12, 0x1, -R3 ;  /* 0x000000010c037824 */ /* 0x000fc800078e0a03 */
[----:B------:R-:W-:Y:S01]  /*07d0*/  IMAD R8, R2, 0x8, R3 ;  /* 0x0000000802087824 */ /* 0x000fe200078e0203 */
[----:B------:R-:W-:Y:S01]  /*07e0*/  LOP3.LUT R2, R7, 0x1, RZ, 0xc0, !PT ;  /* 0x0000000107027812 */ /* 0x000fe200078ec0ff */
[----:B------:R-:W-:-:S03]  /*07f0*/  IMAD.SHL.U32 R3, R12, 0x40, RZ ;  /* 0x000000400c037824 */ /* 0x000fc600078e00ff */
        /* <DEDUP_REMOVED lines=8> */
[----:B------:R-:W-:-:S02]  /*0880*/  SEL R239, R239, 0x10, !P3 ;  /* 0x00000010efef7807 */ /* 0x000fc40005800000 */
[----:B------:R-:W-:Y:S01]  /*0890*/  LOP3.LUT R0, R0, 0xc0, RZ, 0xc0, !PT ;  /* 0x000000c000007812 */ /* 0x000fe200078ec0ff */
[----:B------:R-:W-:Y:S01]  /*08a0*/  IMAD.IADD R12, R6, 0x1, -R3 ;  /* 0x00000001060c7824 */ /* 0x000fe200078e0a03 */
[----:B------:R-:W-:Y:S02]  /*08b0*/  LOP3.LUT R2, R4, 0x30, R2, 0xf8, !PT ;  /* 0x0000003004027812 */ /* 0x000fe400078ef802 */
[--C-:B------:R-:W-:Y:S02]  /*08c0*/  LOP3.LUT R3, R0, 0x8, R13.reuse, 0xf8, !PT ;  /* 0x0000000800037812 */ /* 0x100fe400078ef80d */
[----:B------:R-:W-:Y:S02]  /*08d0*/  SHF.R.U32.HI R0, RZ, 0x3, R0 ;  /* 0x00000003ff007819 */ /* 0x000fe40000011600 */
[----:B------:R-:W-:Y:S02]  /*08e0*/  LEA.HI R6, R7, R7, RZ, 0x1 ;  /* 0x0000000707067211 */ /* 0x000fe400078f08ff */
[----:B------:R-:W-:-:S02]  /*08f0*/  LOP3.LUT R5, R2, 0x8, R13, 0xf8, !PT ;  /* 0x0000000802057812 */ /* 0x000fc400078ef80d */
[----:B------:R-:W-:Y:S01]  /*0900*/  LOP3.LUT R221, R3, R0, RZ, 0x3c, !PT ;  /* 0x0000000003dd7212 */ /* 0x000fe200078e3cff */
[----:B------:R-:W-:Y:S01]  /*0910*/  IMAD.SHL.U32 R3, R20, 0x20, RZ ;  /* 0x0000002014037824 */ /* 0x000fe200078e00ff */
[----:B------:R-:W-:Y:S01]  /*0920*/  SHF.R.U32.HI R2, RZ, 0x3, R4 ;  /* 0x00000003ff027819 */ /* 0x000fe20000011604 */
[----:B------:R-:W-:Y:S01]  /*0930*/  IMAD.U32 R4, RZ, RZ, UR8 ;  /* 0x00000008ff047e24 */ /* 0x000fe2000f8e00ff */
[----:B------:R-:W-:Y:S01]  /*0940*/  LOP3.LUT R0, R6, 0x3fffffe, RZ, 0xc0, !PT ;  /* 0x03fffffe06007812 */ /* 0x000fe200078ec0ff */
[----:B------:R-:W-:Y:S01]  /*0950*/  USHF.R.S32.HI UR8, URZ, 0x1f, UR15 ;  /* 0x0000001f3f087899 */ /* 0x000fe2000801140f */
[----:B------:R-:W-:Y:S01]  /*0960*/  LOP3.LUT R13, R5, R2, RZ, 0x3c, !PT ;  /* 0x00000002050d7212 */ /* 0x000fe200078e3cff */
[----:B------:R-:W-:Y:S01]  /*0970*/  USHF.L.U32 UR15, UR32, 0x7, URZ ;  /* 0x00000007200f7899 */ /* 0x000fe2000800063f */
[----:B------:R-:W-:Y:S01]  /*0980*/  SHF.R.S32.HI R2, RZ, 0x3, R9 ;  /* 0x00000003ff027819 */ /* 0x000fe20000011409 */
[C---:B------:R-:W-:Y:S01]  /*0990*/  IMAD.IADD R5, R7.reuse, 0x1, -R0 ;  /* 0x0000000107057824 */ /* 0x040fe200078e0a00 */
[----:B------:R-:W-:Y:S01]  /*09a0*/  SEL R222, R230, 0xffffffe0, !P4 ;  /* 0xffffffe0e6de7807 */ /* 0x000fe20006000000 */
[----:B------:R-:W-:Y:S01]  /*09b0*/  IMAD.SHL.U32 R0, R7, 0x40, RZ ;  /* 0x0000004007007824 */ /* 0x000fe200078e00ff */
[----:B------:R-:W-:Y:S01]  /*09c0*/  LOP3.LUT P0, RZ, R12, 0x2, RZ, 0xc0, !PT ;  /* 0x000000020cff7812 */ /* 0x000fe2000780c0ff */
[----:B------:R-:W-:Y:S01]  /*09d0*/  IMAD.SHL.U32 R4, R16, 0x2, RZ ;  /* 0x0000000210047824 */ /* 0x000fe200078e00ff */
[----:B------:R-:W-:Y:S01]  /*09e0*/  UIMAD UR54, UR8, UR32, URZ ;  /* 0x00000020083672a4 */ /* 0x000fe2000f8e023f */
[----:B------:R-:W-:Y:S01]  /*09f0*/  IMAD R15, R2, 0x8, R15 ;  /* 0x00000008020f7824 */ /* 0x000fe200078e020f */
[----:B------:R-:W-:Y:S01]  /*0a00*/  LOP3.LUT R0, R0, 0x1c0, RZ, 0xc0, !PT ;  /* 0x000001c000007812 */ /* 0x000fe200078ec0ff */
[C---:B------:R-:W-:Y:S01]  /*0a10*/  IMAD R225, R11.reuse, 0x2, R2 ;  /* 0x000000020be17824 */ /* 0x040fe200078e0202 */
[----:B------:R-:W-:Y:S01]  /*0a20*/  @!UP2 UIMAD UR8, UR32, UR14, UR35 ;  /* 0x0000000e2008a2a4 */ /* 0x000fe2000f8e0223 */
[----:B------:R-:W-:Y:S01]  /*0a30*/  IMAD R2, R11, 0x200, R4 ;  /* 0x000002000b027824 */ /* 0x000fe200078e0204 */
[----:B------:R-:W-:Y:S01]  /*0a40*/  LOP3.LUT R3, R0, 0x20, R3, 0xf8, !PT ;  /* 0x0000002000037812 */ /* 0x000fe200078ef803 */
[----:B------:R-:W-:Y:S01]  /*0a50*/  IMAD.U32 R221, R8, 0x20, R221 ;  /* 0x0000002008dd7824 */ /* 0x000fe200078e00dd */
[----:B------:R-:W-:Y:S01]  /*0a60*/  SHF.R.U32.HI R0, RZ, 0x3, R0 ;  /* 0x00000003ff007819 */ /* 0x000fe20000011600 */
[----:B------:R-:W-:Y:S01]  /*0a70*/  IMAD R9, R5, 0x20, R2 ;  /* 0x0000002005097824 */ /* 0x000fe200078e0202 */
[----:B------:R-:W-:Y:S01]  /*0a80*/  SHF.R.S32.HI R2, RZ, 0x7, R18 ;  /* 0x00000007ff027819 */ /* 0x000fe20000011412 */
[----:B------:R-:W-:Y:S01]  /*0a90*/  IMAD.SHL.U32 R221, R221, 0x2, RZ ;  /* 0x00000002dddd7824 */ /* 0x000fe200078e00ff */
[----:B------:R-:W-:Y:S01]  /*0aa0*/  LOP3.LUT R7, R3, R0, RZ, 0x3c, !PT ;  /* 0x0000000003077212 */ /* 0x000fe200078e3cff */
[----:B------:R-:W-:Y:S01]  /*0ab0*/  IMAD.U32 R0, RZ, RZ, UR15 ;  /* 0x0000000fff007e24 */ /* 0x000fe2000f8e00ff */
[----:B------:R-:W-:Y:S01]  /*0ac0*/  SHF.R.S32.HI R0, RZ, 0x1, R6 ;  /* 0x00000001ff007819 */ /* 0x000fe20000011406 */
[----:B------:R-:W-:Y:S01]  /*0ad0*/  IMAD R3, R2, 0x1000, R4 ;  /* 0x0000100002037824 */ /* 0x000fe200078e0204 */
[----:B------:R-:W-:Y:S01]  /*0ae0*/  SEL R230, R230, 0xffffffe0, !P0 ;  /* 0xffffffe0e6e67807 */ /* 0x000fe20004000000 */
[----:B------:R-:W-:Y:S01]  /*0af0*/  IMAD.SHL.U32 R2, R2, 0x8, RZ ;  /* 0x0000000802027824 */ /* 0x000fe200078e00ff */
[C---:B------:R-:W-:Y:S01]  /*0b00*/  LOP3.LUT P1, RZ, R0.reuse, 0x2, RZ, 0xc0, !PT ;  /* 0x0000000200ff7812 */ /* 0x040fe2000782c0ff */
[----:B------:R-:W-:Y:S01]  /*0b10*/  IMAD.SHL.U32 R0, R0, 0x40, RZ ;  /* 0x0000004000007824 */ /* 0x000fe200078e00ff */
[----:B------:R-:W-:Y:S01]  /*0b20*/  @!UP2 UIMAD UR51, UR8, UR51, URZ ;  /* 0x000000330833a2a4 */ /* 0x000fe2000f8e023f */
[----:B------:R-:W-:Y:S01]  /*0b30*/  IMAD R5, R19, 0x400, R3 ;  /* 0x0000040013057824 */ /* 0x000fe200078e0203 */
[----:B------:R-:W-:Y:S01]  /*0b40*/  LOP3.LUT R2, R2, 0x8, RZ, 0xc0, !PT ;  /* 0x0000000802027812 */ /* 0x000fe200078ec0ff */
[----:B------:R-:W-:Y:S01]  /*0b50*/  IMAD.SHL.U32 R4, R14, 0x10, RZ ;  /* 0x000000100e047824 */ /* 0x000fe200078e00ff */
[----:B------:R-:W-:Y:S01]  /*0b60*/  LOP3.LUT R0, R0, 0xc0, RZ, 0xc0, !PT ;  /* 0x000000c000007812 */ /* 0x000fe200078ec0ff */
[----:B------:R-:W-:-:S02]  /*0b70*/  IMAD.IADD R242, R7, 0x1, R5 ;  /* 0x0000000107f27824 */ /* 0x000fc400078e0205 */
[----:B------:R-:W-:Y:S01]  /*0b80*/  IMAD.SHL.U32 R5, R14, 0x8, RZ ;  /* 0x000000080e057824 */ /* 0x000fe200078e00ff */
[----:B------:R-:W-:Y:S01]  /*0b90*/  SHF.R.U32.HI R3, RZ, 0x3, R0 ;  /* 0x00000003ff037819 */ /* 0x000fe20000011600 */
[----:B------:R-:W-:Y:S01]  /*0ba0*/  IMAD.SHL.U32 R242, R242, 0x2, RZ ;  /* 0x00000002f2f27824 */ /* 0x000fe200078e00ff */
[----:B------:R-:W-:Y:S01]  /*0bb0*/  LOP3.LUT R7, R2, 0x10, R4, 0xf8, !PT ;  /* 0x0000001002077812 */ /* 0x000fe200078ef804 */
[----:B------:R-:W-:Y:S01]  /*0bc0*/  IMAD.U32 R4, RZ, RZ, UR9 ;  /* 0x00000009ff047e24 */ /* 0x000fe2000f8e00ff */
        /* <DEDUP_REMOVED lines=10> */
[----:B------:R-:W-:Y:S01]  /*0c70*/  SHF.R.U32.HI R6, RZ, 0x3, R0 ;  /* 0x00000003ff067819 */ /* 0x000fe20000011600 */
[----:B------:R-:W-:Y:S01]  /*0c80*/  IMAD.IADD R222, R221, 0x1, R222 ;  /* 0x00000001ddde7824 */ /* 0x000fe200078e02de */
[----:B------:R-:W-:-:S02]  /*0c90*/  SHF.R.U32.HI R4, RZ, 0x3, R2 ;  /* 0x00000003ff047819 */ /* 0x000fc40000011602 */
[--C-:B------:R-:W-:Y:S01]  /*0ca0*/  LOP3.LUT R6, R6, R0, R5.reuse, 0x1e, !PT ;  /* 0x0000000006067212 */ /* 0x100fe200078e1e05 */
[----:B------:R-:W-:Y:S01]  /*0cb0*/  IMAD.SHL.U32 R0, R15, 0x20, RZ ;  /* 0x000000200f007824 */ /* 0x000fe200078e00ff */
[C---:B------:R-:W-:Y:S02]  /*0cc0*/  LOP3.LUT R5, R4.reuse, R2, R5, 0x1e, !PT ;  /* 0x0000000204057212 */ /* 0x040fe400078e1e05 */
[----:B------:R-:W-:Y:S01]  /*0cd0*/  LOP3.LUT R2, R4, R7, R2, 0x1e, !PT ;  /* 0x0000000704027212 */ /* 0x000fe200078e1e02 */
[----:B------:R-:W-:Y:S01]  /*0ce0*/  IMAD R231, R19, 0x200, R0 ;  /* 0x0000020013e77824 */ /* 0x000fe200078e0200 */
[----:B------:R-:W-:Y:S01]  /*0cf0*/  IADD3 R4, R250, 0x20, RZ ;  /* 0x00000020fa047810 */ /* 0x000fe20007ffe0ff */
[----:B------:R-:W-:Y:S01]  /*0d00*/  IMAD.U32 R225, R225, 0x200, R6 ;  /* 0x00000200e1e17824 */ /* 0x000fe200078e0006 */
[----:B------:R-:W-:Y:S01]  /*0d10*/  @P2 IADD3 R240, R242, -0x20, RZ ;  /* 0xffffffe0f2f02810 */ /* 0x000fe20007ffe0ff */
[----:B------:R-:W-:Y:S01]  /*0d20*/  IMAD.IADD R229, R0, 0x1, R2 ;  /* 0x0000000100e57824 */ /* 0x000fe200078e0202 */
[----:B------:R-:W-:Y:S01]  /*0d30*/  SHF.R.S32.HI R0, RZ, 0x2, R17 ;  /* 0x00000002ff007819 */ /* 0x000fe20000011411 */
[----:B------:R1:W-:Y:S01]  /*0d40*/  STL [R1+0xc], R4 ;  /* 0x00000c0401007387 */ /* 0x0003e20000100800 */
[----:B------:R-:W-:Y:S01]  /*0d50*/  IADD3 R2, R250, 0x40, RZ ;  /* 0x00000040fa027810 */ /* 0x000fe20007ffe0ff */
[----:B------:R-:W-:Y:S01]  /*0d60*/  IMAD.IADD R231, R231, 0x1, R5 ;  /* 0x00000001e7e77824 */ /* 0x000fe200078e0205 */
[----:B------:R-:W-:Y:S01]  /*0d70*/  LEA R225, R225, 0xf000, 0x1 ;  /* 0x0000f000e1e17811 */ /* 0x000fe200078e08ff */
[----:B------:R-:W-:-:S02]  /*0d80*/  IMAD R0, R19, 0x10, R0 ;  /* 0x0000001013007824 */ /* 0x000fc400078e0200 */
[----:B------:R2:W-:Y:S01]  /*0d90*/  STL [R1+0x10], R2 ;  /* 0x0000100201007387 */ /* 0x0005e20000100800 */
[----:B------:R-:W-:Y:S02]  /*0da0*/  IMAD.IADD R239, R239, 0x1, R240 ;  /* 0x00000001efef7824 */ /* 0x000fe400078e02f0 */
[C---:B------:R-:W-:Y:S01]  /*0db0*/  IMAD.IADD R226, R225.reuse, 0x1, R226 ;  /* 0x00000001e1e27824 */ /* 0x040fe200078e02e2 */
[----:B------:R3:W-:Y:S01]  /*0dc0*/  STL [R1+0x14], R0 ;  /* 0x0000140001007387 */ /* 0x0007e20000100800 */
[--C-:B------:R-:W-:Y:S02]  /*0dd0*/  IMAD.IADD R228, R225, 0x1, R227.reuse ;  /* 0x00000001e1e47824 */ /* 0x100fe400078e02e3 */
[----:B------:R-:W-:Y:S01]  /*0de0*/  IMAD.IADD R227, R226, 0x1, R227 ;  /* 0x00000001e2e37824 */ /* 0x000fe200078e02e3 */
[----:B-1----:R-:W-:-:S05]  /*0df0*/  LEA R4, R8, 0x9000, 0x1 ;  /* 0x0000900008047811 */ /* 0x002fca00078e08ff */
[----:B------:R1:W-:Y:S01]  /*0e00*/  STL [R1+0x38], R4 ;  /* 0x0000380401007387 */ /* 0x0003e20000100800 */
[----:B--2---:R-:W-:Y:S01]  /*0e10*/  IMAD.SHL.U32 R2, R3, 0x2, RZ ;  /* 0x0000000203027824 */ /* 0x004fe200078e00ff */
[C---:B---3--:R-:W-:Y:S02]  /*0e20*/  IADD3 R0, R4.reuse, 0x20, RZ ;  /* 0x0000002004007810 */ /* 0x048fe40007ffe0ff */
[----:B------:R-:W-:-:S05]  /*0e30*/  @P1 IADD3 R0, R4, -0x20, RZ ;  /* 0xffffffe004001810 */ /* 0x000fca0007ffe0ff */
[----:B------:R1:W-:Y:S02]  /*0e40*/  STL [R1+0x3c], R0 ;  /* 0x00003c0001007387 */ /* 0x0003e40000100800 */
.L_x_352:
        /* <DEDUP_REMOVED lines=53> */
.L_x_311:
        /* <DEDUP_REMOVED lines=23> */
[----:B------:R-:W-:Y:S02]  /*1310*/  UISETP.NE.AND UP1, UPT, UR15, -0x1, UPT ;  /* 0xffffffff0f00788c */ /* 0x000fe4000bf25270 */
[----:B------:R-:W-:Y:S01]  /*1320*/  ULDC.64 UR12, c[0x0][0x178] ;  /* 0x00005e00000c7ab9 */ /* 0x000fe20000000a00 */
[----:B------:R-:W-:Y:S01]  /*1330*/  PLOP3.LUT P0, PT, PT, PT, UP0, 0x80, 0x0 ;  /* 0x000000000000781c */ /* 0x000fe20003f0f008 */
[----:B------:R-:W-:Y:S02]  /*1340*/  UIMAD UR14, UR38, UR12, URZ ;  /* 0x0000000c260e72a4 */ /* 0x000fe4000f8e023f */
[----:B------:R-:W-:-:S02]  /*1350*/  ULDC.64 UR10, c[0x0][0x190] ;  /* 0x00006400000a7ab9 */ /* 0x000fc40000000a00 */
[----:B------:R-:W-:Y:S02]  /*1360*/  USHF.R.S32.HI UR16, URZ, 0x1f, UR7 ;  /* 0x0000001f3f107899 */ /* 0x000fe40008011407 */
[----:B------:R-:W-:Y:S02]  /*1370*/  UIMAD.WIDE.U32 UR8, UR15, UR10, URZ ;  /* 0x0000000a0f0872a5 */ /* 0x000fe4000f8e003f */
[----:B------:R-:W-:Y:S02]  /*1380*/  UIMAD UR20, UR15, UR11, URZ ;  /* 0x0000000b0f1472a4 */ /* 0x000fe4000f8e023f */
[----:B------:R-:W-:Y:S02]  /*1390*/  UIMAD.WIDE.U32 UR10, UR32, UR12, URZ ;  /* 0x0000000c200a72a5 */ /* 0x000fe4000f8e003f */
[----:B------:R-:W-:Y:S02]  /*13a0*/  UIMAD UR13, UR32, UR13, UR14 ;  /* 0x0000000d200d72a4 */ /* 0x000fe4000f8e020e */
[----:B------:R-:W-:-:S02]  /*13b0*/  ULEA.HI UR33, UR16, UR7, URZ, 0x6 ;  /* 0x0000000710217291 */ /* 0x000fc4000f8f303f */
[----:B------:R-:W-:Y:S02]  /*13c0*/  @UP0 UIADD3 UR7, UR19, UR22, URZ ;  /* 0x0000001613070290 */ /* 0x000fe4000fffe03f */
[----:B------:R-:W-:Y:S02]  /*13d0*/  ULDC.64 UR16, c[0x0][0x198] ;  /* 0x0000660000107ab9 */ /* 0x000fe40000000a00 */
[----:B------:R-:W-:Y:S02]  /*13e0*/  UIADD3 UR34, UR11, UR13, URZ ;  /* 0x0000000d0b227290 */ /* 0x000fe4000fffe03f */
[----:B------:R-:W-:Y:S02]  /*13f0*/  USEL UR39, UR10, UR8, !UP1 ;  /* 0x000000080a277287 */ /* 0x000fe4000c800000 */
        /* <DEDUP_REMOVED lines=20> */
.L_x_313:
        /* <DEDUP_REMOVED lines=18> */
.L_x_314:
        /* <DEDUP_REMOVED lines=52> */
[----:B------:R-:W-:Y:S02]  /*19a0*/  UIADD3 UR10, UR9, UR10, URZ ;  /* 0x0000000a090a7290 */ /* 0x000fe4000fffe03f */
[----:B------:R-:W-:-:S03]  /*19b0*/  USHF.R.S32.HI UR12, URZ, 0x1f, UR21 ;  /* 0x0000001f3f0c7899 */ /* 0x000fc60008011415 */
        /* <DEDUP_REMOVED lines=17> */
.L_x_315:
[----:B------:R-:W-:Y:S02]  /*1ad0*/  UMOV UR11, UR52 ;  /* 0x00000034000b7c82 */ /* 0x000fe40008000000 */
.L_x_316:
[----:B------:R-:W1:Y:S01]  /*1ae0*/  S2R R16, SR_TID.X ;  /* 0x0000000000107919 */ /* 0x000e620000002100 */
[----:B------:R-:W-:Y:S01]  /*1af0*/  UIADD3 UR8, UP5, UP4, UR8, UR46, UR48 ;  /* 0x0000002e08087290 */ /* 0x000fe2000fcbe030 */
[----:B------:R-:W-:Y:S01]  /*1b00*/  SHF.R.S32.HI R251, RZ, 0x1f, R250 ;  /* 0x0000001ffffb7819 */ /* 0x000fe200000114fa */
[----:B------:R-:W-:Y:S01]  /*1b10*/  USHF.R.S32.HI UR15, URZ, 0x1f, UR35 ;  /* 0x0000001f3f0f7899 */ /* 0x000fe20008011423 */
[----:B------:R-:W-:Y:S01]  /*1b20*/  IADD3 R4, P0, R250, UR27, RZ ;  /* 0x0000001bfa047c10 */ /* 0x000fe2000ff1e0ff */
[----:B------:R-:W-:Y:S01]  /*1b30*/  UIADD3 UR23, UP1, UP0, UR17, UR8, UR23 ;  /* 0x0000000811177290 */ /* 0x000fe2000f83e017 */
[----:B------:R-:W-:Y:S01]  /*1b40*/  IMAD.U32 R9, RZ, RZ, UR35 ;  /* 0x00000023ff097e24 */ /* 0x000fe2000f8e00ff */
[----:B------:R-:W-:Y:S01]  /*1b50*/  UIADD3.X UR7, UR10, UR50, UR55, UP5, UP4 ;  /* 0x000000320a077290 */ /* 0x000fe2000afe8437 */
[----:B------:R-:W-:Y:S01]  /*1b60*/  BSSY B1, `(.L_x_312) ;  /* 0x000088d000017945 */ /* 0x000fe20003800000 */
        /* <DEDUP_REMOVED lines=8> */
[----:B-1----:R-:W-:-:S03]  /*1bf0*/  SHF.R.S32.HI R8, RZ, 0x1f, R16 ;  /* 0x0000001fff087819 */ /* 0x002fc60000011410 */
[----:B------:R-:W-:Y:S01]  /*1c00*/  UIMAD UR10, UR35, UR9, UR7 ;  /* 0x00000009230a72a4 */ /* 0x000fe2000f8e0207 */
[----:B------:R-:W-:Y:S02]  /*1c10*/  LEA.HI R3, R8, R16, RZ, 0x2 ;  /* 0x0000001008037211 */ /* 0x000fe400078f10ff */
[----:B------:R-:W-:Y:S02]  /*1c20*/  ULDC.64 UR8, c[0x0][0x370] ;  /* 0x0000dc0000087ab9 */ /* 0x000fe40000000a00 */
[----:B------:R-:W-:Y:S01]  /*1c30*/  SHF.R.S32.HI R3, RZ, 0x2, R3 ;  /* 0x00000002ff037819 */ /* 0x000fe20000011403 */
[----:B------:R-:W-:Y:S02]  /*1c40*/  UIMAD UR7, UR29, UR8, URZ ;  /* 0x000000081d0772a4 */ /* 0x000fe4000f8e023f */
[----:B------:R-:W-:Y:S01]  /*1c50*/  UIADD3 UR8, UR20, UR16, URZ ;  /* 0x0000001014087290 */ /* 0x000fe2000fffe03f */
[----:B------:R-:W-:Y:S01]  /*1c60*/  SHF.R.S32.HI R18, RZ, 0x1f, R3 ;  /* 0x0000001fff127819 */ /* 0x000fe20000011403 */
[----:B------:R-:W-:Y:S01]  /*1c70*/  UIMAD UR7, UR20, UR9, UR7 ;  /* 0x00000009140772a4 */ /* 0x000fe2000f8e0207 */
[----:B------:R-:W-:Y:S01]  /*1c80*/  IADD3 R0, P1, R3, UR20, RZ ;  /* 0x0000001403007c10 */ /* 0x000fe2000ff3e0ff */
[----:B------:R-:W-:-:S02]  /*1c90*/  UIADD3 UR9, UR20, UR11, URZ ;  /* 0x0000000b14097290 */ /* 0x000fc4000fffe03f */
[----:B------:R-:W-:Y:S01]  /*1ca0*/  ULEA.HI.SX32 UR16, UR33, 0xffffffff, 0x1a ;  /* 0xffffffff21107891 */ /* 0x000fe2000f8fd23f */
[----:B------:R-:W-:Y:S01]  /*1cb0*/  IADD3.X R5, R18, UR29, RZ, P1, !PT ;  /* 0x0000001d12057c10 */ /* 0x000fe20008ffe4ff */
[----:B------:R-:W-:-:S04]  /*1cc0*/  IMAD.WIDE.U32 R6, R0, c[0x0][0x190], R250 ;  /* 0x0000640000067a25 */ /* 0x000fc800078e00fa */
[----:B------:R-:W-:Y:S01]  /*1cd0*/  IMAD R5, R5, c[0x0][0x190], RZ ;  /* 0x0000640005057a24 */ /* 0x000fe200078e02ff */
[----:B------:R-:W-:Y:S01]  /*1ce0*/  IADD3 R6, P1, R6, UR39, RZ ;  /* 0x0000002706067c10 */ /* 0x000fe2000ff3e0ff */
[----:B------:R-:W-:Y:S02]  /*1cf0*/  ULDC.64 UR38, c[0x0][0x200] ;  /* 0x0000800000267ab9 */ /* 0x000fe40000000a00 */
[----:B------:R-:W-:Y:S01]  /*1d00*/  IMAD R0, R0, c[0x0][0x194], R5 ;  /* 0x0000650000007a24 */ /* 0x000fe200078e0205 */
[----:B------:R-:W-:Y:S01]  /*1d10*/  IADD3.X R5, R251, UR28, RZ, P0, !PT ;  /* 0x0000001cfb057c10 */ /* 0x000fe200087fe4ff */
[----:B------:R-:W-:Y:S01]  /*1d20*/  ULDC.64 UR28, c[0x0][0x3c8] ;  /* 0x0000f200001c7ab9 */ /* 0x000fe20000000a00 */
[----:B------:R-:W-:Y:S02]  /*1d30*/  PLOP3.LUT P0, PT, PT, PT, UP0, 0x80, 0x0 ;  /* 0x000000000000781c */ /* 0x000fe40003f0f008 */
[----:B------:R-:W-:Y:S01]  /*1d40*/  IADD3.X R7, R7, UR34, R0, P1, !PT ;  /* 0x0000002207077c10 */ /* 0x000fe20008ffe400 */
[----:B------:R-:W-:-:S04]  /*1d50*/  IMAD.U32 R0, RZ, RZ, UR20 ;  /* 0x00000014ff007e24 */ /* 0x000fc8000f8e00ff */
[----:B------:R-:W-:-:S04]  /*1d60*/  IMAD.WIDE.U32 R4, R0, c[0x0][0x370], R4 ;  /* 0x0000dc0000047a25 */ /* 0x000fc800078e0004 */
[----:B------:R-:W-:Y:S01]  /*1d70*/  IMAD.U32 R0, RZ, RZ, UR35 ;  /* 0x00000023ff007e24 */ /* 0x000fe2000f8e00ff */
[----:B------:R-:W-:Y:S01]  /*1d80*/  IADD3 R5, R5, UR7, RZ ;  /* 0x0000000705057c10 */ /* 0x000fe2000fffe0ff */
[----:B------:R-:W-:-:S04]  /*1d90*/  IMAD.WIDE.U32 R6, R9, c[0x0][0x1a8], R6 ;  /* 0x00006a0009067a25 */ /* 0x000fc800078e0006 */
[----:B------:R-:W-:Y:S01]  /*1da0*/  IMAD.WIDE.U32 R4, R0, c[0x0][0x378], R4 ;  /* 0x0000de0000047a25 */ /* 0x000fe200078e0004 */
[----:B------:R-:W-:Y:S02]  /*1db0*/  LEA.HI R0, R8, R16, RZ, 0x5 ;  /* 0x0000001008007211 */ /* 0x000fe400078f28ff */
[----:B------:R-:W-:Y:S01]  /*1dc0*/  IADD3 R15, R7, UR13, RZ ;  /* 0x0000000d070f7c10 */ /* 0x000fe2000fffe0ff */
[----:B------:R-:W-:Y:S01]  /*1dd0*/  IMAD R7, R18, c[0x0][0x370], RZ ;  /* 0x0000dc0012077a24 */ /* 0x000fe200078e02ff */
[----:B------:R-:W-:Y:S02]  /*1de0*/  LOP3.LUT R8, R0, 0xffffffe0, RZ, 0xc0, !PT ;  /* 0xffffffe000087812 */ /* 0x000fe400078ec0ff */
[----:B------:R-:W-:Y:S01]  /*1df0*/  IADD3 R5, R5, UR10, RZ ;  /* 0x0000000a05057c10 */ /* 0x000fe2000fffe0ff */
[C---:B------:R-:W-:Y:S01]  /*1e00*/  IMAD R7, R3.reuse, c[0x0][0x374], R7 ;  /* 0x0000dd0003077a24 */ /* 0x040fe200078e0207 */
[----:B------:R-:W-:Y:S01]  /*1e10*/  UIMAD.WIDE UR10, UR9, UR14, UR28 ;  /* 0x0000000e090a72a5 */ /* 0x000fe2000f8e021c */
[----:B------:R-:W-:Y:S01]  /*1e20*/  IMAD.IADD R16, R16, 0x1, -R8 ;  /* 0x0000000110107824 */ /* 0x000fe200078e0a08 */
[----:B------:R-:W-:Y:S01]  /*1e30*/  SHF.R.S32.HI R8, RZ, 0x5, R0 ;  /* 0x00000005ff087819 */ /* 0x000fe20000011400 */
[----:B------:R-:W-:Y:S01]  /*1e40*/  IMAD.WIDE.U32 R4, R3, c[0x0][0x370], R4 ;  /* 0x0000dc0003047a25 */ /* 0x000fe200078e0004 */
[----:B------:R-:W-:Y:S01]  /*1e50*/  LEA R10, P3, R6, c[0x0][0x160], 0x1 ;  /* 0x00005800060a7a11 */ /* 0x000fe200078608ff */
[----:B------:R-:W-:-:S02]  /*1e60*/  UIMAD.WIDE UR14, UR8, UR14, UR38 ;  /* 0x0000000e080e72a5 */ /* 0x000fc4000f8e0226 */
[----:B------:R-:W-:Y:S01]  /*1e70*/  IMAD R8, R8, UR47, R16 ;  /* 0x0000002f08087c24 */ /* 0x000fe2000f8e0210 */
[----:B------:R-:W-:Y:S01]  /*1e80*/  LEA R12, P2, R4, c[0x0][0x330], 0x1 ;  /* 0x0000cc00040c7a11 */ /* 0x000fe200078408ff */
[----:B------:R-:W-:-:S03]  /*1e90*/  IMAD.IADD R5, R5, 0x1, R7 ;  /* 0x0000000105057824 */ /* 0x000fc600078e0207 */
[----:B------:R-:W-:Y:S02]  /*1ea0*/  IADD3 R0, P1, R8, UR23, RZ ;  /* 0x0000001708007c10 */ /* 0x000fe4000ff3e0ff */
[----:B------:R-:W-:Y:S02]  /*1eb0*/  LEA.HI.X R9, R4, c[0x0][0x334], R5, 0x1, P2 ;  /* 0x0000cd0004097a11 */ /* 0x000fe400010f0c05 */
[----:B------:R-:W-:Y:S02]  /*1ec0*/  LEA.HI.X.SX32 R8, R8, UR17, 0x1, P1 ;  /* 0x0000001108087c11 */ /* 0x000fe400088f0eff */
[----:B------:R-:W-:-:S04]  /*1ed0*/  LEA R13, P1, R0, c[0x0][0x350], 0x2 ;  /* 0x0000d400000d7a11 */ /* 0x000fc800078210ff */
[----:B------:R-:W-:Y:S02]  /*1ee0*/  LEA.HI.X R11, R0, c[0x0][0x354], R8, 0x2, P1 ;  /* 0x0000d500000b7a11 */ /* 0x000fe400008f1408 */
[----:B------:R-:W-:Y:S01]  /*1ef0*/  LEA.HI.X R8, R6, c[0x0][0x164], R15, 0x1, P3 ;  /* 0x0000590006087a11 */ /* 0x000fe200018f0c0f */
[----:B------:R-:W-:Y:S05]  /*1f00*/  @!P0 BRA `(.L_x_317) ;  /* 0x00007c0000008947 */ /* 0x000fea0003800000 */
[----:B------:R-:W2:Y:S01]  /*1f10*/  LDL R19, [R1+0x34] ;  /* 0x0000340001137983 */ /* 0x000ea20000100800 */
[----:B------:R-:W-:Y:S01]  /*1f20*/  PLOP3.LUT P0, PT, PT, PT, UP3, 0x80, 0x0 ;  /* 0x000000000000781c */ /* 0x000fe20003f0f038 */
[----:B------:R-:W-:Y:S01]  /*1f30*/  ULDC.64 UR8, c[0x0][0x1a0] ;  /* 0x0000680000087ab9 */ /* 0x000fe20000000a00 */
[----:B------:R-:W-:Y:S01]  /*1f40*/  IMAD.U32 R4, RZ, RZ, UR21 ;  /* 0x00000015ff047e24 */ /* 0x000fe2000f8e00ff */
[----:B------:R-:W-:Y:S01]  /*1f50*/  UIMAD UR7, UR12, UR8, URZ ;  /* 0x000000080c0772a4 */ /* 0x000fe2000f8e023f */
[----:B------:R-:W-:Y:S01]  /*1f60*/  BSSY B0, `(.L_x_318) ;  /* 0x0000044000007945 */ /* 0x000fe20003800000 */
[----:B------:R-:W-:Y:S01]  /*1f70*/  UIMAD UR8, UR18, -0x80, UR6 ;  /* 0xffffff80120878a4 */ /* 0x000fe2000f8e0206 */
[----:B------:R-:W-:Y:S01]  /*1f80*/  IMAD.WIDE.U32 R4, R4, c[0x0][0x1a0], R250 ;  /* 0x0000680004047a25 */ /* 0x000fe200078e00fa */
[----:B------:R-:W-:Y:S01]  /*1f90*/  UIMAD UR7, UR21, UR9, UR7 ;  /* 0x00000009150772a4 */ /* 0x000fe2000f8e0207 */
[----:B------:R-:W-:Y:S01]  /*1fa0*/  MOV R247, R8 ;  /* 0x0000000800f77202 */ /* 0x000fe20000000f00 */
[----:B------:R-:W-:Y:S01]  /*1fb0*/  UMOV UR17, UR10 ;  /* 0x0000000a00117c82 */ /* 0x000fe20008000000 */
[----:B------:R-:W-:Y:S01]  /*1fc0*/  IMAD.MOV.U32 R244, RZ, RZ, R13 ;  /* 0x000000fffff47224 */ /* 0x000fe200078e000d */
[----:B------:R-:W-:Y:S01]  /*1fd0*/  ISETP.GE.AND P1, PT, R3, UR8, PT ;  /* 0x0000000803007c0c */ /* 0x000fe2000bf26270 */
[----:B------:R-:W-:Y:S01]  /*1fe0*/  IMAD.MOV.U32 R248, RZ, RZ, R10 ;  /* 0x000000fffff87224 */ /* 0x000fe200078e000a */
[----:B------:R-:W-:Y:S01]  /*1ff0*/  @P0 BAR.SYNC.DEFER_BLOCKING 0x0 ;  /* 0x0000000000000b1d */ /* 0x000fe20000010000 */
[----:B------:R-:W-:Y:S01]  /*2000*/  IMAD.U32 R7, RZ, RZ, UR7 ;  /* 0x00000007ff077e24 */ /* 0x000fe2000f8e00ff */
[----:B------:R-:W-:Y:S01]  /*2010*/  IADD3 R6, P2, R4, UR30, RZ ;  /* 0x0000001e04067c10 */ /* 0x000fe2000ff5e0ff */
[----:B------:R-:W-:Y:S01]  /*2020*/  IMAD R4, R17, c[0x0][0x1b8], RZ ;  /* 0x00006e0011047a24 */ /* 0x000fe200078e02ff */
[----:B------:R-:W-:Y:S01]  /*2030*/  MOV R245, R9 ;  /* 0x0000000900f57202 */ /* 0x000fe20000000f00 */
[----:B------:R-:W-:Y:S01]  /*2040*/  IMAD.MOV.U32 R246, RZ, RZ, R12 ;  /* 0x000000fffff67224 */ /* 0x000fe200078e000c */
[----:B------:R-:W-:Y:S01]  /*2050*/  UMOV UR7, UR16 ;  /* 0x0000001000077c82 */ /* 0x000fe20008000000 */
[----:B------:R-:W-:Y:S01]  /*2060*/  IADD3.X R7, R5, UR31, R7, P2, !PT ;  /* 0x0000001f05077c10 */ /* 0x000fe200097fe407 */
[----:B------:R-:W-:Y:S01]  /*2070*/  ULEA.HI UR9, UR7, UR7, URZ, 0x1 ;  /* 0x0000000707097291 */ /* 0x000fe2000f8f083f */
[C---:B------:R-:W-:Y:S01]  /*2080*/  IMAD R4, R14.reuse, c[0x0][0x1bc], R4 ;  /* 0x00006f000e047a24 */ /* 0x040fe200078e0204 */
[----:B------:R-:W-:Y:S01]  /*2090*/  UMOV UR16, UR11 ;  /* 0x0000000b00107c82 */ /* 0x000fe20008000000 */
[----:B------:R-:W-:Y:S01]  /*20a0*/  MOV R243, R11 ;  /* 0x0000000b00f37202 */ /* 0x000fe20000000f00 */
[----:B------:R-:W-:Y:S01]  /*20b0*/  ULOP3.LUT UR9, UR9, 0xfffffffe, URZ, 0xc0, !UPT ;  /* 0xfffffffe09097892 */ /* 0x000fe2000f8ec03f */
[----:B------:R-:W-:-:S03]  /*20c0*/  IMAD.WIDE.U32 R6, R14, c[0x0][0x1b8], R6 ;  /* 0x00006e000e067a25 */ /* 0x000fc600078e0006 */
[----:B------:R-:W-:Y:S02]  /*20d0*/  UIADD3 UR9, UR7, -UR9, URZ ;  /* 0x8000000907097290 */ /* 0x000fe4000fffe03f */
[----:B------:R-:W-:Y:S02]  /*20e0*/  IADD3 R13, R7, R4, RZ ;  /* 0x00000004070d7210 */ /* 0x000fe40007ffe0ff */
        /* <DEDUP_REMOVED lines=43> */
.L_x_319:
[----:B------:R-:W-:Y:S05]  /*23a0*/  BSYNC B0 ;  /* 0x0000000000007941 */ /* 0x000fea0003800000 */
.L_x_318:
        /* <DEDUP_REMOVED lines=41> */
.L_x_321:
[----:B------:R-:W-:Y:S05]  /*2640*/  BSYNC B0 ;  /* 0x0000000000007941 */ /* 0x000fea0003800000 */
.L_x_320:
        /* <DEDUP_REMOVED lines=39> */
.L_x_323:
[----:B------:R-:W-:Y:S05]  /*28c0*/  BSYNC B0 ;  /* 0x0000000000007941 */ /* 0x000fea0003800000 */
.L_x_322:
        /* <DEDUP_REMOVED lines=19> */
.L_x_325:
        /* <DEDUP_REMOVED lines=36> */
.L_x_326:
[----:B------:R-:W-:Y:S05]  /*2c40*/  BSYNC B0 ;  /* 0x0000000000007941 */ /* 0x000fea0003800000 */
.L_x_324:
[----:B--2-4-:R-:W2:Y:S01]  /*2c50*/  LDL R9, [R1+0x14] ;  /* 0x0000140001097983 */ /* 0x014ea20000100800 */
[----:B-1----:R-:W-:Y:S01]  /*2c60*/  IMAD.MOV.U32 R7, RZ, RZ, 0x4 ;  /* 0x00000004ff077424 */ /* 0x002fe200078e00ff */
[----:B------:R-:W-:Y:S01]  /*2c70*/  MOV R8, 0x7f800000 ;  /* 0x7f80000000087802 */ /* 0x000fe20000000f00 */
[----:B------:R-:W-:Y:S02]  /*2c80*/  IMAD.MOV.U32 R10, RZ, RZ, 0x7f800000 ;  /* 0x7f800000ff0a7424 */ /* 0x000fe400078e00ff */
[----:B------:R-:W-:Y:S01]  /*2c90*/  IMAD.MOV.U32 R252, RZ, RZ, 0x7f800000 ;  /* 0x7f800000fffc7424 */ /* 0x000fe200078e00ff */
[C---:B--2---:R-:W-:Y:S02]  /*2ca0*/  IADD3 R6, R9.reuse, 0x28, RZ ;  /* 0x0000002809067810 */ /* 0x044fe40007ffe0ff */
[----:B------:R-:W-:Y:S02]  /*2cb0*/  IADD3 R5, R9, 0x8, RZ ;  /* 0x0000000809057810 */ /* 0x000fe40007ffe0ff */
[----:B------:R-:W-:-:S02]  /*2cc0*/  ISETP.GE.AND P2, PT, R6, UR8, PT ;  /* 0x0000000806007c0c */ /* 0x000fc4000bf46270 */
[----:B------:R-:W-:Y:S02]  /*2cd0*/  IADD3 R4, R9, 0x20, RZ ;  /* 0x0000002009047810 */ /* 0x000fe40007ffe0ff */
[----:B------:R-:W-:Y:S02]  /*2ce0*/  ISETP.GE.AND P4, PT, R5, UR8, PT ;  /* 0x0000000805007c0c */ /* 0x000fe4000bf86270 */
[----:B------:R-:W-:Y:S02]  /*2cf0*/  ISETP.GE.AND P6, PT, R9, UR8, PT ;  /* 0x0000000809007c0c */ /* 0x000fe4000bfc6270 */
[----:B------:R-:W-:Y:S01]  /*2d00*/  ISETP.GE.AND P3, PT, R4, UR8, PT ;  /* 0x0000000804007c0c */ /* 0x000fe2000bf66270 */
[----:B------:R-:W-:Y:S01]  /*2d10*/  IMAD.MOV.U32 R4, RZ, RZ, 0x4 ;  /* 0x00000004ff047424 */ /* 0x000fe200078e00ff */
[----:B------:R-:W-:-:S03]  /*2d20*/  ULDC.64 UR8, c[0x0][0x198] ;  /* 0x0000660000087ab9 */ /* 0x000fc60000000a00 */
[----:B------:R-:W-:Y:S01]  /*2d30*/  IMAD.WIDE R4, R9, R4, UR14 ;  /* 0x0000000e09047e25 */ /* 0x000fe2000f8e0204 */
[----:B------:R-:W-:-:S03]  /*2d40*/  MOV R9, 0x7f800000 ;  /* 0x7f80000000097802 */ /* 0x000fc60000000f00 */
[----:B------:R-:W-:Y:S02]  /*2d50*/  @!P2 IMAD.WIDE R6, R6, R7, UR14 ;  /* 0x0000000e0606ae25 */ /* 0x000fe4000f8e0207 */
[----:B------:R1:W2:Y:S04]  /*2d60*/  @!P6 LDG.E R10, [R4.64] ;  /* 0x00000004040ae981 */ /* 0x0002a8000c1e1900 */
[----:B---3--:R4:W3:Y:S04]  /*2d70*/  @!P2 LDG.E R8, [R6.64] ;  /* 0x000000040608a981 */ /* 0x0088e8000c1e1900 */
[----:B------:R1:W2:Y:S01]  /*2d80*/  @!P4 LDG.E R9, [R4.64+0x20] ;  /* 0x000020040409c981 */ /* 0x0002a2000c1e1900 */
[----:B------:R-:W-:-:S03]  /*2d90*/  UIMAD UR8, UR12, UR8, URZ ;  /* 0x000000080c0872a4 */ /* 0x000fc6000f8e023f */
[----:B------:R1:W5:Y:S01]  /*2da0*/  @!P3 LDG.E R252, [R4.64+0x80] ;  /* 0x0000800404fcb981 */ /* 0x000362000c1e1900 */
[----:B------:R-:W-:-:S03]  /*2db0*/  UIMAD UR8, UR21, UR9, UR8 ;  /* 0x00000009150872a4 */ /* 0x000fc6000f8e0208 */
[----:B------:R2:W-:Y:S04]  /*2dc0*/  @P1 STS [R0+0x9000], RZ ;  /* 0x009000ff00001388 */ /* 0x0005e80000000800 */
[----:B------:R2:W-:Y:S04]  /*2dd0*/  @P1 STS [R0+0x9004], RZ ;  /* 0x009004ff00001388 */ /* 0x0005e80000000800 */
[----:B------:R2:W-:Y:S04]  /*2de0*/  @P1 STS.64 [R0+0x9008], RZ ;  /* 0x009008ff00001388 */ /* 0x0005e80000000a00 */
[----:B------:R2:W-:Y:S01]  /*2df0*/  @P1 STS.128 [R0+0xb000], RZ ;  /* 0x00b000ff00001388 */ /* 0x0005e20000000c00 */
[----:B-1----:R-:W-:-:S03]  /*2e00*/  MOV R4, UR21 ;  /* 0x0000001500047c02 */ /* 0x002fc60008000f00 */
[----:B------:R1:W-:Y:S02]  /*2e10*/  @P1 STS.128 [R0+0xd000], RZ ;  /* 0x00d000ff00001388 */ /* 0x0003e40000000c00 */
[----:B------:R-:W-:-:S05]  /*2e20*/  IMAD.WIDE.U32 R4, R4, c[0x0][0x198], R250 ;  /* 0x0000660004047a25 */ /* 0x000fca00078e00fa */
[----:B----4-:R-:W-:Y:S01]  /*2e30*/  IADD3 R6, P2, R4, UR24, RZ ;  /* 0x0000001804067c10 */ /* 0x010fe2000ff5e0ff */
[----:B------:R-:W-:-:S05]  /*2e40*/  IMAD.U32 R4, RZ, RZ, UR8 ;  /* 0x00000008ff047e24 */ /* 0x000fca000f8e00ff */
[----:B------:R-:W-:Y:S01]  /*2e50*/  IADD3.X R7, R5, UR25, R4, P2, !PT ;  /* 0x0000001905077c10 */ /* 0x000fe200097fe404 */
[----:B------:R-:W-:Y:S01]  /*2e60*/  IMAD R4, R17, c[0x0][0x1b0], RZ ;  /* 0x00006c0011047a24 */ /* 0x000fe200078e02ff */
[----:B------:R-:W-:Y:S03]  /*2e70*/  BSSY B0, `(.L_x_327) ;  /* 0x000002b000007945 */ /* 0x000fe60003800000 */
[C---:B------:R-:W-:Y:S02]  /*2e80*/  IMAD R4, R14.reuse, c[0x0][0x1b4], R4 ;  /* 0x00006d000e047a24 */ /* 0x040fe400078e0204 */
[----:B------:R-:W-:-:S05]  /*2e90*/  IMAD.WIDE.U32 R6, R14, c[0x0][0x1b0], R6 ;  /* 0x00006c000e067a25 */ /* 0x000fca00078e0006 */
[----:B------:R-:W-:Y:S01]  /*2ea0*/  IADD3 R13, R7, R4, RZ ;  /* 0x00000004070d7210 */ /* 0x000fe20007ffe0ff */
[----:B---3--:R1:W-:Y:S04]  /*2eb0*/  STL [R1], R8 ;  /* 0x0000000801007387 */ /* 0x0083e80000100800 */
[----:B--2---:R1:W-:Y:S04]  /*2ec0*/  STL [R1+0x8], R9 ;  /* 0x0000080901007387 */ /* 0x0043e80000100800 */
[----:B------:R1:W-:Y:S01]  /*2ed0*/  STL [R1+0x4], R10 ;  /* 0x0000040a01007387 */ /* 0x0003e20000100800 */
        /* <DEDUP_REMOVED lines=36> */
.L_x_328:
[----:B------:R-:W-:Y:S05]  /*3120*/  BSYNC B0 ;  /* 0x0000000000007941 */ /* 0x000fea0003800000 */
.L_x_327:
[----:B------:R2:W-:Y:S01]  /*3130*/  @P5 STS.128 [R0+0xa000], RZ ;  /* 0x00a000ff00005388 */ /* 0x0005e20000000c00 */
[----:B------:R-:W-:Y:S03]  /*3140*/  BSSY B0, `(.L_x_329) ;  /* 0x0000025000007945 */ /* 0x000fe60003800000 */
[----:B------:R2:W-:Y:S04]  /*3150*/  @P5 STS.128 [R0+0xc000], RZ ;  /* 0x00c000ff00005388 */ /* 0x0005e80000000c00 */
[----:B------:R2:W-:Y:S01]  /*3160*/  @P5 STS.128 [R0+0xe000], RZ ;  /* 0x00e000ff00005388 */ /* 0x0005e20000000c00 */
[----:B------:R-:W-:Y:S05]  /*3170*/  @P5 BRA `(.L_x_330) ;  /* 0x0000021000005947 */ /* 0x000fea0003800000 */
[----:B-1----:R-:W3:Y:S04]  /*3180*/  LDL R8, [R1+0xc] ;  /* 0x00000c0001087983 */ /* 0x002ee80000100800 */
        /* <DEDUP_REMOVED lines=10> */
[----:B---3--:R-:W-:Y:S02]  /*3230*/  ISETP.GE.AND P4, PT, R8, c[0x0][0x220], PT ;  /* 0x0000880008007a0c */ /* 0x008fe40003f86270 */
[C---:B------:R-:W-:Y:S02]  /*3240*/  @!P5 LEA R8, P6, R10.reuse, c[0x0][0x168], 0x1 ;  /* 0x00005a000a08da11 */ /* 0x040fe400078c08ff */
[----:B----4-:R-:W-:Y:S02]  /*3250*/  ISETP.GE.AND P2, PT, R5, c[0x0][0x220], PT ;  /* 0x0000880005007a0c */ /* 0x010fe40003f46270 */
[----:B------:R-:W-:-:S05]  /*3260*/  @!P5 LEA.HI.X R9, R10, c[0x0][0x16c], R3, 0x1, P6 ;  /* 0x00005b000a09da11 */ /* 0x000fca00030f0c03 */
[----:B------:R-:W-:Y:S01]  /*3270*/  @!PT LDS RZ, [RZ] ;  /* 0x00000000fffff984 */ /* 0x000fe20000000800 */
[----:B------:R-:W-:Y:S01]  /*3280*/  @!PT LDS RZ, [RZ] ;  /* 0x00000000fffff984 */ /* 0x000fe20000000800 */
[----:B------:R-:W-:Y:S01]  /*3290*/  @!PT LDS RZ, [RZ] ;  /* 0x00000000fffff984 */ /* 0x000fe20000000800 */
[----:B------:R1:W-:Y:S02]  /*32a0*/  @!P5 LDGSTS.E.BYPASS.LTC128B.128 [R0+0xa000], [R8.64] ;  /* 0x0a0000000800dfae */ /* 0x0003e4000b901d44 */
[C---:B------:R-:W-:Y:S02]  /*32b0*/  @!P4 LEA R6, P3, R10.reuse, c[0x0][0x168], 0x1 ;  /* 0x00005a000a06ca11 */ /* 0x040fe400078608ff */
[----:B------:R1:W-:Y:S02]  /*32c0*/  @P4 STS.128 [R0+0xc000], RZ ;  /* 0x00c000ff00004388 */ /* 0x0003e40000000c00 */
[C---:B------:R-:W-:Y:S02]  /*32d0*/  @!P2 LEA R4, P1, R10.reuse, c[0x0][0x168], 0x1 ;  /* 0x00005a000a04aa11 */ /* 0x040fe400078208ff */
[C-C-:B------:R-:W-:Y:S02]  /*32e0*/  @!P4 LEA.HI.X R7, R10.reuse, c[0x0][0x16c], R3.reuse, 0x1, P3 ;  /* 0x00005b000a07ca11 */ /* 0x140fe400018f0c03 */
[----:B------:R-:W-:-:S03]  /*32f0*/  @!P2 LEA.HI.X R5, R10, c[0x0][0x16c], R3, 0x1, P1 ;  /* 0x00005b000a05aa11 */ /* 0x000fc600008f0c03 */
        /* <DEDUP_REMOVED lines=8> */
[----:B------:R1:W-:Y:S02]  /*3380*/  @!P2 LDGSTS.E.BYPASS.LTC128B.128 [R0+0xe000], [R4.64+0x80] ;  /* 0x0e0000800400afae */ /* 0x0003e4000b901d44 */
.L_x_330:
[----:B------:R-:W-:Y:S05]  /*3390*/  BSYNC B0 ;  /* 0x0000000000007941 */ /* 0x000fea0003800000 */
.L_x_329:
[----:B------:R-:W0:Y:S01]  /*33a0*/  LDGDEPBAR ;  /* 0x00000000000079af */ /* 0x000e220000000000 */
[----:B-1----:R-:W-:Y:S02]  /*33b0*/  IMAD.MOV.U32 R6, RZ, RZ, c[0x0][0x308] ;  /* 0x0000c200ff067624 */ /* 0x002fe400078e00ff */
[----:B------:R-:W-:Y:S01]  /*33c0*/  IMAD.MOV.U32 R7, RZ, RZ, c[0x0][0x30c] ;  /* 0x0000c300ff077624 */ /* 0x000fe200078e00ff */
[----:B------:R-:W-:-:S04]  /*33d0*/  DEPBAR.LE SB0, 0x1 ;  /* 0x000080400000791a */ /* 0x000fc80000000000 */
[----:B------:R-:W-:Y:S06]  /*33e0*/  BAR.SYNC.DEFER_BLOCKING 0x0 ;  /* 0x0000000000007b1d */ /* 0x000fec0000010000 */
[----:B------:R1:W3:Y:S01]  /*33f0*/  LDG.E.64 R4, [R6.64+0x8] ;  /* 0x0000080406047981 */ /* 0x0002e2000c1e1b00 */
[----:B--2---:R-:W-:-:S03]  /*3400*/  SHF.R.S32.HI R0, RZ, 0x1f, R16 ;  /* 0x0000001fff007819 */ /* 0x004fc60000011410 */
[----:B------:R-:W2:Y:S01]  /*3410*/  S2R R8, SR_TID.X ;  /* 0x0000000000087919 */ /* 0x000ea20000002100 */
[----:B------:R-:W-:-:S03]  /*3420*/  IADD3 R3, R231, 0x1800, RZ ;  /* 0x00001800e7037810 */ /* 0x000fc60007ffe0ff */
[----:B------:R-:W4:Y:S04]  /*3430*/  LDSM.16.M88.4 R172, [R221+0xf000] ;  /* 0x00f00000ddac783b */ /* 0x000f280000000200 */
[----:B------:R-:W2:Y:S04]  /*3440*/  LDSM.16.M88.4 R176, [R221+0xf400] ;  /* 0x00f40000ddb0783b */ /* 0x000ea80000000200 */
[----:B------:R-:W2:Y:S04]  /*3450*/  LDSM.16.M88.4 R180, [R222+0xf000] ;  /* 0x00f00000deb4783b */ /* 0x000ea80000000200 */
[----:B------:R-:W2:Y:S04]  /*3460*/  LDSM.16.M88.4 R184, [R222+0xf400] ;  /* 0x00f40000deb8783b */ /* 0x000ea80000000200 */
[----:B------:R-:W2:Y:S04]  /*3470*/  LDSM.16.M88.4 R188, [R221+0x11000] ;  /* 0x01100000ddbc783b */ /* 0x000ea80000000200 */
[----:B-1----:R-:W2:Y:S01]  /*3480*/  LDG.E.64 R6, [R6.64] ;  /* 0x0000000406067981 */ /* 0x002ea2000c1e1b00 */
[----:B------:R-:W-:Y:S01]  /*3490*/  SEL R3, R3, R231, !P0 ;  /* 0x000000e703037207 */ /* 0x000fe20004000000 */
[----:B------:R-:W-:Y:S01]  /*34a0*/  UIADD3 UR10, UR21, 0x80, URZ ;  /* 0x00000080150a7890 */ /* 0x000fe2000fffe03f */
[----:B------:R-:W-:Y:S01]  /*34b0*/  SHF.L.U32 R223, R231, 0x1, RZ ;  /* 0x00000001e7df7819 */ /* 0x000fe200000006ff */
[----:B------:R-:W1:Y:S01]  /*34c0*/  LDSM.16.M88.4 R192, [R221+0x11400] ;  /* 0x01140000ddc0783b */ /* 0x000e620000000200 */
[----:B------:R-:W-:Y:S01]  /*34d0*/  SHF.L.U32 R220, R3, 0x1, RZ ;  /* 0x0000000103dc7819 */ /* 0x000fe200000006ff */
[----:B------:R-:W-:Y:S01]  /*34e0*/  IMAD.MOV.U32 R249, RZ, RZ, R236 ;  /* 0x000000fffff97224 */ /* 0x000fe200078e00ec */
        /* <DEDUP_REMOVED lines=54> */
[----:B------:R-:W-:Y:S01]  /*3850*/  IADD3 R224, R223, R230, RZ ;  /* 0x000000e6dfe07210 */ /* 0x000fe20007ffe0ff */
[----:B------:R-:W-:Y:S01]  /*3860*/  UISETP.GE.AND UP0, UPT, UR10, UR6, UPT ;  /* 0x000000060a00728c */ /* 0x000fe2000bf06270 */
[----:B---3--:R-:W-:-:S04]  /*3870*/  IADD3 R16, P2, P1, R4, UR41, R16 ;  /* 0x0000002904107c10 */ /* 0x008fc8000f95e010 */
[----:B------:R-:W-:-:S05]  /*3880*/  IADD3.X R0, R5, UR49, R0, P2, P1 ;  /* 0x0000003105007c10 */ /* 0x000fca00097e2400 */
[----:B------:R3:W-:Y:S01]  /*3890*/  STL [R1+0x40], R0 ;  /* 0x0000400001007387 */ /* 0x0007e20000100800 */
[----:B--2---:R2:W1:Y:S01]  /*38a0*/  R2UR UR8, R7 ;  /* 0x00000000070873c2 */ /* 0x00446200000e0000 */
[----:B---3--:R-:W-:-:S07]  /*38b0*/  IADD3 R0, R229, 0x1800, RZ ;  /* 0x00001800e5007810 */ /* 0x008fce0007ffe0ff */
[----:B------:R3:W1:Y:S01]  /*38c0*/  R2UR UR9, R6 ;  /* 0x00000000060973c2 */ /* 0x00066200000e0000 */
[----:B------:R-:W-:-:S05]  /*38d0*/  SEL R0, R0, R229, !P0 ;  /* 0x000000e500007207 */ /* 0x000fca0004000000 */
[----:B------:R-:W-:Y:S02]  /*38e0*/  IMAD.SHL.U32 R3, R0, 0x2, RZ ;  /* 0x0000000200037824 */ /* 0x000fe400078e00ff */
[----:B------:R-:W-:-:S04]  /*38f0*/  IMAD.MOV.U32 R0, RZ, RZ, c[0x0][0x22c] ;  /* 0x00008b00ff007624 */ /* 0x000fc800078e00ff */
[----:B------:R-:W-:Y:S01]  /*3900*/  IMAD R0, R0, c[0x0][0x1c0], RZ ;  /* 0x0000700000007a24 */ /* 0x000fe200078e02ff */
[----:B--2---:R-:W2:Y:S03]  /*3910*/  S2R R7, SR_TID.X ;  /* 0x0000000000077919 */ /* 0x004ea60000002100 */
[C---:B------:R-:W-:Y:S01]  /*3920*/  IMAD.SHL.U32 R4, R0.reuse, 0x8, RZ ;  /* 0x0000000800047824 */ /* 0x040fe200078e00ff */
[----:B---3--:R-:W-:-:S04]  /*3930*/  SHF.L.U32 R6, R0, 0x4, RZ ;  /* 0x0000000400067819 */ /* 0x008fc800000006ff */
[C---:B------:R-:W-:Y:S02]  /*3940*/  IADD3 R5, R6.reuse, 0x20, RZ ;  /* 0x0000002006057810 */ /* 0x040fe40007ffe0ff */
[----:B------:R-:W-:-:S03]  /*3950*/  IADD3 R0, R6, 0x40, RZ ;  /* 0x0000004006007810 */ /* 0x000fc60007ffe0ff */
[C---:B------:R-:W-:Y:S02]  /*3960*/  IMAD.IADD R5, R4.reuse, 0x1, R5 ;  /* 0x0000000104057824 */ /* 0x040fe400078e0205 */
[----:B------:R-:W-:Y:S01]  /*3970*/  IMAD.IADD R0, R4, 0x1, R0 ;  /* 0x0000000104007824 */ /* 0x000fe200078e0200 */
[----:B--2---:R-:W-:-:S04]  /*3980*/  SHF.R.S32.HI R7, RZ, 0x1f, R7 ;  /* 0x0000001fff077819 */ /* 0x004fc80000011407 */
[----:B------:R-:W-:-:S04]  /*3990*/  LEA.HI R7, R7, R8, RZ, 0x6 ;  /* 0x0000000807077211 */ /* 0x000fc800078f30ff */
[----:B------:R-:W-:-:S05]  /*39a0*/  SHF.R.S32.HI R7, RZ, 0x6, R7 ;  /* 0x00000006ff077819 */ /* 0x000fca0000011407 */
[----:B------:R-:W-:-:S05]  /*39b0*/  IMAD.SHL.U32 R7, R7, 0x20, RZ ;  /* 0x0000002007077824 */ /* 0x000fca00078e00ff */
[----:B------:R2:W-:Y:S02]  /*39c0*/  STL [R1+0x48], R7 ;  /* 0x0000480701007387 */ /* 0x0005e40000100800 */
[----:B--2---:R-:W-:-:S05]  /*39d0*/  IMAD.WIDE.U32 R6, R16, -0x2daee0ad, RZ ;  /* 0xd2511f5310067825 */ /* 0x004fca00078e00ff */
[----:B------:R2:W-:Y:S02]  /*39e0*/  STL.64 [R1+0x20], R6 ;  /* 0x0000200601007387 */ /* 0x0005e40000100a00 */
[C---:B--2---:R-:W-:Y:S02]  /*39f0*/  IMAD.IADD R6, R4.reuse, 0x1, R5 ;  /* 0x0000000104067824 */ /* 0x044fe400078e0205 */
[----:B------:R-:W-:-:S03]  /*3a00*/  IMAD.IADD R5, R4, 0x1, R0 ;  /* 0x0000000104057824 */ /* 0x000fc600078e0200 */
[C---:B------:R-:W-:Y:S01]  /*3a10*/  IADD3 R6, R4.reuse, R6, RZ ;  /* 0x0000000604067210 */ /* 0x040fe20007ffe0ff */
[----:B------:R-:W-:-:S04]  /*3a20*/  IMAD.IADD R5, R4, 0x1, R5 ;  /* 0x0000000104057824 */ /* 0x000fc800078e0205 */
[C---:B------:R-:W-:Y:S01]  /*3a30*/  IMAD.IADD R6, R4.reuse, 0x1, R6 ;  /* 0x0000000104067824 */ /* 0x040fe200078e0206 */
[----:B------:R-:W-:-:S04]  /*3a40*/  IADD3 R5, R4, R5, RZ ;  /* 0x0000000504057210 */ /* 0x000fc80007ffe0ff */
[----:B------:R2:W-:Y:S01]  /*3a50*/  STL [R1+0x28], R6 ;  /* 0x0000280601007387 */ /* 0x0005e20000100800 */
[----:B------:R-:W-:-:S03]  /*3a60*/  IADD3 R0, R4, R5, RZ ;  /* 0x0000000504007210 */ /* 0x000fc60007ffe0ff */
[----:B------:R3:W-:Y:S01]  /*3a70*/  STL [R1+0x18], R5 ;  /* 0x0000180501007387 */ /* 0x0007e20000100800 */
[----:B--2---:R-:W-:-:S05]  /*3a80*/  IMAD.IADD R6, R4, 0x1, R6 ;  /* 0x0000000104067824 */ /* 0x004fca00078e0206 */
[----:B------:R3:W-:Y:S04]  /*3a90*/  STL [R1+0x30], R6 ;  /* 0x0000300601007387 */ /* 0x0007e80000100800 */
[----:B-1--4-:R3:W-:Y:S02]  /*3aa0*/  STL [R1+0x2c], R0 ;  /* 0x00002c0001007387 */ /* 0x0127e40000100800 */
.L_x_333:
        /* <DEDUP_REMOVED lines=8> */
[----:B-----5:R-:W2:Y:S01]  /*3b30*/  LDL R237, [R1+0x48] ;  /* 0x0000480001ed7983 */ /* 0x020ea20000100800 */
[----:B------:R-:W-:Y:S01]  /*3b40*/  PLOP3.LUT P4, PT, PT, PT, UP0, 0x80, 0x0 ;  /* 0x000000000000781c */ /* 0x000fe20003f8f008 */
[----:B------:R-:W-:Y:S01]  /*3b50*/  UIADD3 UR12, UR9, 0x1715609d, URZ ;  /* 0x1715609d090c7890 */ /* 0x000fe2000fffe03f */
[----:B------:R-:W-:Y:S01]  /*3b60*/  PLOP3.LUT P6, PT, PT, PT, UP0, 0x80, 0x0 ;  /* 0x000000000000781c */ /* 0x000fe20003fcf008 */
[----:B------:R-:W3:Y:S01]  /*3b70*/  LDL R235, [R1+0x44] ;  /* 0x0000440001eb7983 */ /* 0x000ee20000100800 */
[----:B------:R-:W-:Y:S01]  /*3b80*/  PLOP3.LUT P5, PT, PT, PT, UP0, 0x80, 0x0 ;  /* 0x000000000000781c */ /* 0x000fe20003faf008 */
[----:B------:R-:W-:Y:S02]  /*3b90*/  UISETP.GE.AND UP5, UPT, UR7, 0x1, UPT ;  /* 0x000000010700788c */ /* 0x000fe4000bfa6270 */
[----:B------:R-:W2:Y:S06]  /*3ba0*/  LDL.64 R232, [R1+0x20] ;  /* 0x0000200001e87983 */ /* 0x000eac0000100a00 */
        /* <DEDUP_REMOVED lines=47> */
[----:B------:R-:W4:Y:S04]  /*3ea0*/  LDL R155, [R1+0x8] ;  /* 0x00000800019b7983 */ /* 0x000f280000100800 */
[----:B------:R-:W2:Y:S03]  /*3eb0*/  LDSM.16.M88.4 R132, [R221+0xd400] ;  /* 0x00d40000dd84783b */ /* 0x000ea60000000200 */
[-C--:B-1----:R-:W-:Y:S05]  /*3ec0*/  HMMA.16816.F32.BF16 R4, R140, R164.reuse, R4 ;  /* 0x000000a48c04723c */ /* 0x082fea0000041804 */
[----:B------:R-:W1:Y:S01]  /*3ed0*/  @P0 S2R R152, SR_TID.X ;  /* 0x0000000000980919 */ /* 0x000e620000002100 */
[----:B------:R-:W-:Y:S02]  /*3ee0*/  PLOP3.LUT P0, PT, PT, PT, UP0, 0x80, 0x0 ;  /* 0x000000000000781c */ /* 0x000fe40003f0f008 */
        /* <DEDUP_REMOVED lines=12> */
[----:B------:R-:W4:Y:S07]  /*3fb0*/  LDL R156, [R1+0x4] ;  /* 0x00000400019c7983 */ /* 0x000f2e0000100800 */
[-C--:B------:R-:W-:Y:S01]  /*3fc0*/  HMMA.16816.F32.BF16 R12, R168, R158.reuse, R12 ;  /* 0x0000009ea80c723c */ /* 0x080fe2000004180c */
[----:B-1----:R-:W-:Y:S01]  /*3fd0*/  @P2 IMAD.SHL.U32 R0, R152, 0x2, RZ ;  /* 0x0000000298002824 */ /* 0x002fe200078e00ff */
[----:B------:R-:W-:Y:S02]  /*3fe0*/  PLOP3.LUT P2, PT, PT, PT, UP0, 0x80, 0x0 ;  /* 0x000000000000781c */ /* 0x000fe40003f4f008 */
[----:B------:R-:W-:Y:S02]  /*3ff0*/  IMAD.U32 R152, RZ, RZ, UR18 ;  /* 0x00000012ff987e24 */ /* 0x000fe4000f8e00ff */
[----:B------:R-:W-:Y:S02]  /*4000*/  @P1 LOP3.LUT R0, R237, 0x6, R0, 0xf8, !PT ;  /* 0x00000006ed001812 */ /* 0x000fe400078ef800 */
[----:B------:R-:W-:Y:S01]  /*4010*/  PLOP3.LUT P1, PT, PT, PT, UP0, 0x80, 0x0 ;  /* 0x000000000000781c */ /* 0x000fe20003f2f008 */
[C---:B------:R-:W-:Y:S01]  /*4020*/  HMMA.16816.F32.BF16 R16, R148.reuse, R158, R16 ;  /* 0x0000009e9410723c */ /* 0x040fe20000041810 */
[----:B------:R-:W1:Y:S02]  /*4030*/  S2R R237, SR_TID.X ;  /* 0x0000000000ed7919 */ /* 0x000e640000002100 */
[----:B------:R-:W-:Y:S01]  /*4040*/  @P0 IMAD R152, R152, 0x80, R0 ;  /* 0x0000008098980824 */ /* 0x000fe200078e0200 */
[----:B------:R-:W-:Y:S01]  /*4050*/  PLOP3.LUT P0, PT, PT, PT, UP0, 0x80, 0x0 ;  /* 0x000000000000781c */ /* 0x000fe20003f0f008 */
[----:B------:R-:W-:Y:S03]  /*4060*/  IMAD.U32 R0, RZ, RZ, UR7 ;  /* 0x00000007ff007e24 */ /* 0x000fe6000f8e00ff */
[----:B------:R-:W-:Y:S01]  /*4070*/  @P6 ISETP.GE.AND P6, PT, R152, UR6, PT ;  /* 0x0000000698006c0c */ /* 0x000fe2000bfc6270 */
[-C--:B------:R-:W-:Y:S03]  /*4080*/  HMMA.16816.F32.BF16 R20, R148, R132.reuse, R20 ;  /* 0x000000849414723c */ /* 0x080fe60000041814 */
[----:B---3--:R-:W-:Y:S05]  /*4090*/  IMAD R0, R0, 0x4, R235 ;  /* 0x0000000400007824 */ /* 0x008fea00078e02eb */
[C---:B------:R-:W-:Y:S07]  /*40a0*/  HMMA.16816.F32.BF16 R24, R168.reuse, R132, R24 ;  /* 0x00000084a818723c */ /* 0x040fee0000041818 */
[----:B------:R-:W-:Y:S01]  /*40b0*/  IMAD.U32 R132, RZ, RZ, UR18 ;  /* 0x00000012ff847e24 */ /* 0x000fe2000f8e00ff */
[----:B-1----:R-:W-:Y:S01]  /*40c0*/  SHF.R.S32.HI R237, RZ, 0x1f, R237 ;  /* 0x0000001fffed7819 */ /* 0x002fe200000114ed */
[-C--:B------:R-:W-:Y:S03]  /*40d0*/  HMMA.16816.F32.BF16 R28, R168, R134.reuse, R28 ;  /* 0x00000086a81c723c */ /* 0x080fe6000004181c */
[----:B------:R-:W-:Y:S04]  /*40e0*/  LEA.HI R237, R237, R238, RZ, 0x6 ;  /* 0x000000eeeded7211 */ /* 0x000fe800078f30ff */
[----:B------:R-:W-:Y:S01]  /*40f0*/  SHF.R.S32.HI R237, RZ, 0x6, R237 ;  /* 0x00000006ffed7819 */ /* 0x000fe200000114ed */
[----:B------:R-:W-:Y:S04]  /*4100*/  HMMA.16816.F32.BF16 R32, R148, R134, R32 ;  /* 0x000000869420723c */ /* 0x000fe80000041820 */
[----:B------:R-:W-:Y:S03]  /*4110*/  IMAD R132, R132, 0x4, R237 ;  /* 0x0000000484847824 */ /* 0x000fe600078e02ed */
[C---:B------:R-:W-:Y:S01]  /*4120*/  IADD3 R148, R0.reuse, 0x2, RZ ;  /* 0x0000000200947810 */ /* 0x040fe20007ffe0ff */
[----:B------:R-:W-:Y:S01]  /*4130*/  IMAD.WIDE.U32 R134, R0, -0x326172a9, RZ ;  /* 0xcd9e8d5700867825 */ /* 0x000fe200078e00ff */
[----:B------:R-:W-:Y:S01]  /*4140*/  @P0 IADD3 R0, R152, 0x1, RZ ;  /* 0x0000000198000810 */ /* 0x000fe20007ffe0ff */
[-C--:B--2---:R-:W-:Y:S01]  /*4150*/  HMMA.16816.F32.BF16 R4, R136, R140.reuse, R4 ;  /* 0x0000008c8804723c */ /* 0x084fe20000041804 */
[----:B------:R-:W-:Y:S01]  /*4160*/  PLOP3.LUT P0, PT, PT, PT, UP0, 0x80, 0x0 ;  /* 0x000000000000781c */ /* 0x000fe20003f0f008 */
[----:B------:R-:W-:Y:S01]  /*4170*/  IMAD.WIDE.U32 R148, R148, -0x326172a9, RZ ;  /* 0xcd9e8d5794947825 */ /* 0x000fe200078e00ff */
[----:B------:R-:W-:Y:S02]  /*4180*/  @P4 ISETP.GE.AND P4, PT, R0, UR6, PT ;  /* 0x0000000600004c0c */ /* 0x000fe4000bf86270 */
[----:B------:R-:W-:Y:S01]  /*4190*/  LOP3.LUT R132, R233, UR8, R132, 0x96, !PT ;  /* 0x00000008e9847c12 */ /* 0x000fe2000f8e9684 */
[----:B------:R-:W2:Y:S01]  /*41a0*/  LDL R0, [R1] ;  /* 0x0000000001007983 */ /* 0x000ea20000100800 */
[----:B------:R-:W-:Y:S01]  /*41b0*/  LOP3.LUT R150, R234, UR9, RZ, 0x3c, !PT ;  /* 0x00000009ea967c12 */ /* 0x000fe2000f8e3cff */
[C---:B------:R-:W-:Y:S04]  /*41c0*/  HMMA.16816.F32.BF16 R8, R144.reuse, R140, R8 ;  /* 0x0000008c9008723c */ /* 0x040fe80000041808 */
[-C--:B------:R-:W-:Y:S01]  /*41d0*/  LOP3.LUT R151, R135, R150.reuse, RZ, 0x3c, !PT ;  /* 0x0000009687977212 */ /* 0x080fe200078e3cff */
[----:B------:R-:W-:Y:S01]  /*41e0*/  IMAD.WIDE.U32 R132, R132, -0x326172a9, RZ ;  /* 0xcd9e8d5784847825 */ /* 0x000fe200078e00ff */
[----:B------:R-:W-:Y:S02]  /*41f0*/  LOP3.LUT R149, R149, R150, RZ, 0x3c, !PT ;  /* 0x0000009695957212 */ /* 0x000fe400078e3cff */
[-C--:B------:R-:W-:Y:S01]  /*4200*/  HMMA.16816.F32.BF16 R12, R144, R142.reuse, R12 ;  /* 0x0000008e900c723c */ /* 0x080fe2000004180c */
[----:B------:R-:W-:Y:S03]  /*4210*/  IMAD.WIDE.U32 R140, R151, -0x2daee0ad, RZ ;  /* 0xd2511f53978c7825 */ /* 0x000fe600078e00ff */
[C---:B------:R-:W-:Y:S02]  /*4220*/  LOP3.LUT R154, R133.reuse, UR10, R134, 0x96, !PT ;  /* 0x0000000a859a7c12 */ /* 0x040fe4000f8e9686 */
[----:B------:R-:W-:Y:S02]  /*4230*/  @P2 IADD3 R134, R152, 0x8, RZ ;  /* 0x0000000898862810 */ /* 0x000fe40007ffe0ff */
[----:B------:R-:W-:Y:S01]  /*4240*/  LOP3.LUT R148, R133, UR10, R148, 0x96, !PT ;  /* 0x0000000a85947c12 */ /* 0x000fe2000f8e9694 */
[C---:B------:R-:W-:Y:S01]  /*4250*/  HMMA.16816.F32.BF16 R16, R136.reuse, R142, R16 ;  /* 0x0000008e8810723c */ /* 0x040fe20000041810 */
[----:B------:R-:W-:Y:S01]  /*4260*/  @P1 ISETP.GE.AND P1, PT, R134, UR6, PT ;  /* 0x0000000686001c0c */ /* 0x000fe2000bf26270 */
[----:B------:R-:W-:Y:S01]  /*4270*/  UIADD3 UR10, UR8, 0x76cf5d0a, URZ ;  /* 0x76cf5d0a080a7890 */ /* 0x000fe2000fffe03f */
[----:B------:R-:W-:Y:S02]  /*4280*/  @P0 FSEL R4, R4, -INF , !P6 ;  /* 0xff80000004040808 */ /* 0x000fe40007000000 */
[----:B------:R-:W-:Y:S02]  /*4290*/  PLOP3.LUT P0, PT, PT, PT, UP0, 0x80, 0x0 ;  /* 0x000000000000781c */ /* 0x000fe40003f0f008 */
[----:B------:R-:W-:Y:S02]  /*42a0*/  @P5 FSEL R5, R5, -INF , !P4 ;  /* 0xff80000005055808 */ /* 0x000fe40006000000 */
[----:B------:R-:W-:Y:S03]  /*42b0*/  PLOP3.LUT P5, PT, PT, PT, UP0, 0x80, 0x0 ;  /* 0x000000000000781c */ /* 0x000fe60003faf008 */
[----:B------:R-:W-:Y:S01]  /*42c0*/  LOP3.LUT R153, R132, UR11, RZ, 0x3c, !PT ;  /* 0x0000000b84997c12 */ /* 0x000fe2000f8e3cff */
[----:B-----5:R-:W-:Y:S01]  /*42d0*/  FMUL.FTZ R132, R252, 1.4426950216293334961 ;  /* 0x3fb8aa3bfc847820 */ /* 0x020fe20000410000 */
[----:B------:R-:W-:Y:S04]  /*42e0*/  UIADD3 UR11, UR8, -0x4498517b, URZ ;  /* 0xbb67ae85080b7890 */ /* 0x000fe8000fffe03f */
[----:B------:R-:W-:Y:S02]  /*42f0*/  @P0 FSEL R8, R8, -INF , !P6 ;  /* 0xff80000008080808 */ /* 0x000fe40007000000 */
[----:B------:R-:W-:Y:S02]  /*4300*/  FSETP.NEU.FTZ.AND P0, PT, R252, -INF , PT ;  /* 0xff800000fc00780b */ /* 0x000fe40003f1d000 */
[----:B------:R-:W-:Y:S02]  /*4310*/  @P5 FSEL R10, R10, -INF , !P6 ;  /* 0xff8000000a0a5808 */ /* 0x000fe40007000000 */
[----:B------:R-:W-:Y:S02]  /*4320*/  FSEL R132, R132, RZ, P0 ;  /* 0x000000ff84847208 */ /* 0x000fe40000000000 */
[----:B------:R-:W-:Y:S02]  /*4330*/  PLOP3.LUT P0, PT, PT, PT, UP0, 0x80, 0x0 ;  /* 0x000000000000781c */ /* 0x000fe40003f0f008 */
[----:B------:R-:W-:Y:S01]  /*4340*/  LOP3.LUT R135, R232, UR11, RZ, 0x3c, !PT ;  /* 0x0000000be8877c12 */ /* 0x000fe2000f8e3cff */
[----:B------:R-:W-:Y:S01]  /*4350*/  FFMA.FTZ R8, R8, c[0x0][0x23c], -R132 ;  /* 0x00008f0008087a23 */ /* 0x000fe20000010884 */
[----:B------:R-:W-:Y:S02]  /*4360*/  UIADD3 UR11, UR9, -0x255992d5, URZ ;  /* 0xdaa66d2b090b7890 */ /* 0x000fe4000fffe03f */
[----:B------:R-:W-:Y:S01]  /*4370*/  LOP3.LUT R151, R135, R141, RZ, 0x3c, !PT ;  /* 0x0000008d87977212 */ /* 0x000fe200078e3cff */
[----:B------:R-:W-:Y:S01]  /*4380*/  MUFU.EX2 R233, R8 ;  /* 0x0000000800e97308 */ /* 0x000fe20000000800 */
[C---:B----4-:R-:W-:Y:S01]  /*4390*/  FSETP.NEU.FTZ.AND P2, PT, R155.reuse, -INF , PT ;  /* 0xff8000009b00780b */ /* 0x050fe20003f5d000 */
[----:B------:R-:W-:Y:S02]  /*43a0*/  FMUL.FTZ R133, R155, 1.4426950216293334961 ;  /* 0x3fb8aa3b9b857820 */ /* 0x000fe40000410000 */
[----:B------:R-:W-:Y:S03]  /*43b0*/  IMAD.WIDE.U32 R154, R154, -0x2daee0ad, RZ ;  /* 0xd2511f539a9a7825 */ /* 0x000fe600078e00ff */
[----:B------:R-:W-:Y:S02]  /*43c0*/  FSEL R133, R133, RZ, P2 ;  /* 0x000000ff85857208 */ /* 0x000fe40001000000 */
[----:B------:R-:W-:Y:S02]  /*43d0*/  PLOP3.LUT P2, PT, PT, PT, UP0, 0x80, 0x0 ;  /* 0x000000000000781c */ /* 0x000fe40003f4f008 */
[----:B------:R-:W-:Y:S11]  /*43e0*/  LOP3.LUT R150, R155, UR10, R140, 0x96, !PT ;  /* 0x0000000a9b967c12 */ /* 0x000ff6000f8e968c */
[----:B------:R-:W-:Y:S02]  /*43f0*/  @P2 FSEL R7, R7, -INF , !P4 ;  /* 0xff80000007072808 */ /* 0x000fe40006000000 */
[----:B------:R-:W-:Y:S03]  /*4400*/  PLOP3.LUT P2, PT, PT, PT, UP0, 0x80, 0x0 ;  /* 0x000000000000781c */ /* 0x000fe60003f4f008 */
[--C-:B------:R-:W-:Y:S06]  /*4410*/  FFMA.FTZ R171, R7, c[0x0][0x23c], -R133.reuse ;  /* 0x00008f0007ab7a23 */ /* 0x100fec0000010885 */
[----:B------:R-:W-:Y:S04]  /*4420*/  MUFU.EX2 R171, R171 ;  /* 0x000000ab00ab7308 */ /* 0x000fe80000000800 */
[----:B------:R-:W-:Y:S02]  /*4430*/  @P2 FSEL R11, R11, -INF , !P4 ;  /* 0xff8000000b0b2808 */ /* 0x000fe40006000000 */
[----:B------:R-:W-:Y:S11]  /*4440*/  PLOP3.LUT P2, PT, PT, PT, UP0, 0x80, 0x0 ;  /* 0x000000000000781c */ /* 0x000ff60003f4f008 */
[----:B------:R-:W-:Y:S02]  /*4450*/  @!UPT UIADD3 URZ, URZ, URZ, URZ ;  /* 0x0000003f3f3ff290 */ /* 0x000fe4000fffe03f */
[----:B------:R-:W-:Y:S02]  /*4460*/  @P2 IADD3 R140, R152, 0x11, RZ ;  /* 0x00000011988c2810 */ /* 0x000fe40007ffe0ff */
[----:B------:R-:W-:Y:S02]  /*4470*/  PLOP3.LUT P2, PT, PT, PT, UP0, 0x80, 0x0 ;  /* 0x000000000000781c */ /* 0x000fe40003f4f008 */
[C---:B------:R-:W-:Y:S01]  /*4480*/  FSETP.NEU.FTZ.AND P3, PT, R156.reuse, -INF , PT ;  /* 0xff8000009c00780b */ /* 0x040fe20003f7d000 */
[----:B------:R-:W-:Y:S05]  /*4490*/  FMUL.FTZ R134, R156, 1.4426950216293334961 ;  /* 0x3fb8aa3b9c867820 */ /* 0x000fea0000410000 */
[----:B------:R-:W-:Y:S02]  /*44a0*/  FSEL R134, R134, RZ, P3 ;  /* 0x000000ff86867208 */ /* 0x000fe40001800000 */
[----:B------:R-:W-:Y:S03]  /*44b0*/  PLOP3.LUT P3, PT, PT, PT, UP0, 0x80, 0x0 ;  /* 0x000000000000781c */ /* 0x000fe60003f6f008 */
[--C-:B------:R-:W-:Y:S02]  /*44c0*/  FFMA.FTZ R4, R4, c[0x0][0x23c], -R134.reuse ;  /* 0x00008f0004047a23 */ /* 0x100fe40000010886 */
[----:B------:R-:W-:Y:S02]  /*44d0*/  FFMA.FTZ R5, R5, c[0x0][0x23c], -R134 ;  /* 0x00008f0005057a23 */ /* 0x000fe40000010886 */
[----:B------:R-:W-:Y:S06]  /*44e0*/  MUFU.EX2 R166, R4 ;  /* 0x0000000400a67308 */ /* 0x000fec0000000800 */
[----:B------:R-:W-:Y:S02]  /*44f0*/  @P3 FSEL R6, R6, -INF , !P6 ;  /* 0xff80000006063808 */ /* 0x000fe40007000000 */
[----:B------:R-:W-:Y:S02]  /*4500*/  PLOP3.LUT P3, PT, PT, PT, UP0, 0x80, 0x0 ;  /* 0x000000000000781c */ /* 0x000fe40003f6f008 */
[----:B------:R-:W-:Y:S01]  /*4510*/  PLOP3.LUT P6, PT, PT, PT, UP0, 0x80, 0x0 ;  /* 0x000000000000781c */ /* 0x000fe20003fcf008 */
[--C-:B------:R-:W-:Y:S01]  /*4520*/  FFMA.FTZ R6, R6, c[0x0][0x23c], -R133.reuse ;  /* 0x00008f0006067a23 */ /* 0x100fe20000010885 */
[----:B------:R1:W-:Y:S09]  /*4530*/  MUFU.EX2 R165, R5 ;  /* 0x0000000500a57308 */ /* 0x0003f20000000800 */
[----:B------:R-:W-:Y:S01]  /*4540*/  @P3 FSEL R9, R9, -INF , !P4 ;  /* 0xff80000009093808 */ /* 0x000fe20006000000 */
[----:B------:R3:W-:Y:S01]  /*4550*/  MUFU.EX2 R164, R6 ;  /* 0x0000000600a47308 */ /* 0x0007e20000000800 */
[----:B------:R-:W-:Y:S02]  /*4560*/  PLOP3.LUT P3, PT, PT, PT, UP0, 0x80, 0x0 ;  /* 0x000000000000781c */ /* 0x000fe40003f6f008 */
[----:B------:R-:W-:Y:S01]  /*4570*/  PLOP3.LUT P4, PT, PT, PT, UP0, 0x80, 0x0 ;  /* 0x000000000000781c */ /* 0x000fe20003f8f008 */
[----:B------:R-:W-:Y:S06]  /*4580*/  FFMA.FTZ R9, R9, c[0x0][0x23c], -R132 ;  /* 0x00008f0009097a23 */ /* 0x000fec0000010884 */
[----:B------:R4:W-:Y:S04]  /*4590*/  MUFU.EX2 R232, R9 ;  /* 0x0000000900e87308 */ /* 0x0009e80000000800 */
[C---:B------:R-:W-:Y:S01]  /*45a0*/  @P3 IADD3 R7, R152.reuse, 0x10, RZ ;  /* 0x0000001098073810 */ /* 0x040fe20007ffe0ff */
[----:B-1----:R-:W-:Y:S01]  /*45b0*/  IMAD.WIDE.U32 R4, R149, -0x2daee0ad, RZ ;  /* 0xd2511f5395047825 */ /* 0x002fe200078e00ff */
[----:B------:R-:W-:Y:S02]  /*45c0*/  PLOP3.LUT P3, PT, PT, PT, UP0, 0x80, 0x0 ;  /* 0x000000000000781c */ /* 0x000fe40003f6f008 */
[----:B------:R-:W-:Y:S01]  /*45d0*/  @P4 IADD3 R141, R152, 0x18, RZ ;  /* 0x00000018988d4810 */ /* 0x000fe20007ffe0ff */
[----:B------:R-:W-:Y:S01]  /*45e0*/  IMAD.WIDE.U32 R148, R148, -0x2daee0ad, RZ ;  /* 0xd2511f5394947825 */ /* 0x000fe200078e00ff */
[----:B------:R-:W-:Y:S02]  /*45f0*/  LOP3.LUT R142, R135, R5, RZ, 0x3c, !PT ;  /* 0x00000005878e7212 */ /* 0x000fe400078e3cff */
[----:B------:R-:W-:Y:S02]  /*4600*/  @P2 ISETP.GE.AND P2, PT, R7, UR6, PT ;  /* 0x0000000607002c0c */ /* 0x000fe4000bf46270 */
[----:B---3--:R-:W-:Y:S01]  /*4610*/  @P6 IADD3 R6, R152, 0x9, RZ ;  /* 0x0000000998066810 */ /* 0x008fe20007ffe0ff */
[----:B------:R-:W-:Y:S01]  /*4620*/  IMAD.WIDE.U32 R142, R142, -0x326172a9, RZ ;  /* 0xcd9e8d578e8e7825 */ /* 0x000fe200078e00ff */
[----:B------:R-:W-:Y:S02]  /*4630*/  PLOP3.LUT P6, PT, PT, PT, UP0, 0x80, 0x0 ;  /* 0x000000000000781c */ /* 0x000fe40003fcf008 */
[----:B------:R-:W-:Y:S01]  /*4640*/  LOP3.LUT R135, R149, UR10, R4, 0x96, !PT ;  /* 0x0000000a95877c12 */ /* 0x000fe2000f8e9604 */
[----:B------:R-:W-:Y:S01]  /*4650*/  IMAD.WIDE.U32 R4, R151, -0x326172a9, RZ ;  /* 0xcd9e8d5797047825 */ /* 0x000fe200078e00ff */
[----:B------:R-:W-:Y:S01]  /*4660*/  @P0 IADD3 R152, R152, 0x19, RZ ;  /* 0x0000001998980810 */ /* 0x000fe20007ffe0ff */
[----:B------:R-:W-:Y:S01]  /*4670*/  UIADD3 UR10, UR8, 0x32370b8f, URZ ;  /* 0x32370b8f080a7890 */ /* 0x000fe2000fffe03f */
[----:B------:R-:W-:Y:S01]  /*4680*/  @P3 ISETP.GE.AND P3, PT, R6, UR6, PT ;  /* 0x0000000606003c0c */ /* 0x000fe2000bf66270 */
[----:B------:R-:W-:Y:S01]  /*4690*/  IMAD.WIDE.U32 R150, R150, -0x326172a9, RZ ;  /* 0xcd9e8d5796967825 */ /* 0x000fe200078e00ff */
[----:B------:R-:W-:Y:S02]  /*46a0*/  LOP3.LUT R8, R153, R5, RZ, 0x3c, !PT ;  /* 0x0000000599087212 */ /* 0x000fe400078e3cff */
[----:B------:R-:W-:Y:S02]  /*46b0*/  PLOP3.LUT P0, PT, PT, PT, UP0, 0x80, 0x0 ;  /* 0x000000000000781c */ /* 0x000fe40003f0f008 */
[C---:B--2---:R-:W-:Y:S01]  /*46c0*/  FSETP.NEU.FTZ.AND P5, PT, R0.reuse, -INF , PT ;  /* 0xff8000000000780b */ /* 0x044fe20003fbd000 */
[----:B------:R-:W-:Y:S01]  /*46d0*/  FMUL.FTZ R0, R0, 1.4426950216293334961 ;  /* 0x3fb8aa3b00007820 */ /* 0x000fe20000410000 */
[----:B------:R-:W-:Y:S01]  /*46e0*/  @P6 FSEL R14, R14, -INF , !P1 ;  /* 0xff8000000e0e6808 */ /* 0x000fe20004800000 */
[----:B----4-:R-:W-:Y:S01]  /*46f0*/  IMAD.WIDE.U32 R8, R8, -0x2daee0ad, RZ ;  /* 0xd2511f5308087825 */ /* 0x010fe200078e00ff */
[----:B------:R-:W-:Y:S02]  /*4700*/  PLOP3.LUT P6, PT, PT, PT, UP0, 0x80, 0x0 ;  /* 0x000000000000781c */ /* 0x000fe40003fcf008 */
[----:B------:R-:W-:Y:S02]  /*4710*/  FSEL R0, R0, RZ, P5 ;  /* 0x000000ff00007208 */ /* 0x000fe40002800000 */
[----:B------:R-:W-:Y:S02]  /*4720*/  PLOP3.LUT P5, PT, PT, PT, UP0, 0x80, 0x0 ;  /* 0x000000000000781c */ /* 0x000fe40003faf008 */
[----:B------:R-:W-:Y:S01]  /*4730*/  PLOP3.LUT P4, PT, PT, PT, UP0, 0x80, 0x0 ;  /* 0x000000000000781c */ /* 0x000fe20003f8f008 */
[--C-:B------:R-:W-:Y:S01]  /*4740*/  FFMA.FTZ R10, R10, c[0x0][0x23c], -R0.reuse ;  /* 0x00008f000a0a7a23 */ /* 0x100fe20000010800 */
[----:B------:R-:W-:Y:S01]  /*4750*/  @P0 FSEL R16, R16, -INF , !P1 ;  /* 0xff80000010100808 */ /* 0x000fe20004800000 */
[--C-:B------:R-:W-:Y:S01]  /*4760*/  FFMA.FTZ R234, R11, c[0x0][0x23c], -R0.reuse ;  /* 0x00008f000bea7a23 */ /* 0x100fe20000010800 */
[----:B------:R-:W-:Y:S01]  /*4770*/  PLOP3.LUT P0, PT, PT, PT, UP0, 0x80, 0x0 ;  /* 0x000000000000781c */ /* 0x000fe20003f0f008 */
[----:B------:R-:W-:Y:S01]  /*4780*/  FFMA.FTZ R14, R14, c[0x0][0x23c], -R0 ;  /* 0x00008f000e0e7a23 */ /* 0x000fe20000010800 */
[----:B------:R-:W-:Y:S01]  /*4790*/  LOP3.LUT R9, R9, UR10, R154, 0x96, !PT ;  /* 0x0000000a09097c12 */ /* 0x000fe2000f8e969a */
[----:B------:R-:W-:Y:S01]  /*47a0*/  FFMA.FTZ R16, R16, c[0x0][0x23c], -R134 ;  /* 0x00008f0010107a23 */ /* 0x000fe20000010886 */
[----:B------:R-:W-:Y:S01]  /*47b0*/  @P6 ISETP.GE.AND P6, PT, R152, UR6, PT ;  /* 0x0000000698006c0c */ /* 0x000fe2000bfc6270 */
[----:B------:R1:W-:Y:S01]  /*47c0*/  MUFU.EX2 R235, R10 ;  /* 0x0000000a00eb7308 */ /* 0x0003e20000000800 */
[----:B------:R-:W-:Y:S02]  /*47d0*/  LOP3.LUT R152, R151, UR11, R4, 0x96, !PT ;  /* 0x0000000b97987c12 */ /* 0x000fe4000f8e9604 */
[----:B------:R-:W-:Y:S01]  /*47e0*/  @P5 FSEL R12, R12, -INF , !P1 ;  /* 0xff8000000c0c5808 */ /* 0x000fe20004800000 */
[----:B------:R-:W2:Y:S01]  /*47f0*/  LDSM.16.M88.4 R4, [R222+0xd400] ;  /* 0x00d40000de04783b */ /* 0x000ea20000000200 */
[----:B------:R-:W-:Y:S02]  /*4800*/  PLOP3.LUT P5, PT, PT, PT, UP0, 0x80, 0x0 ;  /* 0x000000000000781c */ /* 0x000fe40003faf008 */
[----:B------:R-:W-:Y:S01]  /*4810*/  @P4 ISETP.GE.AND P4, PT, R140, UR6, PT ;  /* 0x000000068c004c0c */ /* 0x000fe2000bf86270 */
[----:B------:R-:W-:Y:S01]  /*4820*/  FFMA.FTZ R12, R12, c[0x0][0x23c], -R132 ;  /* 0x00008f000c0c7a23 */ /* 0x000fe20000010884 */
[----:B------:R-:W-:Y:S01]  /*4830*/  LOP3.LUT R140, R153, R143, RZ, 0x3c, !PT ;  /* 0x0000008f998c7212 */ /* 0x000fe200078e3cff */
[----:B------:R-:W-:Y:S01]  /*4840*/  MUFU.EX2 R163, R16 ;  /* 0x0000001000a37308 */ /* 0x000fe20000000800 */
[----:B------:R-:W-:Y:S01]  /*4850*/  @P0 FSEL R18, R18, -INF , !P1 ;  /* 0xff80000012120808 */ /* 0x000fe20004800000 */
[----:B------:R-:W-:Y:S01]  /*4860*/  IMAD.WIDE.U32 R152, R152, -0x2daee0ad, RZ ;  /* 0xd2511f5398987825 */ /* 0x000fe200078e00ff */
[----:B------:R-:W-:Y:S02]  /*4870*/  PLOP3.LUT P0, PT, PT, PT, UP0, 0x80, 0x0 ;  /* 0x000000000000781c */ /* 0x000fe40003f0f008 */
[----:B------:R-:W-:Y:S01]  /*4880*/  PLOP3.LUT P1, PT, PT, PT, UP0, 0x80, 0x0 ;  /* 0x000000000000781c */ /* 0x000fe20003f2f008 */
[--C-:B------:R-:W-:Y:S01]  /*4890*/  FFMA.FTZ R18, R18, c[0x0][0x23c], -R133.reuse ;  /* 0x00008f0012127a23 */ /* 0x100fe20000010885 */
[----:B------:R-:W-:Y:S01]  /*48a0*/  LOP3.LUT R154, R153, UR13, R8, 0x96, !PT ;  /* 0x0000000d999a7c12 */ /* 0x000fe2000f8e9608 */
[----:B------:R-:W-:Y:S01]  /*48b0*/  IMAD.WIDE.U32 R8, R9, -0x326172a9, RZ ;  /* 0xcd9e8d5709087825 */ /* 0x000fe200078e00ff */
[----:B------:R-:W-:Y:S01]  /*48c0*/  @P5 ISETP.GE.AND P5, PT, R141, UR6, PT ;  /* 0x000000068d005c0c */ /* 0x000fe2000bfa6270 */
[----:B------:R3:W-:Y:S02]  /*48d0*/  MUFU.EX2 R170, R12 ;  /* 0x0000000c00aa7308 */ /* 0x0007e40000000800 */
[----:B------:R-:W-:Y:S04]  /*48e0*/  IMAD.WIDE.U32 R140, R140, -0x2daee0ad, RZ ;  /* 0xd2511f538c8c7825 */ /* 0x000fe800078e00ff */
[----:B------:R-:W-:Y:S01]  /*48f0*/  @P0 FSEL R13, R13, -INF , !P3 ;  /* 0xff8000000d0d0808 */ /* 0x000fe20005800000 */
[----:B-1----:R-:W-:Y:S01]  /*4900*/  IMAD.WIDE.U32 R10, R135, -0x326172a9, RZ ;  /* 0xcd9e8d57870a7825 */ /* 0x002fe200078e00ff */
[----:B------:R-:W-:Y:S02]  /*4910*/  PLOP3.LUT P0, PT, PT, PT, UP0, 0x80, 0x0 ;  /* 0x000000000000781c */ /* 0x000fe40003f0f008 */
[----:B------:R-:W-:Y:S01]  /*4920*/  @P1 FSEL R15, R15, -INF , !P3 ;  /* 0xff8000000f0f1808 */ /* 0x000fe20005800000 */
[----:B------:R-:W-:Y:S01]  /*4930*/  FFMA.FTZ R13, R13, c[0x0][0x23c], -R132 ;  /* 0x00008f000d0d7a23 */ /* 0x000fe20000010884 */
[----:B------:R-:W-:Y:S01]  /*4940*/  PLOP3.LUT P1, PT, PT, PT, UP0, 0x80, 0x0 ;  /* 0x000000000000781c */ /* 0x000fe20003f2f008 */
[----:B------:R-:W-:Y:S01]  /*4950*/  MUFU.EX2 R161, R18 ;  /* 0x0000001200a17308 */ /* 0x000fe20000000800 */
[----:B------:R-:W-:Y:S01]  /*4960*/  LOP3.LUT R149, R11, UR11, R142, 0x96, !PT ;  /* 0x0000000b0b957c12 */ /* 0x000fe2000f8e968e */
[----:B------:R-:W-:Y:S01]  /*4970*/  FFMA.FTZ R15, R15, c[0x0][0x23c], -R0 ;  /* 0x00008f000f0f7a23 */ /* 0x000fe20000010800 */
[----:B------:R-:W-:Y:S01]  /*4980*/  LOP3.LUT R142, R141, UR10, R148, 0x96, !PT ;  /* 0x0000000a8d8e7c12 */ /* 0x000fe2000f8e9694 */
[----:B------:R-:W-:Y:S01]  /*4990*/  UIADD3 UR10, UR9, 0x78dde6e4, URZ ;  /* 0x78dde6e4090a7890 */ /* 0x000fe2000fffe03f */
[----:B------:R-:W-:Y:S01]  /*49a0*/  IMAD.WIDE.U32 R154, R154, -0x326172a9, RZ ;  /* 0xcd9e8d579a9a7825 */ /* 0x000fe200078e00ff */
[----:B------:R-:W-:Y:S02]  /*49b0*/  UIADD3 UR11, UR8, -0x56f99767, URZ ;  /* 0xa9066899080b7890 */ /* 0x000fe4000fffe03f */
[----:B------:R-:W-:Y:S01]  /*49c0*/  @P0 FSEL R17, R17, -INF , !P3 ;  /* 0xff80000011110808 */ /* 0x000fe20005800000 */
[----:B------:R-:W-:Y:S01]  /*49d0*/  IMAD.WIDE.U32 R148, R149, -0x2daee0ad, RZ ;  /* 0xd2511f5395947825 */ /* 0x000fe200078e00ff */
[----:B------:R-:W-:Y:S01]  /*49e0*/  PLOP3.LUT P0, PT, PT, PT, UP0, 0x80, 0x0 ;  /* 0x000000000000781c */ /* 0x000fe20003f0f008 */
[-C--:B--2---:R-:W-:Y:S01]  /*49f0*/  HMMA.16816.F32.BF16 R20, R136, R4.reuse, R20 ;  /* 0x000000048814723c */ /* 0x084fe20000041814 */
[----:B------:R-:W-:Y:S01]  /*4a00*/  @P1 FSEL R19, R19, -INF , !P3 ;  /* 0xff80000013131808 */ /* 0x000fe20005800000 */
[----:B------:R-:W-:Y:S01]  /*4a10*/  FFMA.FTZ R17, R17, c[0x0][0x23c], -R134 ;  /* 0x00008f0011117a23 */ /* 0x000fe20000010886 */
[----:B------:R-:W-:Y:S01]  /*4a20*/  PLOP3.LUT P1, PT, PT, PT, UP0, 0x80, 0x0 ;  /* 0x000000000000781c */ /* 0x000fe20003f2f008 */
[----:B------:R-:W-:Y:S01]  /*4a30*/  IMAD.WIDE.U32 R142, R142, -0x326172a9, RZ ;  /* 0xcd9e8d578e8e7825 */ /* 0x000fe200078e00ff */
[----:B------:R-:W-:Y:S01]  /*4a40*/  PLOP3.LUT P3, PT, PT, PT, UP0, 0x80, 0x0 ;  /* 0x000000000000781c */ /* 0x000fe20003f6f008 */
[----:B------:R1:W-:Y:S01]  /*4a50*/  MUFU.EX2 R167, R13 ;  /* 0x0000000d00a77308 */ /* 0x0003e20000000800 */
[----:B------:R-:W-:Y:S01]  /*4a60*/  LOP3.LUT R140, R149, UR13, R140, 0x96, !PT ;  /* 0x0000000d958c7c12 */ /* 0x000fe2000f8e968c */
[C---:B------:R-:W-:Y:S01]  /*4a70*/  HMMA.16816.F32.BF16 R24, R144.reuse, R4, R24 ;  /* 0x000000049018723c */ /* 0x040fe20000041818 */
[----:B---3--:R-:W-:Y:S03]  /*4a80*/  LOP3.LUT R12, R143, UR10, R10, 0x96, !PT ;  /* 0x0000000a8f0c7c12 */ /* 0x008fe6000f8e960a */
[----:B------:R-:W-:Y:S01]  /*4a90*/  LOP3.LUT R9, R9, UR10, R150, 0x96, !PT ;  /* 0x0000000a09097c12 */ /* 0x000fe2000f8e9696 */
[--C-:B------:R-:W-:Y:S01]  /*4aa0*/  FFMA.FTZ R19, R19, c[0x0][0x23c], -R133.reuse ;  /* 0x00008f0013137a23 */ /* 0x100fe20000010885 */
[----:B------:R-:W-:Y:S01]  /*4ab0*/  LOP3.LUT R10, R155, UR12, R8, 0x96, !PT ;  /* 0x0000000c9b0a7c12 */ /* 0x000fe2000f8e9608 */
[----:B------:R-:W-:Y:S01]  /*4ac0*/  IMAD.WIDE.U32 R140, R140, -0x326172a9, RZ ;  /* 0xcd9e8d578c8c7825 */ /* 0x000fe200078e00ff */
[-C--:B------:R-:W-:Y:S01]  /*4ad0*/  HMMA.16816.F32.BF16 R28, R144, R6.reuse, R28 ;  /* 0x00000006901c723c */ /* 0x080fe2000004181c */
[----:B------:R-:W-:Y:S01]  /*4ae0*/  MUFU.EX2 R162, R17 ;  /* 0x0000001100a27308 */ /* 0x000fe20000000800 */
[----:B------:R-:W-:Y:S02]  /*4af0*/  UIADD3 UR10, UR8, 0x646e171e, URZ ;  /* 0x646e171e080a7890 */ /* 0x000fe4000fffe03f */
[----:B------:R-:W-:Y:S01]  /*4b00*/  LOP3.LUT R142, R141, UR12, R142, 0x96, !PT ;  /* 0x0000000c8d8e7c12 */ /* 0x000fe2000f8e968e */
[----:B------:R-:W-:Y:S03]  /*4b10*/  IMAD.WIDE.U32 R10, R10, -0x2daee0ad, RZ ;  /* 0xd2511f530a0a7825 */ /* 0x000fe600078e00ff */
[----:B------:R-:W-:Y:S01]  /*4b20*/  @P0 FSEL R20, R20, -INF , !P2 ;  /* 0xff80000014140808 */ /* 0x000fe20005000000 */
[----:B------:R-:W-:Y:S01]  /*4b30*/  HMMA.16816.F32.BF16 R32, R136, R6, R32 ;  /* 0x000000068820723c */ /* 0x000fe20000041820 */
[----:B------:R-:W-:Y:S01]  /*4b40*/  PLOP3.LUT P0, PT, PT, PT, UP0, 0x80, 0x0 ;  /* 0x000000000000781c */ /* 0x000fe20003f0f008 */
[----:B------:R2:W-:Y:S01]  /*4b50*/  MUFU.EX2 R160, R19 ;  /* 0x0000001300a07308 */ /* 0x0005e20000000800 */
[----:B------:R-:W-:Y:S01]  /*4b60*/  SHF.R.U32.HI R238, RZ, 0x10, R10 ;  /* 0x00000010ffee7819 */ /* 0x000fe2000001160a */
[----:B------:R-:W-:Y:S01]  /*4b70*/  FFMA.FTZ R20, R20, c[0x0][0x23c], -R134 ;  /* 0x00008f0014147a23 */ /* 0x000fe20000010886 */
[----:B------:R-:W-:Y:S01]  /*4b80*/  @P3 FSEL R22, R22, -INF , !P2 ;  /* 0xff80000016163808 */ /* 0x000fe20005000000 */
[----:B------:R-:W-:Y:S01]  /*4b90*/  IMAD.WIDE.U32 R8, R9, -0x2daee0ad, RZ ;  /* 0xd2511f5309087825 */ /* 0x000fe200078e00ff */
[----:B------:R-:W-:Y:S02]  /*4ba0*/  @P1 FSEL R24, R24, -INF , !P2 ;  /* 0xff80000018181808 */ /* 0x000fe40005000000 */
[----:B------:R-:W-:Y:S02]  /*4bb0*/  PLOP3.LUT P1, PT, PT, PT, UP0, 0x80, 0x0 ;  /* 0x000000000000781c */ /* 0x000fe40003f2f008 */
[----:B------:R-:W-:Y:S01]  /*4bc0*/  PLOP3.LUT P3, PT, PT, PT, UP0, 0x80, 0x0 ;  /* 0x000000000000781c */ /* 0x000fe20003f6f008 */
[--C-:B------:R-:W-:Y:S01]  /*4bd0*/  FFMA.FTZ R22, R22, c[0x0][0x23c], -R133.reuse ;  /* 0x00008f0016167a23 */ /* 0x100fe20000010885 */
[----:B------:R-:W-:Y:S01]  /*4be0*/  LOP3.LUT R152, R9, UR11, R152, 0x96, !PT ;  /* 0x0000000b09987c12 */ /* 0x000fe2000f8e9698 */
[----:B------:R-:W-:Y:S01]  /*4bf0*/  FFMA.FTZ R24, R24, c[0x0][0x23c], -R132 ;  /* 0x00008f0018187a23 */ /* 0x000fe20000010884 */
[----:B------:R-:W-:Y:S01]  /*4c00*/  @P0 FSEL R26, R26, -INF , !P2 ;  /* 0xff8000001a1a0808 */ /* 0x000fe20005000000 */
[----:B------:R-:W-:Y:S01]  /*4c10*/  MUFU.EX2 R169, R14 ;  /* 0x0000000e00a97308 */ /* 0x000fe20000000800 */
[----:B------:R-:W-:Y:S01]  /*4c20*/  PLOP3.LUT P0, PT, PT, PT, UP0, 0x80, 0x0 ;  /* 0x000000000000781c */ /* 0x000fe20003f0f008 */
[----:B-1----:R-:W-:Y:S01]  /*4c30*/  IMAD.WIDE.U32 R12, R12, -0x2daee0ad, RZ ;  /* 0xd2511f530c0c7825 */ /* 0x002fe200078e00ff */
[----:B------:R-:W-:Y:S03]  /*4c40*/  PLOP3.LUT P2, PT, PT, PT, UP0, 0x80, 0x0 ;  /* 0x000000000000781c */ /* 0x000fe60003f4f008 */
[----:B------:R-:W-:Y:S01]  /*4c50*/  @P1 FSEL R23, R23, -INF , !P4 ;  /* 0xff80000017171808 */ /* 0x000fe20006000000 */
[----:B------:R-:W-:Y:S01]  /*4c60*/  IMAD.WIDE.U32 R4, R152, -0x326172a9, RZ ;  /* 0xcd9e8d5798047825 */ /* 0x000fe200078e00ff */
[----:B------:R-:W-:Y:S02]  /*4c70*/  PLOP3.LUT P1, PT, PT, PT, UP0, 0x80, 0x0 ;  /* 0x000000000000781c */ /* 0x000fe40003f2f008 */
[----:B------:R1:W-:Y:S01]  /*4c80*/  MUFU.EX2 R168, R15 ;  /* 0x0000000f00a87308 */ /* 0x0003e20000000800 */
[----:B------:R-:W-:Y:S01]  /*4c90*/  LOP3.LUT R148, R13, UR11, R148, 0x96, !PT ;  /* 0x0000000b0d947c12 */ /* 0x000fe2000f8e9694 */
[----:B------:R-:W-:Y:S01]  /*4ca0*/  UIADD3 UR11, UR9, -0x4ab325aa, URZ ;  /* 0xb54cda56090b7890 */ /* 0x000fe2000fffe03f */
[----:B------:R-:W-:Y:S01]  /*4cb0*/  LOP3.LUT R13, R11, UR10, R8, 0x96, !PT ;  /* 0x0000000a0b0d7c12 */ /* 0x000fe2000f8e9608 */
[----:B------:R-:W-:Y:S01]  /*4cc0*/  IMAD.WIDE.U32 R8, R142, -0x2daee0ad, RZ ;  /* 0xd2511f538e087825 */ /* 0x000fe200078e00ff */
[----:B------:R-:W-:Y:S02]  /*4cd0*/  @P0 FSEL R27, R27, -INF , !P4 ;  /* 0xff8000001b1b0808 */ /* 0x000fe40006000000 */
[----:B------:R-:W-:Y:S01]  /*4ce0*/  PLOP3.LUT P0, PT, PT, PT, UP0, 0x80, 0x0 ;  /* 0x000000000000781c */ /* 0x000fe20003f0f008 */
[--C-:B------:R-:W-:Y:S01]  /*4cf0*/  FFMA.FTZ R26, R26, c[0x0][0x23c], -R0.reuse ;  /* 0x00008f001a1a7a23 */ /* 0x100fe20000010800 */
[----:B------:R-:W-:Y:S01]  /*4d00*/  @P2 FSEL R25, R25, -INF , !P4 ;  /* 0xff80000019192808 */ /* 0x000fe20006000000 */
[----:B------:R-:W-:Y:S01]  /*4d10*/  MUFU.EX2 R234, R234 ;  /* 0x000000ea00ea7308 */ /* 0x000fe20000000800 */
[----:B------:R-:W-:Y:S01]  /*4d20*/  @P1 FSEL R30, R30, -INF , !P5 ;  /* 0xff8000001e1e1808 */ /* 0x000fe20006800000 */
[--C-:B------:R-:W-:Y:S01]  /*4d30*/  FFMA.FTZ R27, R27, c[0x0][0x23c], -R0.reuse ;  /* 0x00008f001b1b7a23 */ /* 0x100fe20000010800 */
[----:B------:R-:W-:Y:S01]  /*4d40*/  PLOP3.LUT P1, PT, PT, PT, UP0, 0x80, 0x0 ;  /* 0x000000000000781c */ /* 0x000fe20003f2f008 */
[--C-:B------:R-:W-:Y:S01]  /*4d50*/  FFMA.FTZ R23, R23, c[0x0][0x23c], -R133.reuse ;  /* 0x00008f0017177a23 */ /* 0x100fe20000010885 */
[----:B------:R-:W-:Y:S01]  /*4d60*/  PLOP3.LUT P2, PT, PT, PT, UP0, 0x80, 0x0 ;  /* 0x000000000000781c */ /* 0x000fe20003f4f008 */
[----:B------:R-:W-:Y:S01]  /*4d70*/  FFMA.FTZ R30, R30, c[0x0][0x23c], -R0 ;  /* 0x00008f001e1e7a23 */ /* 0x000fe20000010800 */
[----:B------:R-:W-:Y:S01]  /*4d80*/  @P3 FSEL R21, R21, -INF , !P4 ;  /* 0xff80000015153808 */ /* 0x000fe20006000000 */
[----:B------:R-:W-:Y:S01]  /*4d90*/  FFMA.FTZ R25, R25, c[0x0][0x23c], -R132 ;  /* 0x00008f0019197a23 */ /* 0x000fe20000010884 */
[----:B------:R-:W-:Y:S01]  /*4da0*/  PLOP3.LUT P3, PT, PT, PT, UP0, 0x80, 0x0 ;  /* 0x000000000000781c */ /* 0x000fe20003f6f008 */
[----:B------:R-:W-:Y:S01]  /*4db0*/  MUFU.EX2 R159, R20 ;  /* 0x00000014009f7308 */ /* 0x000fe20000000800 */
[C---:B------:R-:W-:Y:S01]  /*4dc0*/  LOP3.LUT R135, R8.reuse, 0xff, RZ, 0xc0, !PT ;  /* 0x000000ff08877812 */ /* 0x040fe200078ec0ff */
[----:B------:R-:W-:Y:S01]  /*4dd0*/  FFMA.FTZ R21, R21, c[0x0][0x23c], -R134 ;  /* 0x00008f0015157a23 */ /* 0x000fe20000010886 */
[--C-:B------:R-:W-:Y:S02]  /*4de0*/  SHF.R.U32.HI R237, RZ, 0x10, R8.reuse ;  /* 0x00000010ffed7819 */ /* 0x100fe40000011608 */
[----:B------:R-:W-:Y:S02]  /*4df0*/  SHF.R.U32.HI R141, RZ, 0x18, R8 ;  /* 0x00000018ff8d7819 */ /* 0x000fe40000011608 */
[----:B------:R-:W-:Y:S02]  /*4e00*/  LOP3.LUT R143, R8, 0xffff, RZ, 0xc0, !PT ;  /* 0x0000ffff088f7812 */ /* 0x000fe400078ec0ff */
[----:B------:R-:W-:Y:S01]  /*4e10*/  LOP3.LUT R8, R5, UR11, R154, 0x96, !PT ;  /* 0x0000000b05087c12 */ /* 0x000fe2000f8e969a */
[----:B------:R-:W-:Y:S01]  /*4e20*/  MUFU.EX2 R158, R21 ;  /* 0x00000015009e7308 */ /* 0x000fe20000000800 */
[----:B------:R-:W-:Y:S02]  /*4e30*/  @P0 FSEL R34, R34, -INF , !P5 ;  /* 0xff80000022220808 */ /* 0x000fe40006800000 */
[----:B------:R-:W-:Y:S02]  /*4e40*/  PLOP3.LUT P0, PT, PT, PT, UP0, 0x80, 0x0 ;  /* 0x000000000000781c */ /* 0x000fe40003f0f008 */
[----:B------:R-:W-:Y:S01]  /*4e50*/  LOP3.LUT R16, R4, 0xffff, RZ, 0xc0, !PT ;  /* 0x0000ffff04107812 */ /* 0x000fe200078ec0ff */
[----:B------:R-:W-:Y:S01]  /*4e60*/  FFMA.FTZ R34, R34, c[0x0][0x23c], -R133 ;  /* 0x00008f0022227a23 */ /* 0x000fe20000010885 */
[----:B------:R-:W-:Y:S02]  /*4e70*/  LOP3.LUT R18, R4, 0xff, RZ, 0xc0, !PT ;  /* 0x000000ff04127812 */ /* 0x000fe400078ec0ff */
[--C-:B--2---:R-:W-:Y:S01]  /*4e80*/  SHF.R.U32.HI R19, RZ, 0x18, R4.reuse ;  /* 0x00000018ff137819 */ /* 0x104fe20000011604 */
[----:B------:R-:W-:Y:S01]  /*4e90*/  MUFU.EX2 R157, R22 ;  /* 0x00000016009d7308 */ /* 0x000fe20000000800 */
[----:B------:R-:W-:Y:S01]  /*4ea0*/  SHF.R.U32.HI R17, RZ, 0x10, R4 ;  /* 0x00000010ff117819 */ /* 0x000fe20000011604 */
[----:B------:R-:W-:Y:S01]  /*4eb0*/  IMAD.WIDE.U32 R4, R148, -0x326172a9, RZ ;  /* 0xcd9e8d5794047825 */ /* 0x000fe200078e00ff */
[----:B------:R-:W-:Y:S01]  /*4ec0*/  LOP3.LUT R12, R9, UR10, R12, 0x96, !PT ;  /* 0x0000000a090c7c12 */ /* 0x000fe2000f8e960c */
[----:B------:R-:W-:Y:S01]  /*4ed0*/  ULDC.U8 UR10, c[0x0][0x2d8] ;  /* 0x0000b600000a7ab9 */ /* 0x000fe20000000000 */
[----:B------:R-:W-:Y:S02]  /*4ee0*/  LOP3.LUT R9, R8, 0xffff, RZ, 0xc0, !PT ;  /* 0x0000ffff08097812 */ /* 0x000fe400078ec0ff */
[----:B-1----:R-:W-:Y:S02]  /*4ef0*/  LOP3.LUT R15, R10, 0xff, RZ, 0xc0, !PT ;  /* 0x000000ff0a0f7812 */ /* 0x002fe400078ec0ff */
[----:B------:R-:W-:Y:S01]  /*4f00*/  SHF.R.U32.HI R14, RZ, 0x18, R10 ;  /* 0x00000018ff0e7819 */ /* 0x000fe2000001160a */
[----:B------:R-:W-:Y:S01]  /*4f10*/  MUFU.EX2 R155, R24 ;  /* 0x00000018009b7308 */ /* 0x000fe20000000800 */
[----:B------:R-:W-:Y:S02]  /*4f20*/  @P1 FSEL R29, R29, -INF , !P6 ;  /* 0xff8000001d1d1808 */ /* 0x000fe40007000000 */
[----:B------:R-:W-:Y:S02]  /*4f30*/  @P2 FSEL R32, R32, -INF , !P5 ;  /* 0xff80000020202808 */ /* 0x000fe40006800000 */
[----:B------:R-:W-:Y:S02]  /*4f40*/  PLOP3.LUT P2, PT, PT, PT, UP0, 0x80, 0x0 ;  /* 0x000000000000781c */ /* 0x000fe40003f4f008 */
[----:B------:R-:W-:Y:S01]  /*4f50*/  PLOP3.LUT P1, PT, PT, PT, UP0, 0x80, 0x0 ;  /* 0x000000000000781c */ /* 0x000fe20003f2f008 */
[----:B------:R-:W-:Y:S01]  /*4f60*/  FFMA.FTZ R32, R32, c[0x0][0x23c], -R134 ;  /* 0x00008f0020207a23 */ /* 0x000fe20000010886 */
[----:B------:R-:W-:Y:S01]  /*4f70*/  LOP3.LUT R142, R10, 0xffff, RZ, 0xc0, !PT ;  /* 0x0000ffff0a8e7812 */ /* 0x000fe200078ec0ff */
[----:B------:R-:W-:Y:S01]  /*4f80*/  MUFU.EX2 R153, R26 ;  /* 0x0000001a00997308 */ /* 0x000fe20000000800 */
[----:B------:R-:W-:Y:S02]  /*4f90*/  @P3 FSEL R28, R28, -INF , !P5 ;  /* 0xff8000001c1c3808 */ /* 0x000fe40006800000 */
[----:B------:R-:W-:Y:S02]  /*4fa0*/  ISETP.LE.U32.AND P4, PT, R15, UR10, PT ;  /* 0x0000000a0f007c0c */ /* 0x000fe4000bf83070 */
[----:B------:R-:W-:Y:S01]  /*4fb0*/  ISETP.LE.U32.AND P3, PT, R14, UR10, PT ;  /* 0x0000000a0e007c0c */ /* 0x000fe2000bf63070 */
[--C-:B------:R-:W-:Y:S01]  /*4fc0*/  FFMA.FTZ R28, R28, c[0x0][0x23c], -R132.reuse ;  /* 0x00008f001c1c7a23 */ /* 0x100fe20000010884 */
[C---:B------:R-:W-:Y:S01]  /*4fd0*/  LOP3.LUT R10, R4.reuse, 0xffff, RZ, 0xc0, !PT ;  /* 0x0000ffff040a7812 */ /* 0x040fe200078ec0ff */
[----:B------:R-:W-:Y:S01]  /*4fe0*/  FFMA.FTZ R132, R29, c[0x0][0x23c], -R132 ;  /* 0x00008f001d847a23 */ /* 0x000fe20000010884 */
[----:B------:R-:W-:Y:S01]  /*4ff0*/  LOP3.LUT R15, R4, 0xff, RZ, 0xc0, !PT ;  /* 0x000000ff040f7812 */ /* 0x000fe200078ec0ff */
[----:B------:R-:W1:Y:S01]  /*5000*/  MUFU.EX2 R149, R32 ;  /* 0x0000002000957308 */ /* 0x000e620000000800 */
[--C-:B------:R-:W-:Y:S02]  /*5010*/  SHF.R.U32.HI R14, RZ, 0x10, R4.reuse ;  /* 0x00000010ff0e7819 */ /* 0x100fe40000011604 */
[----:B------:R-:W-:Y:S02]  /*5020*/  SHF.R.U32.HI R11, RZ, 0x18, R4 ;  /* 0x00000018ff0b7819 */ /* 0x000fe40000011604 */
[----:B------:R-:W-:Y:S02]  /*5030*/  SHF.R.U32.HI R4, RZ, 0x8, R9 ;  /* 0x00000008ff047819 */ /* 0x000fe40000011609 */
[----:B------:R-:W-:Y:S01]  /*5040*/  LOP3.LUT R6, R5, UR11, R140, 0x96, !PT ;  /* 0x0000000b05067c12 */ /* 0x000fe2000f8e968c */
[----:B------:R-:W-:Y:S01]  /*5050*/  IMAD.U32 R140, RZ, RZ, UR17 ;  /* 0x00000011ff8c7e24 */ /* 0x000fe2000f8e00ff */
[----:B------:R-:W-:Y:S01]  /*5060*/  LOP3.LUT R7, R8, 0xff, RZ, 0xc0, !PT ;  /* 0x000000ff08077812 */ /* 0x000fe200078ec0ff */
[----:B------:R-:W-:Y:S01]  /*5070*/  MUFU.EX2 R156, R23 ;  /* 0x00000017009c7308 */ /* 0x000fe20000000800 */
[--C-:B------:R-:W-:Y:S02]  /*5080*/  SHF.R.U32.HI R5, RZ, 0x18, R8.reuse ;  /* 0x00000018ff057819 */ /* 0x100fe40000011608 */
[----:B------:R-:W-:Y:S02]  /*5090*/  SHF.R.U32.HI R8, RZ, 0x10, R8 ;  /* 0x00000010ff087819 */ /* 0x000fe40000011608 */
[----:B------:R-:W-:Y:S02]  /*50a0*/  LOP3.LUT R4, R4, 0xffff, RZ, 0xc0, !PT ;  /* 0x0000ffff04047812 */ /* 0x000fe400078ec0ff */
[----:B------:R-:W-:Y:S02]  /*50b0*/  @P0 FSEL R33, R33, -INF , !P6 ;  /* 0xff80000021210808 */ /* 0x000fe40007000000 */
[----:B------:R-:W-:Y:S01]  /*50c0*/  ISETP.LE.U32.AND P0, PT, R4, UR10, PT ;  /* 0x0000000a04007c0c */ /* 0x000fe2000bf03070 */
[----:B------:R-:W-:Y:S01]  /*50d0*/  MUFU.EX2 R154, R25 ;  /* 0x00000019009a7308 */ /* 0x000fe20000000800 */
[----:B------:R-:W-:Y:S01]  /*50e0*/  LOP3.LUT R8, R8, 0xff, RZ, 0xc0, !PT ;  /* 0x000000ff08087812 */ /* 0x000fe200078ec0ff */
[----:B------:R-:W-:Y:S01]  /*50f0*/  FFMA.FTZ R134, R33, c[0x0][0x23c], -R134 ;  /* 0x00008f0021867a23 */ /* 0x000fe20000010886 */
[----:B------:R-:W-:Y:S01]  /*5100*/  LOP3.LUT R4, R6, 0xffff, RZ, 0xc0, !PT ;  /* 0x0000ffff06047812 */ /* 0x000fe200078ec0ff */
[----:B-1----:R-:W-:Y:S01]  /*5110*/  @!P4 FADD.FTZ R149, -R149, -RZ ;  /* 0x800000ff9595c221 */ /* 0x002fe20000010100 */
[----:B------:R-:W-:Y:S02]  /*5120*/  @P2 FSEL R31, R31, -INF , !P6 ;  /* 0xff8000001f1f2808 */ /* 0x000fe40007000000 */
[----:B------:R-:W-:Y:S02]  /*5130*/  @P1 FSEL R35, R35, -INF , !P6 ;  /* 0xff80000023231808 */ /* 0x000fe40007000000 */
[----:B------:R-:W-:Y:S01]  /*5140*/  ISETP.LE.U32.AND P6, PT, R8, UR10, PT ;  /* 0x0000000a08007c0c */ /* 0x000fe2000bfc3070 */
[----:B------:R-:W-:Y:S01]  /*5150*/  MUFU.EX2 R148, R134 ;  /* 0x0000008600947308 */ /* 0x000fe20000000800 */
[----:B------:R-:W-:Y:S01]  /*5160*/  SHF.R.U32.HI R4, RZ, 0x8, R4 ;  /* 0x00000008ff047819 */ /* 0x000fe20000011604 */
[----:B------:R-:W-:Y:S01]  /*5170*/  @!P0 FADD.FTZ R165, -R165, -RZ ;  /* 0x800000ffa5a58221 */ /* 0x000fe20000010100 */
[----:B------:R-:W-:Y:S01]  /*5180*/  ISETP.LE.U32.AND P2, PT, R5, UR10, PT ;  /* 0x0000000a05007c0c */ /* 0x000fe2000bf43070 */
[----:B------:R-:W-:Y:S01]  /*5190*/  FFMA.FTZ R0, R31, c[0x0][0x23c], -R0 ;  /* 0x00008f001f007a23 */ /* 0x000fe20000010800 */
[----:B------:R-:W-:Y:S01]  /*51a0*/  ISETP.LE.U32.AND P5, PT, R7, UR10, PT ;  /* 0x0000000a07007c0c */ /* 0x000fe2000bfa3070 */
[----:B------:R-:W-:Y:S01]  /*51b0*/  FFMA.FTZ R133, R35, c[0x0][0x23c], -R133 ;  /* 0x00008f0023857a23 */ /* 0x000fe20000010885 */
[----:B------:R-:W-:Y:S02]  /*51c0*/  LOP3.LUT R4, R4, 0xffff, RZ, 0xc0, !PT ;  /* 0x0000ffff04047812 */ /* 0x000fe400078ec0ff */
[----:B------:R-:W-:Y:S01]  /*51d0*/  LOP3.LUT R7, R6, 0xff, RZ, 0xc0, !PT ;  /* 0x000000ff06077812 */ /* 0x000fe200078ec0ff */
[----:B------:R-:W-:Y:S01]  /*51e0*/  MUFU.EX2 R144, R0 ;  /* 0x0000000000907308 */ /* 0x000fe20000000800 */
[--C-:B------:R-:W-:Y:S01]  /*51f0*/  SHF.R.U32.HI R5, RZ, 0x10, R6.reuse ;  /* 0x00000010ff057819 */ /* 0x100fe20000011606 */
[----:B------:R-:W-:Y:S01]  /*5200*/  @!P6 FADD.FTZ R164, -R164, -RZ ;  /* 0x800000ffa4a4e221 */ /* 0x000fe20000010100 */
[----:B------:R-:W-:Y:S02]  /*5210*/  SHF.R.U32.HI R6, RZ, 0x18, R6 ;  /* 0x00000018ff067819 */ /* 0x000fe40000011606 */
[----:B------:R-:W-:Y:S01]  /*5220*/  ISETP.LE.U32.AND P0, PT, R4, UR10, PT ;  /* 0x0000000a04007c0c */ /* 0x000fe2000bf03070 */
[----:B------:R-:W-:Y:S01]  /*5230*/  @!P2 FADD.FTZ R171, -R171, -RZ ;  /* 0x800000ffababa221 */ /* 0x000fe20000010100 */
[----:B------:R-:W-:Y:S01]  /*5240*/  ISETP.LE.U32.AND P6, PT, R6, UR10, PT ;  /* 0x0000000a06007c0c */ /* 0x000fe2000bfc3070 */
[----:B------:R-:W-:Y:S01]  /*5250*/  @!P5 FADD.FTZ R166, -R166, -RZ ;  /* 0x800000ffa6a6d221 */ /* 0x000fe20000010100 */
[----:B------:R-:W-:Y:S01]  /*5260*/  ISETP.LE.U32.AND P1, PT, R7, UR10, PT ;  /* 0x0000000a07007c0c */ /* 0x000fe2000bf23070 */
[----:B------:R-:W-:Y:S01]  /*5270*/  MUFU.EX2 R146, R34 ;  /* 0x0000002200927308 */ /* 0x000fe20000000800 */
[----:B------:R-:W-:Y:S02]  /*5280*/  LOP3.LUT R5, R5, 0xff, RZ, 0xc0, !PT ;  /* 0x000000ff05057812 */ /* 0x000fe400078ec0ff */
[----:B------:R-:W-:Y:S02]  /*5290*/  ISETP.LE.U32.AND P2, PT, R15, UR10, PT ;  /* 0x0000000a0f007c0c */ /* 0x000fe4000bf43070 */
[----:B------:R-:W-:Y:S02]  /*52a0*/  ISETP.LE.U32.AND P5, PT, R5, UR10, PT ;  /* 0x0000000a05007c0c */ /* 0x000fe4000bfa3070 */
[----:B------:R-:W-:Y:S01]  /*52b0*/  LOP3.LUT R5, R14, 0xff, RZ, 0xc0, !PT ;  /* 0x000000ff0e057812 */ /* 0x000fe200078ec0ff */
[----:B------:R-:W-:Y:S01]  /*52c0*/  @!P0 FADD.FTZ R232, -R232, -RZ ;  /* 0x800000ffe8e88221 */ /* 0x000fe20000010100 */
[----:B------:R-:W-:Y:S01]  /*52d0*/  SHF.R.U32.HI R4, RZ, 0x8, R10 ;  /* 0x00000008ff047819 */ /* 0x000fe2000001160a */
[----:B------:R-:W-:Y:S01]  /*52e0*/  @!P6 FADD.FTZ R234, -R234, -RZ ;  /* 0x800000ffeaeae221 */ /* 0x000fe20000010100 */
[----:B------:R-:W-:Y:S01]  /*52f0*/  ISETP.LE.U32.AND P0, PT, R5, UR10, PT ;  /* 0x0000000a05007c0c */ /* 0x000fe2000bf03070 */
[----:B------:R-:W-:Y:S01]  /*5300*/  @!P1 FADD.FTZ R233, -R233, -RZ ;  /* 0x800000ffe9e99221 */ /* 0x000fe20000010100 */
[----:B------:R-:W-:Y:S01]  /*5310*/  LOP3.LUT R4, R4, 0xffff, RZ, 0xc0, !PT ;  /* 0x0000ffff04047812 */ /* 0x000fe200078ec0ff */
[----:B------:R-:W1:Y:S01]  /*5320*/  MUFU.EX2 R145, R133 ;  /* 0x0000008500917308 */ /* 0x000e620000000800 */
        /* <DEDUP_REMOVED lines=18> */
[----:B------:R-:W-:Y:S01]  /*5450*/  MUFU.EX2 R147, R30 ;  /* 0x0000001e00937308 */ /* 0x000fe20000000800 */
[----:B------:R-:W-:Y:S01]  /*5460*/  ISETP.LE.U32.AND P2, PT, R5, UR10, PT ;  /* 0x0000000a05007c0c */ /* 0x000fe2000bf43070 */
[----:B-1----:R-:W-:Y:S01]  /*5470*/  @!P3 FADD.FTZ R145, -R145, -RZ ;  /* 0x800000ff9191b221 */ /* 0x002fe20000010100 */
        /* <DEDUP_REMOVED lines=15> */
[----:B------:R-:W1:Y:S01]  /*5570*/  MUFU.EX2 R150, R132 ;  /* 0x0000008400967308 */ /* 0x000e620000000800 */
[----:B------:R-:W-:Y:S02]  /*5580*/  SHF.R.U32.HI R5, RZ, 0x10, R12 ;  /* 0x00000010ff057819 */ /* 0x000fe4000001160c */
[----:B------:R-:W-:Y:S01]  /*5590*/  ISETP.LE.U32.AND P0, PT, R4, UR10, PT ;  /* 0x0000000a04007c0c */ /* 0x000fe2000bf03070 */
[----:B------:R-:W-:Y:S01]  /*55a0*/  @!P6 FADD.FTZ R157, -R157, -RZ ;  /* 0x800000ff9d9de221 */ /* 0x000fe20000010100 */
[----:B------:R-:W-:Y:S02]  /*55b0*/  LOP3.LUT R4, R5, 0xff, RZ, 0xc0, !PT ;  /* 0x000000ff05047812 */ /* 0x000fe400078ec0ff */
[----:B------:R-:W-:Y:S02]  /*55c0*/  SHF.R.U32.HI R5, RZ, 0x8, R142 ;  /* 0x00000008ff057819 */ /* 0x000fe4000001168e */
[----:B------:R-:W-:Y:S02]  /*55d0*/  ISETP.LE.U32.AND P6, PT, R4, UR10, PT ;  /* 0x0000000a04007c0c */ /* 0x000fe4000bfc3070 */
[----:B------:R-:W-:Y:S01]  /*55e0*/  LOP3.LUT R4, R5, 0xffff, RZ, 0xc0, !PT ;  /* 0x0000ffff05047812 */ /* 0x000fe200078ec0ff */
[----:B------:R-:W-:Y:S01]  /*55f0*/  @!P2 FADD.FTZ R155, -R155, -RZ ;  /* 0x800000ff9b9ba221 */ /* 0x000fe20000010100 */
[----:B------:R-:W-:Y:S02]  /*5600*/  ISETP.LE.U32.AND P1, PT, R19, UR10, PT ;  /* 0x0000000a13007c0c */ /* 0x000fe4000bf23070 */
[----:B------:R-:W-:Y:S01]  /*5610*/  ISETP.LE.U32.AND P2, PT, R4, UR10, PT ;  /* 0x0000000a04007c0c */ /* 0x000fe2000bf43070 */
[----:B------:R-:W-:Y:S01]  /*5620*/  @!P0 FADD.FTZ R154, -R154, -RZ ;  /* 0x800000ff9a9a8221 */ /* 0x000fe20000010100 */
[----:B------:R-:W-:Y:S02]  /*5630*/  LOP3.LUT R4, R238, 0xff, RZ, 0xc0, !PT ;  /* 0x000000ffee047812 */ /* 0x000fe400078ec0ff */
[----:B------:R-:W-:Y:S01]  /*5640*/  SHF.R.U32.HI R5, RZ, 0x8, R143 ;  /* 0x00000008ff057819 */ /* 0x000fe2000001168f */
[----:B------:R2:W5:Y:S01]  /*5650*/  LDL R238, [R1+0x10] ;  /* 0x0000100001ee7983 */ /* 0x0005620000100800 */
[----:B------:R-:W-:Y:S01]  /*5660*/  F2FP.RELU.BF16.PACK_AB R7, R171, R164 ;  /* 0x000000a4ab07723e */ /* 0x000fe200000018ff */
[----:B------:R-:W-:Y:S01]  /*5670*/  @!P6 FADD.FTZ R153, -R153, -RZ ;  /* 0x800000ff9999e221 */ /* 0x000fe20000010100 */
[----:B------:R-:W-:Y:S02]  /*5680*/  ISETP.LE.U32.AND P6, PT, R4, UR10, PT ;  /* 0x0000000a04007c0c */ /* 0x000fe4000bfc3070 */
[----:B------:R-:W-:Y:S01]  /*5690*/  F2FP.RELU.BF16.PACK_AB R4, R165, R166 ;  /* 0x000000a6a504723e */ /* 0x000fe200000018ff */
[----:B------:R-:W-:Y:S01]  /*56a0*/  @!P1 FADD.FTZ R160, -R160, -RZ ;  /* 0x800000ffa0a09221 */ /* 0x000fe20000010100 */
[----:B------:R-:W-:Y:S01]  /*56b0*/  LOP3.LUT R5, R5, 0xffff, RZ, 0xc0, !PT ;  /* 0x0000ffff05057812 */ /* 0x000fe200078ec0ff */
[----:B------:R-:W-:Y:S01]  /*56c0*/  @!P2 FADD.FTZ R148, -R148, -RZ ;  /* 0x800000ff9494a221 */ /* 0x000fe20000010100 */
[----:B------:R-:W-:Y:S01]  /*56d0*/  LOP3.LUT R6, R237, 0xff, RZ, 0xc0, !PT ;  /* 0x000000ffed067812 */ /* 0x000fe200078ec0ff */
[----:B------:R3:W-:Y:S01]  /*56e0*/  STS [R242+0x13000], R4 ;  /* 0x01300004f2007388 */ /* 0x0007e20000000800 */
[----:B------:R-:W-:Y:S02]  /*56f0*/  ISETP.LE.U32.AND P2, PT, R5, UR10, PT ;  /* 0x0000000a05007c0c */ /* 0x000fe4000bf43070 */
[----:B------:R-:W-:Y:S01]  /*5700*/  F2FP.RELU.BF16.PACK_AB R5, R162, R163 ;  /* 0x000000a3a205723e */ /* 0x000fe200000018ff */
[----:B------:R4:W-:Y:S01]  /*5710*/  STS [R242+0x13400], R7 ;  /* 0x01340007f2007388 */ /* 0x0009e20000000800 */
[----:B------:R-:W-:Y:S01]  /*5720*/  ISETP.LE.U32.AND P4, PT, R6, UR10, PT ;  /* 0x0000000a06007c0c */ /* 0x000fe2000bf83070 */
[----:B------:R-:W-:Y:S01]  /*5730*/  @!P6 FADD.FTZ R146, -R146, -RZ ;  /* 0x800000ff9292e221 */ /* 0x000fe20000010100 */
[----:B------:R-:W-:Y:S01]  /*5740*/  F2FP.RELU.BF16.PACK_AB R6, R232, R233 ;  /* 0x000000e9e806723e */ /* 0x000fe200000018ff */
[----:B------:R2:W-:Y:S01]  /*5750*/  STS [R241+0x13000], R5 ;  /* 0x01300005f1007388 */ /* 0x0005e20000000800 */
[----:B------:R-:W-:Y:S02]  /*5760*/  F2FP.RELU.BF16.PACK_AB R0, R234, R235 ;  /* 0x000000ebea00723e */ /* 0x000fe400000018ff */
[----:B------:R-:W-:Y:S01]  /*5770*/  SHF.R.U32.HI R13, RZ, 0x18, R13 ;  /* 0x00000018ff0d7819 */ /* 0x000fe2000001160d */
[----:B------:R2:W5:Y:S01]  /*5780*/  LDL R237, [R1+0xc] ;  /* 0x00000c0001ed7983 */ /* 0x0005620000100800 */
[----:B------:R-:W-:Y:S01]  /*5790*/  SHF.R.U32.HI R12, RZ, 0x18, R12 ;  /* 0x00000018ff0c7819 */ /* 0x000fe2000001160c */
[----:B-1----:R-:W-:Y:S01]  /*57a0*/  @!P2 FADD.FTZ R150, -R150, -RZ ;  /* 0x800000ff9696a221 */ /* 0x002fe20000010100 */
[----:B------:R-:W-:Y:S02]  /*57b0*/  ISETP.LE.U32.AND P1, PT, R13, UR10, PT ;  /* 0x0000000a0d007c0c */ /* 0x000fe4000bf23070 */
[----:B------:R-:W-:Y:S01]  /*57c0*/  ISETP.LE.U32.AND P0, PT, R12, UR10, PT ;  /* 0x0000000a0c007c0c */ /* 0x000fe2000bf03070 */
[----:B------:R-:W-:Y:S01]  /*57d0*/  @!P4 FADD.FTZ R147, -R147, -RZ ;  /* 0x800000ff9393c221 */ /* 0x000fe20000010100 */
[----:B------:R-:W-:Y:S02]  /*57e0*/  ISETP.LE.U32.AND P5, PT, R135, UR10, PT ;  /* 0x0000000a87007c0c */ /* 0x000fe4000bfa3070 */
[----:B------:R-:W-:Y:S02]  /*57f0*/  FSETP.GE.FTZ.AND P2, PT, R166, RZ, PT ;  /* 0x000000ffa600720b */ /* 0x000fe40003f56000 */
[----:B------:R-:W-:Y:S02]  /*5800*/  FSETP.GE.FTZ.AND P4, PT, R162, RZ, PT ;  /* 0x000000ffa200720b */ /* 0x000fe40003f96000 */
[----:B---3--:R-:W-:Y:S02]  /*5810*/  F2FP.RELU.BF16.PACK_AB R4, R160, R161 ;  /* 0x000000a1a004723e */ /* 0x008fe400000018ff */
[----:B------:R-:W-:Y:S01]  /*5820*/  FSETP.GE.FTZ.AND P3, PT, R159, RZ, PT ;  /* 0x000000ff9f00720b */ /* 0x000fe20003f76000 */
[----:B------:R-:W-:Y:S01]  /*5830*/  @!P1 FADD.FTZ R156, -R156, -RZ ;  /* 0x800000ff9c9c9221 */ /* 0x000fe20000010100 */
[----:B----4-:R-:W-:Y:S01]  /*5840*/  F2FP.RELU.BF16.PACK_AB R7, R167, R170 ;  /* 0x000000aaa707723e */ /* 0x010fe200000018ff */
[----:B------:R1:W-:Y:S01]  /*5850*/  STS [R241+0x13400], R4 ;  /* 0x01340004f1007388 */ /* 0x0003e20000000800 */
[----:B------:R-:W-:Y:S01]  /*5860*/  ISETP.LE.U32.AND P1, PT, R141, UR10, PT ;  /* 0x0000000a8d007c0c */ /* 0x000fe2000bf23070 */
[----:B------:R-:W-:Y:S01]  /*5870*/  @!P0 FADD.FTZ R152, -R152, -RZ ;  /* 0x800000ff98988221 */ /* 0x000fe20000010100 */
[----:B--2---:R-:W-:Y:S01]  /*5880*/  F2FP.RELU.BF16.PACK_AB R5, R158, R159 ;  /* 0x0000009f9e05723e */ /* 0x004fe200000018ff */
[----:B------:R2:W-:Y:S01]  /*5890*/  STS [R242+0x14000], R6 ;  /* 0x01400006f2007388 */ /* 0x0005e20000000800 */
[----:B------:R-:W-:Y:S01]  /*58a0*/  @!P5 FADD.FTZ R151, -R151, -RZ ;  /* 0x800000ff9797d221 */ /* 0x000fe20000010100 */
[----:B------:R-:W-:Y:S01]  /*58b0*/  FSETP.GE.FTZ.AND P5, PT, R163, RZ, PT ;  /* 0x000000ffa300720b */ /* 0x000fe20003fb6000 */
[----:B------:R-:W-:Y:S01]  /*58c0*/  IMAD.U32 R141, RZ, RZ, UR16 ;  /* 0x00000010ff8d7e24 */ /* 0x000fe2000f8e00ff */
[----:B------:R3:W-:Y:S04]  /*58d0*/  STS [R242+0x14400], R0 ;  /* 0x01440000f2007388 */ /* 0x0007e80000000800 */
[----:B------:R4:W-:Y:S02]  /*58e0*/  STS [R241+0x14000], R7 ;  /* 0x01400007f1007388 */ /* 0x0009e40000000800 */
[----:B------:R-:W-:Y:S01]  /*58f0*/  @!P1 FADD.FTZ R144, -R144, -RZ ;  /* 0x800000ff90909221 */ /* 0x000fe20000010100 */
[----:B------:R-:W-:Y:S02]  /*5900*/  FSETP.GE.FTZ.AND P1, PT, R165, RZ, PT ;  /* 0x000000ffa500720b */ /* 0x000fe40003f36000 */
[----:B-1----:R-:W-:Y:S02]  /*5910*/  F2FP.RELU.BF16.PACK_AB R4, R156, R157 ;  /* 0x0000009d9c04723e */ /* 0x002fe400000018ff */
[----:B--2---:R-:W-:Y:S02]  /*5920*/  F2FP.RELU.BF16.PACK_AB R6, R168, R169 ;  /* 0x000000a9a806723e */ /* 0x004fe400000018ff */
[----:B---3--:R-:W-:Y:S03]  /*5930*/  F2FP.RELU.BF16.PACK_AB R0, R148, R149 ;  /* 0x000000959400723e */ /* 0x008fe600000018ff */
[----:B------:R1:W-:Y:S01]  /*5940*/  STS [R241+0x14400], R6 ;  /* 0x01440006f1007388 */ /* 0x0003e20000000800 */
[----:B----4-:R-:W-:Y:S03]  /*5950*/  F2FP.RELU.BF16.PACK_AB R7, R154, R155 ;  /* 0x0000009b9a07723e */ /* 0x010fe600000018ff */
[----:B------:R2:W-:Y:S04]  /*5960*/  STS [R240+0x13000], R5 ;  /* 0x01300005f0007388 */ /* 0x0005e80000000800 */
[----:B------:R3:W-:Y:S04]  /*5970*/  STS [R240+0x13400], R4 ;  /* 0x01340004f0007388 */ /* 0x0007e80000000800 */
[----:B------:R4:W-:Y:S01]  /*5980*/  STS [R239+0x13000], R0 ;  /* 0x01300000ef007388 */ /* 0x0009e20000000800 */
[----:B-1----:R-:W-:Y:S02]  /*5990*/  F2FP.RELU.BF16.PACK_AB R6, R152, R153 ;  /* 0x000000999806723e */ /* 0x002fe400000018ff */
[----:B--2---:R-:W-:Y:S02]  /*59a0*/  F2FP.RELU.BF16.PACK_AB R5, R145, R146 ;  /* 0x000000929105723e */ /* 0x004fe400000018ff */
[----:B---3--:R-:W-:Y:S03]  /*59b0*/  F2FP.RELU.BF16.PACK_AB R4, R150, R151 ;  /* 0x000000979604723e */ /* 0x008fe600000018ff */
[----:B------:R-:W-:Y:S01]  /*59c0*/  STS [R239+0x13400], R5 ;  /* 0x01340005ef007388 */ /* 0x000fe20000000800 */
[----:B----4-:R-:W-:Y:S03]  /*59d0*/  F2FP.RELU.BF16.PACK_AB R0, R144, R147 ;  /* 0x000000939000723e */ /* 0x010fe600000018ff */
[----:B------:R-:W-:Y:S04]  /*59e0*/  STS [R240+0x14000], R7 ;  /* 0x01400007f0007388 */ /* 0x000fe80000000800 */
[----:B------:R-:W-:Y:S04]  /*59f0*/  STS [R240+0x14400], R6 ;  /* 0x01440006f0007388 */ /* 0x000fe80000000800 */
[----:B------:R1:W-:Y:S04]  /*5a00*/  STS [R239+0x14400], R0 ;  /* 0x01440000ef007388 */ /* 0x0003e80000000800 */
[----:B------:R-:W-:Y:S04]  /*5a10*/  STS [R239+0x14000], R4 ;  /* 0x01400004ef007388 */ /* 0x000fe80000000800 */
[----:B------:R-:W2:Y:S08]  /*5a20*/  LDSM.16.M88.4 R32, [R223+0x6000] ;  /* 0x00600000df20783b */ /* 0x000eb00000000200 */
[----:B------:R-:W3:Y:S08]  /*5a30*/  LDSM.16.M88.4 R28, [R223+0x6800] ;  /* 0x00680000df1c783b */ /* 0x000ef00000000200 */
[----:B------:R-:W3:Y:S08]  /*5a40*/  LDSM.16.M88.4 R132, [R224+0x6000] ;  /* 0x00600000e084783b */ /* 0x000ef00000000200 */
[----:B-1----:R-:W4:Y:S04]  /*5a50*/  LDL R0, [R1+0x14] ;  /* 0x0000140001007983 */ /* 0x002f280000100800 */
[----:B------:R-:W1:Y:S01]  /*5a60*/  LDSM.16.M88.4 R136, [R224+0x6800] ;  /* 0x00680000e088783b */ /* 0x000e620000000200 */
[-C--:B--2---:R-:W-:Y:S08]  /*5a70*/  HMMA.16816.F32.BF16 R4, R32, R172.reuse, RZ ;  /* 0x000000ac2004723c */ /* 0x084ff000000418ff */
[C---:B---3--:R-:W-:Y:S08]  /*5a80*/  HMMA.16816.F32.BF16 R8, R28.reuse, R172, RZ ;  /* 0x000000ac1c08723c */ /* 0x048ff000000418ff */
        /* <DEDUP_REMOVED lines=31> */
[C---:B------:R-:W-:Y:S01]  /*5c80*/  HMMA.16816.F32.BF16 R24, R136.reuse, R200, R24 ;  /* 0x000000c88818723c */ /* 0x040fe20000041818 */
[C---:B----4-:R-:W-:Y:S07]  /*5c90*/  LEA R142, P0, R0.reuse, R140, 0x2 ;  /* 0x0000008c008e7211 */ /* 0x050fee00078010ff */
[-C--:B------:R-:W-:Y:S01]  /*5ca0*/  HMMA.16816.F32.BF16 R28, R136, R202.reuse, R28 ;  /* 0x000000ca881c723c */ /* 0x080fe2000004181c */
[----:B------:R-:W-:Y:S01]  /*5cb0*/  LEA.HI.X.SX32 R143, R0, R141, 0x2, P0 ;  /* 0x0000008d008f7211 */ /* 0x000fe200000f16ff */
[----:B------:R-:W1:Y:S01]  /*5cc0*/  LDSM.16.M88.4 R136, [R223+0x8000] ;  /* 0x00800000df88783b */ /* 0x000e620000000200 */
[----:B------:R-:W-:Y:S05]  /*5cd0*/  FSETP.GE.FTZ.AND P0, PT, R164, RZ, PT ;  /* 0x000000ffa400720b */ /* 0x000fea0003f16000 */
[----:B------:R-:W-:Y:S02]  /*5ce0*/  HMMA.16816.F32.BF16 R32, R132, R202, R32 ;  /* 0x000000ca8420723c */ /* 0x000fe40000041820 */
[----:B------:R-:W2:Y:S04]  /*5cf0*/  LDG.E R141, [R142.64] ;  /* 0x000000048e8d7981 */ /* 0x000ea8000c1e1900 */
[----:B------:R-:W3:Y:S04]  /*5d00*/  LDG.E R140, [R142.64+0x20] ;  /* 0x000020048e8c7981 */ /* 0x000ee8000c1e1900 */
[----:B------:R-:W4:Y:S01]  /*5d10*/  LDSM.16.M88.4 R132, [R223+0x8800] ;  /* 0x00880000df84783b */ /* 0x000f220000000200 */
[-C--:B-1----:R-:W-:Y:S08]  /*5d20*/  HMMA.16816.F32.BF16 R4, R136, R204.reuse, R4 ;  /* 0x000000cc8804723c */ /* 0x082ff00000041804 */
[C---:B----4-:R-:W-:Y:S08]  /*5d30*/  HMMA.16816.F32.BF16 R8, R132.reuse, R204, R8 ;  /* 0x000000cc8408723c */ /* 0x050ff00000041808 */
        /* <DEDUP_REMOVED lines=12> */
[----:B---3--:R-:W-:Y:S01]  /*5e00*/  FADD.FTZ R0, -R140, R6 ;  /* 0x000000068c007221 */ /* 0x008fe20000010100 */
        /* <DEDUP_REMOVED lines=11> */
[----:B------:R2:W3:Y:S04]  /*5ec0*/  LDG.E R4, [R142.64+0x80] ;  /* 0x000080048e047981 */ /* 0x0004e8000c1e1900 */
[----:B------:R2:W4:Y:S02]  /*5ed0*/  LDG.E R0, [R142.64+0xa0] ;  /* 0x0000a0048e007981 */ /* 0x000524000c1e1900 */
[----:B--2---:R-:W-:Y:S02]  /*5ee0*/  IMAD.MOV.U32 R142, RZ, RZ, R244 ;  /* 0x000000ffff8e7224 */ /* 0x004fe400078e00f4 */
[----:B------:R-:W-:Y:S01]  /*5ef0*/  IMAD.MOV.U32 R143, RZ, RZ, R243 ;  /* 0x000000ffff8f7224 */ /* 0x000fe200078e00f3 */
        /* <DEDUP_REMOVED lines=49> */
[C---:B---3--:R-:W-:Y:S02]  /*6210*/  FADD.FTZ R5, -R4.reuse, R9 ;  /* 0x0000000904057221 */ /* 0x048fe40000010100 */
        /* <DEDUP_REMOVED lines=16> */
[C---:B----4-:R-:W-:Y:S01]  /*6320*/  FADD.FTZ R5, -R0.reuse, R14 ;  /* 0x0000000e00057221 */ /* 0x050fe20000010100 */
        /* <DEDUP_REMOVED lines=45> */
[----:B------:R-:W-:Y:S01]  /*6600*/  FMUL.FTZ R17, R144, R0 ;  /* 0x0000000090117220 */ /* 0x000fe20000410000 */
[----:B------:R-:W-:-:S05]  /*6610*/  @!P0 BRA `(.L_x_331) ;  /* 0x0000030000008947 */ /* 0x000fca0003800000 */
[----:B------:R-:W-:Y:S01]  /*6620*/  ULOP3.LUT UR10, UR7, 0x1, URZ, 0xc0, !UPT ;  /* 0x00000001070a7892 */ /* 0x000fe2000f8ec03f */
        /* <DEDUP_REMOVED lines=47> */
.L_x_331:
        /* <DEDUP_REMOVED lines=11> */
[----:B-1----:R-:W-:Y:S02]  /*69d0*/  F2FP.BF16.PACK_AB R9, R18, R19 ;  /* 0x000000131209723e */ /* 0x002fe400000010ff */
        /* <DEDUP_REMOVED lines=22> */
[----:B-1----:R-:W-:Y:S05]  /*6b40*/  IMAD.SHL.U32 R0, R229, 0x2, RZ ;  /* 0x00000002e5007824 */ /* 0x002fea00078e00ff */
[----:B------:R-:W-:Y:S04]  /*6b50*/  LDSM.16.MT88.4 R4, [R2+0x13000] ;  /* 0x013000000204783b */ /* 0x000fe80000004200 */
[----:B------:R-:W1:Y:S04]  /*6b60*/  LDSM.16.MT88.4 R8, [R0+0x6000] ;  /* 0x006000000008783b */ /* 0x000e680000004200 */
[----:B------:R-:W3:Y:S04]  /*6b70*/  LDSM.16.MT88.4 R12, [R2+0x15000] ;  /* 0x01500000020c783b */ /* 0x000ee80000004200 */
[----:B------:R-:W4:Y:S04]  /*6b80*/  LDSM.16.MT88.4 R16, [R0+0x7000] ;  /* 0x007000000010783b */ /* 0x000f280000004200 */
[----:B------:R-:W2:Y:S04]  /*6b90*/  LDSM.16.MT88.4 R20, [R0+0x8000] ;  /* 0x008000000014783b */ /* 0x000ea80000004200 */
[----:B------:R-:W-:Y:S04]  /*6ba0*/  LDSM.16.MT88.4 R24, [R2+0x13800] ;  /* 0x013800000218783b */ /* 0x000fe80000004200 */
[----:B------:R-:W2:Y:S04]  /*6bb0*/  LDSM.16.MT88.4 R28, [R0+0x6400] ;  /* 0x00640000001c783b */ /* 0x000ea80000004200 */
[----:B------:R-:W2:Y:S04]  /*6bc0*/  LDSM.16.MT88.4 R32, [R2+0x15800] ;  /* 0x015800000220783b */ /* 0x000ea80000004200 */
[----:B------:R-:W2:Y:S04]  /*6bd0*/  LDSM.16.MT88.4 R132, [R0+0x7400] ;  /* 0x007400000084783b */ /* 0x000ea80000004200 */
[----:B------:R-:W-:Y:S01]  /*6be0*/  LDSM.16.MT88.4 R136, [R2+0x16800] ;  /* 0x016800000288783b */ /* 0x000fe20000004200 */
[-C--:B-1----:R-:W-:Y:S08]  /*6bf0*/  HMMA.16816.F32.BF16 R36, R4, R8.reuse, R36 ;  /* 0x000000080424723c */ /* 0x082ff00000041824 */
[C---:B---3--:R-:W-:Y:S08]  /*6c00*/  HMMA.16816.F32.BF16 R40, R12.reuse, R8, R40 ;  /* 0x000000080c28723c */ /* 0x048ff00000041828 */
[-C--:B------:R-:W-:Y:S08]  /*6c10*/  HMMA.16816.F32.BF16 R44, R12, R10.reuse, R44 ;  /* 0x0000000a0c2c723c */ /* 0x080ff0000004182c */
[C---:B------:R-:W-:Y:S01]  /*6c20*/  HMMA.16816.F32.BF16 R48, R4.reuse, R10, R48 ;  /* 0x0000000a0430723c */ /* 0x040fe20000041830 */
[----:B------:R-:W1:Y:S07]  /*6c30*/  LDSM.16.MT88.4 R8, [R0+0x8400] ;  /* 0x008400000008783b */ /* 0x000e6e0000004200 */
[-C--:B----4-:R-:W-:Y:S08]  /*6c40*/  HMMA.16816.F32.BF16 R52, R4, R16.reuse, R52 ;  /* 0x000000100434723c */ /* 0x090ff00000041834 */
[C---:B------:R-:W-:Y:S08]  /*6c50*/  HMMA.16816.F32.BF16 R56, R12.reuse, R16, R56 ;  /* 0x000000100c38723c */ /* 0x040ff00000041838 */
[-C--:B------:R-:W-:Y:S08]  /*6c60*/  HMMA.16816.F32.BF16 R60, R12, R18.reuse, R60 ;  /* 0x000000120c3c723c */ /* 0x080ff0000004183c */
[C---:B------:R-:W-:Y:S01]  /*6c70*/  HMMA.16816.F32.BF16 R64, R4.reuse, R18, R64 ;  /* 0x000000120440723c */ /* 0x040fe20000041840 */
[----:B------:R-:W-:Y:S07]  /*6c80*/  LDSM.16.MT88.4 R16, [R2+0x16000] ;  /* 0x016000000210783b */ /* 0x000fee0000004200 */
[-C--:B--2---:R-:W-:Y:S08]  /*6c90*/  HMMA.16816.F32.BF16 R68, R4, R20.reuse, R68 ;  /* 0x000000140444723c */ /* 0x084ff00000041844 */
[C---:B------:R-:W-:Y:S08]  /*6ca0*/  HMMA.16816.F32.BF16 R72, R12.reuse, R20, R72 ;  /* 0x000000140c48723c */ /* 0x040ff00000041848 */
[-C--:B------:R-:W-:Y:S01]  /*6cb0*/  HMMA.16816.F32.BF16 R76, R12, R22.reuse, R76 ;  /* 0x000000160c4c723c */ /* 0x080fe2000004184c */
[----:B------:R-:W-:Y:S07]  /*6cc0*/  LDSM.16.MT88.4 R12, [R0+0x6800] ;  /* 0x00680000000c783b */ /* 0x000fee0000004200 */
[----:B------:R-:W-:Y:S01]  /*6cd0*/  HMMA.16816.F32.BF16 R80, R4, R22, R80 ;  /* 0x000000160450723c */ /* 0x000fe20000041850 */
[----:B------:R-:W2:Y:S04]  /*6ce0*/  LDSM.16.MT88.4 R4, [R2+0x14000] ;  /* 0x014000000204783b */ /* 0x000ea80000004200 */
        /* <DEDUP_REMOVED lines=16> */
[----:B------:R-:W1:Y:S04]  /*6df0*/  LDSM.16.MT88.4 R8, [R0+0x7c00] ;  /* 0x007c00000008783b */ /* 0x000e680000004200 */
[----:B------:R-:W1:Y:S03]  /*6e00*/  LDSM.16.MT88.4 R24, [R0+0x8c00] ;  /* 0x008c00000018783b */ /* 0x000e660000004200 */
[-C--:B--2---:R-:W-:Y:S01]  /*6e10*/  HMMA.16816.F32.BF16 R36, R4, R12.reuse, R36 ;  /* 0x0000000c0424723c */ /* 0x084fe20000041824 */
        /* <DEDUP_REMOVED lines=58> */
.L_x_332:
[----:B------:R-:W-:Y:S01]  /*71c0*/  LDSM.16.M88.4 R24, [R225] ;  /* 0x00000000e118783b */ /* 0x000fe20000000200 */
[----:B------:R-:W-:Y:S01]  /*71d0*/  IMAD.MOV.U32 R147, RZ, RZ, 0x4 ;  /* 0x00000004ff937424 */ /* 0x000fe200078e00ff */
[----:B------:R-:W-:Y:S01]  /*71e0*/  ULOP3.LUT UR10, UR7, 0x1, URZ, 0xc0, !UPT ;  /* 0x00000001070a7892 */ /* 0x000fe2000f8ec03f */
[----:B------:R-:W-:Y:S01]  /*71f0*/  IMAD.MOV.U32 R146, RZ, RZ, c[0x0][0x22c] ;  /* 0x00008b00ff927624 */ /* 0x000fe200078e00ff */
[----:B-1----:R-:W1:Y:S01]  /*7200*/  LDSM.16.MT88.4 R8, [R0+0x9000] ;  /* 0x009000000008783b */ /* 0x002e620000004200 */
[----:B------:R-:W-:Y:S02]  /*7210*/  @UP5 UIADD3 UR11, UP4, UR14, -0x100, URZ ;  /* 0xffffff000e0b5890 */ /* 0x000fe4000ff9e03f */
[----:B------:R-:W-:Y:S01]  /*7220*/  IMAD R146, R146, c[0x0][0x1c0], RZ ;  /* 0x0000700092927a24 */ /* 0x000fe200078e02ff */
[----:B------:R-:W2:Y:S01]  /*7230*/  LDSM.16.MT88.4 R16, [R0+0xb000] ;  /* 0x00b000000010783b */ /* 0x000ea20000004200 */
[----:B------:R-:W-:Y:S02]  /*7240*/  UISETP.NE.U32.AND UP1, UPT, UR10, 0x1, UPT ;  /* 0x000000010a00788c */ /* 0x000fe4000bf25070 */
[----:B------:R-:W-:Y:S01]  /*7250*/  IMAD.U32 R146, R146, -0x40, RZ ;  /* 0xffffffc092927824 */ /* 0x000fe200078e00ff */
[----:B------:R-:W3:Y:S01]  /*7260*/  LDSM.16.MT88.4 R28, [R0+0xd000] ;  /* 0x00d00000001c783b */ /* 0x000ee20000004200 */
[----:B------:R-:W-:Y:S02]  /*7270*/  UIADD3 UR12, UR7, -0x1, URZ ;  /* 0xffffffff070c7890 */ /* 0x000fe4000fffe03f */
[----:B------:R-:W-:Y:S01]  /*7280*/  @UP5 UIADD3.X UR10, UR15, -0x1, URZ, UP4, !UPT ;  /* 0xffffffff0f0a5890 */ /* 0x000fe2000a7fe43f */
[----:B------:R-:W4:Y:S01]  /*7290*/  LDL R148, [R1+0x14] ;  /* 0x0000140001947983 */ /* 0x000f220000100800 */
[C---:B------:R-:W-:Y:S03]  /*72a0*/  LEA R244, P1, R146.reuse, R142, 0x2 ;  /* 0x0000008e92f47211 */ /* 0x040fe600078210ff */
[----:B------:R-:W-:Y:S01]  /*72b0*/  LDSM.16.M88.4 R32, [R226] ;  /* 0x00000000e220783b */ /* 0x000fe20000000200 */
[----:B------:R-:W-:Y:S01]  /*72c0*/  LEA.HI.X.SX32 R243, R146, R143, 0x2, P1 ;  /* 0x0000008f92f37211 */ /* 0x000fe200008f16ff */
[----:B------:R-:W-:Y:S02]  /*72d0*/  IMAD.MOV.U32 R146, RZ, RZ, c[0x0][0x22c] ;  /* 0x00008b00ff927624 */ /* 0x000fe400078e00ff */
[----:B------:R2:W4:Y:S02]  /*72e0*/  LDL R140, [R1+0x4] ;  /* 0x00000400018c7983 */ /* 0x0005240000100800 */
[----:B------:R-:W-:Y:S02]  /*72f0*/  IMAD R146, R146, c[0x0][0x1c0], RZ ;  /* 0x0000700092927a24 */ /* 0x000fe400078e02ff */
[----:B------:R-:W3:Y:S02]  /*7300*/  LDSM.16.MT88.4 R132, [R0+0x9400] ;  /* 0x009400000084783b */ /* 0x000ee40000004200 */
[----:B------:R-:W-:Y:S02]  /*7310*/  IMAD.SHL.U32 R146, R146, 0x20, RZ ;  /* 0x0000002092927824 */ /* 0x000fe400078e00ff */
        /* <DEDUP_REMOVED lines=72> */
[----:B----4-:R-:W-:Y:S01]  /*77a0*/  @P0 IADD3 R136, R148, -0x40, RZ ;  /* 0xffffffc094880810 */ /* 0x010fe20007ffe0ff */
[C---:B------:R-:W-:Y:S01]  /*77b0*/  HMMA.16816.F32.BF16 R8, R28.reuse, R138, R8 ;  /* 0x0000008a1c08723c */ /* 0x040fe20000041808 */
[----:B------:R-:W-:Y:S03]  /*77c0*/  IMAD.MOV.U32 R148, RZ, RZ, c[0x0][0x22c] ;  /* 0x00008b00ff947624 */ /* 0x000fe600078e00ff */
[----:B------:R-:W-:Y:S01]  /*77d0*/  @P0 IMAD.WIDE R136, R136, R147, UR14 ;  /* 0x0000000e88880e25 */ /* 0x000fe2000f8e0293 */
[----:B------:R-:W-:Y:S02]  /*77e0*/  @UP5 UMOV UR14, UR11 ;  /* 0x0000000b000e5c82 */ /* 0x000fe40008000000 */
[----:B------:R-:W-:Y:S01]  /*77f0*/  @UP5 UMOV UR15, UR10 ;  /* 0x0000000a000f5c82 */ /* 0x000fe20008000000 */
[C---:B--2---:R-:W-:Y:S01]  /*7800*/  HMMA.16816.F32.BF16 R12, R28.reuse, R32, R12 ;  /* 0x000000201c0c723c */ /* 0x044fe2000004180c */
[----:B------:R-:W2:Y:S03]  /*7810*/  @P0 LDG.E R140, [R136.64] ;  /* 0x00000004888c0981 */ /* 0x000ea6000c1e1900 */
[----:B------:R-:W-:Y:S01]  /*7820*/  IMAD R0, R0, c[0x0][0x1c0], RZ ;  /* 0x0000700000007a24 */ /* 0x000fe200078e02ff */
[----:B------:R-:W3:Y:S01]  /*7830*/  @P0 LDG.E R141, [R136.64+0x20] ;  /* 0x00002004888d0981 */ /* 0x000ee2000c1e1900 */
[----:B------:R-:W-:Y:S02]  /*7840*/  IMAD R148, R148, c[0x0][0x1c0], RZ ;  /* 0x0000700094947a24 */ /* 0x000fe400078e02ff */
[C---:B------:R-:W-:Y:S01]  /*7850*/  HMMA.16816.F32.BF16 R16, R28.reuse, R34, R16 ;  /* 0x000000221c10723c */ /* 0x040fe20000041810 */
[----:B------:R-:W4:Y:S03]  /*7860*/  @P0 LDG.E R145, [R136.64+0xa0] ;  /* 0x0000a00488910981 */ /* 0x000f26000c1e1900 */
[----:B------:R-:W-:Y:S01]  /*7870*/  IMAD.MOV.U32 R32, RZ, RZ, R244 ;  /* 0x000000ffff207224 */ /* 0x000fe200078e00f4 */
[----:B------:R1:W5:Y:S01]  /*7880*/  @P0 LDG.E R252, [R136.64+0x80] ;  /* 0x0000800488fc0981 */ /* 0x000362000c1e1900 */
[----:B------:R-:W-:Y:S02]  /*7890*/  IMAD.MOV.U32 R147, RZ, RZ, c[0x0][0x22c] ;  /* 0x00008b00ff937624 */ /* 0x000fe400078e00ff */
[C---:B------:R-:W-:Y:S04]  /*78a0*/  HMMA.16816.F32.BF16 R20, R28.reuse, R132, R20 ;  /* 0x000000841c14723c */ /* 0x040fe80000041814 */
[----:B------:R-:W-:Y:S02]  /*78b0*/  IMAD.MOV.U32 R33, RZ, RZ, R243 ;  /* 0x000000ffff217224 */ /* 0x000fe400078e00f3 */
[----:B------:R-:W-:Y:S02]  /*78c0*/  IMAD R147, R147, c[0x0][0x1c0], RZ ;  /* 0x0000700093937a24 */ /* 0x000fe400078e02ff */
[----:B------:R-:W-:Y:S01]  /*78d0*/  HMMA.16816.F32.BF16 R24, R28, R134, R24 ;  /* 0x000000861c18723c */ /* 0x000fe20000041818 */
[----:B------:R-:W-:Y:S03]  /*78e0*/  RED.E.ADD.F32.FTZ.RN.STRONG.GPU [R32.64], R4 ;  /* 0x000000042000798e */ /* 0x000fe6000c10e784 */
[----:B------:R-:W-:Y:S02]  /*78f0*/  IMAD R147, R147, 0x18, RZ ;  /* 0x0000001893937824 */ /* 0x000fe400078e02ff */
[----:B------:R-:W-:Y:S02]  /*7900*/  IMAD R0, R0, 0x30, RZ ;  /* 0x0000003000007824 */ /* 0x000fe400078e02ff */
[----:B------:R-:W-:Y:S01]  /*7910*/  IMAD R148, R148, 0x38, RZ ;  /* 0x0000003894947824 */ /* 0x000fe200078e02ff */
[----:B--2---:R2:W-:Y:S04]  /*7920*/  @P0 STL [R1+0x4], R140 ;  /* 0x0000048c01000387 */ /* 0x0045e80000100800 */
[----:B---3--:R2:W-:Y:S04]  /*7930*/  @P0 STL [R1+0x8], R141 ;  /* 0x0000088d01000387 */ /* 0x0085e80000100800 */
[----:B------:R-:W3:Y:S04]  /*7940*/  LDL R139, [R1+0x28] ;  /* 0x00002800018b7983 */ /* 0x000ee80000100800 */
[----:B------:R-:W3:Y:S04]  /*7950*/  LDL R138, [R1+0x30] ;  /* 0x00003000018a7983 */ /* 0x000ee80000100800 */
[----:B----4-:R4:W-:Y:S01]  /*7960*/  @P0 STL [R1], R145 ;  /* 0x0000009101000387 */ /* 0x0109e20000100800 */
[----:B--2---:R-:W-:Y:S04]  /*7970*/  IMAD.MOV.U32 R140, RZ, RZ, c[0x0][0x22c] ;  /* 0x00008b00ff8c7624 */ /* 0x004fe800078e00ff */
[----:B------:R-:W-:Y:S02]  /*7980*/  IMAD R140, R140, c[0x0][0x1c0], RZ ;  /* 0x000070008c8c7a24 */ /* 0x000fe400078e02ff */
[----:B------:R-:W-:Y:S02]  /*7990*/  IMAD.MOV.U32 R141, RZ, RZ, c[0x0][0x22c] ;  /* 0x00008b00ff8d7624 */ /* 0x000fe400078e00ff */
[----:B------:R-:W-:Y:S02]  /*79a0*/  IMAD.SHL.U32 R140, R140, 0x8, RZ ;  /* 0x000000088c8c7824 */ /* 0x000fe400078e00ff */
[----:B------:R-:W-:Y:S03]  /*79b0*/  IMAD R141, R141, c[0x0][0x1c0], RZ ;  /* 0x000070008d8d7a24 */ /* 0x000fe600078e02ff */
[CC--:B------:R-:W-:Y:S01]  /*79c0*/  LEA R34, P1, R140.reuse, R32.reuse, 0x2 ;  /* 0x000000208c227211 */ /* 0x0c0fe200078210ff */
[----:B------:R-:W-:Y:S02]  /*79d0*/  IMAD.SHL.U32 R141, R141, 0x10, RZ ;  /* 0x000000108d8d7824 */ /* 0x000fe400078e00ff */
[----:B----4-:R-:W-:Y:S01]  /*79e0*/  IMAD.MOV.U32 R145, RZ, RZ, c[0x0][0x22c] ;  /* 0x00008b00ff917624 */ /* 0x010fe200078e00ff */
[-C--:B------:R-:W-:Y:S02]  /*79f0*/  LEA.HI.X.SX32 R35, R140, R33.reuse, 0x2, P1 ;  /* 0x000000218c237211 */ /* 0x080fe400008f16ff */
[-C--:B-1----:R-:W-:Y:S01]  /*7a00*/  LEA R136, P0, R141, R32.reuse, 0x2 ;  /* 0x000000208d887211 */ /* 0x082fe200078010ff */
[----:B------:R-:W-:Y:S01]  /*7a10*/  IMAD R145, R145, c[0x0][0x1c0], RZ ;  /* 0x0000700091917a24 */ /* 0x000fe200078e02ff */
[-C--:B------:R-:W-:Y:S01]  /*7a20*/  LEA R132, P1, R147, R32.reuse, 0x2 ;  /* 0x0000002093847211 */ /* 0x080fe200078210ff */
[----:B------:R1:W-:Y:S01]  /*7a30*/  RED.E.ADD.F32.FTZ.RN.STRONG.GPU [R34.64], R5 ;  /* 0x000000052200798e */ /* 0x0003e2000c10e784 */
[-C--:B------:R-:W-:Y:S01]  /*7a40*/  LEA.HI.X.SX32 R137, R141, R33.reuse, 0x2, P0 ;  /* 0x000000218d897211 */ /* 0x080fe200000f16ff */
[----:B------:R-:W-:Y:S01]  /*7a50*/  IMAD R145, R145, 0x28, RZ ;  /* 0x0000002891917824 */ /* 0x000fe200078e02ff */
[-C--:B------:R-:W-:Y:S01]  /*7a60*/  LEA.HI.X.SX32 R133, R147, R33.reuse, 0x2, P1 ;  /* 0x0000002193857211 */ /* 0x080fe200008f16ff */
[----:B------:R-:W-:Y:S01]  /*7a70*/  IMAD.MOV.U32 R147, RZ, RZ, c[0x0][0x22c] ;  /* 0x00008b00ff937624 */ /* 0x000fe200078e00ff */
[-C--:B------:R-:W-:Y:S01]  /*7a80*/  LEA R4, P1, R0, R32.reuse, 0x2 ;  /* 0x0000002000047211 */ /* 0x080fe200078210ff */
[----:B------:R2:W-:Y:S01]  /*7a90*/  RED.E.ADD.F32.FTZ.RN.STRONG.GPU [R136.64], R6 ;  /* 0x000000068800798e */ /* 0x0005e2000c10e784 */
[CC--:B------:R-:W-:Y:S01]  /*7aa0*/  LEA R30, P0, R146.reuse, R32.reuse, 0x2 ;  /* 0x00000020921e7211 */ /* 0x0c0fe200078010ff */
[----:B------:R-:W-:Y:S01]  /*7ab0*/  IMAD R147, R147, c[0x0][0x1c0], RZ ;  /* 0x0000700093937a24 */ /* 0x000fe200078e02ff */
[CC--:B------:R-:W-:Y:S01]  /*7ac0*/  LEA R28, P2, R145.reuse, R32.reuse, 0x2 ;  /* 0x00000020911c7211 */ /* 0x0c0fe200078410ff */
[----:B------:R4:W-:Y:S01]  /*7ad0*/  RED.E.ADD.F32.FTZ.RN.STRONG.GPU [R132.64], R7 ;  /* 0x000000078400798e */ /* 0x0009e2000c10e784 */
[-C--:B------:R-:W-:Y:S01]  /*7ae0*/  LEA.HI.X.SX32 R31, R146, R33.reuse, 0x2, P0 ;  /* 0x00000021921f7211 */ /* 0x080fe200000f16ff */
[----:B------:R-:W-:Y:S01]  /*7af0*/  IMAD.MOV.U32 R146, RZ, RZ, c[0x0][0x22c] ;  /* 0x00008b00ff927624 */ /* 0x000fe200078e00ff */
[-C--:B------:R-:W-:Y:S01]  /*7b00*/  LEA.HI.X.SX32 R29, R145, R33.reuse, 0x2, P2 ;  /* 0x00000021911d7211 */ /* 0x080fe200010f16ff */
[----:B------:R-:W-:Y:S01]  /*7b10*/  IMAD.MOV.U32 R145, RZ, RZ, c[0x0][0x22c] ;  /* 0x00008b00ff917624 */ /* 0x000fe200078e00ff */
[----:B------:R-:W-:Y:S01]  /*7b20*/  IADD3 R134, R141, 0x40, RZ ;  /* 0x000000408d867810 */ /* 0x000fe20007ffe0ff */
[----:B------:R4:W-:Y:S01]  /*7b30*/  RED.E.ADD.F32.FTZ.RN.STRONG.GPU [R30.64], R8 ;  /* 0x000000081e00798e */ /* 0x0009e2000c10e784 */
[----:B------:R-:W-:Y:S02]  /*7b40*/  IMAD.SHL.U32 R147, R147, 0x10, RZ ;  /* 0x0000001093937824 */ /* 0x000fe400078e00ff */
[----:B------:R-:W-:Y:S01]  /*7b50*/  IMAD R145, R145, c[0x0][0x1c0], RZ ;  /* 0x0000700091917a24 */ /* 0x000fe200078e02ff */
[----:B------:R4:W-:Y:S01]  /*7b60*/  RED.E.ADD.F32.FTZ.RN.STRONG.GPU [R28.64], R9 ;  /* 0x000000091c00798e */ /* 0x0009e2000c10e784 */
[----:B------:R-:W-:Y:S01]  /*7b70*/  IMAD R146, R146, c[0x0][0x1c0], RZ ;  /* 0x0000700092927a24 */ /* 0x000fe200078e02ff */
[----:B------:R-:W-:Y:S01]  /*7b80*/  IADD3 R143, R147, 0x20, RZ ;  /* 0x00000020938f7810 */ /* 0x000fe20007ffe0ff */
[----:B------:R-:W-:Y:S02]  /*7b90*/  IMAD.SHL.U32 R145, R145, 0x10, RZ ;  /* 0x0000001091917824 */ /* 0x000fe400078e00ff */
[----:B------:R-:W-:Y:S01]  /*7ba0*/  IMAD.SHL.U32 R146, R146, 0x8, RZ ;  /* 0x0000000892927824 */ /* 0x000fe200078e00ff */
[-C--:B-1----:R-:W-:Y:S02]  /*7bb0*/  LEA.HI.X.SX32 R5, R0, R33.reuse, 0x2, P1 ;  /* 0x0000002100057211 */ /* 0x082fe400008f16ff */
[----:B------:R-:W3:Y:S01]  /*7bc0*/  LDL R0, [R1+0x2c] ;  /* 0x00002c0001007983 */ /* 0x000ee20000100800 */
[----:B------:R-:W-:Y:S01]  /*7bd0*/  IADD3 R142, R145, 0x20, RZ ;  /* 0x00000020918e7810 */ /* 0x000fe20007ffe0ff */
[----:B------:R-:W-:Y:S01]  /*7be0*/  IMAD.IADD R143, R146, 0x1, R143 ;  /* 0x00000001928f7824 */ /* 0x000fe200078e028f */
[----:B------:R-:W-:Y:S01]  /*7bf0*/  IADD3 R145, R147, 0x20, RZ ;  /* 0x0000002093917810 */ /* 0x000fe20007ffe0ff */
[----:B------:R1:W-:Y:S01]  /*7c00*/  RED.E.ADD.F32.FTZ.RN.STRONG.GPU [R4.64], R10 ;  /* 0x0000000a0400798e */ /* 0x0003e2000c10e784 */
[-C--:B--2---:R-:W-:Y:S01]  /*7c10*/  LEA R6, P0, R148, R32.reuse, 0x2 ;  /* 0x0000002094067211 */ /* 0x084fe200078010ff */
[----:B------:R-:W-:Y:S02]  /*7c20*/  IMAD.IADD R143, R146, 0x1, R143 ;  /* 0x00000001928f7824 */ /* 0x000fe400078e028f */
[----:B----4-:R-:W2:Y:S01]  /*7c30*/  LDL R132, [R1+0x18] ;  /* 0x0000180001847983 */ /* 0x010ea20000100800 */
[-C--:B------:R-:W-:Y:S01]  /*7c40*/  LEA.HI.X.SX32 R7, R148, R33.reuse, 0x2, P0 ;  /* 0x0000002194077211 */ /* 0x080fe200000f16ff */
[----:B------:R-:W-:Y:S01]  /*7c50*/  IMAD.IADD R145, R146, 0x1, R145 ;  /* 0x0000000192917824 */ /* 0x000fe200078e0291 */
[C---:B------:R-:W-:Y:S03]  /*7c60*/  IADD3 R133, R141.reuse, 0x40, RZ ;  /* 0x000000408d857810 */ /* 0x040fe60007ffe0ff */
[----:B------:R4:W-:Y:S01]  /*7c70*/  RED.E.ADD.F32.FTZ.RN.STRONG.GPU [R6.64], R11 ;  /* 0x0000000b0600798e */ /* 0x0009e2000c10e784 */
[C---:B------:R-:W-:Y:S01]  /*7c80*/  IADD3 R31, R141.reuse, 0x40, RZ ;  /* 0x000000408d1f7810 */ /* 0x040fe20007ffe0ff */
[C---:B------:R-:W-:Y:S01]  /*7c90*/  IMAD.IADD R133, R140.reuse, 0x1, R133 ;  /* 0x000000018c857824 */ /* 0x040fe200078e0285 */
[----:B------:R-:W-:Y:S01]  /*7ca0*/  IADD3 R30, R141, 0x40, RZ ;  /* 0x000000408d1e7810 */ /* 0x000fe20007ffe0ff */
[----:B------:R4:W-:Y:S01]  /*7cb0*/  RED.E.ADD.F32.FTZ.RN.STRONG.GPU [R32.64+0x80], R12 ;  /* 0x0000800c2000798e */ /* 0x0009e2000c10e784 */
[CC--:B------:R-:W-:Y:S01]  /*7cc0*/  LEA R28, P1, R145.reuse, R32.reuse, 0x2 ;  /* 0x00000020911c7211 */ /* 0x0c0fe200078210ff */
[C---:B------:R-:W-:Y:S02]  /*7cd0*/  IMAD.IADD R31, R140.reuse, 0x1, R31 ;  /* 0x000000018c1f7824 */ /* 0x040fe400078e021f */
[----:B------:R4:W-:Y:S01]  /*7ce0*/  RED.E.ADD.F32.FTZ.RN.STRONG.GPU [R34.64+0x80], R13 ;  /* 0x0000800d2200798e */ /* 0x0009e2000c10e784 */
[-C--:B------:R-:W-:Y:S01]  /*7cf0*/  LEA.HI.X.SX32 R29, R145, R33.reuse, 0x2, P1 ;  /* 0x00000021911d7211 */ /* 0x080fe200008f16ff */
[C---:B------:R-:W-:Y:S02]  /*7d00*/  IMAD.IADD R30, R140.reuse, 0x1, R30 ;  /* 0x000000018c1e7824 */ /* 0x040fe400078e021e */
[C---:B------:R-:W-:Y:S02]  /*7d10*/  IMAD.IADD R133, R140.reuse, 0x1, R133 ;  /* 0x000000018c857824 */ /* 0x040fe400078e0285 */
[C---:B------:R-:W-:Y:S02]  /*7d20*/  IMAD.IADD R30, R140.reuse, 0x1, R30 ;  /* 0x000000018c1e7824 */ /* 0x040fe400078e021e */
[----:B------:R-:W-:Y:S01]  /*7d30*/  IMAD.IADD R133, R140, 0x1, R133 ;  /* 0x000000018c857824 */ /* 0x000fe200078e0285 */
[CC--:B-1----:R-:W-:Y:S04]  /*7d40*/  LEA R4, P0, R142.reuse, R32.reuse, 0x2 ;  /* 0x000000208e047211 */ /* 0x0c2fe800078010ff */
[-C--:B------:R-:W-:Y:S02]  /*7d50*/  LEA.HI.X.SX32 R5, R142, R33.reuse, 0x2, P0 ;  /* 0x000000218e057211 */ /* 0x080fe400000f16ff */
[----:B------:R-:W-:Y:S02]  /*7d60*/  IADD3 R142, R147, 0x20, RZ ;  /* 0x00000020938e7810 */ /* 0x000fe40007ffe0ff */
[CC--:B------:R-:W-:Y:S01]  /*7d70*/  LEA R10, P0, R143.reuse, R32.reuse, 0x2 ;  /* 0x000000208f0a7211 */ /* 0x0c0fe200078010ff */
[----:B------:R1:W-:Y:S02]  /*7d80*/  RED.E.ADD.F32.FTZ.RN.STRONG.GPU [R4.64], R14 ;  /* 0x0000000e0400798e */ /* 0x0003e4000c10e784 */
[C---:B------:R-:W-:Y:S01]  /*7d90*/  IMAD.IADD R142, R146.reuse, 0x1, R142 ;  /* 0x00000001928e7824 */ /* 0x040fe200078e028e */
[-C--:B----4-:R-:W-:Y:S01]  /*7da0*/  LEA.HI.X.SX32 R11, R143, R33.reuse, 0x2, P0 ;  /* 0x000000218f0b7211 */ /* 0x090fe200000f16ff */
[----:B------:R4:W-:Y:S01]  /*7db0*/  RED.E.ADD.F32.FTZ.RN.STRONG.GPU [R28.64], R15 ;  /* 0x0000000f1c00798e */ /* 0x0009e2000c10e784 */
[CC--:B------:R-:W-:Y:S01]  /*7dc0*/  LEA R12, P4, R31.reuse, R32.reuse, 0x2 ;  /* 0x000000201f0c7211 */ /* 0x0c0fe200078810ff */
[C---:B------:R-:W-:Y:S02]  /*7dd0*/  IMAD.IADD R142, R146.reuse, 0x1, R142 ;  /* 0x00000001928e7824 */ /* 0x040fe400078e028e */
[----:B------:R4:W-:Y:S01]  /*7de0*/  RED.E.ADD.F32.FTZ.RN.STRONG.GPU [R10.64], R16 ;  /* 0x000000100a00798e */ /* 0x0009e2000c10e784 */
[-C--:B------:R-:W-:Y:S01]  /*7df0*/  LEA.HI.X.SX32 R13, R31, R33.reuse, 0x2, P4 ;  /* 0x000000211f0d7211 */ /* 0x080fe200020f16ff */
[----:B------:R-:W-:Y:S05]  /*7e00*/  IMAD.IADD R142, R146, 0x1, R142 ;  /* 0x00000001928e7824 */ /* 0x000fea00078e028e */
[CC--:B------:R-:W-:Y:S04]  /*7e10*/  LEA R8, P2, R142.reuse, R32.reuse, 0x2 ;  /* 0x000000208e087211 */ /* 0x0c0fe800078410ff */
[-C--:B------:R-:W-:Y:S05]  /*7e20*/  LEA.HI.X.SX32 R9, R142, R33.reuse, 0x2, P2 ;  /* 0x000000218e097211 */ /* 0x080fea00010f16ff */
[----:B------:R4:W-:Y:S01]  /*7e30*/  RED.E.ADD.F32.FTZ.RN.STRONG.GPU [R8.64], R17 ;  /* 0x000000110800798e */ /* 0x0009e2000c10e784 */
[CC--:B-1----:R-:W-:Y:S04]  /*7e40*/  LEA R14, P5, R134.reuse, R32.reuse, 0x2 ;  /* 0x00000020860e7211 */ /* 0x0c2fe800078a10ff */
[-C--:B----4-:R-:W-:Y:S02]  /*7e50*/  LEA.HI.X.SX32 R15, R134, R33.reuse, 0x2, P5 ;  /* 0x00000021860f7211 */ /* 0x090fe400028f16ff */
[CC--:B------:R-:W-:Y:S04]  /*7e60*/  LEA R10, P3, R30.reuse, R32.reuse, 0x2 ;  /* 0x000000201e0a7211 */ /* 0x0c0fe800078610ff */
[-C--:B------:R-:W-:Y:S02]  /*7e70*/  LEA.HI.X.SX32 R11, R30, R33.reuse, 0x2, P3 ;  /* 0x000000211e0b7211 */ /* 0x080fe400018f16ff */
[----:B------:R-:W-:Y:S01]  /*7e80*/  LDSM.16.MT88.4 R28, [R3+0x2000] ;  /* 0x00200000031c783b */ /* 0x000fe20000004200 */
        /* <DEDUP_REMOVED lines=19> */
[CC--:B-1----:R-:W-:Y:S04]  /*7fc0*/  LEA R4, P0, R0.reuse, R32.reuse, 0x2 ;  /* 0x0000002000047211 */ /* 0x0c2fe800078010ff */
[-C--:B------:R-:W-:Y:S02]  /*7fd0*/  LEA.HI.X.SX32 R5, R0, R33.reuse, 0x2, P0 ;  /* 0x0000002100057211 */ /* 0x080fe400000f16ff */
[----:B------:R-:W-:Y:S01]  /*7fe0*/  PLOP3.LUT P0, PT, PT, PT, UP1, 0x80, 0x0 ;  /* 0x000000000000781c */ /* 0x000fe20003f0f018 */
[----:B------:R-:W-:Y:S01]  /*7ff0*/  @UP5 UIADD3 UR17, UP1, UR17, -0x100, URZ ;  /* 0xffffff0011115890 */ /* 0x000fe2000ff3e03f */
[C---:B--2---:R-:W-:Y:S02]  /*8000*/  LEA R6, P1, R132.reuse, R32, 0x2 ;  /* 0x0000002084067211 */ /* 0x044fe400078210ff */
[C---:B------:R-:W-:Y:S01]  /*8010*/  IADD3 R0, R3.reuse, -0x3000, RZ ;  /* 0xffffd00003007810 */ /* 0x040fe20007ffe0ff */
[----:B------:R-:W-:Y:S01]  /*8020*/  @UP5 UIADD3.X UR16, UR16, -0x1, URZ, UP1, !UPT ;  /* 0xffffffff10105890 */ /* 0x000fe20008ffe43f */
[----:B------:R-:W-:Y:S02]  /*8030*/  LEA.HI.X.SX32 R7, R132, R33, 0x2, P1 ;  /* 0x0000002184077211 */ /* 0x000fe400008f16ff */
[----:B------:R-:W-:Y:S01]  /*8040*/  LDSM.16.MT88.4 R32, [R2+0xf800] ;  /* 0x00f800000220783b */ /* 0x000fe20000004200 */
[----:B------:R-:W-:Y:S01]  /*8050*/  ISETP.LT.AND P1, PT, RZ, UR7, PT ;  /* 0x00000007ff007c0c */ /* 0x000fe2000bf21270 */
[----:B------:R-:W-:Y:S02]  /*8060*/  UMOV UR7, UR12 ;  /* 0x0000000c00077c82 */ /* 0x000fe40008000000 */
[----:B------:R-:W-:Y:S01]  /*8070*/  RED.E.ADD.F32.FTZ.RN.STRONG.GPU [R6.64], R26 ;  /* 0x0000001a0600798e */ /* 0x000fe2000c10e784 */
[----:B------:R-:W-:Y:S03]  /*8080*/  @P0 IADD3 R0, R3, 0x3000, RZ ;  /* 0x0000300003000810 */ /* 0x000fe60007ffe0ff */
        /* <DEDUP_REMOVED lines=36> */
[----:B------:R-:W3:Y:S04]  /*82d0*/  LDSM.16.MT88.4 R8, [R3+0x1c00] ;  /* 0x001c00000308783b */ /* 0x000ee80000004200 */
[----:B------:R2:W1:Y:S03]  /*82e0*/  LDSM.16.MT88.4 R32, [R3+0x2c00] ;  /* 0x002c00000320783b */ /* 0x0004660000004200 */
[-C--:B----4-:R-:W-:Y:S08]  /*82f0*/  HMMA.16816.F32.BF16 R84, R4, R12.reuse, R84 ;  /* 0x0000000c0454723c */ /* 0x090ff00000041854 */
[C---:B------:R-:W-:Y:S08]  /*8300*/  HMMA.16816.F32.BF16 R88, R16.reuse, R12, R88 ;  /* 0x0000000c1058723c */ /* 0x040ff00000041858 */
[-C--:B------:R-:W-:Y:S04]  /*8310*/  HMMA.16816.F32.BF16 R92, R16, R14.reuse, R92 ;  /* 0x0000000e105c723c */ /* 0x080fe8000004185c */
[----:B--2---:R-:W-:Y:S04]  /*8320*/  IMAD.MOV.U32 R3, RZ, RZ, R0 ;  /* 0x000000ffff037224 */ /* 0x004fe800078e0000 */
        /* <DEDUP_REMOVED lines=13> */
[-C--:B---3--:R-:W-:Y:S08]  /*8400*/  HMMA.16816.F32.BF16 R100, R24, R8.reuse, R100 ;  /* 0x000000081864723c */ /* 0x088ff00000041864 */
        /* <DEDUP_REMOVED lines=224> */
.L_x_334:
        /* <DEDUP_REMOVED lines=19> */
.L_x_335:
        /* <DEDUP_REMOVED lines=55> */
.L_x_337:
[----:B------:R-:W-:Y:S05]  /*96b0*/  BSYNC B0 ;  /* 0x0000000000007941 */ /* 0x000fea0003800000 */
.L_x_336:
        /* <DEDUP_REMOVED lines=20> */
.L_x_339:
[----:B------:R-:W-:Y:S05]  /*9800*/  BSYNC B0 ;  /* 0x0000000000007941 */ /* 0x000fea0003800000 */
.L_x_338:
        /* <DEDUP_REMOVED lines=29> */
.L_x_341:
[----:B------:R-:W-:Y:S05]  /*99e0*/  BSYNC B0 ;  /* 0x0000000000007941 */ /* 0x000fea0003800000 */
.L_x_340:
        /* <DEDUP_REMOVED lines=18> */
.L_x_317:
        /* <DEDUP_REMOVED lines=20> */
.L_x_343:
        /* <DEDUP_REMOVED lines=18> */
.L_x_344:
        /* <DEDUP_REMOVED lines=41> */
.L_x_346:
[----:B-1----:R-:W-:Y:S05]  /*a000*/  BSYNC B0 ;  /* 0x0000000000007941 */ /* 0x002fea0003800000 */
.L_x_345:
        /* <DEDUP_REMOVED lines=19> */
.L_x_348:
[----:B------:R-:W-:Y:S05]  /*a140*/  BSYNC B0 ;  /* 0x0000000000007941 */ /* 0x000fea0003800000 */
.L_x_347:
        /* <DEDUP_REMOVED lines=29> */
.L_x_350:
[----:B------:R-:W-:Y:S05]  /*a320*/  BSYNC B0 ;  /* 0x0000000000007941 */ /* 0x000fea0003800000 */
.L_x_349:
        /* <DEDUP_REMOVED lines=16> */
.L_x_342:
[----:B------:R-:W-:Y:S05]  /*a430*/  BSYNC B1 ;  /* 0x0000000000017941 */ /* 0x000fea0003800000 */
.L_x_312:
        /* <DEDUP_REMOVED lines=11> */
.L_x_351:
[----:B------:R-:W-:Y:S05]  /*a4f0*/  EXIT ;  /* 0x000000000000794d */ /* 0x000fea0003800000 */
.L_x_353:
        /* <DEDUP_REMOVED lines=16> */
.L_x_1284:


//--------------------- .text._ZN5flash44flash_bwd_dq_dk_dv_loop_seqk_parallel_kernelI23Flash_bwd_kernel_traitsILi96ELi64ELi128ELi8ELi2ELi4ELi4ELb1ELb0EN7cutlass10bfloat16_tE19Flash_kernel_traitsILi96ELi64ELi128ELi8ES3_EELb0ELb0ELb0ELb0ELb0ELb0ELb1EEEvNS_16Flash_bwd_paramsE --------------------------
	.section	.text._ZN5flash44flash_bwd_dq_dk_dv_loop_seqk_parallel_kernelI23Flash_bwd_kernel_traitsILi96ELi64ELi128ELi8ELi2ELi4ELi4ELb1ELb0EN7cutlass10bfloat16_tE19Flash_kernel_traitsILi96ELi64ELi128ELi8ES3_EELb0ELb0ELb0ELb0ELb0ELb0ELb1EEEvNS_16Flash_bwd_paramsE,"ax",@progbits
	.sectioninfo	@"SHI_REGISTERS=255"
	.align	128
        .global         _ZN5flash44flash_bwd_dq_dk_dv_loop_seqk_parallel_kernelI23Flash_bwd_kernel_traitsILi96ELi64ELi128ELi8ELi2ELi4ELi4ELb1ELb0EN7cutlass10bfloat16_tE19Flash_kernel_traitsILi96ELi64ELi128ELi8ES3_EELb0ELb0ELb0ELb0ELb0ELb0ELb1EEEvNS_16Flash_bwd_paramsE
        .type           _ZN5flash44flash_bwd_dq_dk_dv_loop_seqk_parallel_kernelI23Flash_bwd_kernel_traitsILi96ELi64ELi128ELi8ELi2ELi4ELi4ELb1ELb0EN7cutlass10bfloat16_tE19Flash_kernel_traitsILi96ELi64ELi128ELi8ES3_EELb0ELb0ELb0ELb0ELb0ELb0ELb1EEEvNS_16Flash_bwd_paramsE,@function
        .size           _ZN5flash44flash_bwd_dq_dk_dv_loop_seqk_parallel_kernelI23Flash_bwd_kernel_traitsILi96ELi64ELi128ELi8ELi2ELi4ELi4ELb1ELb0EN7cutlass10bfloat16_tE19Flash_kernel_traitsILi96ELi64ELi128ELi8ES3_EELb0ELb0ELb0ELb0ELb0ELb0ELb1EEEvNS_16Flash_bwd_paramsE,(.L_x_1285 - _ZN5flash44flash_bwd_dq_dk_dv_loop_seqk_parallel_kernelI23Flash_bwd_kernel_traitsILi96ELi64ELi128ELi8ELi2ELi4ELi4ELb1ELb0EN7cutlass10bfloat16_tE19Flash_kernel_traitsILi96ELi64ELi128ELi8ES3_EELb0ELb0ELb0ELb0ELb0ELb0ELb1EEEvNS_16Flash_bwd_paramsE)
        .other          _ZN5flash44flash_bwd_dq_dk_dv_loop_seqk_parallel_kernelI23Flash_bwd_kernel_traitsILi96ELi64ELi128ELi8ELi2ELi4ELi4ELb1ELb0EN7cutlass10bfloat16_tE19Flash_kernel_traitsILi96ELi64ELi128ELi8ES3_EELb0ELb0ELb0ELb0ELb0ELb0ELb1EEEvNS_16Flash_bwd_paramsE,@"STO_CUDA_ENTRY STV_DEFAULT"
_ZN5flash44flash_bwd_dq_dk_dv_loop_seqk_parallel_kernelI23Flash_bwd_kernel_traitsILi96ELi64ELi128ELi8ELi2ELi4ELi4ELb1ELb0EN7cutlass10bfloat16_tE19Flash_kernel_traitsILi96ELi64ELi128ELi8ES3_EELb0ELb0ELb0ELb0ELb0ELb0ELb1EEEvNS_16Flash_bwd_paramsE:
.text._ZN5flash44flash_bwd_dq_dk_dv_loop_seqk_parallel_kernelI23Flash_bwd_kernel_traitsILi96ELi64ELi128ELi8ELi2ELi4ELi4ELb1ELb0EN7cutlass10bfloat16_tE19Flash_kernel_traitsILi96ELi64ELi128ELi8ES3_EELb0ELb0ELb0ELb0ELb0ELb0ELb1EEEvNS_16Flash_bwd_paramsE:
        /* <DEDUP_REMOVED lines=35> */
[----:B------:R-:W-:Y:S01]  /*0230*/  SHF.R.S32.HI R6, RZ, 0x4, R12 ;  /* 0x00000004ff067819 */ /* 0x000fe2000001140c */
[----:B---3--:R-:W-:Y:S01]  /*0240*/  UIMAD UR47, UR38, UR46, URZ ;  /* 0x0000002e262f72a4 */ /* 0x008fe2000f8e023f */
[----:B------:R-:W-:Y:S01]  /*0250*/  LEA.HI R10, R20, R21, RZ, 0x5 ;  /* 0x00000015140a7211 */ /* 0x000fe200078f28ff */
[----:B------:R-:W-:Y:S01]  /*0260*/  UIMAD UR46, UR46, UR12, URZ ;  /* 0x0000000c2e2e72a4 */ /* 0x000fe2000f8e023f */
[--C-:B------:R-:W-:Y:S01]  /*0270*/  SHF.R.S32.HI R7, RZ, 0x2, R5.reuse ;  /* 0x00000002ff077819 */ /* 0x100fe20000011405 */
[----:B------:R-:W-:Y:S01]  /*0280*/  UIMAD UR55, UR8, UR6, UR55 ;  /* 0x00000006083772a4 */ /* 0x000fe2000f8e0237 */
[----:B------:R-:W-:Y:S01]  /*0290*/  SHF.R.S32.HI R0, RZ, 0x1f, R5 ;  /* 0x0000001fff007819 */ /* 0x000fe20000011405 */
[----:B------:R-:W-:Y:S01]  /*02a0*/  UIMAD UR52, UR7, UR33, URZ ;  /* 0x00000021073472a4 */ /* 0x000fe2000f8e023f */
[----:B------:R-:W-:Y:S01]  /*02b0*/  LEA.HI R3, R12, R6, RZ, 0x1 ;  /* 0x000000060c037211 */ /* 0x000fe200078f08ff */
[----:B------:R-:W-:Y:S01]  /*02c0*/  UIMAD UR6, UR33, UR11, UR38 ;  /* 0x0000000b210672a4 */ /* 0x000fe2000f8e0226 */
[----:B------:R-:W-:Y:S01]  /*02d0*/  LOP3.LUT R4, R10, 0xffffffe0, RZ, 0xc0, !PT ;  /* 0xffffffe00a047812 */ /* 0x000fe200078ec0ff */
[----:B------:R-:W-:Y:S01]  /*02e0*/  @!UP2 UIMAD UR7, UR33, UR13, UR38 ;  /* 0x0000000d2107a2a4 */ /* 0x000fe2000f8e0226 */
[-C--:B------:R-:W-:Y:S01]  /*02f0*/  LEA.HI R2, R0, R7.reuse, RZ, 0x3 ;  /* 0x0000000700027211 */ /* 0x080fe200078f18ff */
[----:B------:R-:W-:Y:S01]  /*0300*/  USHF.L.U32 UR41, UR46, 0x6, URZ ;  /* 0x000000062e297899 */ /* 0x000fe2000800063f */
[----:B------:R-:W-:Y:S01]  /*0310*/  LOP3.LUT R3, R3, 0xfffffffe, RZ, 0xc0, !PT ;  /* 0xfffffffe03037812 */ /* 0x000fe200078ec0ff */
[----:B------:R-:W-:Y:S01]  /*0320*/  IMAD.IADD R0, R21, 0x1, -R4 ;  /* 0x0000000115007824 */ /* 0x000fe200078e0a04 */
[----:B------:R-:W-:Y:S01]  /*0330*/  LEA.HI R8, R5, R7, RZ, 0x1 ;  /* 0x0000000705087211 */ /* 0x000fe200078f08ff */
[----:B------:R-:W-:Y:S01]  /*0340*/  ULDC UR49, c[0x0][0x214] ;  /* 0x0000850000317ab9 */ /* 0x000fe20000000800 */
[----:B------:R-:W-:Y:S01]  /*0350*/  LOP3.LUT R2, R2, 0xfffffff8, RZ, 0xc0, !PT ;  /* 0xfffffff802027812 */ /* 0x000fe200078ec0ff */
[----:B------:R-:W-:Y:S01]  /*0360*/  IMAD.IADD R15, R6, 0x1, -R3 ;  /* 0x00000001060f7824 */ /* 0x000fe200078e0a03 */
[----:B------:R-:W-:Y:S01]  /*0370*/  SHF.R.S32.HI R3, RZ, 0x1f, R0 ;  /* 0x0000001fff037819 */ /* 0x000fe20000011400 */
[----:B------:R-:W-:Y:S01]  /*0380*/  ULDC UR56, c[0x0][0x1c8] ;  /* 0x0000720000387ab9 */ /* 0x000fe20000000800 */
[----:B------:R-:W-:Y:S01]  /*0390*/  LOP3.LUT R4, R8, 0x7fffffe, RZ, 0xc0, !PT ;  /* 0x07fffffe08047812 */ /* 0x000fe200078ec0ff */
[----:B------:R-:W-:Y:S01]  /*03a0*/  IMAD.IADD R8, R7, 0x1, -R2 ;  /* 0x0000000107087824 */ /* 0x000fe200078e0a02 */
[----:B------:R-:W-:Y:S01]  /*03b0*/  LEA.HI R22, R3, R0, RZ, 0x2 ;  /* 0x0000000003167211 */ /* 0x000fe200078f10ff */
[----:B------:R-:W-:Y:S01]  /*03c0*/  ULDC.U8 UR10, c[0x0][0x3d0] ;  /* 0x0000f400000a7ab9 */ /* 0x000fe20000000000 */
[----:B------:R-:W-:Y:S01]  /*03d0*/  SHF.R.S32.HI R0, RZ, 0x5, R10 ;  /* 0x00000005ff007819 */ /* 0x000fe2000001140a */
[----:B------:R-:W-:Y:S01]  /*03e0*/  IMAD.IADD R9, R7, 0x1, -R4 ;  /* 0x0000000107097824 */ /* 0x000fe200078e0a04 */
[-C--:B------:R-:W-:Y:S01]  /*03f0*/  LEA.HI R16, R20, R21.reuse, RZ, 0x3 ;  /* 0x0000001514107211 */ /* 0x080fe200078f18ff */
[----:B------:R-:W-:Y:S01]  /*0400*/  ULDC UR50, c[0x0][0x224] ;  /* 0x0000890000327ab9 */ /* 0x000fe20000000800 */
[----:B------:R-:W-:Y:S01]  /*0410*/  SHF.R.S32.HI R2, RZ, 0x1f, R10 ;  /* 0x0000001fff027819 */ /* 0x000fe2000001140a */
[----:B------:R-:W-:Y:S01]  /*0420*/  IMAD R9, R0, 0x8, R9 ;  /* 0x0000000800097824 */ /* 0x000fe200078e0209 */
[----:B------:R-:W-:Y:S01]  /*0430*/  LOP3.LUT R5, R5, 0xfffffffc, RZ, 0xc0, !PT ;  /* 0xfffffffc05057812 */ /* 0x000fe200078ec0ff */
[----:B------:R-:W-:Y:S01]  /*0440*/  @UP2 UIMAD UR54, UR33, UR49, URZ ;  /* 0x00000031213622a4 */ /* 0x000fe2000f8e023f */
[-C--:B------:R-:W-:Y:S01]  /*0450*/  LEA.HI R4, R10, R0.reuse, RZ, 0x1 ;  /* 0x000000000a047211 */ /* 0x080fe200078f08ff */
[----:B------:R-:W-:Y:S01]  /*0460*/  ULDC.64 UR4, c[0x0][0x118] ;  /* 0x0000460000047ab9 */ /* 0x000fe20000000a00 */
[----:B------:R-:W-:Y:S01]  /*0470*/  SHF.R.S32.HI R3, RZ, 0x3, R16 ;  /* 0x00000003ff037819 */ /* 0x000fe20000011410 */
[----:B------:R-:W-:Y:S01]  /*0480*/  IMAD.IADD R17, R21, 0x1, -R5 ;  /* 0x0000000115117824 */ /* 0x000fe200078e0a05 */
[----:B------:R-:W-:Y:S01]  /*0490*/  LEA.HI R2, R2, R0, RZ, 0x2 ;  /* 0x0000000002027211 */ /* 0x000fe200078f10ff */
[----:B------:R-:W-:Y:S01]  /*04a0*/  ULOP3.LUT UR56, UR38, UR56, URZ, 0x3c, !UPT ;  /* 0x0000003826387292 */ /* 0x000fe2000f8e3c3f */
[----:B------:R-:W-:Y:S01]  /*04b0*/  LOP3.LUT R5, R4, 0xfffffffe, RZ, 0xc0, !PT ;  /* 0xfffffffe04057812 */ /* 0x000fe200078ec0ff */
[----:B------:R-:W-:Y:S01]  /*04c0*/  IMAD.SHL.U32 R3, R3, 0x40, RZ ;  /* 0x0000004003037824 */ /* 0x000fe200078e00ff */
[----:B------:R-:W-:Y:S01]  /*04d0*/  LOP3.LUT R4, R2, 0xfffffffc, RZ, 0xc0, !PT ;  /* 0xfffffffc02047812 */ /* 0x000fe200078ec0ff */
[----:B------:R-:W-:Y:S01]  /*04e0*/  IMAD.SHL.U32 R24, R17, 0x8, RZ ;  /* 0x0000000811187824 */ /* 0x000fe200078e00ff */
[----:B------:R-:W-:Y:S01]  /*04f0*/  LEA.HI R10, R20, R21, RZ, 0x6 ;  /* 0x00000015140a7211 */ /* 0x000fe200078f30ff */
[C---:B------:R-:W-:Y:S01]  /*0500*/  IMAD.IADD R231, R0.reuse, 0x1, -R5 ;  /* 0x0000000100e77824 */ /* 0x040fe200078e0a05 */
[----:B------:R-:W-:Y:S01]  /*0510*/  LOP3.LUT R2, R3, 0xc0, RZ, 0xc0, !PT ;  /* 0x000000c003027812 */ /* 0x000fe200078ec0ff */
[----:B------:R-:W-:Y:S01]  /*0520*/  IMAD.IADD R11, R0, 0x1, -R4 ;  /* 0x00000001000b7824 */ /* 0x000fe200078e0a04 */
[----:B------:R-:W-:Y:S01]  /*0530*/  LOP3.LUT R0, R12, 0xfffffff0, RZ, 0xc0, !PT ;  /* 0xfffffff00c007812 */ /* 0x000fe200078ec0ff */
[----:B------:R-:W-:Y:S01]  /*0540*/  STL [R1+0x8], R24 ;  /* 0x0000081801007387 */ /* 0x000fe20000100800 */
[----:B------:R-:W-:Y:S01]  /*0550*/  LOP3.LUT R3, R2, 0x18, R24, 0xf8, !PT ;  /* 0x0000001802037812 */ /* 0x000fe200078ef818 */
[----:B------:R-:W-:Y:S01]  /*0560*/  USHF.R.S32.HI UR61, URZ, 0x1f, UR38 ;  /* 0x0000001f3f3d7899 */ /* 0x000fe20008011426 */
[----:B------:R-:W-:Y:S01]  /*0570*/  SHF.R.U32.HI R2, RZ, 0x3, R2 ;  /* 0x00000003ff027819 */ /* 0x000fe20000011602 */
[----:B------:R-:W-:Y:S01]  /*0580*/  IMAD.IADD R0, R21, 0x1, -R0 ;  /* 0x0000000115007824 */ /* 0x000fe200078e0a00 */
[----:B------:R-:W-:Y:S01]  /*0590*/  SHF.R.S32.HI R10, RZ, 0x6, R10 ;  /* 0x00000006ff0a7819 */ /* 0x000fe2000001140a */
[----:B------:R-:W-:Y:S01]  /*05a0*/  UISETP.NE.AND UP3, UPT, UR10, URZ, UPT ;  /* 0x0000003f0a00728c */ /* 0x000fe2000bf65270 */
[----:B------:R-:W-:Y:S01]  /*05b0*/  LOP3.LUT R7, R3, R2, RZ, 0x3c, !PT ;  /* 0x0000000203077212 */ /* 0x000fe200078e3cff */
[----:B------:R-:W-:Y:S01]  /*05c0*/  USHF.R.S32.HI UR60, URZ, 0x1f, UR33 ;  /* 0x0000001f3f3c7899 */ /* 0x000fe20008011421 */
[----:B------:R-:W-:Y:S01]  /*05d0*/  SHF.R.S32.HI R4, RZ, 0x1f, R0 ;  /* 0x0000001fff047819 */ /* 0x000fe20000011400 */
[----:B------:R-:W-:Y:S01]  /*05e0*/  USHF.R.S32.HI UR59, URZ, 0x1f, UR38 ;  /* 0x0000001f3f3b7899 */ /* 0x000fe20008011426 */
[----:B------:R-:W-:Y:S01]  /*05f0*/  LOP3.LUT R3, R16, 0xfffffff8, RZ, 0xc0, !PT ;  /* 0xfffffff810037812 */ /* 0x000fe200078ec0ff */
[----:B------:R-:W-:Y:S01]  /*0600*/  USHF.R.S32.HI UR58, URZ, 0x1f, UR33 ;  /* 0x0000001f3f3a7899 */ /* 0x000fe20008011421 */
[-C--:B------:R-:W-:Y:S01]  /*0610*/  LEA.HI R2, R0, R0.reuse, RZ, 0x1 ;  /* 0x0000000000027211 */ /* 0x080fe200078f08ff */
[----:B------:R-:W-:Y:S01]  /*0620*/  USHF.R.S32.HI UR57, URZ, 0x1f, UR38 ;  /* 0x0000001f3f397899 */ /* 0x000fe20008011426 */
[----:B------:R-:W-:Y:S01]  /*0630*/  LEA.HI R12, R4, R0, RZ, 0x3 ;  /* 0x00000000040c7211 */ /* 0x000fe200078f18ff */
[----:B------:R-:W-:Y:S01]  /*0640*/  IMAD.IADD R3, R21, 0x1, -R3 ;  /* 0x0000000115037824 */ /* 0x000fe200078e0a03 */
[----:B------:R-:W-:Y:S01]  /*0650*/  LOP3.LUT R5, R2, 0x7fffffe, RZ, 0xc0, !PT ;  /* 0x07fffffe02057812 */ /* 0x000fe200078ec0ff */
[----:B------:R-:W-:Y:S01]  /*0660*/  UIMAD.WIDE.U32 UR42, UR36, UR44, URZ ;  /* 0x0000002c242a72a5 */ /* 0x000fe2000f8e003f */
[----:B------:R-:W-:Y:S01]  /*0670*/  LOP3.LUT R4, R12, 0xfffffff8, RZ, 0xc0, !PT ;  /* 0xfffffff80c047812 */ /* 0x000fe200078ec0ff */
[----:B------:R-:W-:Y:S01]  /*0680*/  UIMAD UR51, UR37, UR44, URZ ;  /* 0x0000002c253372a4 */ /* 0x000fe2000f8e023f */
[----:B------:R-:W-:Y:S01]  /*0690*/  LEA.HI R6, R3, R3, RZ, 0x1 ;  /* 0x0000000303067211 */ /* 0x000fe200078f08ff */
[----:B------:R-:W-:Y:S01]  /*06a0*/  IMAD.IADD R19, R0, 0x1, -R5 ;  /* 0x0000000100137824 */ /* 0x000fe200078e0a05 */
[----:B------:R-:W-:Y:S01]  /*06b0*/  LOP3.LUT P2, RZ, R8, 0x2, RZ, 0xc0, !PT ;  /* 0x0000000208ff7812 */ /* 0x000fe2000784c0ff */
[----:B------:R-:W-:Y:S01]  /*06c0*/  IMAD.IADD R14, R0, 0x1, -R4 ;  /* 0x00000001000e7824 */ /* 0x000fe200078e0a04 */
[----:B------:R-:W-:Y:S01]  /*06d0*/  LOP3.LUT R0, R6, 0x3fffffe, RZ, 0xc0, !PT ;  /* 0x03fffffe06007812 */ /* 0x000fe200078ec0ff */
[----:B------:R-:W-:Y:S01]  /*06e0*/  IMAD.U32 R4, R9, 0x20, R7 ;  /* 0x0000002009047824 */ /* 0x000fe200078e0007 */
[--C-:B------:R-:W-:Y:S01]  /*06f0*/  SHF.R.S32.HI R7, RZ, 0x1, R2.reuse ;  /* 0x00000001ff077819 */ /* 0x100fe20000011402 */
[----:B------:R-:W-:Y:S01]  /*0700*/  USHF.R.S32.HI UR53, URZ, 0x1f, UR47 ;  /* 0x0000001f3f357899 */ /* 0x000fe2000801142f */
[----:B------:R-:W-:Y:S01]  /*0710*/  SHF.R.S32.HI R2, RZ, 0x1f, R2 ;  /* 0x0000001fff027819 */ /* 0x000fe20000011402 */
[----:B------:R-:W-:Y:S01]  /*0720*/  IMAD.IADD R5, R3, 0x1, -R0 ;  /* 0x0000000103057824 */ /* 0x000fe200078e0a00 */
[----:B------:R1:W-:Y:S01]  /*0730*/  STL [R1+0x38], R4 ;  /* 0x0000380401007387 */ /* 0x0003e20000100800 */
[----:B------:R-:W-:Y:S01]  /*0740*/  IMAD R0, R10, 0x4, R15 ;  /* 0x000000040a007824 */ /* 0x000fe200078e020f */
[----:B------:R-:W-:Y:S01]  /*0750*/  LEA.HI R9, R20, R21, RZ, 0x7 ;  /* 0x0000001514097211 */ /* 0x000fe200078f38ff */
[----:B------:R-:W-:Y:S01]  /*0760*/  IMAD.SHL.U32 R21, R21, 0x2, RZ ;  /* 0x0000000215157824 */ /* 0x000fe200078e00ff */
[----:B------:R-:W-:Y:S01]  /*0770*/  LOP3.LUT P5, RZ, R14, 0x2, RZ, 0xc0, !PT ;  /* 0x000000020eff7812 */ /* 0x000fe200078ac0ff */
[----:B------:R-:W-:Y:S01]  /*0780*/  IMAD R18, R0, 0x8, R5 ;  /* 0x0000000800127824 */ /* 0x000fe200078e0205 */
[----:B------:R-:W-:Y:S01]  /*0790*/  SHF.R.S32.HI R0, RZ, 0x1, R6 ;  /* 0x00000001ff007819 */ /* 0x000fe20000011406 */
[----:B------:R-:W-:Y:S01]  /*07a0*/  UIMAD UR50, UR6, UR50, URZ ;  /* 0x00000032063272a4 */ /* 0x000fe2000f8e023f */
[----:B------:R-:W-:Y:S01]  /*07b0*/  LEA.HI R5, R2, R7, RZ, 0x2 ;  /* 0x0000000702057211 */ /* 0x000fe200078f10ff */
[----:B------:R-:W-:Y:S01]  /*07c0*/  IMAD.SHL.U32 R2, R3, 0x40, RZ ;  /* 0x0000004003027824 */ /* 0x000fe200078e00ff */
[----:B------:R-:W-:Y:S01]  /*07d0*/  LOP3.LUT P4, RZ, R0, 0x2, RZ, 0xc0, !PT ;  /* 0x0000000200ff7812 */ /* 0x000fe2000788c0ff */
[----:B------:R-:W-:Y:S01]  /*07e0*/  IMAD.SHL.U32 R3, R11, 0x10, RZ ;  /* 0x000000100b037824 */ /* 0x000fe200078e00ff */
[----:B------:R-:W-:Y:S01]  /*07f0*/  LOP3.LUT R5, R5, 0xfffffffc, RZ, 0xc0, !PT ;  /* 0xfffffffc05057812 */ /* 0x000fe200078ec0ff */
[----:B------:R-:W-:Y:S01]  /*0800*/  @!UP2 UIMAD UR49, UR7, UR49, URZ ;  /* 0x000000310731a2a4 */ /* 0x000fe2000f8e023f */
[----:B------:R-:W-:Y:S01]  /*0810*/  LEA.HI R6, R8, R8, RZ, 0x1 ;  /* 0x0000000808067211 */ /* 0x000fe200078f08ff */
[----:B------:R-:W-:Y:S01]  /*0820*/  USHF.R.S32.HI UR48, URZ, 0x1f, UR41 ;  /* 0x0000001f3f307899 */ /* 0x000fe20008011429 */
[----:B------:R-:W-:Y:S01]  /*0830*/  LOP3.LUT P6, RZ, R14, 0x4, RZ, 0xc0, !PT ;  /* 0x000000040eff7812 */ /* 0x000fe200078cc0ff */
[----:B------:R-:W-:Y:S01]  /*0840*/  IMAD.IADD R13, R7, 0x1, -R5 ;  /* 0x00000001070d7824 */ /* 0x000fe200078e0a05 */
[C---:B------:R-:W-:Y:S01]  /*0850*/  SEL R226, R230.reuse, 0xffffffe0, !P5 ;  /* 0xffffffe0e6e27807 */ /* 0x040fe20006800000 */
[----:B------:R-:W-:Y:S01]  /*0860*/  UMOV UR40, 0xffffd000 ;  /* 0xffffd00000287882 */ /* 0x000fe20000000000 */
[----:B------:R-:W-:-:S02]  /*0870*/  SEL R221, R230, 0xffffffe0, !P4 ;  /* 0xffffffe0e6dd7807 */ /* 0x000fc40006000000 */
[----:B------:R-:W-:Y:S02]  /*0880*/  SEL R227, R227, 0x40, P6 ;  /* 0x00000040e3e37807 */ /* 0x000fe40003000000 */
[----:B------:R-:W-:Y:S02]  /*0890*/  LOP3.LUT P0, RZ, R13, 0x2, RZ, 0xc0, !PT ;  /* 0x000000020dff7812 */ /* 0x000fe4000780c0ff */
[----:B-1----:R-:W-:Y:S02]  /*08a0*/  LOP3.LUT R4, R8, 0x1, RZ, 0xc0, !PT ;  /* 0x0000000108047812 */ /* 0x002fe400078ec0ff */
[----:B------:R-:W-:Y:S02]  /*08b0*/  SEL R230, R230, 0xffffffe0, !P0 ;  /* 0xffffffe0e6e67807 */ /* 0x000fe40004000000 */
[----:B------:R-:W-:Y:S01]  /*08c0*/  ISETP.NE.U32.AND P3, PT, R4, 0x1, PT ;  /* 0x000000010400780c */ /* 0x000fe20003f65070 */
[----:B------:R-:W-:Y:S01]  /*08d0*/  IMAD.SHL.U32 R4, R0, 0x40, RZ ;  /* 0x0000004000047824 */ /* 0x000fe200078e00ff */
[----:B------:R-:W-:-:S02]  /*08e0*/  LOP3.LUT R0, R2, 0x1c0, RZ, 0xc0, !PT ;  /* 0x000001c002007812 */ /* 0x000fc400078ec0ff */
[----:B------:R-:W-:Y:S02]  /*08f0*/  SEL R233, R233, 0x10, !P3 ;  /* 0x00000010e9e97807 */ /* 0x000fe40005800000 */
[----:B------:R-:W-:Y:S02]  /*0900*/  LOP3.LUT R2, R4, 0xc0, RZ, 0xc0, !PT ;  /* 0x000000c004027812 */ /* 0x000fe400078ec0ff */
[----:B------:R-:W-:Y:S02]  /*0910*/  LOP3.LUT R3, R0, 0x30, R3, 0xf8, !PT ;  /* 0x0000003000037812 */ /* 0x000fe400078ef803 */
[----:B------:R-:W-:Y:S02]  /*0920*/  LOP3.LUT R5, R2, 0x8, R16, 0xf8, !PT ;  /* 0x0000000802057812 */ /* 0x000fe400078ef810 */
[----:B------:R-:W-:Y:S02]  /*0930*/  SHF.R.U32.HI R4, RZ, 0x3, R2 ;  /* 0x00000003ff047819 */ /* 0x000fe40000011602 */
[----:B------:R-:W-:-:S02]  /*0940*/  LOP3.LUT R2, R3, 0x8, R16, 0xf8, !PT ;  /* 0x0000000803027812 */ /* 0x000fc400078ef810 */
[----:B------:R-:W-:Y:S02]  /*0950*/  SHF.R.U32.HI R0, RZ, 0x3, R0 ;  /* 0x00000003ff007819 */ /* 0x000fe40000011600 */
[----:B------:R-:W-:Y:S01]  /*0960*/  LOP3.LUT R222, R5, R4, RZ, 0x3c, !PT ;  /* 0x0000000405de7212 */ /* 0x000fe200078e3cff */
[----:B------:R-:W-:Y:S01]  /*0970*/  IMAD.SHL.U32 R5, R17, 0x2, RZ ;  /* 0x0000000211057824 */ /* 0x000fe200078e00ff */
[----:B------:R-:W-:Y:S01]  /*0980*/  LOP3.LUT R16, R2, R0, RZ, 0x3c, !PT ;  /* 0x0000000002107212 */ /* 0x000fe200078e3cff */
[----:B------:R-:W-:Y:S01]  /*0990*/  IMAD.SHL.U32 R2, R8, 0x40, RZ ;  /* 0x0000004008027824 */ /* 0x000fe200078e00ff */
[----:B------:R-:W-:Y:S01]  /*09a0*/  LOP3.LUT R0, R6, 0x3fffffe, RZ, 0xc0, !PT ;  /* 0x03fffffe06007812 */ /* 0x000fe200078ec0ff */
[----:B------:R-:W-:Y:S01]  /*09b0*/  IMAD.U32 R222, R18, 0x20, R222 ;  /* 0x0000002012de7824 */ /* 0x000fe200078e00de */
[----:B------:R-:W-:Y:S02]  /*09c0*/  SHF.R.S32.HI R3, RZ, 0x3, R12 ;  /* 0x00000003ff037819 */ /* 0x000fe4000001140c */
[----:B------:R-:W-:Y:S01]  /*09d0*/  LOP3.LUT R2, R2, 0x1c0, RZ, 0xc0, !PT ;  /* 0x000001c002027812 */ /* 0x000fe200078ec0ff */
[----:B------:R-:W-:-:S02]  /*09e0*/  IMAD.IADD R7, R8, 0x1, -R0 ;  /* 0x0000000108077824 */ /* 0x000fc400078e0a00 */
[----:B------:R-:W-:Y:S02]  /*09f0*/  IMAD.SHL.U32 R0, R10, 0x20, RZ ;  /* 0x000000200a007824 */ /* 0x000fe400078e00ff */
[----:B------:R-:W-:Y:S02]  /*0a00*/  IMAD R12, R3, 0x8, R19 ;  /* 0x00000008030c7824 */ /* 0x000fe400078e0213 */
[C---:B------:R-:W-:Y:S01]  /*0a10*/  IMAD R225, R11.reuse, 0x2, R3 ;  /* 0x000000020be17824 */ /* 0x040fe200078e0203 */
[----:B------:R-:W-:Y:S01]  /*0a20*/  LOP3.LUT R8, R0, 0x6, R21, 0xf8, !PT ;  /* 0x0000000600087812 */ /* 0x000fe200078ef815 */
[----:B------:R-:W-:Y:S01]  /*0a30*/  IMAD.U32 R3, RZ, RZ, UR14 ;  /* 0x0000000eff037e24 */ /* 0x000fe2000f8e00ff */
[----:B------:R-:W-:Y:S01]  /*0a40*/  LOP3.LUT R4, R2, 0x20, R0, 0xf8, !PT ;  /* 0x0000002002047812 */ /* 0x000fe200078ef800 */
[----:B------:R-:W-:Y:S01]  /*0a50*/  IMAD R0, R11, 0x200, R5 ;  /* 0x000002000b007824 */ /* 0x000fe200078e0205 */
[----:B------:R-:W-:Y:S01]  /*0a60*/  SHF.R.U32.HI R2, RZ, 0x3, R2 ;  /* 0x00000003ff027819 */ /* 0x000fe20000011602 */
[----:B------:R1:W-:Y:S01]  /*0a70*/  STL [R1+0x54], R8 ;  /* 0x0000540801007387 */ /* 0x0003e20000100800 */
[----:B------:R-:W-:-:S02]  /*0a80*/  IMAD R221, R222, 0x2, R221 ;  /* 0x00000002dedd7824 */ /* 0x000fc400078e02dd */
[----:B------:R-:W-:Y:S01]  /*0a90*/  IMAD R10, R7, 0x20, R0 ;  /* 0x00000020070a7824 */ /* 0x000fe200078e0200 */
[----:B------:R-:W-:Y:S01]  /*0aa0*/  SHF.R.S32.HI R0, RZ, 0x1, R6 ;  /* 0x00000001ff007819 */ /* 0x000fe20000011406 */
[----:B------:R-:W-:-:S03]  /*0ab0*/  IMAD.SHL.U32 R222, R222, 0x2, RZ ;  /* 0x00000002dede7824 */ /* 0x000fc600078e00ff */
[C---:B------:R-:W-:Y:S01]  /*0ac0*/  LOP3.LUT P1, RZ, R0.reuse, 0x2, RZ, 0xc0, !PT ;  /* 0x0000000200ff7812 */ /* 0x040fe2000782c0ff */
[----:B------:R-:W-:-:S05]  /*0ad0*/  IMAD.SHL.U32 R0, R0, 0x40, RZ ;  /* 0x0000004000007824 */ /* 0x000fca00078e00ff */
[----:B------:R-:W-:Y:S02]  /*0ae0*/  LOP3.LUT R0, R0, 0xc0, RZ, 0xc0, !PT ;  /* 0x000000c000007812 */ /* 0x000fe400078ec0ff */
        /* <DEDUP_REMOVED lines=33> */
[----:B------:R-:W-:Y:S01]  /*0d00*/  IADD3 R4, R24, 0x40, RZ ;  /* 0x0000004018047810 */ /* 0x000fe20007ffe0ff */
[----:B------:R-:W-:Y:S01]  /*0d10*/  IMAD R231, R231, 0x200, R0 ;  /* 0x00000200e7e77824 */ /* 0x000fe200078e0200 */
[----:B------:R-:W-:Y:S01]  /*0d20*/  @P2 IADD3 R234, R236, -0x20, RZ ;  /* 0xffffffe0ecea2810 */ /* 0x000fe20007ffe0ff */
[----:B------:R-:W-:Y:S01]  /*0d30*/  IMAD.IADD R226, R225, 0x1, R226 ;  /* 0x00000001e1e27824 */ /* 0x000fe200078e02e2 */
[----:B------:R-:W-:Y:S01]  /*0d40*/  IADD3 R0, R11, -0x40, RZ ;  /* 0xffffffc00b007810 */ /* 0x000fe20007ffe0ff */
[----:B------:R-:W-:Y:S01]  /*0d50*/  IMAD.IADD R231, R231, 0x1, R5 ;  /* 0x00000001e7e77824 */ /* 0x000fe200078e0205 */
[----:B------:R-:W-:Y:S01]  /*0d60*/  IADD3 R5, R24, 0x20, RZ ;  /* 0x0000002018057810 */ /* 0x000fe20007ffe0ff */
[----:B------:R-:W-:Y:S01]  /*0d70*/  STL [R1+0x58], R11 ;  /* 0x0000580b01007387 */ /* 0x000fe20000100800 */
[----:B------:R-:W-:Y:S01]  /*0d80*/  SHF.R.S32.HI R2, RZ, 0x1f, R0 ;  /* 0x0000001fff027819 */ /* 0x000fe20000011400 */
[----:B------:R-:W-:-:S02]  /*0d90*/  IMAD.IADD R228, R225, 0x1, R227 ;  /* 0x00000001e1e47824 */ /* 0x000fc400078e02e3 */
[----:B------:R-:W-:Y:S01]  /*0da0*/  STL [R1+0x20], R5 ;  /* 0x0000200501007387 */ /* 0x000fe20000100800 */
[C---:B------:R-:W-:Y:S01]  /*0db0*/  SHF.L.U64.HI R2, R0.reuse, 0x2, R2 ;  /* 0x0000000200027819 */ /* 0x040fe20000010202 */
[----:B------:R-:W-:Y:S02]  /*0dc0*/  IMAD.SHL.U32 R0, R0, 0x4, RZ ;  /* 0x0000000400007824 */ /* 0x000fe400078e00ff */
[----:B------:R1:W-:Y:S01]  /*0dd0*/  STL [R1+0x24], R4 ;  /* 0x0000240401007387 */ /* 0x0003e20000100800 */
[----:B------:R-:W-:Y:S02]  /*0de0*/  IMAD.IADD R233, R233, 0x1, R234 ;  /* 0x00000001e9e97824 */ /* 0x000fe400078e02ea */
[----:B------:R-:W-:Y:S01]  /*0df0*/  IMAD.IADD R227, R226, 0x1, R227 ;  /* 0x00000001e2e37824 */ /* 0x000fe200078e02e3 */
        /* <DEDUP_REMOVED lines=8> */
.L_x_395:
        /* <DEDUP_REMOVED lines=53> */
.L_x_354:
        /* <DEDUP_REMOVED lines=58> */
.L_x_356:
        /* <DEDUP_REMOVED lines=18> */
.L_x_357:
        /* <DEDUP_REMOVED lines=71> */
.L_x_358:
[----:B------:R-:W-:Y:S02]  /*1b00*/  UMOV UR11, UR50 ;  /* 0x00000032000b7c82 */ /* 0x000fe40008000000 */
.L_x_359:
[----:B------:R-:W2:Y:S04]  /*1b10*/  LDL.64 R4, [R1+0x8] ;  /* 0x0000080001047983 */ /* 0x000ea80000100a00 */
[----:B------:R1:W3:Y:S01]  /*1b20*/  LDL.64 R20, [R1+0x8] ;  /* 0x0000080001147983 */ /* 0x0002e20000100a00 */
[----:B------:R-:W-:Y:S01]  /*1b30*/  UIADD3 UR8, UP5, UP4, UR8, UR41, UR47 ;  /* 0x0000002908087290 */ /* 0x000fe2000fcbe02f */
[----:B------:R-:W-:Y:S02]  /*1b40*/  BSSY B1, `(.L_x_355) ;  /* 0x0000844000017945 */ /* 0x000fe40003800000 */
[----:B------:R-:W4:Y:S01]  /*1b50*/  S2R R8, SR_TID.X ;  /* 0x0000000000087919 */ /* 0x000f220000002100 */
[----:B------:R-:W-:-:S03]  /*1b60*/  UIADD3 UR15, UP1, UP0, UR13, UR8, UR15 ;  /* 0x000000080d0f7290 */ /* 0x000fc6000f83e00f */
[----:B------:R-:W-:Y:S02]  /*1b70*/  ULDC.64 UR8, c[0x0][0x1a8] ;  /* 0x00006a0000087ab9 */ /* 0x000fe40000000a00 */
[----:B------:R-:W-:-:S04]  /*1b80*/  UIMAD UR7, UR61, UR8, URZ ;  /* 0x000000083d0772a4 */ /* 0x000fc8000f8e023f */
        /* <DEDUP_REMOVED lines=8> */
[----:B------:R-:W-:Y:S01]  /*1c10*/  LEA.HI R3, R9, R8, RZ, 0x2 ;  /* 0x0000000809037211 */ /* 0x000fe200078f10ff */
        /* <DEDUP_REMOVED lines=9> */
[--C-:B------:R-:W-:Y:S02]  /*1cb0*/  SHF.R.S32.HI R21, RZ, 0x1f, R20.reuse ;  /* 0x0000001fff157819 */ /* 0x100fe40000011414 */
[----:B------:R-:W-:Y:S01]  /*1cc0*/  IADD3 R4, P0, R20, UR22, RZ ;  /* 0x0000001614047c10 */ /* 0x000fe2000ff1e0ff */
[----:B------:R-:W-:Y:S02]  /*1cd0*/  UMOV UR22, 0x4 ;  /* 0x0000000400167882 */ /* 0x000fe40000000000 */
[C---:B------:R-:W-:Y:S01]  /*1ce0*/  IMAD.WIDE.U32 R6, R0.reuse, c[0x0][0x190], R20 ;  /* 0x0000640000067a25 */ /* 0x040fe200078e0014 */
[----:B------:R1:W-:Y:S03]  /*1cf0*/  STL [R1+0xc], R21 ;  /* 0x00000c1501007387 */ /* 0x0003e60000100800 */
[----:B------:R-:W-:Y:S01]  /*1d00*/  IMAD R0, R0, c[0x0][0x194], R5 ;  /* 0x0000650000007a24 */ /* 0x000fe200078e0205 */
[----:B------:R-:W-:-:S02]  /*1d10*/  IADD3 R6, P1, R6, UR39, RZ ;  /* 0x0000002706067c10 */ /* 0x000fc4000ff3e0ff */
[----:B------:R-:W-:Y:S02]  /*1d20*/  IADD3.X R5, R21, UR28, RZ, P0, !PT ;  /* 0x0000001c15057c10 */ /* 0x000fe400087fe4ff */
        /* <DEDUP_REMOVED lines=36> */
[----:B-1----:R-:W2:Y:S01]  /*1f70*/  LDL R17, [R1+0x38] ;  /* 0x0000380001117983 */ /* 0x002ea20000100800 */
[----:B------:R-:W-:Y:S01]  /*1f80*/  PLOP3.LUT P0, PT, PT, PT, UP3, 0x80, 0x0 ;  /* 0x000000000000781c */ /* 0x000fe20003f0f038 */
[----:B------:R-:W-:Y:S01]  /*1f90*/  UIMAD UR13, UR20, -0x80, UR6 ;  /* 0xffffff80140d78a4 */ /* 0x000fe2000f8e0206 */
[----:B------:R-:W-:Y:S01]  /*1fa0*/  MOV R15, UR24 ;  /* 0x00000018000f7c02 */ /* 0x000fe20008000f00 */
[----:B------:R-:W-:Y:S01]  /*1fb0*/  ULDC.64 UR14, c[0x0][0x1a0] ;  /* 0x00006800000e7ab9 */ /* 0x000fe20000000a00 */
[----:B------:R-:W-:Y:S01]  /*1fc0*/  BSSY B0, `(.L_x_361) ;  /* 0x0000044000007945 */ /* 0x000fe20003800000 */
[----:B------:R-:W-:Y:S01]  /*1fd0*/  UIMAD UR7, UR19, UR14, URZ ;  /* 0x0000000e130772a4 */ /* 0x000fe2000f8e023f */
[----:B------:R-:W-:Y:S01]  /*1fe0*/  MOV R242, R10 ;  /* 0x0000000a00f27202 */ /* 0x000fe20000000f00 */
[----:B------:R-:W-:Y:S01]  /*1ff0*/  UMOV UR10, UR8 ;  /* 0x00000008000a7c82 */ /* 0x000fe20008000000 */
[----:B------:R-:W-:Y:S01]  /*2000*/  ISETP.GE.AND P1, PT, R3, UR13, PT ;  /* 0x0000000d03007c0c */ /* 0x000fe2000bf26270 */
[----:B------:R-:W-:Y:S01]  /*2010*/  UIMAD UR8, UR24, UR15, UR7 ;  /* 0x0000000f180872a4 */ /* 0x000fe2000f8e0207 */
[----:B------:R-:W-:Y:S01]  /*2020*/  IMAD.WIDE.U32 R4, R15, c[0x0][0x1a0], R20 ;  /* 0x000068000f047a25 */ /* 0x000fe200078e0014 */
[----:B------:R-:W-:Y:S01]  /*2030*/  UMOV UR12, UR16 ;  /* 0x00000010000c7c82 */ /* 0x000fe20008000000 */
[----:B------:R-:W-:Y:S01]  /*2040*/  MOV R240, R12 ;  /* 0x0000000c00f07202 */ /* 0x000fe20000000f00 */
[----:B------:R-:W-:Y:S01]  /*2050*/  @P0 BAR.SYNC.DEFER_BLOCKING 0x0 ;  /* 0x0000000000000b1d */ /* 0x000fe20000010000 */
[----:B------:R-:W-:Y:S01]  /*2060*/  IMAD.MOV.U32 R241, RZ, RZ, R8 ;  /* 0x000000fffff17224 */ /* 0x000fe200078e0008 */
[----:B------:R-:W-:Y:S01]  /*2070*/  IADD3 R6, P0, R4, UR31, RZ ;  /* 0x0000001f04067c10 */ /* 0x000fe2000ff1e0ff */
[----:B------:R-:W-:Y:S01]  /*2080*/  IMAD.U32 R4, RZ, RZ, UR8 ;  /* 0x00000008ff047e24 */ /* 0x000fe2000f8e00ff */
[----:B------:R-:W-:Y:S01]  /*2090*/  MOV R237, R11 ;  /* 0x0000000b00ed7202 */ /* 0x000fe20000000f00 */
[----:B------:R-:W-:Y:S01]  /*20a0*/  IMAD.MOV.U32 R239, RZ, RZ, R9 ;  /* 0x000000ffffef7224 */ /* 0x000fe200078e0009 */
[----:B------:R-:W-:-:S02]  /*20b0*/  UMOV UR7, UR11 ;  /* 0x0000000b00077c82 */ /* 0x000fc40008000000 */
[----:B------:R-:W-:Y:S01]  /*20c0*/  ULEA.HI UR11, UR7, UR7, URZ, 0x1 ;  /* 0x00000007070b7291 */ /* 0x000fe2000f8f083f */
[----:B------:R-:W-:Y:S01]  /*20d0*/  IADD3.X R7, R5, UR32, R4, P0, !PT ;  /* 0x0000002005077c10 */ /* 0x000fe200087fe404 */
[----:B------:R-:W-:Y:S02]  /*20e0*/  IMAD R4, R16, c[0x0][0x1b8], RZ ;  /* 0x00006e0010047a24 */ /* 0x000fe400078e02ff */
[----:B------:R-:W-:Y:S02]  /*20f0*/  ULOP3.LUT UR8, UR11, 0xfffffffe, URZ, 0xc0, !UPT ;  /* 0xfffffffe0b087892 */ /* 0x000fe4000f8ec03f */
[C---:B------:R-:W-:Y:S01]  /*2100*/  IMAD R4, R14.reuse, c[0x0][0x1bc], R4 ;  /* 0x00006f000e047a24 */ /* 0x040fe200078e0204 */
[----:B------:R-:W-:Y:S01]  /*2110*/  UMOV UR11, UR17 ;  /* 0x00000011000b7c82 */ /* 0x000fe20008000000 */
[----:B------:R-:W-:Y:S01]  /*2120*/  IMAD.WIDE.U32 R6, R14, c[0x0][0x1b8], R6 ;  /* 0x00006e000e067a25 */ /* 0x000fe200078e0006 */
[----:B------:R-:W-:-:S03]  /*2130*/  UIADD3 UR8, UR7, -UR8, URZ ;  /* 0x8000000807087290 */ /* 0x000fc6000fffe03f */
[----:B------:R-:W-:Y:S01]  /*2140*/  IMAD.IADD R13, R7, 0x1, R4 ;  /* 0x00000001070d7824 */ /* 0x000fe200078e0204 */
        /* <DEDUP_REMOVED lines=43> */
.L_x_362:
[----:B------:R-:W-:Y:S05]  /*2400*/  BSYNC B0 ;  /* 0x0000000000007941 */ /* 0x000fea0003800000 */
.L_x_361:
        /* <DEDUP_REMOVED lines=41> */
.L_x_364:
[----:B------:R-:W-:Y:S05]  /*26a0*/  BSYNC B0 ;  /* 0x0000000000007941 */ /* 0x000fea0003800000 */
.L_x_363:
        /* <DEDUP_REMOVED lines=39> */
.L_x_366:
[----:B------:R-:W-:Y:S05]  /*2920*/  BSYNC B0 ;  /* 0x0000000000007941 */ /* 0x000fea0003800000 */
.L_x_365:
        /* <DEDUP_REMOVED lines=19> */
.L_x_368:
        /* <DEDUP_REMOVED lines=36> */
.L_x_369:
[----:B------:R-:W-:Y:S05]  /*2ca0*/  BSYNC B0 ;  /* 0x0000000000007941 */ /* 0x000fea0003800000 */
.L_x_367:
        /* <DEDUP_REMOVED lines=42> */
[----:B---3--:R2:W-:Y:S04]  /*2f50*/  STL [R1+0x10], R12 ;  /* 0x0000100c01007387 */ /* 0x0085e80000100800 */
        /* <DEDUP_REMOVED lines=38> */
.L_x_371:
[----:B------:R-:W-:Y:S05]  /*31c0*/  BSYNC B0 ;  /* 0x0000000000007941 */ /* 0x000fea0003800000 */
.L_x_370:
        /* <DEDUP_REMOVED lines=39> */
.L_x_373:
[----:B------:R-:W-:Y:S05]  /*3440*/  BSYNC B0 ;  /* 0x0000000000007941 */ /* 0x000fea0003800000 */
.L_x_372:
[----:B------:R-:W0:Y:S01]  /*3450*/  LDGDEPBAR ;  /* 0x00000000000079af */ /* 0x000e220000000000 */
[----:B------:R-:W-:Y:S01]  /*3460*/  IADD3 R3, R231, 0x1800, RZ ;  /* 0x00001800e7037810 */ /* 0x000fe20007ffe0ff */
[----:B------:R-:W-:Y:S01]  /*3470*/  UIADD3 UR8, UR24, 0x80, URZ ;  /* 0x0000008018087890 */ /* 0x000fe2000fffe03f */
[----:B-1-3--:R-:W-:Y:S01]  /*3480*/  IADD3 R0, R229, 0x1800, RZ ;  /* 0x00001800e5007810 */ /* 0x00afe20007ffe0ff */
[----:B------:R-:W-:Y:S01]  /*3490*/  STL [R1], R232 ;  /* 0x000000e801007387 */ /* 0x000fe20000100800 */
[----:B------:R-:W-:Y:S01]  /*34a0*/  SEL R3, R3, R231, !P0 ;  /* 0x000000e703037207 */ /* 0x000fe20004000000 */
[----:B------:R-:W-:Y:S01]  /*34b0*/  CS2R R126, SRZ ;  /* 0x00000000007e7805 */ /* 0x000fe2000001ff00 */
[----:B------:R-:W-:Y:S01]  /*34c0*/  SEL R0, R0, R229, !P0 ;  /* 0x000000e500007207 */ /* 0x000fe20004000000 */
[----:B------:R-:W-:Y:S01]  /*34d0*/  CS2R R124, SRZ ;  /* 0x00000000007c7805 */ /* 0x000fe2000001ff00 */
[----:B------:R-:W-:Y:S01]  /*34e0*/  SHF.L.U32 R223, R231, 0x1, RZ ;  /* 0x00000001e7df7819 */ /* 0x000fe200000006ff */
[----:B------:R-:W-:Y:S01]  /*34f0*/  IMAD.SHL.U32 R220, R3, 0x2, RZ ;  /* 0x0000000203dc7824 */ /* 0x000fe200078e00ff */
[----:B------:R-:W-:Y:S01]  /*3500*/  CS2R R130, SRZ ;  /* 0x0000000000827805 */ /* 0x000fe2000001ff00 */
[----:B------:R-:W-:Y:S01]  /*3510*/  IMAD.SHL.U32 R3, R0, 0x2, RZ ;  /* 0x0000000200037824 */ /* 0x000fe200078e00ff */
[----:B------:R-:W-:Y:S01]  /*3520*/  MOV R0, c[0x0][0x22c] ;  /* 0x00008b0000007a02 */ /* 0x000fe20000000f00 */
[----:B------:R-:W-:Y:S01]  /*3530*/  CS2R R128, SRZ ;  /* 0x0000000000807805 */ /* 0x000fe2000001ff00 */
[----:B------:R-:W-:Y:S01]  /*3540*/  CS2R R122, SRZ ;  /* 0x00000000007a7805 */ /* 0x000fe2000001ff00 */
[----:B------:R-:W-:Y:S01]  /*3550*/  CS2R R120, SRZ ;  /* 0x0000000000787805 */ /* 0x000fe2000001ff00 */
[----:B------:R-:W-:Y:S01]  /*3560*/  CS2R R118, SRZ ;  /* 0x0000000000767805 */ /* 0x000fe2000001ff00 */
[----:B------:R-:W-:Y:S01]  /*3570*/  IMAD R0, R0, c[0x0][0x1c0], RZ ;  /* 0x0000700000007a24 */ /* 0x000fe200078e02ff */
[----:B------:R-:W-:Y:S01]  /*3580*/  CS2R R116, SRZ ;  /* 0x0000000000747805 */ /* 0x000fe2000001ff00 */
[----:B------:R-:W-:Y:S01]  /*3590*/  CS2R R110, SRZ ;  /* 0x00000000006e7805 */ /* 0x000fe2000001ff00 */
[----:B------:R-:W-:Y:S01]  /*35a0*/  CS2R R108, SRZ ;  /* 0x00000000006c7805 */ /* 0x000fe2000001ff00 */
[----:B------:R-:W-:Y:S01]  /*35b0*/  IMAD.SHL.U32 R6, R0, 0x10, RZ ;  /* 0x0000001000067824 */ /* 0x000fe200078e00ff */
[----:B------:R-:W-:Y:S01]  /*35c0*/  CS2R R114, SRZ ;  /* 0x0000000000727805 */ /* 0x000fe2000001ff00 */
[----:B------:R-:W-:-:S04]  /*35d0*/  DEPBAR.LE SB0, 0x1 ;  /* 0x000080400000791a */ /* 0x000fc80000000000 */
[----:B------:R-:W-:Y:S01]  /*35e0*/  BAR.SYNC.DEFER_BLOCKING 0x0 ;  /* 0x0000000000007b1d */ /* 0x000fe20000010000 */
[----:B------:R-:W-:Y:S01]  /*35f0*/  IMAD.SHL.U32 R4, R0, 0x8, RZ ;  /* 0x0000000800047824 */ /* 0x000fe200078e00ff */
[C---:B------:R-:W-:Y:S01]  /*3600*/  IADD3 R5, R6.reuse, 0x20, RZ ;  /* 0x0000002006057810 */ /* 0x040fe20007ffe0ff */
[----:B------:R-:W-:Y:S01]  /*3610*/  CS2R R112, SRZ ;  /* 0x0000000000707805 */ /* 0x000fe2000001ff00 */
[----:B------:R-:W-:Y:S01]  /*3620*/  IADD3 R0, R6, 0x40, RZ ;  /* 0x0000004006007810 */ /* 0x000fe20007ffe0ff */
[----:B------:R-:W-:Y:S01]  /*3630*/  CS2R R106, SRZ ;  /* 0x00000000006a7805 */ /* 0x000fe2000001ff00 */
[C---:B------:R-:W-:Y:S01]  /*3640*/  SHF.L.U64.HI R6, R19.reuse, 0x2, R17 ;  /* 0x0000000213067819 */ /* 0x040fe20000010211 */
[C---:B------:R-:W-:Y:S01]  /*3650*/  IMAD.IADD R5, R4.reuse, 0x1, R5 ;  /* 0x0000000104057824 */ /* 0x040fe200078e0205 */
[----:B------:R-:W-:Y:S01]  /*3660*/  CS2R R104, SRZ ;  /* 0x0000000000687805 */ /* 0x000fe2000001ff00 */
[----:B------:R-:W-:Y:S01]  /*3670*/  IMAD.IADD R0, R4, 0x1, R0 ;  /* 0x0000000104007824 */ /* 0x000fe200078e0200 */
[----:B------:R-:W-:Y:S01]  /*3680*/  CS2R R102, SRZ ;  /* 0x0000000000667805 */ /* 0x000fe2000001ff00 */
[----:B------:R1:W-:Y:S01]  /*3690*/  STL [R1+0x48], R6 ;  /* 0x0000480601007387 */ /* 0x0003e20000100800 */
        /* <DEDUP_REMOVED lines=24> */
[----:B-1----:R-:W-:Y:S01]  /*3820*/  SHF.L.U32 R6, R19, 0x2, RZ ;  /* 0x0000000213067819 */ /* 0x002fe200000006ff */
[----:B------:R-:W1:Y:S01]  /*3830*/  LDSM.16.M88.4 R184, [R221+0xf400] ;  /* 0x00f40000ddb8783b */ /* 0x000e620000000200 */
[----:B------:R-:W-:Y:S01]  /*3840*/  CS2R R58, SRZ ;  /* 0x00000000003a7805 */ /* 0x000fe2000001ff00 */
[----:B------:R-:W-:Y:S01]  /*3850*/  CS2R R56, SRZ ;  /* 0x0000000000387805 */ /* 0x000fe2000001ff00 */
[----:B------:R-:W-:Y:S01]  /*3860*/  CS2R R54, SRZ ;  /* 0x0000000000367805 */ /* 0x000fe2000001ff00 */
[----:B------:R5:W-:Y:S01]  /*3870*/  STL [R1+0x44], R6 ;  /* 0x0000440601007387 */ /* 0x000be20000100800 */
        /* <DEDUP_REMOVED lines=12> */
[----:B------:R-:W-:Y:S01]  /*3940*/  IMAD.IADD R224, R223, 0x1, R230 ;  /* 0x00000001dfe07824 */ /* 0x000fe200078e02e6 */
[----:B------:R-:W-:-:S02]  /*3950*/  UISETP.GE.AND UP0, UPT, UR8, UR6, UPT ;  /* 0x000000060800728c */ /* 0x000fc4000bf06270 */
[----:B------:R-:W1:Y:S04]  /*3960*/  LDSM.16.M88.4 R200, [R221+0x11400] ;  /* 0x01140000ddc8783b */ /* 0x000e680000000200 */
[----:B------:R-:W1:Y:S04]  /*3970*/  LDSM.16.M88.4 R204, [R222+0x13000] ;  /* 0x01300000decc783b */ /* 0x000e680000000200 */
[----:B------:R-:W1:Y:S01]  /*3980*/  LDSM.16.M88.4 R208, [R222+0x13400] ;  /* 0x01340000ded0783b */ /* 0x000e620000000200 */
[C---:B-----5:R-:W-:Y:S01]  /*3990*/  IMAD.IADD R6, R4.reuse, 0x1, R5 ;  /* 0x0000000104067824 */ /* 0x060fe200078e0205 */
[----:B------:R-:W-:-:S02]  /*39a0*/  IADD3 R5, R4, R0, RZ ;  /* 0x0000000004057210 */ /* 0x000fc40007ffe0ff */
[----:B------:R-:W1:Y:S01]  /*39b0*/  LDSM.16.M88.4 R212, [R221+0x13000] ;  /* 0x01300000ddd4783b */ /* 0x000e620000000200 */
[C---:B------:R-:W-:Y:S01]  /*39c0*/  IMAD.IADD R6, R4.reuse, 0x1, R6 ;  /* 0x0000000104067824 */ /* 0x040fe200078e0206 */
[C---:B------:R-:W-:Y:S02]  /*39d0*/  IADD3 R5, R4.reuse, R5, RZ ;  /* 0x0000000504057210 */ /* 0x040fe40007ffe0ff */
[----:B------:R-:W1:Y:S01]  /*39e0*/  LDSM.16.M88.4 R216, [R221+0x13400] ;  /* 0x01340000ddd8783b */ /* 0x000e620000000200 */
[C---:B------:R-:W-:Y:S01]  /*39f0*/  IMAD.IADD R6, R4.reuse, 0x1, R6 ;  /* 0x0000000104067824 */ /* 0x040fe200078e0206 */
[----:B------:R-:W-:-:S04]  /*3a00*/  IADD3 R5, R4, R5, RZ ;  /* 0x0000000504057210 */ /* 0x000fc80007ffe0ff */
[----:B------:R5:W-:Y:S01]  /*3a10*/  STL [R1+0x2c], R6 ;  /* 0x00002c0601007387 */ /* 0x000be20000100800 */
[----:B------:R-:W-:-:S03]  /*3a20*/  IADD3 R0, R4, R5, RZ ;  /* 0x0000000504007210 */ /* 0x000fc60007ffe0ff */
[----:B------:R1:W-:Y:S01]  /*3a30*/  STL [R1+0x28], R5 ;  /* 0x0000280501007387 */ /* 0x0003e20000100800 */
[----:B-----5:R-:W-:-:S05]  /*3a40*/  IMAD.IADD R6, R4, 0x1, R6 ;  /* 0x0000000104067824 */ /* 0x020fca00078e0206 */
[----:B------:R1:W-:Y:S04]  /*3a50*/  STL [R1+0x34], R6 ;  /* 0x0000340601007387 */ /* 0x0003e80000100800 */
[----:B--234-:R1:W-:Y:S02]  /*3a60*/  STL [R1+0x30], R0 ;  /* 0x0000300001007387 */ /* 0x01c3e40000100800 */
.L_x_376:
[----:B------:R-:W0:Y:S01]  /*3a70*/  LDGDEPBAR ;  /* 0x00000000000079af */ /* 0x000e220000000000 */
[----:B-1----:R-:W-:Y:S01]  /*3a80*/  IADD3 R0, R230, R220, RZ ;  /* 0x000000dce6007210 */ /* 0x002fe20007ffe0ff */
        /* <DEDUP_REMOVED lines=128> */
[----:B--2---:R-:W2:Y:S08]  /*4290*/  LDL R11, [R1+0x10] ;  /* 0x00001000010b7983 */ /* 0x004eb00000100800 */
        /* <DEDUP_REMOVED lines=360> */
[----:B------:R-:W-:Y:S03]  /*5920*/  FADD.FTZ R21, -R140, R21 ;  /* 0x000000158c157221 */ /* 0x000fe60000010100 */
[----:B------:R-:W-:Y:S03]  /*5930*/  FFMA.FTZ R136, -R150, R150, 1 ;  /* 0x3f80000096887423 */ /* 0x000fe60000010196 */
[----:B------:R-:W-:Y:S02]  /*5940*/  FFMA.FTZ R132, -R145, R145, 1 ;  /* 0x3f80000091847423 */ /* 0x000fe40000010191 */
[----:B------:R-:W-:Y:S03]  /*5950*/  FMUL.FTZ R133, R159, R16 ;  /* 0x000000109f857220 */ /* 0x000fe60000410000 */
[----:B------:R-:W-:Y:S02]  /*5960*/  FMUL.FTZ R132, R132, c[0x0][0x2ec] ;  /* 0x0000bb0084847a20 */ /* 0x000fe40000410000 */
[----:B------:R-:W-:Y:S02]  /*5970*/  FFMA.FTZ R16, -R144, R144, 1 ;  /* 0x3f80000090107423 */ /* 0x000fe40000010190 */
[----:B------:R-:W-:Y:S02]  /*5980*/  FMUL.FTZ R145, R141, R132 ;  /* 0x000000848d917220 */ /* 0x000fe40000410000 */
[----:B------:R-:W-:Y:S02]  /*5990*/  FMUL.FTZ R132, R158, R17 ;  /* 0x000000119e847220 */ /* 0x000fe40000410000 */
[----:B------:R-:W-:Y:S02]  /*59a0*/  FFMA.FTZ R17, -R151, R151, 1 ;  /* 0x3f80000097117423 */ /* 0x000fe40000010197 */
[----:B------:R-:W-:Y:S02]  /*59b0*/  FMUL.FTZ R16, R16, c[0x0][0x2ec] ;  /* 0x0000bb0010107a20 */ /* 0x000fe40000410000 */
[----:B------:R-:W-:Y:S02]  /*59c0*/  FMUL.FTZ R17, R17, c[0x0][0x2ec] ;  /* 0x0000bb0011117a20 */ /* 0x000fe40000410000 */
[----:B------:R-:W-:Y:S02]  /*59d0*/  FMUL.FTZ R135, R157, R20 ;  /* 0x000000149d877220 */ /* 0x000fe40000410000 */
[C---:B------:R-:W-:Y:S02]  /*59e0*/  FADD.FTZ R20, -R140.reuse, R32 ;  /* 0x000000208c147221 */ /* 0x040fe40000010100 */
[----:B------:R-:W-:Y:S02]  /*59f0*/  FADD.FTZ R32, -R140, R33 ;  /* 0x000000218c207221 */ /* 0x000fe40000010100 */
[----:B------:R-:W-:Y:S02]  /*5a00*/  FMUL.FTZ R144, R133, R17 ;  /* 0x0000001185907220 */ /* 0x000fe40000410000 */
[----:B-1----:R-:W-:Y:S02]  /*5a10*/  FMUL.FTZ R143, R132, R16 ;  /* 0x00000010848f7220 */ /* 0x002fe40000410000 */
[----:B------:R-:W-:Y:S01]  /*5a20*/  FFMA.FTZ R17, -R148, R148, 1 ;  /* 0x3f80000094117423 */ /* 0x000fe20000010194 */
[----:B------:R-:W-:Y:S01]  /*5a30*/  MOV R148, R238 ;  /* 0x000000ee00947202 */ /* 0x000fe20000000f00 */
[----:B------:R-:W-:Y:S02]  /*5a40*/  FFMA.FTZ R16, -R147, R147, 1 ;  /* 0x3f80000093107423 */ /* 0x000fe40000010193 */
[----:B------:R-:W-:Y:S02]  /*5a50*/  FMUL.FTZ R33, R155, R20 ;  /* 0x000000149b217220 */ /* 0x000fe40000410000 */
[----:B------:R-:W-:Y:S02]  /*5a60*/  FMUL.FTZ R32, R152, R32 ;  /* 0x0000002098207220 */ /* 0x000fe40000410000 */
[----:B------:R-:W-:Y:S02]  /*5a70*/  FMUL.FTZ R17, R17, c[0x0][0x2ec] ;  /* 0x0000bb0011117a20 */ /* 0x000fe40000410000 */
[----:B------:R-:W-:Y:S02]  /*5a80*/  FMUL.FTZ R16, R16, c[0x0][0x2ec] ;  /* 0x0000bb0010107a20 */ /* 0x000fe40000410000 */
[----:B------:R-:W-:Y:S02]  /*5a90*/  FMUL.FTZ R140, R33, R17 ;  /* 0x00000011218c7220 */ /* 0x000fe40000410000 */
[----:B------:R-:W-:Y:S02]  /*5aa0*/  FMUL.FTZ R139, R32, R16 ;  /* 0x00000010208b7220 */ /* 0x000fe40000410000 */
[----:B------:R-:W-:Y:S02]  /*5ab0*/  FMUL.FTZ R134, R156, R21 ;  /* 0x000000159c867220 */ /* 0x000fe40000410000 */
[----:B------:R-:W-:Y:S02]  /*5ac0*/  FFMA.FTZ R21, -R154, R154, 1 ;  /* 0x3f8000009a157423 */ /* 0x000fe4000001019a */
[----:B------:R-:W-:Y:S02]  /*5ad0*/  FMUL.FTZ R136, R136, c[0x0][0x2ec] ;  /* 0x0000bb0088887a20 */ /* 0x000fe40000410000 */
[----:B------:R-:W-:Y:S02]  /*5ae0*/  FMUL.FTZ R21, R21, c[0x0][0x2ec] ;  /* 0x0000bb0015157a20 */ /* 0x000fe40000410000 */
[----:B------:R-:W-:Y:S02]  /*5af0*/  FFMA.FTZ R132, -R164, R164, 1 ;  /* 0x3f800000a4847423 */ /* 0x000fe400000101a4 */
[----:B------:R-:W-:Y:S02]  /*5b00*/  FMUL.FTZ R142, R135, R21 ;  /* 0x00000015878e7220 */ /* 0x000fe40000410000 */
        /* <DEDUP_REMOVED lines=9> */
[----:B------:R-:W-:Y:S02]  /*5ba0*/  FMUL.FTZ R141, R134, R20 ;  /* 0x00000014868d7220 */ /* 0x000fe40000410000 */
[----:B------:R-:W-:Y:S02]  /*5bb0*/  FFMA.FTZ R134, -R165, R165, 1 ;  /* 0x3f800000a5867423 */ /* 0x000fe400000101a5 */
[----:B------:R-:W-:Y:S02]  /*5bc0*/  FMUL.FTZ R133, R133, c[0x0][0x2ec] ;  /* 0x0000bb0085857a20 */ /* 0x000fe40000410000 */
[----:B------:R-:W-:Y:S02]  /*5bd0*/  FMUL.FTZ R134, R134, c[0x0][0x2ec] ;  /* 0x0000bb0086867a20 */ /* 0x000fe40000410000 */
[----:B------:R-:W-:Y:S02]  /*5be0*/  FFMA.FTZ R20, -R2, R2, 1 ;  /* 0x3f80000002147423 */ /* 0x000fe40000010102 */
[----:B------:R-:W-:Y:S02]  /*5bf0*/  FFMA.FTZ R33, -R250, R250, 1 ;  /* 0x3f800000fa217423 */ /* 0x000fe400000101fa */
[----:B------:R-:W-:Y:S02]  /*5c00*/  FFMA.FTZ R21, -R243, R243, 1 ;  /* 0x3f800000f3157423 */ /* 0x000fe400000101f3 */
[----:B------:R-:W-:Y:S02]  /*5c10*/  FMUL.FTZ R33, R33, c[0x0][0x2ec] ;  /* 0x0000bb0021217a20 */ /* 0x000fe40000410000 */
[----:B------:R-:W-:Y:S02]  /*5c20*/  FMUL.FTZ R20, R20, c[0x0][0x2ec] ;  /* 0x0000bb0014147a20 */ /* 0x000fe40000410000 */
[----:B------:R-:W-:Y:S02]  /*5c30*/  FMUL.FTZ R21, R21, c[0x0][0x2ec] ;  /* 0x0000bb0015157a20 */ /* 0x000fe40000410000 */
[C---:B--2---:R-:W-:Y:S02]  /*5c40*/  FADD.FTZ R17, -R5.reuse, R6 ;  /* 0x0000000605117221 */ /* 0x044fe40000010100 */
[----:B------:R-:W-:Y:S02]  /*5c50*/  FADD.FTZ R16, -R5, R7 ;  /* 0x0000000705107221 */ /* 0x000fe40000010100 */
[----:B------:R-:W-:Y:S02]  /*5c60*/  FFMA.FTZ R6, -R170, R170, 1 ;  /* 0x3f800000aa067423 */ /* 0x000fe400000101aa */
[----:B------:R-:W-:Y:S02]  /*5c70*/  FFMA.FTZ R7, -R171, R171, 1 ;  /* 0x3f800000ab077423 */ /* 0x000fe400000101ab */
[----:B------:R-:W-:Y:S02]  /*5c80*/  FMUL.FTZ R16, R57, R16 ;  /* 0x0000001039107220 */ /* 0x000fe40000410000 */
[----:B------:R-:W-:Y:S02]  /*5c90*/  FMUL.FTZ R6, R6, c[0x0][0x2ec] ;  /* 0x0000bb0006067a20 */ /* 0x000fe40000410000 */
[----:B------:R-:W-:Y:S02]  /*5ca0*/  FMUL.FTZ R17, R58, R17 ;  /* 0x000000113a117220 */ /* 0x000fe40000410000 */
[----:B------:R-:W-:Y:S01]  /*5cb0*/  FMUL.FTZ R7, R7, c[0x0][0x2ec] ;  /* 0x0000bb0007077a20 */ /* 0x000fe20000410000 */
[----:B------:R1:W5:Y:S01]  /*5cc0*/  LDL.LU R58, [R1+0xbc] ;  /* 0x0000bc00013a7983 */ /* 0x0003620000300800 */
[C---:B------:R-:W-:Y:S02]  /*5cd0*/  FADD.FTZ R18, -R5.reuse, R18 ;  /* 0x0000001205127221 */ /* 0x040fe40000010100 */
[C---:B------:R-:W-:Y:S01]  /*5ce0*/  FADD.FTZ R19, -R5.reuse, R19 ;  /* 0x0000001305137221 */ /* 0x040fe20000010100 */
[----:B------:R1:W5:Y:S01]  /*5cf0*/  LDL.LU R57, [R1+0xb8] ;  /* 0x0000b80001397983 */ /* 0x0003620000300800 */
[----:B------:R-:W-:Y:S02]  /*5d00*/  FMUL.FTZ R137, R16, R6 ;  /* 0x0000000610897220 */ /* 0x000fe40000410000 */
[----:B------:R-:W-:Y:S02]  /*5d10*/  FFMA.FTZ R6, -R162, R162, 1 ;  /* 0x3f800000a2067423 */ /* 0x000fe400000101a2 */
[----:B------:R-:W-:Y:S02]  /*5d20*/  FADD.FTZ R34, -R5, R34 ;  /* 0x0000002205227221 */ /* 0x000fe40000010100 */
[----:B------:R-:W-:Y:S02]  /*5d30*/  FMUL.FTZ R138, R17, R7 ;  /* 0x00000007118a7220 */ /* 0x000fe40000410000 */
[----:B------:R-:W-:Y:S02]  /*5d40*/  FMUL.FTZ R7, R249, R18 ;  /* 0x00000012f9077220 */ /* 0x000fe40000410000 */
[----:B------:R-:W-:Y:S02]  /*5d50*/  FMUL.FTZ R16, R247, R19 ;  /* 0x00000013f7107220 */ /* 0x000fe40000410000 */
[C---:B------:R-:W-:Y:S02]  /*5d60*/  FADD.FTZ R17, -R5.reuse, R22 ;  /* 0x0000001605117221 */ /* 0x040fe40000010100 */
[C---:B------:R-:W-:Y:S02]  /*5d70*/  FADD.FTZ R18, -R5.reuse, R23 ;  /* 0x0000001705127221 */ /* 0x040fe40000010100 */
[----:B------:R-:W-:Y:S02]  /*5d80*/  FMUL.FTZ R6, R6, c[0x0][0x2ec] ;  /* 0x0000bb0006067a20 */ /* 0x000fe40000410000 */
[----:B------:R-:W-:Y:S02]  /*5d90*/  FADD.FTZ R19, -R5, R35 ;  /* 0x0000002305137221 */ /* 0x000fe40000010100 */
[----:B------:R-:W-:Y:S02]  /*5da0*/  FMUL.FTZ R5, R167, R34 ;  /* 0x00000022a7057220 */ /* 0x000fe40000410000 */
[----:B------:R-:W-:Y:S02]  /*5db0*/  FMUL.FTZ R35, R16, R6 ;  /* 0x0000000610237220 */ /* 0x000fe40000410000 */
[----:B------:R-:W-:Y:S02]  /*5dc0*/  FMUL.FTZ R6, R166, R19 ;  /* 0x00000013a6067220 */ /* 0x000fe40000410000 */
[----:B------:R-:W-:Y:S02]  /*5dd0*/  FMUL.FTZ R136, R5, R136 ;  /* 0x0000008805887220 */ /* 0x000fe40000410000 */
[----:B---3--:R-:W-:Y:S02]  /*5de0*/  FADD.FTZ R5, -R4, R8 ;  /* 0x0000000804057221 */ /* 0x008fe40000010100 */
[----:B------:R-:W-:Y:S02]  /*5df0*/  FMUL.FTZ R135, R6, R135 ;  /* 0x0000008706877220 */ /* 0x000fe40000410000 */
[----:B------:R-:W-:Y:S02]  /*5e00*/  FADD.FTZ R6, -R4, R9 ;  /* 0x0000000904067221 */ /* 0x000fe40000010100 */
[----:B------:R-:W-:Y:S02]  /*5e10*/  FMUL.FTZ R5, R56, R5 ;  /* 0x0000000538057220 */ /* 0x000fe40000410000 */
[----:B------:R-:W-:Y:S01]  /*5e20*/  FMUL.FTZ R132, R7, R132 ;  /* 0x0000008407847220 */ /* 0x000fe20000410000 */
[----:B------:R1:W5:Y:S01]  /*5e30*/  LDL.LU R56, [R1+0xb4] ;  /* 0x0000b40001387983 */ /* 0x0003620000300800 */
[C---:B------:R-:W-:Y:S02]  /*5e40*/  FADD.FTZ R7, -R4.reuse, R12 ;  /* 0x0000000c04077221 */ /* 0x040fe40000010100 */
[----:B------:R-:W-:Y:S02]  /*5e50*/  FMUL.FTZ R6, R55, R6 ;  /* 0x0000000637067220 */ /* 0x000fe40000410000 */
[----:B------:R-:W-:Y:S01]  /*5e60*/  FADD.FTZ R8, -R4, R13 ;  /* 0x0000000d04087221 */ /* 0x000fe20000010100 */
[----:B------:R1:W5:Y:S01]  /*5e70*/  LDL.LU R55, [R1+0xb0] ;  /* 0x0000b00001377983 */ /* 0x0003620000300800 */
[----:B------:R-:W-:Y:S02]  /*5e80*/  FMUL.FTZ R7, R54, R7 ;  /* 0x0000000736077220 */ /* 0x000fe40000410000 */
[----:B------:R-:W-:Y:S01]  /*5e90*/  FMUL.FTZ R8, R53, R8 ;  /* 0x0000000835087220 */ /* 0x000fe20000410000 */
[----:B------:R1:W5:Y:S01]  /*5ea0*/  LDL.LU R54, [R1+0xac] ;  /* 0x0000ac0001367983 */ /* 0x0003620000300800 */
[----:B------:R-:W-:Y:S02]  /*5eb0*/  FFMA.FTZ R23, -R51, R51, 1 ;  /* 0x3f80000033177423 */ /* 0x000fe40000010133 */
[----:B------:R-:W-:Y:S01]  /*5ec0*/  FFMA.FTZ R34, -R252, R252, 1 ;  /* 0x3f800000fc227423 */ /* 0x000fe200000101fc */
[----:B------:R1:W5:Y:S01]  /*5ed0*/  LDL.LU R53, [R1+0xa8] ;  /* 0x0000a80001357983 */ /* 0x0003620000300800 */
[----:B------:R-:W-:Y:S02]  /*5ee0*/  FMUL.FTZ R23, R23, c[0x0][0x2ec] ;  /* 0x0000bb0017177a20 */ /* 0x000fe40000410000 */
[----:B------:R-:W-:Y:S01]  /*5ef0*/  FMUL.FTZ R34, R34, c[0x0][0x2ec] ;  /* 0x0000bb0022227a20 */ /* 0x000fe20000410000 */
[----:B------:R1:W5:Y:S01]  /*5f00*/  LDL.LU R52, [R1+0xa4] ;  /* 0x0000a40001347983 */ /* 0x0003620000300800 */
[----:B------:R-:W-:Y:S02]  /*5f10*/  FADD.FTZ R24, -R4, R24 ;  /* 0x0000001804187221 */ /* 0x000fe40000010100 */
[----:B------:R-:W-:Y:S01]  /*5f20*/  FMUL.FTZ R32, R5, R32 ;  /* 0x0000002005207220 */ /* 0x000fe20000410000 */
[----:B------:R1:W5:Y:S01]  /*5f30*/  LDL.LU R51, [R1+0xa0] ;  /* 0x0000a00001337983 */ /* 0x0003620000300800 */
        /* <DEDUP_REMOVED lines=11> */
[----:B------:R-:W-:Y:S02]  /*5ff0*/  FFMA.FTZ R24, -R168, R168, 1 ;  /* 0x3f800000a8187423 */ /* 0x000fe400000101a8 */
[----:B------:R-:W-:Y:S01]  /*6000*/  FMUL.FTZ R25, R25, c[0x0][0x2ec] ;  /* 0x0000bb0019197a20 */ /* 0x000fe20000410000 */
[----:B------:R1:W5:Y:S01]  /*6010*/  LDL.LU R48, [R1+0x94] ;  /* 0x0000940001307983 */ /* 0x0003620000300800 */
[----:B------:R-:W-:Y:S02]  /*6020*/  FMUL.FTZ R7, R47, R7 ;  /* 0x000000072f077220 */ /* 0x000fe40000410000 */
[----:B------:R-:W-:Y:S01]  /*6030*/  FFMA.FTZ R29, -R161, R161, 1 ;  /* 0x3f800000a11d7423 */ /* 0x000fe200000101a1 */
[----:B------:R1:W5:Y:S01]  /*6040*/  LDL.LU R47, [R1+0x90] ;  /* 0x00009000012f7983 */ /* 0x0003620000300800 */
[----:B------:R-:W-:Y:S02]  /*6050*/  FMUL.FTZ R24, R24, c[0x0][0x2ec] ;  /* 0x0000bb0018187a20 */ /* 0x000fe40000410000 */
[----:B------:R-:W-:Y:S02]  /*6060*/  FMUL.FTZ R25, R4, R25 ;  /* 0x0000001904197220 */ /* 0x000fe40000410000 */
[----:B----4-:R-:W-:Y:S02]  /*6070*/  FADD.FTZ R4, -R0, R10 ;  /* 0x0000000a00047221 */ /* 0x010fe40000010100 */
[----:B------:R-:W-:Y:S02]  /*6080*/  FFMA.FTZ R28, -R160, R160, 1 ;  /* 0x3f800000a01c7423 */ /* 0x000fe400000101a0 */
[----:B------:R-:W-:Y:S02]  /*6090*/  FMUL.FTZ R29, R29, c[0x0][0x2ec] ;  /* 0x0000bb001d1d7a20 */ /* 0x000fe40000410000 */
[----:B------:R-:W-:Y:S02]  /*60a0*/  FMUL.FTZ R24, R5, R24 ;  /* 0x0000001805187220 */ /* 0x000fe40000410000 */
[----:B------:R-:W-:Y:S02]  /*60b0*/  FADD.FTZ R5, -R0, R11 ;  /* 0x0000000b00057221 */ /* 0x000fe40000010100 */
[----:B------:R-:W-:Y:S02]  /*60c0*/  FMUL.FTZ R4, R46, R4 ;  /* 0x000000042e047220 */ /* 0x000fe40000410000 */
[----:B------:R-:W-:Y:S01]  /*60d0*/  FMUL.FTZ R28, R28, c[0x0][0x2ec] ;  /* 0x0000bb001c1c7a20 */ /* 0x000fe20000410000 */
[----:B------:R1:W5:Y:S01]  /*60e0*/  LDL.LU R46, [R1+0x8c] ;  /* 0x00008c00012e7983 */ /* 0x0003620000300800 */
[----:B------:R-:W-:Y:S02]  /*60f0*/  FMUL.FTZ R29, R6, R29 ;  /* 0x0000001d061d7220 */ /* 0x000fe40000410000 */
[C---:B------:R-:W-:Y:S02]  /*6100*/  FADD.FTZ R6, -R0.reuse, R14 ;  /* 0x0000000e00067221 */ /* 0x040fe40000010100 */
[----:B------:R-:W-:Y:S02]  /*6110*/  FMUL.FTZ R5, R45, R5 ;  /* 0x000000052d057220 */ /* 0x000fe40000410000 */
[----:B------:R-:W-:Y:S01]  /*6120*/  FMUL.FTZ R28, R7, R28 ;  /* 0x0000001c071c7220 */ /* 0x000fe20000410000 */
[----:B------:R1:W5:Y:S01]  /*6130*/  LDL.LU R45, [R1+0x88] ;  /* 0x00008800012d7983 */ /* 0x0003620000300800 */
        /* <DEDUP_REMOVED lines=8> */
[----:B------:R-:W-:Y:S01]  /*61c0*/  FMUL.FTZ R17, R246, R17 ;  /* 0x00000011f6117220 */ /* 0x000fe20000410000 */
[----:B------:R1:W5:Y:S01]  /*61d0*/  LDL.LU R42, [R1+0x7c] ;  /* 0x00007c00012a7983 */ /* 0x0003620000300800 */
[----:B------:R-:W-:Y:S02]  /*61e0*/  FMUL.FTZ R133, R18, R133 ;  /* 0x0000008512857220 */ /* 0x000fe40000410000 */
[----:B------:R-:W-:Y:S01]  /*61f0*/  FFMA.FTZ R18, -R40, R40, 1 ;  /* 0x3f80000028127423 */ /* 0x000fe20000010128 */
[----:B------:R1:W5:Y:S01]  /*6200*/  LDL.LU R41, [R1+0x78] ;  /* 0x0000780001297983 */ /* 0x0003620000300800 */
[----:B------:R-:W-:Y:S02]  /*6210*/  FMUL.FTZ R134, R17, R134 ;  /* 0x0000008611867220 */ /* 0x000fe40000410000 */
[----:B------:R-:W-:Y:S01]  /*6220*/  FFMA.FTZ R17, -R39, R39, 1 ;  /* 0x3f80000027117423 */ /* 0x000fe20000010127 */
[----:B------:R1:W5:Y:S01]  /*6230*/  LDL.LU R40, [R1+0x74] ;  /* 0x0000740001287983 */ /* 0x0003620000300800 */
[----:B------:R-:W-:Y:S02]  /*6240*/  FMUL.FTZ R10, R10, c[0x0][0x2ec] ;  /* 0x0000bb000a0a7a20 */ /* 0x000fe40000410000 */
[----:B------:R-:W-:Y:S01]  /*6250*/  FMUL.FTZ R13, R13, c[0x0][0x2ec] ;  /* 0x0000bb000d0d7a20 */ /* 0x000fe20000410000 */
[----:B------:R1:W5:Y:S01]  /*6260*/  LDL.LU R39, [R1+0x70] ;  /* 0x0000700001277983 */ /* 0x0003620000300800 */
        /* <DEDUP_REMOVED lines=9> */
[----:B------:R1:W5:Y:S01]  /*6300*/  LDL.LU R38, [R1+0x6c] ;  /* 0x00006c0001267983 */ /* 0x0003620000300800 */
[----:B------:R-:W-:Y:S02]  /*6310*/  FMUL.FTZ R4, R37, R4 ;  /* 0x0000000425047220 */ /* 0x000fe40000410000 */
[----:B------:R-:W-:Y:S01]  /*6320*/  FMUL.FTZ R5, R36, R5 ;  /* 0x0000000524057220 */ /* 0x000fe20000410000 */
[----:B------:R1:W5:Y:S01]  /*6330*/  LDL.LU R37, [R1+0x68] ;  /* 0x0000680001257983 */ /* 0x0003620000300800 */
[----:B------:R-:W-:Y:S02]  /*6340*/  FMUL.FTZ R6, R3, R6 ;  /* 0x0000000603067220 */ /* 0x000fe40000410000 */
[----:B------:R-:W-:Y:S01]  /*6350*/  FFMA.FTZ R19, -R251, R251, 1 ;  /* 0x3f800000fb137423 */ /* 0x000fe200000101fb */
[----:B------:R1:W5:Y:S01]  /*6360*/  LDL.LU R36, [R1+0x64] ;  /* 0x0000640001247983 */ /* 0x0003620000300800 */
[----:B------:R-:W-:Y:S02]  /*6370*/  FFMA.FTZ R22, -R244, R244, 1 ;  /* 0x3f800000f4167423 */ /* 0x000fe400000101f4 */
[----:B------:R-:W-:Y:S01]  /*6380*/  FMUL.FTZ R17, R17, c[0x0][0x2ec] ;  /* 0x0000bb0011117a20 */ /* 0x000fe20000410000 */
[----:B------:R1:W5:Y:S01]  /*6390*/  LDL.LU R3, [R1+0x60] ;  /* 0x0000600001037983 */ /* 0x0003620000300800 */
[----:B------:R-:W-:Y:S02]  /*63a0*/  FMUL.FTZ R19, R19, c[0x0][0x2ec] ;  /* 0x0000bb0013137a20 */ /* 0x000fe40000410000 */
[----:B------:R-:W-:Y:S01]  /*63b0*/  FMUL.FTZ R22, R22, c[0x0][0x2ec] ;  /* 0x0000bb0016167a20 */ /* 0x000fe20000410000 */
[----:B------:R1:W5:Y:S01]  /*63c0*/  LDL.LU R2, [R1+0x5c] ;  /* 0x00005c0001027983 */ /* 0x0003620000300800 */
[----:B------:R-:W-:Y:S02]  /*63d0*/  FMUL.FTZ R33, R8, R33 ;  /* 0x0000002108217220 */ /* 0x000fe40000410000 */
[----:B------:R-:W-:Y:S01]  /*63e0*/  FMUL.FTZ R17, R7, R17 ;  /* 0x0000001107117220 */ /* 0x000fe20000410000 */
[----:B------:R1:W5:Y:S01]  /*63f0*/  LDL.64 R152, [R1+0x8] ;  /* 0x0000080001987983 */ /* 0x0003620000100a00 */
[----:B------:R-:W-:Y:S02]  /*6400*/  FMUL.FTZ R20, R0, R20 ;  /* 0x0000001400147220 */ /* 0x000fe40000410000 */
[----:B------:R-:W-:Y:S02]  /*6410*/  FMUL.FTZ R19, R4, R19 ;  /* 0x0000001304137220 */ /* 0x000fe40000410000 */
[----:B------:R-:W-:Y:S01]  /*6420*/  FMUL.FTZ R22, R5, R22 ;  /* 0x0000001605167220 */ /* 0x000fe20000410000 */
[----:B------:R1:W5:Y:S01]  /*6430*/  LDL R150, [R1+0x20] ;  /* 0x0000200001967983 */ /* 0x0003620000100800 */
[----:B------:R-:W-:Y:S03]  /*6440*/  FMUL.FTZ R21, R6, R21 ;  /* 0x0000001506157220 */ /* 0x000fe60000410000 */
[----:B------:R1:W5:Y:S01]  /*6450*/  LDL R147, [R1+0x24] ;  /* 0x0000240001937983 */ /* 0x0003620000100800 */
[----:B------:R-:W-:-:S05]  /*6460*/  @!P0 BRA `(.L_x_374) ;  /* 0x0000031000008947 */ /* 0x000fca0003800000 */
[----:B------:R-:W2:Y:S01]  /*6470*/  LDL.LU R7, [R1] ;  /* 0x0000000001077983 */ /* 0x000ea20000300800 */
[----:B------:R-:W-:Y:S01]  /*6480*/  ULOP3.LUT UR8, UR7, 0x1, URZ, 0xc0, !UPT ;  /* 0x0000000107087892 */ /* 0x000fe2000f8ec03f */
[----:B------:R-:W-:Y:S01]  /*6490*/  IMAD.MOV.U32 R0, RZ, RZ, c[0x0][0x190] ;  /* 0x00006400ff007624 */ /* 0x000fe200078e00ff */
[----:B-----5:R-:W-:Y:S02]  /*64a0*/  ISETP.GE.AND P3, PT, R152, c[0x0][0x220], PT ;  /* 0x0000880098007a0c */ /* 0x020fe40003f66270 */
[----:B------:R-:W-:Y:S01]  /*64b0*/  UISETP.NE.U32.AND UP1, UPT, UR8, 0x1, UPT ;  /* 0x000000010800788c */ /* 0x000fe2000bf25070 */
[----:B------:R-:W-:Y:S01]  /*64c0*/  IMAD.U32 R0, R0, -0x40, RZ ;  /* 0xffffffc000007824 */ /* 0x000fe200078e00ff */
[----:B------:R-:W-:Y:S02]  /*64d0*/  ISETP.GE.AND P2, PT, R150, c[0x0][0x220], PT ;  /* 0x0000880096007a0c */ /* 0x000fe40003f46270 */
[----:B------:R-:W-:Y:S01]  /*64e0*/  USEL UR8, UR40, 0x3000, !UP1 ;  /* 0x0000300028087887 */ /* 0x000fe2000c800000 */
[----:B------:R-:W-:Y:S02]  /*64f0*/  ISETP.GE.AND P1, PT, R147, c[0x0][0x220], PT ;  /* 0x0000880093007a0c */ /* 0x000fe40003f26270 */
[----:B------:R-:W-:Y:S02]  /*6500*/  LEA R242, P4, R0, R242, 0x1 ;  /* 0x000000f200f27211 */ /* 0x000fe400078808ff */
[----:B------:R-:W-:Y:S02]  /*6510*/  SHF.R.S32.HI R4, RZ, 0x1f, R0 ;  /* 0x0000001fff047819 */ /* 0x000fe40000011400 */
[----:B------:R-:W-:Y:S02]  /*6520*/  IADD3 R232, R232, UR8, RZ ;  /* 0x00000008e8e87c10 */ /* 0x000fe4000fffe0ff */
[----:B------:R-:W-:Y:S01]  /*6530*/  LEA.HI.X R241, R0, R241, R4, 0x1, P4 ;  /* 0x000000f100f17211 */ /* 0x000fe200020f0c04 */
[--C-:B------:R-:W-:Y:S01]  /*6540*/  @!P3 IMAD.MOV.U32 R4, RZ, RZ, R242.reuse ;  /* 0x000000ffff04b224 */ /* 0x100fe200078e00f2 */
[----:B------:R-:W-:Y:S01]  /*6550*/  IADD3 R220, R220, UR8, RZ ;  /* 0x00000008dcdc7c10 */ /* 0x000fe2000fffe0ff */
[----:B------:R3:W-:Y:S01]  /*6560*/  @P3 STS [R232], RZ ;  /* 0x000000ffe8003388 */ /* 0x0007e20000000800 */
[--C-:B------:R-:W-:Y:S02]  /*6570*/  @!P2 IMAD.MOV.U32 R6, RZ, RZ, R242.reuse ;  /* 0x000000ffff06a224 */ /* 0x100fe400078e00f2 */
[--C-:B------:R-:W-:Y:S01]  /*6580*/  @!P3 IMAD.MOV.U32 R5, RZ, RZ, R241.reuse ;  /* 0x000000ffff05b224 */ /* 0x100fe200078e00f1 */
[----:B------:R3:W-:Y:S04]  /*6590*/  @P3 STS [R232+0x4], RZ ;  /* 0x000004ffe8003388 */ /* 0x0007e80000000800 */
[----:B------:R3:W-:Y:S04]  /*65a0*/  @P3 STS [R232+0x8], RZ ;  /* 0x000008ffe8003388 */ /* 0x0007e80000000800 */
[----:B------:R3:W-:Y:S01]  /*65b0*/  @P3 STS [R232+0xc], RZ ;  /* 0x00000cffe8003388 */ /* 0x0007e20000000800 */
[C---:B--2---:R-:W-:Y:S02]  /*65c0*/  IADD3 R0, R7.reuse, UR8, RZ ;  /* 0x0000000807007c10 */ /* 0x044fe4000fffe0ff */
[C---:B------:R-:W-:Y:S02]  /*65d0*/  @!P2 IADD3 R9, R7.reuse, UR8, RZ ;  /* 0x000000080709ac10 */ /* 0x040fe4000fffe0ff */
[----:B------:R-:W-:Y:S01]  /*65e0*/  @!P1 IADD3 R8, R7, UR8, RZ ;  /* 0x0000000807089c10 */ /* 0x000fe2000fffe0ff */
[----:B------:R-:W-:Y:S01]  /*65f0*/  @!PT LDS RZ, [RZ] ;  /* 0x00000000fffff984 */ /* 0x000fe20000000800 */
[----:B------:R-:W-:Y:S01]  /*6600*/  @!PT LDS RZ, [RZ] ;  /* 0x00000000fffff984 */ /* 0x000fe20000000800 */
[----:B------:R-:W-:Y:S01]  /*6610*/  @!PT LDS RZ, [RZ] ;  /* 0x00000000fffff984 */ /* 0x000fe20000000800 */
[----:B------:R2:W-:Y:S01]  /*6620*/  @!P3 LDGSTS.E.BYPASS.LTC128B.128 [R0], [R4.64] ;  /* 0x000000000400bfae */ /* 0x0005e2000b901d44 */
[--C-:B------:R-:W-:Y:S03]  /*6630*/  @!P2 IMAD.MOV.U32 R7, RZ, RZ, R241.reuse ;  /* 0x000000ffff07a224 */ /* 0x100fe600078e00f1 */
        /* <DEDUP_REMOVED lines=18> */
[----:B------:R-:W0:Y:S04]  /*6760*/  LDGDEPBAR ;  /* 0x00000000000079af */ /* 0x000e280000000000 */
[----:B------:R3:W-:Y:S02]  /*6770*/  STL [R1], R0 ;  /* 0x0000000001007387 */ /* 0x0007e40000100800 */
.L_x_374:
        /* <DEDUP_REMOVED lines=11> */
[----:B---3--:R-:W-:Y:S02]  /*6830*/  F2FP.BF16.PACK_AB R9, R17, R18 ;  /* 0x000000121109723e */ /* 0x008fe400000010ff */
        /* <DEDUP_REMOVED lines=23> */
[----:B-----5:R-:W-:Y:S04]  /*69b0*/  LDSM.16.MT88.4 R4, [R2+0x13000] ;  /* 0x013000000204783b */ /* 0x020fe80000004200 */
        /* <DEDUP_REMOVED lines=71> */
[----:B------:R-:W-:Y:S01]  /*6e30*/  IMAD.SHL.U32 R4, R151, 0x2, RZ ;  /* 0x0000000297047824 */ /* 0x000fe200078e00ff */
        /* <DEDUP_REMOVED lines=30> */
.L_x_375:
        /* <DEDUP_REMOVED lines=16> */
[----:B------:R-:W5:Y:S03]  /*7120*/  LDL R156, [R1+0x50] ;  /* 0x00005000019c7983 */ /* 0x000f660000100800 */
[----:B------:R-:W-:Y:S01]  /*7130*/  IMAD.SHL.U32 R144, R144, 0x8, RZ ;  /* 0x0000000890907824 */ /* 0x000fe200078e00ff */
[----:B------:R-:W3:Y:S04]  /*7140*/  LDSM.16.MT88.4 R132, [R0+0x9400] ;  /* 0x009400000084783b */ /* 0x000ee80000004200 */
[----:B------:R2:W4:Y:S04]  /*7150*/  LDL R145, [R1+0x1c] ;  /* 0x00001c0001917983 */ /* 0x0005280000100800 */
[----:B------:R-:W3:Y:S04]  /*7160*/  LDSM.16.MT88.4 R136, [R0+0xb400] ;  /* 0x00b400000088783b */ /* 0x000ee80000004200 */
[----:B------:R3:W4:Y:S01]  /*7170*/  LDL R146, [R1+0x14] ;  /* 0x0000140001927983 */ /* 0x0007220000100800 */
[C---:B-1----:R-:W-:Y:S03]  /*7180*/  HMMA.16816.F32.BF16 R4, R24.reuse, R8, RZ ;  /* 0x000000081804723c */ /* 0x042fe600000418ff */
[----:B------:R-:W1:Y:S04]  /*7190*/  LDSM.16.MT88.4 R140, [R0+0xd400] ;  /* 0x00d40000008c783b */ /* 0x000e680000004200 */
[----:B------:R1:W4:Y:S01]  /*71a0*/  LDL R154, [R1+0x10] ;  /* 0x00001000019a7983 */ /* 0x0003220000100800 */
        /* <DEDUP_REMOVED lines=70> */
[----:B-----5:R-:W-:Y:S01]  /*7610*/  @P0 IADD3.X R35, R156, UR9, RZ, P2, !PT ;  /* 0x000000099c230c10 */ /* 0x020fe200097fe4ff */
        /* <DEDUP_REMOVED lines=9> */
[----:B------:R-:W5:Y:S01]  /*76b0*/  @P0 LDG.E R155, [R34.64] ;  /* 0x00000004229b0981 */ /* 0x000f62000c1e1900 */
        /* <DEDUP_REMOVED lines=20> */
[----:B---3--:R3:W-:Y:S04]  /*7800*/  @P0 STL [R1+0x10], R154 ;  /* 0x0000109a01000387 */ /* 0x0087e80000100800 */
[----:B-----5:R5:W-:Y:S01]  /*7810*/  @P0 STL [R1+0x18], R155 ;  /* 0x0000189b01000387 */ /* 0x020be20000100800 */
        /* <DEDUP_REMOVED lines=13> */
[----:B-----5:R-:W-:Y:S01]  /*78f0*/  IMAD.MOV.U32 R155, RZ, RZ, c[0x0][0x22c] ;  /* 0x00008b00ff9b7624 */ /* 0x020fe200078e00ff */
[-C--:B------:R-:W-:Y:S02]  /*7900*/  LEA R34, P0, R146, R32.reuse, 0x2 ;  /* 0x0000002092227211 */ /* 0x080fe400078010ff */
[-C--:B------:R-:W-:Y:S01]  /*7910*/  LEA R132, P1, R154, R32.reuse, 0x2 ;  /* 0x000000209a847211 */ /* 0x080fe200078210ff */
        /* <DEDUP_REMOVED lines=50> */
[CC--:B-----5:R-:W-:Y:S01]  /*7c40*/  LEA R12, P4, R35.reuse, R32.reuse, 0x2 ;  /* 0x00000020230c7211 */ /* 0x0e0fe200078810ff */
        /* <DEDUP_REMOVED lines=8> */
[CC--:B-----5:R-:W-:Y:S04]  /*7cd0*/  LEA R10, P3, R34.reuse, R32.reuse, 0x2 ;  /* 0x00000020220a7211 */ /* 0x0e0fe800078610ff */
        /* <DEDUP_REMOVED lines=264> */
.L_x_377:
        /* <DEDUP_REMOVED lines=18> */
.L_x_378:
[----:B------:R-:W-:Y:S01]  /*8e80*/  BAR.SYNC.DEFER_BLOCKING 0x0 ;  /* 0x0000000000007b1d */ /* 0x000fe20000010000 */
[----:B-1----:R-:W-:Y:S01]  /*8e90*/  IMAD.SHL.U32 R3, R151, 0x2, RZ ;  /* 0x0000000297037824 */ /* 0x002fe200078e00ff */
        /* <DEDUP_REMOVED lines=53> */
.L_x_380:
[----:B------:R-:W-:Y:S05]  /*91f0*/  BSYNC B0 ;  /* 0x0000000000007941 */ /* 0x000fea0003800000 */
.L_x_379:
        /* <DEDUP_REMOVED lines=20> */
.L_x_382:
[----:B------:R-:W-:Y:S05]  /*9340*/  BSYNC B0 ;  /* 0x0000000000007941 */ /* 0x000fea0003800000 */
.L_x_381:
        /* <DEDUP_REMOVED lines=29> */
.L_x_384:
[----:B------:R-:W-:Y:S05]  /*9520*/  BSYNC B0 ;  /* 0x0000000000007941 */ /* 0x000fea0003800000 */
.L_x_383:
        /* <DEDUP_REMOVED lines=18> */
.L_x_360:
[----:B-1----:R-:W-:Y:S02]  /*9650*/  UISETP.NE.AND UP0, UPT, UR21, -0x1, UPT ;  /* 0xffffffff1500788c */ /* 0x002fe4000bf05270 */
        /* <DEDUP_REMOVED lines=19> */
.L_x_386:
        /* <DEDUP_REMOVED lines=18> */
.L_x_387:
[----:B------:R-:W2:Y:S04]  /*98b0*/  LDL.64 R16, [R1+0x8] ;  /* 0x0000080001107983 */ /* 0x000ea80000100a00 */
[----:B------:R1:W5:Y:S04]  /*98c0*/  LDL R13, [R1+0x24] ;  /* 0x00002400010d7983 */ /* 0x0003680000100800 */
[----:B------:R1:W5:Y:S01]  /*98d0*/  LDL R14, [R1+0x20] ;  /* 0x00002000010e7983 */ /* 0x0003620000100800 */
[----:B------:R-:W-:Y:S01]  /*98e0*/  USHF.L.U32 UR7, UR20, 0x7, URZ ;  /* 0x0000000714077899 */ /* 0x000fe2000800063f */
[----:B------:R-:W-:Y:S01]  /*98f0*/  BSSY B0, `(.L_x_388) ;  /* 0x0000026000007945 */ /* 0x000fe20003800000 */
[----:B------:R-:W-:Y:S01]  /*9900*/  ULDC.64 UR8, c[0x0][0x3a0] ;  /* 0x0000e80000087ab9 */ /* 0x000fe20000000a00 */
[----:B------:R-:W3:Y:S01]  /*9910*/  S2R R7, SR_TID.X ;  /* 0x0000000000077919 */ /* 0x000ee20000002100 */
[----:B------:R-:W-:-:S02]  /*9920*/  USHF.R.S32.HI UR10, URZ, 0x1f, UR7 ;  /* 0x0000001f3f0a7899 */ /* 0x000fc40008011407 */
[----:B------:R-:W-:Y:S01]  /*9930*/  IMAD.U32 R11, RZ, RZ, UR7 ;  /* 0x00000007ff0b7e24 */ /* 0x000fe2000f8e00ff */
[----:B------:R-:W-:Y:S02]  /*9940*/  UIMAD UR6, UR20, -0x80, UR6 ;  /* 0xffffff80140678a4 */ /* 0x000fe4000f8e0206 */
[----:B------:R-:W-:-:S04]  /*9950*/  UIMAD UR8, UR10, UR8, URZ ;  /* 0x000000080a0872a4 */ /* 0x000fc8000f8e023f */
[----:B------:R-:W-:-:S06]  /*9960*/  UIMAD UR8, UR7, UR9, UR8 ;  /* 0x00000009070872a4 */ /* 0x000fcc000f8e0208 */
[----:B------:R-:W-:Y:S01]  /*9970*/  IMAD.U32 R3, RZ, RZ, UR8 ;  /* 0x00000008ff037e24 */ /* 0x000fe2000f8e00ff */
[----:B------:R-:W-:Y:S02]  /*9980*/  ULDC.64 UR8, c[0x0][0x3b8] ;  /* 0x0000ee0000087ab9 */ /* 0x000fe40000000a00 */
[----:B------:R-:W-:-:S04]  /*9990*/  UIMAD UR8, UR57, UR8, URZ ;  /* 0x00000008390872a4 */ /* 0x000fc8000f8e023f */
[----:B------:R-:W-:Y:S01]  /*99a0*/  UIMAD UR8, UR38, UR9, UR8 ;  /* 0x00000009260872a4 */ /* 0x000fe2000f8e0208 */
[----:B---3--:R-:W-:-:S04]  /*99b0*/  SHF.R.S32.HI R0, RZ, 0x1f, R7 ;  /* 0x0000001fff007819 */ /* 0x008fc80000011407 */
[----:B------:R-:W-:-:S04]  /*99c0*/  LEA.HI R0, R0, R7, RZ, 0x2 ;  /* 0x0000000700007211 */ /* 0x000fc800078f10ff */
        /* <DEDUP_REMOVED lines=24> */
.L_x_389:
[----:B-1----:R-:W-:Y:S05]  /*9b50*/  BSYNC B0 ;  /* 0x0000000000007941 */ /* 0x002fea0003800000 */
.L_x_388:
        /* <DEDUP_REMOVED lines=19> */
.L_x_391:
[----:B------:R-:W-:Y:S05]  /*9c90*/  BSYNC B0 ;  /* 0x0000000000007941 */ /* 0x000fea0003800000 */
.L_x_390:
        /* <DEDUP_REMOVED lines=29> */
.L_x_393:
[----:B------:R-:W-:Y:S05]  /*9e70*/  BSYNC B0 ;  /* 0x0000000000007941 */ /* 0x000fea0003800000 */
.L_x_392:
        /* <DEDUP_REMOVED lines=16> */
.L_x_385:
[----:B------:R-:W-:Y:S05]  /*9f80*/  BSYNC B1 ;  /* 0x0000000000017941 */ /* 0x000fea0003800000 */
.L_x_355:
        /* <DEDUP_REMOVED lines=11> */
.L_x_394:
[----:B------:R-:W-:Y:S05]  /*a040*/  EXIT ;  /* 0x000000000000794d */ /* 0x000fea0003800000 */
.L_x_396:
        /* <DEDUP_REMOVED lines=11> */
.L_x_1285:


//--------------------- .text._ZN5flash44flash_bwd_dq_dk_dv_loop_seqk_parallel_kernelI23Flash_bwd_kernel_traitsILi96ELi64ELi128ELi8ELi2ELi4ELi4ELb1ELb0EN7cutlass10bfloat16_tE19Flash_kernel_traitsILi96ELi64ELi128ELi8ES3_EELb1ELb0ELb1ELb0ELb0ELb0ELb0EEEvNS_16Flash_bwd_paramsE --------------------------
	.section	.text._ZN5flash44flash_bwd_dq_dk_dv_loop_seqk_parallel_kernelI23Flash_bwd_kernel_traitsILi96ELi64ELi128ELi8ELi2ELi4ELi4ELb1ELb0EN7cutlass10bfloat16_tE19Flash_kernel_traitsILi96ELi64ELi128ELi8ES3_EELb1ELb0ELb1ELb0ELb0ELb0ELb0EEEvNS_16Flash_bwd_paramsE,"ax",@progbits
	.sectioninfo	@"SHI_REGISTERS=255"
	.align	128
        .global         _ZN5flash44flash_bwd_dq_dk_dv_loop_seqk_parallel_kernelI23Flash_bwd_kernel_traitsILi96ELi64ELi128ELi8ELi2ELi4ELi4ELb1ELb0EN7cutlass10bfloat16_tE19Flash_kernel_traitsILi96ELi64ELi128ELi8ES3_EELb1ELb0ELb1ELb0ELb0ELb0ELb0EEEvNS_16Flash_bwd_paramsE
        .type           _ZN5flash44flash_bwd_dq_dk_dv_loop_seqk_parallel_kernelI23Flash_bwd_kernel_traitsILi96ELi64ELi128ELi8ELi2ELi4ELi4ELb1ELb0EN7cutlass10bfloat16_tE19Flash_kernel_traitsILi96ELi64ELi128ELi8ES3_EELb1ELb0ELb1ELb0ELb0ELb0ELb0EEEvNS_16Flash_bwd_paramsE,@function
        .size           _ZN5flash44flash_bwd_dq_dk_dv_loop_seqk_parallel_kernelI23Flash_bwd_kernel_traitsILi96ELi64ELi128ELi8ELi2ELi4ELi4ELb1ELb0EN7cutlass10bfloat16_tE19Flash_kernel_traitsILi96ELi64ELi128ELi8ES3_EELb1ELb0ELb1ELb0ELb0ELb0ELb0EEEvNS_16Flash_bwd_paramsE,(.L_x_1286 - _ZN5flash44flash_bwd_dq_dk_dv_loop_seqk_parallel_kernelI23Flash_bwd_kernel_traitsILi96ELi64ELi128ELi8ELi2ELi4ELi4ELb1ELb0EN7cutlass10bfloat16_tE19Flash_kernel_traitsILi96ELi64ELi128ELi8ES3_EELb1ELb0ELb1ELb0ELb0ELb0ELb0EEEvNS_16Flash_bwd_paramsE)
        .other          _ZN5flash44flash_bwd_dq_dk_dv_loop_seqk_parallel_kernelI23Flash_bwd_kernel_traitsILi96ELi64ELi128ELi8ELi2ELi4ELi4ELb1ELb0EN7cutlass10bfloat16_tE19Flash_kernel_traitsILi96ELi64ELi128ELi8ES3_EELb1ELb0ELb1ELb0ELb0ELb0ELb0EEEvNS_16Flash_bwd_paramsE,@"STO_CUDA_ENTRY STV_DEFAULT"
_ZN5flash44flash_bwd_dq_dk_dv_loop_seqk_parallel_kernelI23Flash_bwd_kernel_traitsILi96ELi64ELi128ELi8ELi2ELi4ELi4ELb1ELb0EN7cutlass10bfloat16_tE19Flash_kernel_traitsILi96ELi64ELi128ELi8ES3_EELb1ELb0ELb1ELb0ELb0ELb0ELb0EEEvNS_16Flash_bwd_paramsE:
.text._ZN5flash44flash_bwd_dq_dk_dv_loop_seqk_parallel_kernelI23Flash_bwd_kernel_traitsILi96ELi64ELi128ELi8ELi2ELi4ELi4ELb1ELb0EN7cutlass10bfloat16_tE19Flash_kernel_traitsILi96ELi64ELi128ELi8ES3_EELb1ELb0ELb1ELb0ELb0ELb0ELb0EEEvNS_16Flash_bwd_paramsE:
        /* <DEDUP_REMOVED lines=19> */
[----:B------:R-:W-:Y:S01]  /*0130*/  UMOV UR9, 0x80 ;  /* 0x0000008000097882 */ /* 0x000fe20000000000 */
[----:B------:R-:W3:Y:S01]  /*0140*/  S2UR UR39, SR_CTAID.Y ;  /* 0x00000000002779c3 */ /* 0x000ee20000002600 */
[----:B------:R-:W-:-:S02]  /*0150*/  ULDC UR7, c[0x0][0x210] ;  /* 0x0000840000077ab9 */ /* 0x000fc40000000800 */
[----:B------:R-:W-:Y:S02]  /*0160*/  ULDC UR61, c[0x0][0x234] ;  /* 0x00008d00003d7ab9 */ /* 0x000fe40000000800 */
[----:B------:R-:W-:Y:S02]  /*0170*/  UIMAD UR61, UR9, UR7, UR61 ;  /* 0x00000007093d72a4 */ /* 0x000fe4000f8e023d */
        /* <DEDUP_REMOVED lines=8> */
[----:B------:R-:W-:Y:S01]  /*0200*/  ULDC UR15, c[0x0][0x1c0] ;  /* 0x00007000000f7ab9 */ /* 0x000fe20000000800 */
[CC--:B------:R-:W-:Y:S01]  /*0210*/  LEA.HI R5, R0.reuse, R8.reuse, RZ, 0x5 ;  /* 0x0000000800057211 */ /* 0x0c0fe200078f28ff */
[----:B------:R-:W-:Y:S01]  /*0220*/  USHF.R.S32.HI UR8, URZ, 0x1f, UR17 ;  /* 0x0000001f3f087899 */ /* 0x000fe20008011411 */
[CC--:B------:R-:W-:Y:S01]  /*0230*/  LEA.HI R13, R0.reuse, R8.reuse, RZ, 0x3 ;  /* 0x00000008000d7211 */ /* 0x0c0fe200078f18ff */
[----:B---3--:R-:W-:Y:S01]  /*0240*/  USHF.R.S32.HI UR10, URZ, 0x1f, UR39 ;  /* 0x0000001f3f0a7899 */ /* 0x008fe20008011427 */
[CC--:B------:R-:W-:Y:S01]  /*0250*/  LEA.HI R3, R0.reuse, R8.reuse, RZ, 0x4 ;  /* 0x0000000800037211 */ /* 0x0c0fe200078f20ff */
[----:B------:R-:W-:Y:S01]  /*0260*/  UIMAD.WIDE UR40, UR51, UR40, URZ ;  /* 0x00000028332872a5 */ /* 0x000fe2000f8e023f */
[CC--:B------:R-:W-:Y:S01]  /*0270*/  LEA.HI R15, R0.reuse, R8.reuse, RZ, 0x6 ;  /* 0x00000008000f7211 */ /* 0x0c0fe200078f30ff */
[----:B------:R-:W-:Y:S01]  /*0280*/  UIMAD UR52, UR42, UR51, URZ ;  /* 0x000000332a3472a4 */ /* 0x000fe2000f8e023f */
[----:B------:R-:W-:Y:S01]  /*0290*/  LEA.HI R17, R0, R8, RZ, 0x7 ;  /* 0x0000000800117211 */ /* 0x000fe200078f38ff */
[----:B------:R-:W-:Y:S01]  /*02a0*/  UIMAD UR51, UR51, UR14, URZ ;  /* 0x0000000e333372a4 */ /* 0x000fe2000f8e023f */
[----:B------:R-:W-:Y:S01]  /*02b0*/  LOP3.LUT R6, R5, 0xffffffe0, RZ, 0xc0, !PT ;  /* 0xffffffe005067812 */ /* 0x000fe200078ec0ff */
[----:B------:R-:W-:Y:S01]  /*02c0*/  ULDC UR16, c[0x0][0x1c0] ;  /* 0x0000700000107ab9 */ /* 0x000fe20000000800 */
[----:B------:R-:W-:Y:S01]  /*02d0*/  LOP3.LUT R0, R13, 0xfffffff8, RZ, 0xc0, !PT ;  /* 0xfffffff80d007812 */ /* 0x000fe200078ec0ff */
[----:B------:R-:W-:Y:S01]  /*02e0*/  ULDC UR13, c[0x0][0x1c0] ;  /* 0x00007000000d7ab9 */ /* 0x000fe20000000800 */
        /* <DEDUP_REMOVED lines=11> */
[----:B------:R-:W-:Y:S01]  /*03a0*/  UIMAD UR58, UR8, UR39, URZ ;  /* 0x00000027083a72a4 */ /* 0x000fe2000f8e023f */
[----:B------:R-:W-:Y:S01]  /*03b0*/  LEA.HI R2, R4, R0, RZ, 0x3 ;  /* 0x0000000004027211 */ /* 0x000fe200078f18ff */
[----:B------:R-:W-:Y:S01]  /*03c0*/  UIMAD.WIDE.U32 UR48, UR39, UR17, URZ ;  /* 0x00000011273072a5 */ /* 0x000fe2000f8e003f */
[----:B------:R-:W-:Y:S01]  /*03d0*/  LEA.HI R3, R3, R6, RZ, 0x1 ;  /* 0x0000000603037211 */ /* 0x000fe200078f08ff */
[----:B------:R-:W-:Y:S01]  /*03e0*/  UIMAD UR7, UR39, UR13, UR42 ;  /* 0x0000000d270772a4 */ /* 0x000fe2000f8e022a */
[----:B------:R-:W-:Y:S01]  /*03f0*/  LOP3.LUT R4, R7, 0x7fffffe, RZ, 0xc0, !PT ;  /* 0x07fffffe07047812 */ /* 0x000fe200078ec0ff */
[----:B------:R-:W-:Y:S01]  /*0400*/  @!UP5 UIMAD UR8, UR39, UR16, UR42 ;  /* 0x000000102708d2a4 */ /* 0x000fe2000f8e022a */
[----:B------:R-:W-:Y:S01]  /*0410*/  LOP3.LUT R2, R2, 0xfffffff8, RZ, 0xc0, !PT ;  /* 0xfffffff802027812 */ /* 0x000fe200078ec0ff */
[----:B------:R-:W-:Y:S01]  /*0420*/  USHF.L.U32 UR50, UR51, 0x6, URZ ;  /* 0x0000000633327899 */ /* 0x000fe2000800063f */
        /* <DEDUP_REMOVED lines=9> */
[----:B------:R-:W-:Y:S01]  /*04c0*/  ULDC.U8 UR12, c[0x0][0x3d0] ;  /* 0x0000f400000c7ab9 */ /* 0x000fe20000000000 */
[-C--:B------:R-:W-:Y:S01]  /*04d0*/  LEA.HI R4, R5, R0.reuse, RZ, 0x1 ;  /* 0x0000000005047211 */ /* 0x080fe200078f08ff */
[----:B------:R-:W-:Y:S01]  /*04e0*/  ULDC UR56, c[0x0][0x224] ;  /* 0x0000890000387ab9 */ /* 0x000fe20000000800 */
[----:B------:R-:W-:Y:S01]  /*04f0*/  LEA.HI R2, R2, R0, RZ, 0x2 ;  /* 0x0000000002027211 */ /* 0x000fe200078f10ff */
[----:B------:R-:W-:Y:S01]  /*0500*/  IMAD.SHL.U32 R3, R3, 0x40, RZ ;  /* 0x0000004003037824 */ /* 0x000fe200078e00ff */
[----:B------:R-:W-:Y:S01]  /*0510*/  LOP3.LUT R5, R4, 0xfffffffe, RZ, 0xc0, !PT ;  /* 0xfffffffe04057812 */ /* 0x000fe200078ec0ff */
[----:B------:R-:W-:Y:S01]  /*0520*/  @UP5 UIMAD UR60, UR39, UR55, URZ ;  /* 0x00000037273c52a4 */ /* 0x000fe2000f8e023f */
[----:B------:R-:W-:Y:S01]  /*0530*/  LOP3.LUT R4, R2, 0xfffffffc, RZ, 0xc0, !PT ;  /* 0xfffffffc02047812 */ /* 0x000fe200078ec0ff */
[----:B------:R-:W-:Y:S01]  /*0540*/  ULDC.64 UR4, c[0x0][0x118] ;  /* 0x0000460000047ab9 */ /* 0x000fe20000000a00 */
        /* <DEDUP_REMOVED lines=9> */
[----:B------:R-:W-:Y:S01]  /*05e0*/  ULDC UR44, c[0x0][0x2e8] ;  /* 0x0000ba00002c7ab9 */ /* 0x000fe20000000800 */
[----:B------:R-:W-:Y:S01]  /*05f0*/  LOP3.LUT R0, R0, R3, RZ, 0x3c, !PT ;  /* 0x0000000300007212 */ /* 0x000fe200078e3cff */
[----:B------:R-:W-:Y:S01]  /*0600*/  ULDC.U8 UR11, c[0x0][0x2d8] ;  /* 0x0000b600000b7ab9 */ /* 0x000fe20000000000 */
[----:B------:R-:W-:Y:S01]  /*0610*/  LEA.HI R249, R2, R10, RZ, 0x2 ;  /* 0x0000000a02f97211 */ /* 0x000fe200078f10ff */
[----:B------:R-:W-:Y:S01]  /*0620*/  UISETP.NE.AND UP6, UPT, UR12, URZ, UPT ;  /* 0x0000003f0c00728c */ /* 0x000fe2000bfc5270 */
        /* <DEDUP_REMOVED lines=11> */
[C---:B------:R-:W-:Y:S01]  /*06e0*/  LEA.HI R6, R7.reuse, R7, RZ, 0x1 ;  /* 0x0000000707067211 */ /* 0x040fe200078f08ff */
[C---:B------:R-:W-:Y:S01]  /*06f0*/  IMAD.IADD R15, R8.reuse, 0x1, -R4 ;  /* 0x00000001080f7824 */ /* 0x040fe200078e0a04 */
[----:B------:R-:W-:Y:S01]  /*0700*/  LOP3.LUT P2, RZ, R7, 0x2, RZ, 0xc0, !PT ;  /* 0x0000000207ff7812 */ /* 0x000fe2000784c0ff */
[----:B------:R-:W-:Y:S01]  /*0710*/  IMAD.IADD R10, R8, 0x1, -R2 ;  /* 0x00000001080a7824 */ /* 0x000fe200078e0a02 */
[----:B------:R-:W-:Y:S01]  /*0720*/  SHF.R.S32.HI R249, RZ, 0x2, R249 ;  /* 0x00000002fff97819 */ /* 0x000fe200000114f9 */
[C---:B------:R-:W-:Y:S01]  /*0730*/  IMAD R2, R19.reuse, 0x4, R14 ;  /* 0x0000000413027824 */ /* 0x040fe200078e020e */
[----:B------:R-:W-:Y:S01]  /*0740*/  @!UP5 UIMAD UR55, UR8, UR55, URZ ;  /* 0x000000370837d2a4 */ /* 0x000fe2000f8e023f */
[----:B------:R-:W-:Y:S01]  /*0750*/  IMAD.SHL.U32 R19, R19, 0x20, RZ ;  /* 0x0000002013137824 */ /* 0x000fe200078e00ff */
[----:B------:R-:W-:Y:S01]  /*0760*/  LOP3.LUT P5, RZ, R10, 0x2, RZ, 0xc0, !PT ;  /* 0x000000020aff7812 */ /* 0x000fe200078ac0ff */
[----:B------:R-:W-:Y:S01]  /*0770*/  IMAD R249, R18, 0x10, R249 ;  /* 0x0000001012f97824 */ /* 0x000fe200078e02f9 */
[----:B------:R-:W-:Y:S01]  /*0780*/  LOP3.LUT P6, RZ, R10, 0x4, RZ, 0xc0, !PT ;  /* 0x000000040aff7812 */ /* 0x000fe200078cc0ff */
[----:B------:R-:W-:Y:S01]  /*0790*/  USHF.R.S32.HI UR54, URZ, 0x1f, UR50 ;  /* 0x0000001f3f367899 */ /* 0x000fe20008011432 */
[----:B------:R-:W-:Y:S01]  /*07a0*/  SEL R202, R206, 0xffffffe0, !P5 ;  /* 0xffffffe0ceca7807 */ /* 0x000fe20006800000 */
[----:B------:R-:W-:Y:S01]  /*07b0*/  UMOV UR43, 0xffffd000 ;  /* 0xffffd000002b7882 */ /* 0x000fe20000000000 */
[----:B------:R-:W-:-:S02]  /*07c0*/  SEL R203, R203, 0xffffffc0, !P6 ;  /* 0xffffffc0cbcb7807 */ /* 0x000fc40007000000 */
[----:B-1----:R-:W-:-:S05]  /*07d0*/  LOP3.LUT R3, R5, 0x7fffffe, RZ, 0xc0, !PT ;  /* 0x07fffffe05037812 */ /* 0x002fca00078ec0ff */
[----:B------:R-:W-:Y:S01]  /*07e0*/  IMAD.IADD R4, R12, 0x1, -R3 ;  /* 0x000000010c047824 */ /* 0x000fe200078e0a03 */
[----:B------:R-:W-:-:S03]  /*07f0*/  LOP3.LUT R3, R7, 0x1, RZ, 0xc0, !PT ;  /* 0x0000000107037812 */ /* 0x000fc600078ec0ff */
[----:B------:R-:W-:Y:S01]  /*0800*/  IMAD R8, R2, 0x8, R4 ;  /* 0x0000000802087824 */ /* 0x000fe200078e0204 */
[--C-:B------:R-:W-:Y:S02]  /*0810*/  SHF.R.S32.HI R4, RZ, 0x1, R0.reuse ;  /* 0x00000001ff047819 */ /* 0x100fe40000011400 */
[----:B------:R-:W-:Y:S02]  /*0820*/  SHF.R.S32.HI R0, RZ, 0x1f, R0 ;  /* 0x0000001fff007819 */ /* 0x000fe40000011400 */
[----:B------:R-:W-:Y:S01]  /*0830*/  ISETP.NE.U32.AND P3, PT, R3, 0x1, PT ;  /* 0x000000010300780c */ /* 0x000fe20003f65070 */
[----:B------:R-:W-:Y:S01]  /*0840*/  IMAD.SHL.U32 R3, R12, 0x40, RZ ;  /* 0x000000400c037824 */ /* 0x000fe200078e00ff */
[----:B------:R-:W-:Y:S02]  /*0850*/  LEA.HI R2, R0, R4, RZ, 0x2 ;  /* 0x0000000400027211 */ /* 0x000fe400078f10ff */
[----:B------:R-:W-:Y:S02]  /*0860*/  SHF.R.S32.HI R0, RZ, 0x1, R5 ;  /* 0x00000001ff007819 */ /* 0x000fe40000011405 */
[----:B------:R-:W-:-:S02]  /*0870*/  LOP3.LUT R5, R3, 0x1c0, RZ, 0xc0, !PT ;  /* 0x000001c003057812 */ /* 0x000fc400078ec0ff */
[C---:B------:R-:W-:Y:S01]  /*0880*/  LOP3.LUT P4, RZ, R0.reuse, 0x2, RZ, 0xc0, !PT ;  /* 0x0000000200ff7812 */ /* 0x040fe2000788c0ff */
[----:B------:R-:W-:Y:S01]  /*0890*/  IMAD.SHL.U32 R0, R0, 0x40, RZ ;  /* 0x0000004000007824 */ /* 0x000fe200078e00ff */
[----:B------:R-:W-:Y:S01]  /*08a0*/  LOP3.LUT R3, R2, 0xfffffffc, RZ, 0xc0, !PT ;  /* 0xfffffffc02037812 */ /* 0x000fe200078ec0ff */
[----:B------:R-:W-:Y:S01]  /*08b0*/  IMAD.SHL.U32 R2, R11, 0x10, RZ ;  /* 0x000000100b027824 */ /* 0x000fe200078e00ff */
[----:B------:R-:W-:Y:S02]  /*08c0*/  SEL R198, R206, 0xffffffe0, !P4 ;  /* 0xffffffe0cec67807 */ /* 0x000fe40006000000 */
[----:B------:R-:W-:Y:S01]  /*08d0*/  LOP3.LUT R0, R0, 0xc0, RZ, 0xc0, !PT ;  /* 0x000000c000007812 */ /* 0x000fe200078ec0ff */
[----:B------:R-:W-:Y:S01]  /*08e0*/  IMAD.IADD R12, R4, 0x1, -R3 ;  /* 0x00000001040c7824 */ /* 0x000fe200078e0a03 */
[----:B------:R-:W-:Y:S02]  /*08f0*/  LOP3.LUT R2, R5, 0x30, R2, 0xf8, !PT ;  /* 0x0000003005027812 */ /* 0x000fe400078ef802 */
[----:B------:R-:W-:-:S02]  /*0900*/  LOP3.LUT R3, R0, 0x8, R13, 0xf8, !PT ;  /* 0x0000000800037812 */ /* 0x000fc400078ef80d */
[----:B------:R-:W-:Y:S02]  /*0910*/  SHF.R.U32.HI R0, RZ, 0x3, R0 ;  /* 0x00000003ff007819 */ /* 0x000fe40000011600 */
[----:B------:R-:W-:Y:S02]  /*0920*/  LOP3.LUT R4, R2, 0x8, R13, 0xf8, !PT ;  /* 0x0000000802047812 */ /* 0x000fe400078ef80d */
[----:B------:R-:W-:Y:S02]  /*0930*/  LOP3.LUT R197, R3, R0, RZ, 0x3c, !PT ;  /* 0x0000000003c57212 */ /* 0x000fe400078e3cff */
[----:B------:R-:W-:Y:S02]  /*0940*/  LOP3.LUT R0, R6, 0x3fffffe, RZ, 0xc0, !PT ;  /* 0x03fffffe06007812 */ /* 0x000fe400078ec0ff */
[----:B------:R-:W-:Y:S01]  /*0950*/  SHF.R.U32.HI R2, RZ, 0x3, R5 ;  /* 0x00000003ff027819 */ /* 0x000fe20000011605 */
[----:B------:R-:W-:Y:S01]  /*0960*/  IMAD.U32 R197, R8, 0x20, R197 ;  /* 0x0000002008c57824 */ /* 0x000fe200078e00c5 */
[----:B------:R-:W-:Y:S01]  /*0970*/  LOP3.LUT P0, RZ, R12, 0x2, RZ, 0xc0, !PT ;  /* 0x000000020cff7812 */ /* 0x000fe2000780c0ff */
[C---:B------:R-:W-:Y:S01]  /*0980*/  IMAD.IADD R5, R7.reuse, 0x1, -R0 ;  /* 0x0000000107057824 */ /* 0x040fe200078e0a00 */
[----:B------:R-:W-:Y:S01]  /*0990*/  LOP3.LUT R13, R4, R2, RZ, 0x3c, !PT ;  /* 0x00000002040d7212 */ /* 0x000fe200078e3cff */
[----:B------:R-:W-:Y:S01]  /*09a0*/  IMAD.SHL.U32 R0, R7, 0x40, RZ ;  /* 0x0000004007007824 */ /* 0x000fe200078e00ff */
[----:B------:R-:W-:Y:S01]  /*09b0*/  SEL R238, R238, 0x10, !P3 ;  /* 0x00000010eeee7807 */ /* 0x000fe20005800000 */
[----:B------:R-:W-:Y:S01]  /*09c0*/  IMAD.U32 R2, RZ, RZ, UR6 ;  /* 0x00000006ff027e24 */ /* 0x000fe2000f8e00ff */
[----:B------:R-:W-:Y:S01]  /*09d0*/  USHF.R.S32.HI UR6, URZ, 0x1f, UR42 ;  /* 0x0000001f3f067899 */ /* 0x000fe2000801142a */
[----:B------:R-:W-:Y:S01]  /*09e0*/  IMAD.SHL.U32 R4, R16, 0x2, RZ ;  /* 0x0000000210047824 */ /* 0x000fe200078e00ff */
[----:B------:R-:W-:Y:S01]  /*09f0*/  LOP3.LUT R0, R0, 0x1c0, RZ, 0xc0, !PT ;  /* 0x000001c000007812 */ /* 0x000fe200078ec0ff */
[----:B------:R-:W-:Y:S01]  /*0a00*/  IMAD.SHL.U32 R197, R197, 0x2, RZ ;  /* 0x00000002c5c57824 */ /* 0x000fe200078e00ff */
[----:B------:R1:W-:Y:S01]  /*0a10*/  STL [R1+0x40], R2 ;  /* 0x0000400201007387 */ /* 0x0003e20000100800 */
[----:B------:R-:W-:Y:S01]  /*0a20*/  SEL R206, R206, 0xffffffe0, !P0 ;  /* 0xffffffe0cece7807 */ /* 0x000fe20004000000 */
[----:B------:R-:W-:Y:S01]  /*0a30*/  IMAD.U32 R3, RZ, RZ, UR6 ;  /* 0x00000006ff037e24 */ /* 0x000fe2000f8e00ff */
[----:B------:R-:W-:Y:S01]  /*0a40*/  SHF.R.U32.HI R3, RZ, 0x3, R0 ;  /* 0x00000003ff037819 */ /* 0x000fe20000011600 */
[----:B------:R-:W-:Y:S01]  /*0a50*/  USHF.L.U32 UR6, UR39, 0x7, URZ ;  /* 0x0000000727067899 */ /* 0x000fe2000800063f */
[----:B------:R-:W-:Y:S01]  /*0a60*/  LOP3.LUT R0, R0, 0x20, R19, 0xf8, !PT ;  /* 0x0000002000007812 */ /* 0x000fe200078ef813 */
[----:B------:R-:W-:Y:S01]  /*0a70*/  STL [R1+0x3c], R19 ;  /* 0x00003c1301007387 */ /* 0x000fe20000100800 */
[----:B------:R-:W-:-:S02]  /*0a80*/  IMAD.IADD R198, R197, 0x1, R198 ;  /* 0x00000001c5c67824 */ /* 0x000fc400078e02c6 */
[----:B------:R-:W-:Y:S01]  /*0a90*/  LOP3.LUT R7, R0, R3, RZ, 0x3c, !PT ;  /* 0x0000000300077212 */ /* 0x000fe200078e3cff */
[----:B------:R-:W-:Y:S01]  /*0aa0*/  IMAD.U32 R3, RZ, RZ, UR6 ;  /* 0x00000006ff037e24 */ /* 0x000fe2000f8e00ff */
[----:B------:R-:W-:Y:S01]  /*0ab0*/  SHF.R.S32.HI R0, RZ, 0x1, R6 ;  /* 0x00000001ff007819 */ /* 0x000fe20000011406 */
[----:B------:R-:W-:-:S03]  /*0ac0*/  UIMAD UR6, UR39, UR15, UR42 ;  /* 0x0000000f270672a4 */ /* 0x000fc6000f8e022a */
[C---:B------:R-:W-:Y:S01]  /*0ad0*/  LOP3.LUT P1, RZ, R0.reuse, 0x2, RZ, 0xc0, !PT ;  /* 0x0000000200ff7812 */ /* 0x040fe2000782c0ff */
[----:B------:R-:W-:Y:S01]  /*0ae0*/  IMAD.SHL.U32 R0, R0, 0x40, RZ ;  /* 0x0000004000007824 */ /* 0x000fe200078e00ff */
[----:B------:R-:W-:-:S04]  /*0af0*/  USHF.L.U32 UR45, UR6, 0x5, URZ ;  /* 0x00000005062d7899 */ /* 0x000fc8000800063f */
[----:B------:R-:W-:Y:S01]  /*0b00*/  LOP3.LUT R0, R0, 0xc0, RZ, 0xc0, !PT ;  /* 0x000000c000007812 */ /* 0x000fe200078ec0ff */
[----:B------:R-:W-:Y:S01]  /*0b10*/  USHF.R.S32.HI UR53, URZ, 0x1f, UR45 ;  /* 0x0000001f3f357899 */ /* 0x000fe2000801142d */
[----:B-1----:R-:W-:-:S05]  /*0b20*/  SHF.R.S32.HI R2, RZ, 0x3, R9 ;  /* 0x00000003ff027819 */ /* 0x002fca0000011409 */
[----:B------:R-:W-:Y:S02]  /*0b30*/  IMAD R15, R2, 0x8, R15 ;  /* 0x00000008020f7824 */ /* 0x000fe400078e020f */
[C---:B------:R-:W-:Y:S02]  /*0b40*/  IMAD R201, R11.reuse, 0x2, R2 ;  /* 0x000000020bc97824 */ /* 0x040fe400078e0202 */
[----:B------:R-:W-:-:S04]  /*0b50*/  IMAD R2, R11, 0x200, R4 ;  /* 0x000002000b027824 */ /* 0x000fc800078e0204 */
[----:B------:R-:W-:Y:S01]  /*0b60*/  IMAD R9, R5, 0x20, R2 ;  /* 0x0000002005097824 */ /* 0x000fe200078e0202 */
[----:B------:R-:W-:-:S05]  /*0b70*/  SHF.R.S32.HI R2, RZ, 0x7, R17 ;  /* 0x00000007ff027819 */ /* 0x000fca0000011411 */
[C---:B------:R-:W-:Y:S02]  /*0b80*/  IMAD R3, R2.reuse, 0x1000, R4 ;  /* 0x0000100002037824 */ /* 0x040fe400078e0204 */
[----:B------:R-:W-:Y:S02]  /*0b90*/  IMAD.SHL.U32 R2, R2, 0x8, RZ ;  /* 0x0000000802027824 */ /* 0x000fe400078e00ff */
[----:B------:R-:W-:Y:S01]  /*0ba0*/  IMAD R5, R18, 0x400, R3 ;  /* 0x0000040012057824 */ /* 0x000fe200078e0203 */
[----:B------:R-:W-:Y:S01]  /*0bb0*/  SHF.R.U32.HI R3, RZ, 0x3, R0 ;  /* 0x00000003ff037819 */ /* 0x000fe20000011600 */
[----:B------:R-:W-:Y:S01]  /*0bc0*/  IMAD.SHL.U32 R4, R14, 0x10, RZ ;  /* 0x000000100e047824 */ /* 0x000fe200078e00ff */
        /* <DEDUP_REMOVED lines=17> */
[----:B------:R-:W-:Y:S01]  /*0ce0*/  IMAD.U32 R0, RZ, RZ, UR10 ;  /* 0x0000000aff007e24 */ /* 0x000fe2000f8e00ff */
[C---:B------:R-:W-:Y:S01]  /*0cf0*/  LOP3.LUT R5, R4.reuse, R2, R5, 0x1e, !PT ;  /* 0x0000000204057212 */ /* 0x040fe200078e1e05 */
[----:B------:R-:W-:Y:S01]  /*0d00*/  IMAD.SHL.U32 R0, R15, 0x20, RZ ;  /* 0x000000200f007824 */ /* 0x000fe200078e00ff */
[----:B------:R-:W-:Y:S01]  /*0d10*/  LOP3.LUT R2, R4, R7, R2, 0x1e, !PT ;  /* 0x0000000704027212 */ /* 0x000fe200078e1e02 */
[----:B------:R-:W-:Y:S01]  /*0d20*/  IMAD.U32 R4, RZ, RZ, UR9 ;  /* 0x00000009ff047e24 */ /* 0x000fe2000f8e00ff */
[----:B------:R-:W-:Y:S01]  /*0d30*/  LEA R4, R8, 0x9000, 0x1 ;  /* 0x0000900008047811 */ /* 0x000fe200078e08ff */
[----:B------:R-:W-:Y:S01]  /*0d40*/  IMAD R207, R18, 0x200, R0 ;  /* 0x0000020012cf7824 */ /* 0x000fe200078e0200 */
[----:B------:R-:W-:Y:S01]  /*0d50*/  IADD3 R241, R240, 0x20, RZ ;  /* 0x00000020f0f17810 */ /* 0x000fe20007ffe0ff */
[----:B------:R-:W-:Y:S01]  /*0d60*/  IMAD.IADD R205, R0, 0x1, R2 ;  /* 0x0000000100cd7824 */ /* 0x000fe200078e0202 */
[C---:B------:R-:W-:Y:S01]  /*0d70*/  IADD3 R2, R250.reuse, 0x20, RZ ;  /* 0x00000020fa027810 */ /* 0x040fe20007ffe0ff */
[----:B------:R-:W-:Y:S01]  /*0d80*/  IMAD.U32 R201, R201, 0x200, R6 ;  /* 0x00000200c9c97824 */ /* 0x000fe200078e0006 */
[----:B------:R-:W-:Y:S01]  /*0d90*/  IADD3 R0, R250, 0x40, RZ ;  /* 0x00000040fa007810 */ /* 0x000fe20007ffe0ff */
[----:B------:R-:W-:Y:S01]  /*0da0*/  IMAD.IADD R207, R207, 0x1, R5 ;  /* 0x00000001cfcf7824 */ /* 0x000fe200078e0205 */
[----:B------:R-:W-:Y:S01]  /*0db0*/  @P2 IADD3 R241, R240, -0x20, RZ ;  /* 0xffffffe0f0f12810 */ /* 0x000fe20007ffe0ff */
[----:B------:R1:W-:Y:S01]  /*0dc0*/  STL [R1+0xc], R2 ;  /* 0x00000c0201007387 */ /* 0x0003e20000100800 */
[----:B------:R-:W-:Y:S01]  /*0dd0*/  LEA R201, R201, 0xf000, 0x1 ;  /* 0x0000f000c9c97811 */ /* 0x000fe200078e08ff */
[----:B------:R-:W-:-:S02]  /*0de0*/  IMAD.SHL.U32 R199, R207, 0x2, RZ ;  /* 0x00000002cfc77824 */ /* 0x000fc400078e00ff */
[----:B------:R2:W-:Y:S01]  /*0df0*/  STL [R1+0x10], R0 ;  /* 0x0000100001007387 */ /* 0x0005e20000100800 */
[----:B------:R-:W-:Y:S02]  /*0e00*/  IMAD.IADD R238, R238, 0x1, R241 ;  /* 0x00000001eeee7824 */ /* 0x000fe400078e02f1 */
[C---:B------:R-:W-:Y:S01]  /*0e10*/  IMAD.IADD R202, R201.reuse, 0x1, R202 ;  /* 0x00000001c9ca7824 */ /* 0x040fe200078e02ca */
[----:B------:R3:W-:Y:S01]  /*0e20*/  STL [R1+0x2c], R4 ;  /* 0x00002c0401007387 */ /* 0x0007e20000100800 */
[--C-:B------:R-:W-:Y:S02]  /*0e30*/  IMAD.IADD R204, R201, 0x1, R203.reuse ;  /* 0x00000001c9cc7824 */ /* 0x100fe400078e02cb */
[----:B------:R-:W-:Y:S02]  /*0e40*/  IMAD.IADD R203, R202, 0x1, R203 ;  /* 0x00000001cacb7824 */ /* 0x000fe400078e02cb */
[----:B------:R-:W-:Y:S02]  /*0e50*/  IMAD.IADD R200, R199, 0x1, R206 ;  /* 0x00000001c7c87824 */ /* 0x000fe400078e02ce */
[----:B-1----:R-:W-:Y:S01]  /*0e60*/  IMAD.SHL.U32 R2, R3, 0x2, RZ ;  /* 0x0000000203027824 */ /* 0x002fe200078e00ff */
[----:B--2---:R-:W-:-:S02]  /*0e70*/  IADD3 R0, R4, 0x20, RZ ;  /* 0x0000002004007810 */ /* 0x004fc40007ffe0ff */
[----:B------:R-:W-:-:S05]  /*0e80*/  @P1 IADD3 R0, R4, -0x20, RZ ;  /* 0xffffffe004001810 */ /* 0x000fca0007ffe0ff */
[----:B------:R3:W-:Y:S02]  /*0e90*/  STL [R1+0x30], R0 ;  /* 0x0000300001007387 */ /* 0x0007e40000100800 */
.L_x_440:
        /* <DEDUP_REMOVED lines=53> */
.L_x_397:
        /* <DEDUP_REMOVED lines=23> */
[----:B------:R-:W-:Y:S02]  /*1360*/  ULDC.64 UR16, c[0x0][0x190] ;  /* 0x0000640000107ab9 */ /* 0x000fe40000000a00 */
[----:B------:R-:W-:Y:S02]  /*1370*/  UIMAD.WIDE.U32 UR12, UR39, UR8, URZ ;  /* 0x00000008270c72a5 */ /* 0x000fe4000f8e003f */
[----:B------:R-:W-:Y:S02]  /*1380*/  UIMAD UR7, UR39, UR9, UR7 ;  /* 0x00000009270772a4 */ /* 0x000fe4000f8e0207 */
[----:B------:R-:W-:-:S02]  /*1390*/  UISETP.NE.AND UP3, UPT, UR14, -0x1, UPT ;  /* 0xffffffff0e00788c */ /* 0x000fc4000bf65270 */
[----:B------:R-:W-:Y:S02]  /*13a0*/  UIMAD.WIDE.U32 UR8, UR14, UR16, URZ ;  /* 0x000000100e0872a5 */ /* 0x000fe4000f8e003f */
[----:B------:R-:W-:Y:S02]  /*13b0*/  UIADD3 UR30, UR13, UR7, URZ ;  /* 0x000000070d1e7290 */ /* 0x000fe4000fffe03f */
[----:B------:R-:W-:Y:S02]  /*13c0*/  USEL UR31, UR12, UR8, !UP3 ;  /* 0x000000080c1f7287 */ /* 0x000fe4000d800000 */
[----:B------:R-:W-:Y:S02]  /*13d0*/  UIADD3 UR8, UR15, 0x80, UR37 ;  /* 0x000000800f087890 */ /* 0x000fe4000fffe025 */
[----:B------:R-:W-:Y:S02]  /*13e0*/  ULDC UR10, c[0x0][0x2e4] ;  /* 0x0000b900000a7ab9 */ /* 0x000fe40000000800 */
[----:B------:R-:W-:-:S02]  /*13f0*/  UIMAD UR7, UR14, UR17, URZ ;  /* 0x000000110e0772a4 */ /* 0x000fc4000f8e023f */
[----:B------:R-:W-:Y:S02]  /*1400*/  UIADD3 UR10, UR8, UR10, -UR6 ;  /* 0x0000000a080a7290 */ /* 0x000fe4000fffe806 */
[----:B------:R-:W-:Y:S02]  /*1410*/  @UP3 UIADD3 UR30, UR9, UR7, URZ ;  /* 0x00000007091e3290 */ /* 0x000fe4000fffe03f */
[----:B------:R-:W-:Y:S02]  /*1420*/  UIADD3 UR8, UR15, 0x3f, URZ ;  /* 0x0000003f0f087890 */ /* 0x000fe4000fffe03f */
[----:B------:R-:W-:Y:S02]  /*1430*/  UIADD3 UR7, UR10, 0x3f, URZ ;  /* 0x0000003f0a077890 */ /* 0x000fe4000fffe03f */
[----:B------:R-:W-:Y:S02]  /*1440*/  USHF.R.S32.HI UR9, URZ, 0x1f, UR8 ;  /* 0x0000001f3f097899 */ /* 0x000fe40008011408 */
[----:B------:R-:W-:-:S02]  /*1450*/  USHF.R.S32.HI UR10, URZ, 0x1f, UR7 ;  /* 0x0000001f3f0a7899 */ /* 0x000fc40008011407 */
[----:B-1----:R-:W-:Y:S02]  /*1460*/  UISETP.NE.AND UP0, UPT, UR38, -0x1, UPT ;  /* 0xffffffff2600788c */ /* 0x002fe4000bf05270 */
[----:B------:R-:W-:Y:S02]  /*1470*/  ULEA.HI UR8, UR9, UR8, URZ, 0x6 ;  /* 0x0000000809087291 */ /* 0x000fe4000f8f303f */
[----:B------:R-:W-:Y:S02]  /*1480*/  ULEA.HI UR7, UR10, UR7, URZ, 0x6 ;  /* 0x000000070a077291 */ /* 0x000fe4000f8f303f */
[----:B------:R-:W-:Y:S01]  /*1490*/  USHF.R.S32.HI UR8, URZ, 0x6, UR8 ;  /* 0x000000063f087899 */ /* 0x000fe20008011408 */
[----:B------:R-:W-:Y:S01]  /*14a0*/  PLOP3.LUT P0, PT, PT, PT, UP0, 0x80, 0x0 ;  /* 0x000000000000781c */ /* 0x000fe20003f0f008 */
[----:B------:R-:W-:Y:S02]  /*14b0*/  USHF.R.S32.HI UR7, URZ, 0x6, UR7 ;  /* 0x000000063f077899 */ /* 0x000fe40008011407 */
[----:B------:R-:W-:-:S02]  /*14c0*/  ULDC.64 UR12, c[0x0][0x198] ;  /* 0x00006600000c7ab9 */ /* 0x000fc40000000a00 */
[----:B------:R-:W-:Y:S02]  /*14d0*/  UISETP.LT.AND UP2, UPT, UR8, UR7, UPT ;  /* 0x000000070800728c */ /* 0x000fe4000bf41270 */
[----:B------:R-:W-:Y:S02]  /*14e0*/  @UP0 UIADD3 UR10, UR36, UR38, URZ ;  /* 0x00000026240a0290 */ /* 0x000fe4000fffe03f */
[----:B------:R-:W-:Y:S02]  /*14f0*/  USEL UR28, UR8, UR7, UP2 ;  /* 0x00000007081c7287 */ /* 0x000fe40009000000 */
[----:B------:R-:W-:Y:S02]  /*1500*/  @UP0 UIMAD.WIDE.U32 UR8, UR10, UR12, URZ ;  /* 0x0000000c0a0802a5 */ /* 0x000fe4000f8e003f */
[----:B------:R-:W-:Y:S02]  /*1510*/  ULEA UR18, UR28, 0xffffffc0, 0x6 ;  /* 0xffffffc01c127891 */ /* 0x000fe4000f8e303f */
[----:B------:R-:W-:-:S02]  /*1520*/  @UP0 UIMAD UR23, UR10, UR13, UR9 ;  /* 0x0000000d0a1702a4 */ /* 0x000fc4000f8e0209 */
[----:B------:R-:W-:Y:S02]  /*1530*/  USHF.R.S32.HI UR26, URZ, 0x1f, UR18 ;  /* 0x0000001f3f1a7899 */ /* 0x000fe40008011412 */
[----:B------:R-:W-:Y:S01]  /*1540*/  @UP0 UMOV UR22, UR8 ;  /* 0x0000000800160c82 */ /* 0x000fe20008000000 */
[----:B------:R-:W-:Y:S05]  /*1550*/  @P0 BRA `(.L_x_399) ;  /* 0x000000c000000947 */ /* 0x000fea0003800000 */
[----:B------:R-:W-:Y:S02]  /*1560*/  USHF.R.S32.HI UR7, URZ, 0x1f, UR36 ;  /* 0x0000001f3f077899 */ /* 0x000fe40008011424 */
[----:B------:R-:W-:Y:S02]  /*1570*/  ULDC.64 UR8, c[0x0][0x198] ;  /* 0x0000660000087ab9 */ /* 0x000fe40000000a00 */
[----:B------:R-:W-:Y:S02]  /*1580*/  UIMAD UR7, UR7, UR8, URZ ;  /* 0x00000008070772a4 */ /* 0x000fe4000f8e023f */
[----:B------:R-:W-:Y:S02]  /*1590*/  ULDC.64 UR12, c[0x0][0x180] ;  /* 0x00006000000c7ab9 */ /* 0x000fe40000000a00 */
[----:B------:R-:W-:-:S02]  /*15a0*/  UIMAD UR10, UR36, UR9, UR7 ;  /* 0x00000009240a72a4 */ /* 0x000fc4000f8e0207 */
[----:B------:R-:W-:Y:S02]  /*15b0*/  UIMAD.WIDE.U32 UR8, UR36, UR8, URZ ;  /* 0x00000008240872a5 */ /* 0x000fe4000f8e003f */
[----:B------:R-:W-:Y:S02]  /*15c0*/  UIMAD UR7, UR32, UR12, URZ ;  /* 0x0000000c200772a4 */ /* 0x000fe4000f8e023f */
[----:B------:R-:W-:Y:S02]  /*15d0*/  UIADD3 UR9, UR9, UR10, URZ ;  /* 0x0000000a09097290 */ /* 0x000fe4000fffe03f */
[----:B------:R-:W-:Y:S02]  /*15e0*/  UIMAD UR7, UR39, UR13, UR7 ;  /* 0x0000000d270772a4 */ /* 0x000fe4000f8e0207 */
[----:B------:R-:W-:-:S04]  /*15f0*/  UIMAD.WIDE.U32 UR8, UR39, UR12, UR8 ;  /* 0x0000000c270872a5 */ /* 0x000fc8000f8e0008 */
[----:B------:R-:W-:-:S03]  /*1600*/  UIADD3 UR23, UR9, UR7, URZ ;  /* 0x0000000709177290 */ /* 0x000fc6000fffe03f */
[----:B------:R-:W-:Y:S02]  /*1610*/  UMOV UR22, UR8 ;  /* 0x0000000800167c82 */ /* 0x000fe40008000000 */
.L_x_399:
        /* <DEDUP_REMOVED lines=18> */
.L_x_400:
[----:B------:R-:W2:Y:S01]  /*1740*/  LDL R0, [R1+0x40] ;  /* 0x0000400001007983 */ /* 0x000ea20000100800 */
        /* <DEDUP_REMOVED lines=18> */
[----:B------:R-:W3:Y:S01]  /*1870*/  S2UR UR10, SR_CTAID.X ;  /* 0x00000000000a79c3 */ /* 0x000ee20000002500 */
[----:B------:R-:W-:Y:S02]  /*1880*/  @!UP3 UMOV UR24, UR8 ;  /* 0x000000080018bc82 */ /* 0x000fe40008000000 */
[----:B------:R-:W-:Y:S02]  /*1890*/  UIADD3 UR7, UR49, UR7, URZ ;  /* 0x0000000731077290 */ /* 0x000fe4000fffe03f */
[----:B------:R-:W-:Y:S02]  /*18a0*/  UIMAD.WIDE.U32 UR8, UR40, UR14, URZ ;  /* 0x0000000e280872a5 */ /* 0x000fe4000f8e003f */
[----:B------:R-:W-:Y:S01]  /*18b0*/  UIMAD UR7, UR40, UR7, UR57 ;  /* 0x00000007280772a4 */ /* 0x000fe2000f8e0239 */
[----:B-1----:R-:W-:Y:S01]  /*18c0*/  IADD3 R4, R4, 0xffffffe, RZ ;  /* 0x0ffffffe04047810 */ /* 0x002fe20007ffe0ff */
[----:B------:R-:W-:-:S02]  /*18d0*/  USEL UR21, UR46, UR8, !UP3 ;  /* 0x000000082e157287 */ /* 0x000fc4000d800000 */
[----:B------:R-:W-:Y:S01]  /*18e0*/  UIADD3 UR17, UR47, UR7, URZ ;  /* 0x000000072f117290 */ /* 0x000fe2000fffe03f */
[----:B------:R1:W4:Y:S01]  /*18f0*/  F2I.FTZ.U32.TRUNC.NTZ R5, R4 ;  /* 0x0000000400057305 */ /* 0x000322000021f000 */
[----:B------:R-:W-:-:S04]  /*1900*/  UIMAD UR7, UR41, UR14, URZ ;  /* 0x0000000e290772a4 */ /* 0x000fc8000f8e023f */
[----:B------:R-:W-:Y:S02]  /*1910*/  @UP3 UIADD3 UR17, UR9, UR7, URZ ;  /* 0x0000000709113290 */ /* 0x000fe4000fffe03f */
[----:B------:R-:W-:-:S04]  /*1920*/  USHF.L.U64.HI UR7, UR39, 0x7, UR32 ;  /* 0x0000000727077899 */ /* 0x000fc80008010220 */
[----:B------:R-:W-:Y:S02]  /*1930*/  USEL UR7, UR7, URZ, UP1 ;  /* 0x0000003f07077287 */ /* 0x000fe40008800000 */
[----:B---3--:R-:W-:Y:S01]  /*1940*/  UIMAD.WIDE.U32 UR8, UR10, UR12, URZ ;  /* 0x0000000c0a0872a5 */ /* 0x008fe2000f8e003f */
[----:B-1----:R-:W-:-:S03]  /*1950*/  IMAD.MOV.U32 R4, RZ, RZ, RZ ;  /* 0x000000ffff047224 */ /* 0x002fc600078e00ff */
[----:B------:R-:W-:Y:S02]  /*1960*/  UIMAD UR13, UR10, UR13, UR9 ;  /* 0x0000000d0a0d72a4 */ /* 0x000fe4000f8e0209 */
[----:B------:R-:W-:Y:S02]  /*1970*/  USHF.L.U32 UR10, UR39, 0x7, URZ ;  /* 0x00000007270a7899 */ /* 0x000fe4000800063f */
[----:B------:R-:W-:Y:S02]  /*1980*/  USEL UR20, UR8, URZ, UP6 ;  /* 0x0000003f08147287 */ /* 0x000fe4000b000000 */
[----:B------:R-:W-:Y:S02]  /*1990*/  USEL UR8, UR10, URZ, UP1 ;  /* 0x0000003f0a087287 */ /* 0x000fe40008800000 */
[----:B------:R-:W-:Y:S02]  /*19a0*/  ULDC UR12, c[0x0][0x234] ;  /* 0x00008d00000c7ab9 */ /* 0x000fe40000000800 */
[----:B------:R-:W-:-:S02]  /*19b0*/  UIADD3 UR8, UP1, UR18, UR8, URZ ;  /* 0x0000000812087290 */ /* 0x000fc4000ff3e03f */
[----:B------:R-:W-:Y:S02]  /*19c0*/  USEL UR13, UR13, URZ, UP6 ;  /* 0x0000003f0d0d7287 */ /* 0x000fe4000b000000 */
        /* <DEDUP_REMOVED lines=17> */
[----:B------:R-:W-:Y:S01]  /*1ae0*/  @UP5 UIMAD UR16, UR42, UR12, UR7 ;  /* 0x0000000c2a1052a4 */ /* 0x000fe2000f8e0207 */
[----:B------:R-:W-:-:S06]  /*1af0*/  ISETP.GE.U32.AND P3, PT, R3, R6, PT ;  /* 0x000000060300720c */ /* 0x000fcc0003f66070 */
[----:B------:R-:W-:-:S07]  /*1b00*/  @!UP5 UMOV UR16, UR55 ;  /* 0x000000370010dc82 */ /* 0x000fce0008000000 */
        /* <DEDUP_REMOVED lines=12> */
.L_x_401:
[----:B------:R-:W-:Y:S02]  /*1bd0*/  UMOV UR12, UR56 ;  /* 0x00000038000c7c82 */ /* 0x000fe40008000000 */
.L_x_402:
[----:B------:R-:W1:Y:S01]  /*1be0*/  S2R R15, SR_TID.X ;  /* 0x00000000000f7919 */ /* 0x000e620000002100 */
[----:B------:R-:W-:Y:S01]  /*1bf0*/  UIADD3 UR8, UP4, UP3, UR8, UR50, UR52 ;  /* 0x0000003208087290 */ /* 0x000fe2000fb9e034 */
[----:B------:R-:W-:Y:S01]  /*1c00*/  SHF.R.S32.HI R251, RZ, 0x1f, R250 ;  /* 0x0000001ffffb7819 */ /* 0x000fe200000114fa */
[----:B------:R-:W-:Y:S01]  /*1c10*/  USHF.R.S32.HI UR33, URZ, 0x1f, UR42 ;  /* 0x0000001f3f217899 */ /* 0x000fe2000801142a */
[----:B------:R-:W-:Y:S01]  /*1c20*/  IMAD.U32 R8, RZ, RZ, UR18 ;  /* 0x00000012ff087e24 */ /* 0x000fe2000f8e00ff */
[----:B------:R-:W-:Y:S01]  /*1c30*/  UIADD3 UR21, UP2, UP1, UR20, UR8, UR21 ;  /* 0x0000000814157290 */ /* 0x000fe2000f95e015 */
[----:B------:R-:W-:Y:S01]  /*1c40*/  BSSY B1, `(.L_x_398) ;  /* 0x0000903000017945 */ /* 0x000fe20003800000 */
[----:B------:R-:W-:Y:S02]  /*1c50*/  UIADD3.X UR7, UR10, UR54, UR59, UP4, UP3 ;  /* 0x000000360a077290 */ /* 0x000fe4000a7e643b */
[----:B------:R-:W-:-:S02]  /*1c60*/  ULDC.64 UR8, c[0x0][0x1a8] ;  /* 0x00006a0000087ab9 */ /* 0x000fc40000000a00 */
[----:B------:R-:W-:Y:S02]  /*1c70*/  UIADD3.X UR20, UR13, UR7, UR17, UP2, UP1 ;  /* 0x000000070d147290 */ /* 0x000fe400097e2411 */
[----:B------:R-:W-:Y:S02]  /*1c80*/  UIMAD UR7, UR33, UR8, URZ ;  /* 0x00000008210772a4 */ /* 0x000fe4000f8e023f */
[----:B------:R-:W-:Y:S02]  /*1c90*/  ULDC UR34, c[0x0][0x2e8] ;  /* 0x0000ba0000227ab9 */ /* 0x000fe40000000800 */
[----:B------:R-:W-:-:S03]  /*1ca0*/  UIMAD UR14, UR42, UR9, UR7 ;  /* 0x000000092a0e72a4 */ /* 0x000fc6000f8e0207 */
[----:B------:R-:W-:Y:S02]  /*1cb0*/  ULDC.64 UR8, c[0x0][0x378] ;  /* 0x0000de0000087ab9 */ /* 0x000fe40000000a00 */
[----:B------:R-:W-:Y:S01]  /*1cc0*/  UIMAD UR7, UR33, UR8, URZ ;  /* 0x00000008210772a4 */ /* 0x000fe2000f8e023f */
[----:B-1----:R-:W-:Y:S02]  /*1cd0*/  SHF.R.S32.HI R9, RZ, 0x1f, R15 ;  /* 0x0000001fff097819 */ /* 0x002fe4000001140f */
[----:B------:R-:W-:Y:S02]  /*1ce0*/  UMOV UR33, 0x4 ;  /* 0x0000000400217882 */ /* 0x000fe40000000000 */
[----:B------:R-:W-:Y:S01]  /*1cf0*/  UIMAD UR13, UR42, UR9, UR7 ;  /* 0x000000092a0d72a4 */ /* 0x000fe2000f8e0207 */
[----:B------:R-:W-:Y:S02]  /*1d00*/  LEA.HI R3, R9, R15, RZ, 0x2 ;  /* 0x0000000f09037211 */ /* 0x000fe400078f10ff */
[----:B------:R-:W-:-:S02]  /*1d10*/  ULDC.64 UR8, c[0x0][0x370] ;  /* 0x0000dc0000087ab9 */ /* 0x000fc40000000a00 */
[----:B------:R-:W-:Y:S01]  /*1d20*/  SHF.R.S32.HI R3, RZ, 0x2, R3 ;  /* 0x00000002ff037819 */ /* 0x000fe20000011403 */
[----:B------:R-:W-:Y:S02]  /*1d30*/  UIMAD UR7, UR26, UR8, URZ ;  /* 0x000000081a0772a4 */ /* 0x000fe4000f8e023f */
[----:B------:R-:W-:Y:S01]  /*1d40*/  UIADD3 UR8, UR18, UR12, URZ ;  /* 0x0000000c12087290 */ /* 0x000fe2000fffe03f */
[----:B------:R-:W-:Y:S01]  /*1d50*/  SHF.R.S32.HI R17, RZ, 0x1f, R3 ;  /* 0x0000001fff117819 */ /* 0x000fe20000011403 */
[----:B------:R-:W-:Y:S01]  /*1d60*/  UIMAD UR10, UR18, UR9, UR7 ;  /* 0x00000009120a72a4 */ /* 0x000fe2000f8e0207 */
[----:B------:R-:W-:Y:S01]  /*1d70*/  IADD3 R0, P1, R3, UR18, RZ ;  /* 0x0000001203007c10 */ /* 0x000fe2000ff3e0ff */
[----:B------:R-:W-:Y:S02]  /*1d80*/  UIADD3 UR7, -UR6, UR15, UR37 ;  /* 0x0000000f06077290 */ /* 0x000fe4000fffe125 */
[----:B------:R-:W-:Y:S01]  /*1d90*/  UIADD3 UR12, UR18, UR16, URZ ;  /* 0x00000010120c7290 */ /* 0x000fe2000fffe03f */
[----:B------:R-:W-:Y:S01]  /*1da0*/  IADD3.X R7, R17, UR26, RZ, P1, !PT ;  /* 0x0000001a11077c10 */ /* 0x000fe20008ffe4ff */
[----:B------:R-:W-:Y:S01]  /*1db0*/  IMAD.WIDE.U32 R4, R0, c[0x0][0x190], R250 ;  /* 0x0000640000047a25 */ /* 0x000fe200078e00fa */
[----:B------:R-:W-:-:S03]  /*1dc0*/  UIADD3 UR7, UR7, -UR34, URZ ;  /* 0x8000002207077290 */ /* 0x000fc6000fffe03f */
[----:B------:R-:W-:Y:S01]  /*1dd0*/  IMAD R7, R7, c[0x0][0x190], RZ ;  /* 0x0000640007077a24 */ /* 0x000fe200078e02ff */
[----:B------:R-:W-:Y:S01]  /*1de0*/  IADD3 R6, P1, R4, UR31, RZ ;  /* 0x0000001f04067c10 */ /* 0x000fe2000ff3e0ff */
[----:B------:R-:W-:Y:S02]  /*1df0*/  USHF.R.S32.HI UR18, URZ, 0x1f, UR7 ;  /* 0x0000001f3f127899 */ /* 0x000fe40008011407 */
[----:B------:R-:W-:Y:S02]  /*1e00*/  IMAD R0, R0, c[0x0][0x194], R7 ;  /* 0x0000650000007a24 */ /* 0x000fe400078e0207 */
[----:B------:R-:W-:Y:S02]  /*1e10*/  ULEA.HI UR18, UR18, UR7, URZ, 0x6 ;  /* 0x0000000712127291 */ /* 0x000fe4000f8f303f */
[----:B------:R-:W-:Y:S01]  /*1e20*/  UIADD3 UR7, UR28, -0x1, URZ ;  /* 0xffffffff1c077890 */ /* 0x000fe2000fffe03f */
[----:B------:R-:W-:Y:S01]  /*1e30*/  IADD3.X R7, R5, UR30, R0, P1, !PT ;  /* 0x0000001e05077c10 */ /* 0x000fe20008ffe400 */
[----:B------:R-:W-:Y:S01]  /*1e40*/  USHF.R.S32.HI UR18, URZ, 0x6, UR18 ;  /* 0x000000063f127899 */ /* 0x000fe20008011412 */
[----:B------:R-:W-:Y:S01]  /*1e50*/  LEA.HI R0, R9, R15, RZ, 0x5 ;  /* 0x0000000f09007211 */ /* 0x000fe200078f28ff */
[----:B------:R-:W-:Y:S01]  /*1e60*/  ULDC.64 UR30, c[0x0][0x3c8] ;  /* 0x0000f200001e7ab9 */ /* 0x000fe20000000a00 */
[----:B------:R-:W-:Y:S01]  /*1e70*/  IADD3 R4, P1, R250, UR24, RZ ;  /* 0x00000018fa047c10 */ /* 0x000fe2000ff3e0ff */
[----:B------:R-:W-:Y:S01]  /*1e80*/  UISETP.LT.AND UP1, UPT, URZ, UR18, UPT ;  /* 0x000000123f00728c */ /* 0x000fe2000bf21270 */
[----:B------:R-:W-:Y:S01]  /*1e90*/  LOP3.LUT R9, R0, 0xffffffe0, RZ, 0xc0, !PT ;  /* 0xffffffe000097812 */ /* 0x000fe200078ec0ff */
[----:B------:R-:W-:Y:S01]  /*1ea0*/  UIMAD.WIDE UR8, UR8, UR33, UR30 ;  /* 0x00000021080872a5 */ /* 0x000fe2000f8e021e */
[----:B------:R-:W-:Y:S01]  /*1eb0*/  SHF.R.S32.HI R0, RZ, 0x5, R0 ;  /* 0x00000005ff007819 */ /* 0x000fe20000011400 */
[----:B------:R-:W-:Y:S01]  /*1ec0*/  USEL UR18, URZ, UR18, !UP1 ;  /* 0x000000123f127287 */ /* 0x000fe2000c800000 */
[----:B------:R-:W-:Y:S01]  /*1ed0*/  IADD3.X R5, R251, UR25, RZ, P1, !PT ;  /* 0x00000019fb057c10 */ /* 0x000fe20008ffe4ff */
[----:B------:R-:W-:-:S02]  /*1ee0*/  IMAD.IADD R15, R15, 0x1, -R9 ;  /* 0x000000010f0f7824 */ /* 0x000fc400078e0a09 */
[----:B------:R-:W-:Y:S02]  /*1ef0*/  UISETP.GT.AND UP1, UPT, UR28, UR18, UPT ;  /* 0x000000121c00728c */ /* 0x000fe4000bf24270 */
[----:B------:R-:W-:Y:S01]  /*1f00*/  IMAD R0, R0, UR51, R15 ;  /* 0x0000003300007c24 */ /* 0x000fe2000f8e020f */
[----:B------:R-:W-:Y:S01]  /*1f10*/  UMOV UR17, UR8 ;  /* 0x0000000800117c82 */ /* 0x000fe20008000000 */
[----:B------:R-:W-:Y:S01]  /*1f20*/  IMAD.WIDE.U32 R4, R8, c[0x0][0x370], R4 ;  /* 0x0000dc0008047a25 */ /* 0x000fe200078e0004 */
[----:B------:R-:W-:Y:S02]  /*1f30*/  UMOV UR16, UR9 ;  /* 0x0000000900107c82 */ /* 0x000fe40008000000 */
[C---:B------:R-:W-:Y:S01]  /*1f40*/  IADD3 R211, P1, R0.reuse, UR21, RZ ;  /* 0x0000001500d37c10 */ /* 0x040fe2000ff3e0ff */
[----:B------:R-:W-:Y:S01]  /*1f50*/  ULDC.64 UR8, c[0x0][0x200] ;  /* 0x0000800000087ab9 */ /* 0x000fe20000000a00 */
[----:B------:R-:W-:Y:S02]  /*1f60*/  IADD3 R5, R5, UR10, RZ ;  /* 0x0000000a05057c10 */ /* 0x000fe4000fffe0ff */
[----:B------:R-:W-:Y:S01]  /*1f70*/  LEA.HI.X.SX32 R8, R0, UR20, 0x1, P1 ;  /* 0x0000001400087c11 */ /* 0x000fe200088f0eff */
[----:B------:R-:W-:Y:S01]  /*1f80*/  IMAD.U32 R0, RZ, RZ, UR42 ;  /* 0x0000002aff007e24 */ /* 0x000fe2000f8e00ff */
[----:B------:R-:W-:-:S03]  /*1f90*/  LEA R212, P1, R211, c[0x0][0x350], 0x2 ;  /* 0x0000d400d3d47a11 */ /* 0x000fc600078210ff */
[C---:B------:R-:W-:Y:S01]  /*1fa0*/  IMAD.WIDE.U32 R4, R0.reuse, c[0x0][0x378], R4 ;  /* 0x0000de0000047a25 */ /* 0x040fe200078e0004 */
[----:B------:R-:W-:Y:S02]  /*1fb0*/  LEA.HI.X R211, R211, c[0x0][0x354], R8, 0x2, P1 ;  /* 0x0000d500d3d37a11 */ /* 0x000fe400008f1408 */
[----:B------:R-:W-:Y:S01]  /*1fc0*/  PLOP3.LUT P1, PT, PT, PT, UP1, 0x80, 0x0 ;  /* 0x000000000000781c */ /* 0x000fe20003f2f018 */
[----:B------:R-:W-:Y:S01]  /*1fd0*/  IMAD.WIDE.U32 R6, R0, c[0x0][0x1a8], R6 ;  /* 0x00006a0000067a25 */ /* 0x000fe200078e0006 */
[----:B------:R-:W-:Y:S01]  /*1fe0*/  IADD3 R5, R5, UR13, RZ ;  /* 0x0000000d05057c10 */ /* 0x000fe2000fffe0ff */
[----:B------:R-:W-:Y:S02]  /*1ff0*/  UIMAD.WIDE UR12, UR12, UR33, UR8 ;  /* 0x000000210c0c72a5 */ /* 0x000fe4000f8e0208 */
        /* <DEDUP_REMOVED lines=28> */
.L_x_404:
        /* <DEDUP_REMOVED lines=18> */
.L_x_405:
        /* <DEDUP_REMOVED lines=35> */
.L_x_407:
[----:B-1----:R-:W-:Y:S05]  /*2510*/  BSYNC B0 ;  /* 0x0000000000007941 */ /* 0x002fea0003800000 */
.L_x_406:
        /* <DEDUP_REMOVED lines=19> */
.L_x_409:
[----:B------:R-:W-:Y:S05]  /*2650*/  BSYNC B0 ;  /* 0x0000000000007941 */ /* 0x000fea0003800000 */
.L_x_408:
        /* <DEDUP_REMOVED lines=31> */
.L_x_411:
[----:B------:R-:W-:Y:S05]  /*2850*/  BSYNC B0 ;  /* 0x0000000000007941 */ /* 0x000fea0003800000 */
.L_x_410:
        /* <DEDUP_REMOVED lines=18> */
.L_x_403:
        /* <DEDUP_REMOVED lines=64> */
.L_x_414:
[----:B------:R-:W-:Y:S05]  /*2d80*/  BSYNC B0 ;  /* 0x0000000000007941 */ /* 0x000fea0003800000 */
.L_x_413:
        /* <DEDUP_REMOVED lines=41> */
.L_x_416:
[----:B------:R-:W-:Y:S05]  /*3020*/  BSYNC B0 ;  /* 0x0000000000007941 */ /* 0x000fea0003800000 */
.L_x_415:
        /* <DEDUP_REMOVED lines=39> */
.L_x_418:
[----:B------:R-:W-:Y:S05]  /*32a0*/  BSYNC B0 ;  /* 0x0000000000007941 */ /* 0x000fea0003800000 */
.L_x_417:
        /* <DEDUP_REMOVED lines=19> */
.L_x_420:
        /* <DEDUP_REMOVED lines=36> */
.L_x_421:
[----:B------:R-:W-:Y:S05]  /*3620*/  BSYNC B0 ;  /* 0x0000000000007941 */ /* 0x000fea0003800000 */
.L_x_419:
[C---:B-1----:R-:W-:Y:S01]  /*3630*/  IADD3 R4, R249.reuse, 0x20, RZ ;  /* 0x00000020f9047810 */ /* 0x042fe20007ffe0ff */
[----:B------:R-:W-:Y:S01]  /*3640*/  ULDC.64 UR20, c[0x0][0x198] ;  /* 0x0000660000147ab9 */ /* 0x000fe20000000a00 */
[C---:B------:R-:W-:Y:S01]  /*3650*/  ISETP.GE.AND P2, PT, R249.reuse, UR8, PT ;  /* 0x00000008f9007c0c */ /* 0x040fe2000bf46270 */
[----:B------:R-:W-:Y:S01]  /*3660*/  IMAD.U32 R6, RZ, RZ, UR37 ;  /* 0x00000025ff067e24 */ /* 0x000fe2000f8e00ff */
[C---:B------:R-:W-:Y:S02]  /*3670*/  IADD3 R5, R249.reuse, 0x8, RZ ;  /* 0x00000008f9057810 */ /* 0x040fe40007ffe0ff */
[----:B------:R-:W-:Y:S02]  /*3680*/  MOV R9, 0x7f800000 ;  /* 0x7f80000000097802 */ /* 0x000fe40000000f00 */
[----:B------:R-:W-:Y:S01]  /*3690*/  IADD3 R8, R249, 0x28, RZ ;  /* 0x00000028f9087810 */ /* 0x000fe20007ffe0ff */
[----:B--2-4-:R-:W-:Y:S01]  /*36a0*/  IMAD.MOV.U32 R11, RZ, RZ, 0x7f800000 ;  /* 0x7f800000ff0b7424 */ /* 0x014fe200078e00ff */
[----:B------:R-:W-:Y:S01]  /*36b0*/  ISETP.GE.AND P4, PT, R4, UR8, PT ;  /* 0x0000000804007c0c */ /* 0x000fe2000bf86270 */
[----:B------:R-:W-:Y:S01]  /*36c0*/  IMAD.MOV.U32 R4, RZ, RZ, 0x4 ;  /* 0x00000004ff047424 */ /* 0x000fe200078e00ff */
[----:B------:R-:W-:Y:S01]  /*36d0*/  ISETP.GE.AND P6, PT, R5, UR8, PT ;  /* 0x0000000805007c0c */ /* 0x000fe2000bfc6270 */
[----:B------:R-:W-:Y:S01]  /*36e0*/  UIMAD UR9, UR19, UR20, URZ ;  /* 0x00000014130972a4 */ /* 0x000fe2000f8e023f */
[----:B------:R-:W-:Y:S01]  /*36f0*/  ISETP.GE.AND P3, PT, R8, UR8, PT ;  /* 0x0000000808007c0c */ /* 0x000fe2000bf66270 */
[----:B------:R-:W-:Y:S01]  /*3700*/  IMAD.WIDE R4, R249, R4, UR12 ;  /* 0x0000000cf9047e25 */ /* 0x000fe2000f8e0204 */
[----:B------:R-:W-:Y:S01]  /*3710*/  MOV R10, 0x7f800000 ;  /* 0x7f800000000a7802 */ /* 0x000fe20000000f00 */
[----:B------:R-:W-:Y:S01]  /*3720*/  UIMAD UR9, UR37, UR21, UR9 ;  /* 0x00000015250972a4 */ /* 0x000fe2000f8e0209 */
[----:B------:R-:W-:Y:S01]  /*3730*/  MOV R252, 0x7f800000 ;  /* 0x7f80000000fc7802 */ /* 0x000fe20000000f00 */
[----:B------:R-:W-:Y:S01]  /*3740*/  @P1 STS [R0+0x9000], RZ ;  /* 0x009000ff00001388 */ /* 0x000fe20000000800 */
[----:B------:R-:W-:-:S03]  /*3750*/  IMAD.WIDE.U32 R6, R6, c[0x0][0x198], R250 ;  /* 0x0000660006067a25 */ /* 0x000fc600078e00fa */
[----:B------:R-:W2:Y:S02]  /*3760*/  @!P2 LDG.E R9, [R4.64] ;  /* 0x000000040409a981 */ /* 0x000ea4000c1e1900 */
[----:B------:R-:W-:Y:S02]  /*3770*/  IADD3 R6, P2, R6, UR22, RZ ;  /* 0x0000001606067c10 */ /* 0x000fe4000ff5e0ff */
[----:B------:R1:W4:Y:S04]  /*3780*/  @!P6 LDG.E R11, [R4.64+0x20] ;  /* 0x00002004040be981 */ /* 0x000328000c1e1900 */
[----:B------:R-:W-:Y:S04]  /*3790*/  @P1 STS [R0+0x9004], RZ ;  /* 0x009004ff00001388 */ /* 0x000fe80000000800 */
[----:B------:R-:W-:Y:S04]  /*37a0*/  @P1 STS.64 [R0+0x9008], RZ ;  /* 0x009008ff00001388 */ /* 0x000fe80000000a00 */
[----:B------:R-:W-:Y:S04]  /*37b0*/  @P1 STS.128 [R0+0xb000], RZ ;  /* 0x00b000ff00001388 */ /* 0x000fe80000000c00 */
[----:B------:R-:W-:Y:S04]  /*37c0*/  @P1 STS.128 [R0+0xd000], RZ ;  /* 0x00d000ff00001388 */ /* 0x000fe80000000c00 */
[----:B------:R1:W5:Y:S04]  /*37d0*/  @!P4 LDG.E R252, [R4.64+0x80] ;  /* 0x0000800404fcc981 */ /* 0x000368000c1e1900 */
[----:B--2---:R2:W-:Y:S02]  /*37e0*/  STL [R1+0x8], R9 ;  /* 0x0000080901007387 */ /* 0x0045e40000100800 */
[----:B--2---:R-:W-:-:S04]  /*37f0*/  IMAD.MOV.U32 R9, RZ, RZ, 0x4 ;  /* 0x00000004ff097424 */ /* 0x004fc800078e00ff */
[----:B------:R-:W-:-:S05]  /*3800*/  @!P3 IMAD.WIDE R8, R8, R9, UR12 ;  /* 0x0000000c0808be25 */ /* 0x000fca000f8e0209 */
[----:B---3--:R2:W3:Y:S01]  /*3810*/  @!P3 LDG.E R10, [R8.64] ;  /* 0x00000004080ab981 */ /* 0x0084e2000c1e1900 */
[----:B-1----:R-:W-:-:S05]  /*3820*/  IMAD.U32 R4, RZ, RZ, UR9 ;  /* 0x00000009ff047e24 */ /* 0x002fca000f8e00ff */
[----:B------:R-:W-:Y:S01]  /*3830*/  IADD3.X R7, R7, UR23, R4, P2, !PT ;  /* 0x0000001707077c10 */ /* 0x000fe200097fe404 */
[----:B------:R-:W-:Y:S01]  /*3840*/  IMAD R4, R16, c[0x0][0x1b0], RZ ;  /* 0x00006c0010047a24 */ /* 0x000fe200078e02ff */
[----:B------:R-:W-:Y:S03]  /*3850*/  BSSY B0, `(.L_x_422) ;  /* 0x000002a000007945 */ /* 0x000fe60003800000 */
[C---:B------:R-:W-:Y:S02]  /*3860*/  IMAD R4, R14.reuse, c[0x0][0x1b4], R4 ;  /* 0x00006d000e047a24 */ /* 0x040fe400078e0204 */
[----:B------:R-:W-:-:S05]  /*3870*/  IMAD.WIDE.U32 R6, R14, c[0x0][0x1b0], R6 ;  /* 0x00006c000e067a25 */ /* 0x000fca00078e0006 */
[----:B--2---:R-:W-:Y:S01]  /*3880*/  IADD3 R9, R7, R4, RZ ;  /* 0x0000000407097210 */ /* 0x004fe20007ffe0ff */
        /* <DEDUP_REMOVED lines=38> */
.L_x_423:
[----:B------:R-:W-:Y:S05]  /*3af0*/  BSYNC B0 ;  /* 0x0000000000007941 */ /* 0x000fea0003800000 */
.L_x_422:
        /* <DEDUP_REMOVED lines=10> */
[----:B------:R-:W-:Y:S02]  /*3ba0*/  IMAD.X R4, RZ, RZ, R17, P1 ;  /* 0x000000ffff047224 */ /* 0x000fe400008e0611 */
[----:B-1----:R-:W-:-:S04]  /*3bb0*/  IMAD.WIDE.U32 R10, R3, c[0x0][0x198], R6 ;  /* 0x00006600030a7a25 */ /* 0x002fc800078e0006 */
        /* <DEDUP_REMOVED lines=26> */
.L_x_425:
[----:B------:R-:W-:Y:S05]  /*3d60*/  BSYNC B0 ;  /* 0x0000000000007941 */ /* 0x000fea0003800000 */
.L_x_424:
[----:B------:R-:W0:Y:S01]  /*3d70*/  LDGDEPBAR ;  /* 0x00000000000079af */ /* 0x000e220000000000 */
[----:B-1----:R-:W-:Y:S02]  /*3d80*/  IMAD.MOV.U32 R6, RZ, RZ, c[0x0][0x308] ;  /* 0x0000c200ff067624 */ /* 0x002fe400078e00ff */
[----:B------:R-:W-:Y:S01]  /*3d90*/  IMAD.MOV.U32 R7, RZ, RZ, c[0x0][0x30c] ;  /* 0x0000c300ff077624 */ /* 0x000fe200078e00ff */
[----:B------:R-:W-:-:S04]  /*3da0*/  DEPBAR.LE SB0, 0x1 ;  /* 0x000080400000791a */ /* 0x000fc80000000000 */
[----:B------:R-:W-:Y:S06]  /*3db0*/  BAR.SYNC.DEFER_BLOCKING 0x0 ;  /* 0x0000000000007b1d */ /* 0x000fec0000010000 */
[----:B------:R1:W3:Y:S01]  /*3dc0*/  LDG.E.64 R4, [R6.64+0x8] ;  /* 0x0000080406047981 */ /* 0x0002e2000c1e1b00 */
[----:B--2---:R-:W-:-:S03]  /*3dd0*/  SHF.R.S32.HI R0, RZ, 0x1f, R15 ;  /* 0x0000001fff007819 */ /* 0x004fc6000001140f */
[----:B------:R-:W2:Y:S04]  /*3de0*/  LDSM.16.M88.4 R148, [R197+0xf000] ;  /* 0x00f00000c594783b */ /* 0x000ea80000000200 */
[----:B------:R-:W4:Y:S04]  /*3df0*/  LDSM.16.M88.4 R152, [R197+0xf400] ;  /* 0x00f40000c598783b */ /* 0x000f280000000200 */
[----:B------:R-:W2:Y:S04]  /*3e00*/  LDSM.16.M88.4 R156, [R198+0xf000] ;  /* 0x00f00000c69c783b */ /* 0x000ea80000000200 */
[----:B------:R-:W2:Y:S04]  /*3e10*/  LDSM.16.M88.4 R160, [R198+0xf400] ;  /* 0x00f40000c6a0783b */ /* 0x000ea80000000200 */
[----:B------:R-:W2:Y:S04]  /*3e20*/  LDSM.16.M88.4 R164, [R197+0x11000] ;  /* 0x01100000c5a4783b */ /* 0x000ea80000000200 */
[----:B------:R-:W2:Y:S04]  /*3e30*/  LDSM.16.M88.4 R168, [R197+0x11400] ;  /* 0x01140000c5a8783b */ /* 0x000ea80000000200 */
[----:B-1----:R-:W2:Y:S01]  /*3e40*/  LDG.E.64 R6, [R6.64] ;  /* 0x0000000406067981 */ /* 0x002ea2000c1e1b00 */
[----:B------:R-:W-:Y:S01]  /*3e50*/  UIADD3 UR29, UR37, UR15, URZ ;  /* 0x0000000f251d7290 */ /* 0x000fe2000fffe03f */
[----:B------:R-:W-:Y:S01]  /*3e60*/  IMAD.MOV.U32 R248, RZ, RZ, R237 ;  /* 0x000000fffff87224 */ /* 0x000fe200078e00ed */
[----:B------:R-:W-:Y:S01]  /*3e70*/  CS2R R126, SRZ ;  /* 0x00000000007e7805 */ /* 0x000fe2000001ff00 */
[----:B------:R-:W1:Y:S01]  /*3e80*/  LDSM.16.M88.4 R172, [R198+0x11000] ;  /* 0x01100000c6ac783b */ /* 0x000e620000000200 */
[----:B------:R-:W-:Y:S01]  /*3e90*/  UIADD3 UR33, -UR6, 0x80, UR29 ;  /* 0x0000008006217890 */ /* 0x000fe2000fffe11d */
        /* <DEDUP_REMOVED lines=52> */
[----:B------:R-:W-:-:S02]  /*41e0*/  ULDC UR8, c[0x0][0x2e8] ;  /* 0x0000ba0000087ab9 */ /* 0x000fc40000000800 */
[----:B------:R-:W-:Y:S02]  /*41f0*/  UIADD3 UR33, UR33, -UR8, URZ ;  /* 0x8000000821217290 */ /* 0x000fe4000fffe03f */
[----:B------:R-:W-:Y:S02]  /*4200*/  UIADD3 UR32, UR37, 0x80, URZ ;  /* 0x0000008025207890 */ /* 0x000fe4000fffe03f */
[----:B------:R-:W-:Y:S01]  /*4210*/  ULDC UR14, c[0x0][0x2e4] ;  /* 0x0000b900000e7ab9 */ /* 0x000fe20000000800 */
[----:B---3--:R-:W-:-:S04]  /*4220*/  IADD3 R3, P2, P1, R4, UR45, R15 ;  /* 0x0000002d04037c10 */ /* 0x008fc8000f95e00f */
[----:B------:R-:W-:Y:S01]  /*4230*/  IADD3.X R4, R5, UR53, R0, P2, P1 ;  /* 0x0000003505047c10 */ /* 0x000fe200097e2400 */
[----:B------:R3:W-:Y:S01]  /*4240*/  STL [R1+0x34], R3 ;  /* 0x0000340301007387 */ /* 0x0007e20000100800 */
[----:B------:R-:W-:-:S04]  /*4250*/  IADD3 R0, R205, 0x1800, RZ ;  /* 0x00001800cd007810 */ /* 0x000fc80007ffe0ff */
[----:B------:R-:W-:Y:S01]  /*4260*/  SEL R0, R0, R205, !P0 ;  /* 0x000000cd00007207 */ /* 0x000fe20004000000 */
[----:B--2---:R-:W2:Y:S01]  /*4270*/  R2UR UR20, R6 ;  /* 0x00000000061473c2 */ /* 0x004ea200000e0000 */
[----:B---3--:R-:W-:-:S04]  /*4280*/  IADD3 R3, R207, 0x1800, RZ ;  /* 0x00001800cf037810 */ /* 0x008fc80007ffe0ff */
[----:B------:R-:W-:-:S03]  /*4290*/  SEL R3, R3, R207, !P0 ;  /* 0x000000cf03037207 */ /* 0x000fc60004000000 */
[----:B------:R-:W3:Y:S01]  /*42a0*/  R2UR UR30, R7 ;  /* 0x00000000071e73c2 */ /* 0x000ee200000e0000 */
[----:B------:R-:W-:Y:S01]  /*42b0*/  SHF.L.U32 R196, R3, 0x1, RZ ;  /* 0x0000000103c47819 */ /* 0x000fe200000006ff */
[----:B------:R-:W-:Y:S01]  /*42c0*/  IMAD.SHL.U32 R3, R0, 0x2, RZ ;  /* 0x0000000200037824 */ /* 0x000fe200078e00ff */
[----:B--2---:R-:W-:Y:S01]  /*42d0*/  LOP3.LUT R0, R4, UR20, RZ, 0x3c, !PT ;  /* 0x0000001404007c12 */ /* 0x004fe2000f8e3cff */
[----:B------:R-:W-:Y:S02]  /*42e0*/  UIADD3 UR28, UR20, -0x61c88647, URZ ;  /* 0x9e3779b9141c7890 */ /* 0x000fe4000fffe03f */
[----:B------:R-:W-:Y:S02]  /*42f0*/  UIADD3 UR34, UR20, 0x3c6ef372, URZ ;  /* 0x3c6ef37214227890 */ /* 0x000fe4000fffe03f */
[----:B------:R2:W-:Y:S01]  /*4300*/  STL [R1+0x24], R0 ;  /* 0x0000240001007387 */ /* 0x0005e20000100800 */
[----:B------:R-:W-:Y:S02]  /*4310*/  UIADD3 UR26, UR20, -0x255992d5, URZ ;  /* 0xdaa66d2b141a7890 */ /* 0x000fe4000fffe03f */
[----:B------:R-:W-:-:S02]  /*4320*/  UIADD3 UR24, UR20, 0x78dde6e4, URZ ;  /* 0x78dde6e414187890 */ /* 0x000fc4000fffe03f */
[----:B------:R-:W-:Y:S02]  /*4330*/  UIADD3 UR22, UR20, 0x1715609d, URZ ;  /* 0x1715609d14167890 */ /* 0x000fe4000fffe03f */
[----:B------:R-:W-:Y:S02]  /*4340*/  UIADD3 UR20, UR20, -0x4ab325aa, URZ ;  /* 0xb54cda5614147890 */ /* 0x000fe4000fffe03f */
[----:B---3--:R-:W-:Y:S02]  /*4350*/  UIADD3 UR31, UR30, -0x4498517b, URZ ;  /* 0xbb67ae851e1f7890 */ /* 0x008fe4000fffe03f */
[----:B------:R-:W-:Y:S02]  /*4360*/  UIADD3 UR27, UR30, 0x76cf5d0a, URZ ;  /* 0x76cf5d0a1e1b7890 */ /* 0x000fe4000fffe03f */
[----:B------:R-:W-:Y:S02]  /*4370*/  UIADD3 UR25, UR30, 0x32370b8f, URZ ;  /* 0x32370b8f1e197890 */ /* 0x000fe4000fffe03f */
[----:B------:R-:W-:-:S02]  /*4380*/  UIADD3 UR23, UR30, -0x126145ec, URZ ;  /* 0xed9eba141e177890 */ /* 0x000fc4000fffe03f */
[----:B------:R-:W-:Y:S02]  /*4390*/  UIADD3 UR21, UR30, -0x56f99767, URZ ;  /* 0xa90668991e157890 */ /* 0x000fe4000fffe03f */
[----:B------:R-:W-:Y:S01]  /*43a0*/  UIADD3 UR19, UR30, 0x646e171e, URZ ;  /* 0x646e171e1e137890 */ /* 0x000fe2000fffe03f */
[----:B--2---:R-:W-:-:S04]  /*43b0*/  IMAD.MOV.U32 R0, RZ, RZ, c[0x0][0x22c] ;  /* 0x00008b00ff007624 */ /* 0x004fc800078e00ff */
[----:B------:R-:W-:-:S04]  /*43c0*/  IMAD R0, R0, c[0x0][0x1c0], RZ ;  /* 0x0000700000007a24 */ /* 0x000fc800078e02ff */
[C---:B------:R-:W-:Y:S01]  /*43d0*/  IMAD.SHL.U32 R5, R0.reuse, 0x8, RZ ;  /* 0x0000000800057824 */ /* 0x040fe200078e00ff */
[----:B------:R-:W-:-:S04]  /*43e0*/  SHF.L.U32 R8, R0, 0x4, RZ ;  /* 0x0000000400087819 */ /* 0x000fc800000006ff */
[C---:B------:R-:W-:Y:S02]  /*43f0*/  IADD3 R6, R8.reuse, 0x20, RZ ;  /* 0x0000002008067810 */ /* 0x040fe40007ffe0ff */
[----:B------:R-:W-:-:S03]  /*4400*/  IADD3 R0, R8, 0x40, RZ ;  /* 0x0000004008007810 */ /* 0x000fc60007ffe0ff */
[C---:B------:R-:W-:Y:S01]  /*4410*/  IMAD.IADD R4, R5.reuse, 0x1, R6 ;  /* 0x0000000105047824 */ /* 0x040fe200078e0206 */
[----:B------:R-:W-:-:S03]  /*4420*/  IADD3 R0, R5, R0, RZ ;  /* 0x0000000005007210 */ /* 0x000fc60007ffe0ff */
[C---:B------:R-:W-:Y:S02]  /*4430*/  IMAD.IADD R6, R5.reuse, 0x1, R4 ;  /* 0x0000000105067824 */ /* 0x040fe400078e0204 */
        /* <DEDUP_REMOVED lines=11> */
.L_x_430:
[----:B------:R-:W0:Y:S01]  /*44f0*/  LDGDEPBAR ;  /* 0x00000000000079af */ /* 0x000e220000000000 */
[----:B---3--:R-:W-:Y:S01]  /*4500*/  IMAD.IADD R0, R206, 0x1, R196 ;  /* 0x00000001ce007824 */ /* 0x008fe200078e02c4 */
[----:B------:R-:W-:Y:S01]  /*4510*/  USHF.L.U32 UR8, UR7, 0x6, URZ ;  /* 0x0000000607087899 */ /* 0x000fe2000800063f */
[----:B------:R-:W-:Y:S01]  /*4520*/  IMAD.MOV.U32 R246, RZ, RZ, R212 ;  /* 0x000000fffff67224 */ /* 0x000fe200078e00d4 */
[----:B------:R-:W-:Y:S01]  /*4530*/  ULDC UR10, c[0x0][0x2e4] ;  /* 0x0000b900000a7ab9 */ /* 0x000fe20000000800 */
[----:B------:R-:W-:Y:S01]  /*4540*/  MOV R247, R211 ;  /* 0x000000d300f77202 */ /* 0x000fe20000000f00 */
[----:B------:R-:W-:Y:S01]  /*4550*/  UISETP.GE.AND UP0, UPT, UR8, UR33, UPT ;  /* 0x000000210800728c */ /* 0x000fe2000bf06270 */
[----:B------:R-:W-:Y:S04]  /*4560*/  DEPBAR.LE SB0, 0x0 ;  /* 0x000080000000791a */ /* 0x000fe80000000000 */
[----:B------:R-:W-:Y:S06]  /*4570*/  BAR.SYNC.DEFER_BLOCKING 0x0 ;  /* 0x0000000000007b1d */ /* 0x000fec0000010000 */
[----:B------:R-:W-:Y:S05]  /*4580*/  LDSM.16.M88.4 R32, [R196] ;  /* 0x00000000c420783b */ /* 0x000fea0000000200 */
[----:B------:R-:W1:Y:S05]  /*4590*/  LDSM.16.M88.4 R16, [R197+0x9000] ;  /* 0x00900000c510783b */ /* 0x000e6a0000000200 */
[----:B------:R-:W2:Y:S05]  /*45a0*/  LDSM.16.M88.4 R28, [R196+0x800] ;  /* 0x00080000c41c783b */ /* 0x000eaa0000000200 */
[----:B------:R-:W3:Y:S05]  /*45b0*/  LDSM.16.M88.4 R132, [R197+0x9400] ;  /* 0x00940000c584783b */ /* 0x000eea0000000200 */
[----:B------:R-:W-:Y:S05]  /*45c0*/  LDSM.16.M88.4 R136, [R0] ;  /* 0x000000000088783b */ /* 0x000fea0000000200 */
[----:B-----5:R-:W4:Y:S05]  /*45d0*/  LDSM.16.M88.4 R140, [R198+0x9000] ;  /* 0x00900000c68c783b */ /* 0x020f2a0000000200 */
[----:B------:R-:W-:Y:S01]  /*45e0*/  LDSM.16.M88.4 R144, [R198+0xd400] ;  /* 0x00d40000c690783b */ /* 0x000fe20000000200 */
[-C--:B-1----:R-:W-:Y:S08]  /*45f0*/  HMMA.16816.F32.BF16 R4, R32, R16.reuse, RZ ;  /* 0x000000102004723c */ /* 0x082ff000000418ff */
[C---:B--2---:R-:W-:Y:S08]  /*4600*/  HMMA.16816.F32.BF16 R8, R28.reuse, R16, RZ ;  /* 0x000000101c08723c */ /* 0x044ff000000418ff */
[-C--:B------:R-:W-:Y:S08]  /*4610*/  HMMA.16816.F32.BF16 R12, R28, R18.reuse, RZ ;  /* 0x000000121c0c723c */ /* 0x080ff000000418ff */
[C---:B------:R-:W-:Y:S08]  /*4620*/  HMMA.16816.F32.BF16 R16, R32.reuse, R18, RZ ;  /* 0x000000122010723c */ /* 0x040ff000000418ff */
[-C--:B---3--:R-:W-:Y:S08]  /*4630*/  HMMA.16816.F32.BF16 R20, R32, R132.reuse, RZ ;  /* 0x000000842014723c */ /* 0x088ff000000418ff */
[C---:B------:R-:W-:Y:S08]  /*4640*/  HMMA.16816.F32.BF16 R24, R28.reuse, R132, RZ ;  /* 0x000000841c18723c */ /* 0x040ff000000418ff */
[-C--:B------:R-:W-:Y:S08]  /*4650*/  HMMA.16816.F32.BF16 R28, R28, R134.reuse, RZ ;  /* 0x000000861c1c723c */ /* 0x080ff000000418ff */
[----:B------:R-:W-:Y:S01]  /*4660*/  HMMA.16816.F32.BF16 R32, R32, R134, RZ ;  /* 0x000000862020723c */ /* 0x000fe200000418ff */
[----:B------:R-:W1:Y:S07]  /*4670*/  LDSM.16.M88.4 R132, [R0+0x800] ;  /* 0x000800000084783b */ /* 0x000e6e0000000200 */
[-C--:B----4-:R-:W-:Y:S08]  /*4680*/  HMMA.16816.F32.BF16 R4, R136, R140.reuse, R4 ;  /* 0x0000008c8804723c */ /* 0x090ff00000041804 */
        /* <DEDUP_REMOVED lines=10> */
[----:B------:R-:W2:Y:S02]  /*4730*/  LDSM.16.M88.4 R140, [R196+0x1800] ;  /* 0x00180000c48c783b */ /* 0x000ea40000000200 */
        /* <DEDUP_REMOVED lines=37> */
[C---:B--2---:R-:W-:Y:S07]  /*4990*/  HMMA.16816.F32.BF16 R8, R136.reuse, R132, R8 ;  /* 0x000000848808723c */ /* 0x044fee0000041808 */
[----:B------:R-:W-:Y:S01]  /*49a0*/  IMAD.U32 R132, RZ, RZ, UR17 ;  /* 0x00000011ff847e24 */ /* 0x000fe2000f8e00ff */
[-C--:B------:R-:W-:Y:S01]  /*49b0*/  HMMA.16816.F32.BF16 R12, R136, R134.reuse, R12 ;  /* 0x00000086880c723c */ /* 0x080fe2000004180c */
[----:B------:R-:W-:Y:S03]  /*49c0*/  MOV R133, UR16 ;  /* 0x0000001000857c02 */ /* 0x000fe60008000f00 */
[C---:B------:R-:W-:Y:S04]  /*49d0*/  LEA R132, P0, R249.reuse, R132, 0x2 ;  /* 0x00000084f9847211 */ /* 0x040fe800078010ff */
[C---:B------:R-:W-:Y:S04]  /*49e0*/  HMMA.16816.F32.BF16 R16, R140.reuse, R134, R16 ;  /* 0x000000868c10723c */ /* 0x040fe80000041810 */
[----:B------:R-:W-:Y:S02]  /*49f0*/  LEA.HI.X.SX32 R133, R249, R133, 0x2, P0 ;  /* 0x00000085f9857211 */ /* 0x000fe400000f16ff */
[----:B------:R-:W-:Y:S02]  /*4a00*/  PLOP3.LUT P0, PT, PT, PT, UP0, 0x80, 0x0 ;  /* 0x000000000000781c */ /* 0x000fe40003f0f008 */
[-C--:B------:R-:W-:Y:S01]  /*4a10*/  HMMA.16816.F32.BF16 R20, R140, R144.reuse, R20 ;  /* 0x000000908c14723c */ /* 0x080fe20000041814 */
[----:B-----5:R1:W5:Y:S05]  /*4a20*/  LDG.E R210, [R132.64] ;  /* 0x0000000484d27981 */ /* 0x02036a000c1e1900 */
[----:B------:R1:W5:Y:S02]  /*4a30*/  LDG.E R209, [R132.64+0x20] ;  /* 0x0000200484d17981 */ /* 0x000364000c1e1900 */
[C---:B------:R-:W-:Y:S03]  /*4a40*/  HMMA.16816.F32.BF16 R24, R136.reuse, R144, R24 ;  /* 0x000000908818723c */ /* 0x040fe60000041818 */
[----:B------:R1:W5:Y:S05]  /*4a50*/  LDG.E R145, [R132.64+0x80] ;  /* 0x0000800484917981 */ /* 0x00036a000c1e1900 */
[-C--:B------:R-:W-:Y:S01]  /*4a60*/  HMMA.16816.F32.BF16 R28, R136, R146.reuse, R28 ;  /* 0x00000092881c723c */ /* 0x080fe2000004181c */
[----:B------:R1:W5:Y:S07]  /*4a70*/  LDG.E R144, [R132.64+0xa0] ;  /* 0x0000a00484907981 */ /* 0x00036e000c1e1900 */
        /* <DEDUP_REMOVED lines=11> */
.L_x_426:
[----:B------:R-:W-:Y:S01]  /*4b30*/  IADD3 R141, R249, UR8, RZ ;  /* 0x00000008f98d7c10 */ /* 0x000fe2000fffe0ff */
[----:B-1----:R-:W2:Y:S01]  /*4b40*/  LDL R132, [R1+0x3c] ;  /* 0x00003c0001847983 */ /* 0x002ea20000100800 */
[----:B------:R-:W-:Y:S01]  /*4b50*/  LOP3.LUT R208, R208, 0xffffbfff, RZ, 0xc0, !PT ;  /* 0xffffbfffd0d07812 */ /* 0x000fe200078ec0ff */
[----:B------:R-:W-:Y:S01]  /*4b60*/  UIADD3 UR8, UR6, 0x1, -UR15 ;  /* 0x0000000106087890 */ /* 0x000fe2000fffe80f */
[----:B------:R-:W-:Y:S01]  /*4b70*/  IMAD.U32 R0, RZ, RZ, UR35 ;  /* 0x00000023ff007e24 */ /* 0x000fe2000f8e00ff */
[----:B------:R-:W1:Y:S01]  /*4b80*/  S2R R134, SR_TID.X ;  /* 0x0000000000867919 */ /* 0x000e620000002100 */
[----:B------:R-:W-:Y:S02]  /*4b90*/  UIADD3 UR9, -UR10, UR6, -UR15 ;  /* 0x000000060a097290 */ /* 0x000fe4000fffe90f */
[----:B------:R-:W-:Y:S02]  /*4ba0*/  UIADD3 UR8, UR8, UR44, URZ ;  /* 0x0000002c08087290 */ /* 0x000fe4000fffe03f */
[----:B------:R-:W-:Y:S02]  /*4bb0*/  UMOV UR14, UR10 ;  /* 0x0000000a000e7c82 */ /* 0x000fe40008000000 */
[C---:B------:R-:W-:Y:S04]  /*4bc0*/  IADD3 R133, R141.reuse, UR9, RZ ;  /* 0x000000098d857c10 */ /* 0x040fe8000fffe0ff */
[----:B------:R-:W-:Y:S01]  /*4bd0*/  IMNMX R133, RZ, R133, !PT ;  /* 0x00000085ff857217 */ /* 0x000fe20007800200 */
[----:B-1----:R-:W-:Y:S05]  /*4be0*/  IMAD.SHL.U32 R134, R134, 0x2, RZ ;  /* 0x0000000286867824 */ /* 0x002fea00078e00ff */
[----:B--2---:R-:W-:Y:S02]  /*4bf0*/  LOP3.LUT R134, R132, 0x6, R134, 0xf8, !PT ;  /* 0x0000000684867812 */ /* 0x004fe400078ef886 */
[----:B------:R-:W-:Y:S03]  /*4c00*/  IADD3 R132, R141, UR8, RZ ;  /* 0x000000088d847c10 */ /* 0x000fe6000fffe0ff */
[----:B------:R-:W-:Y:S01]  /*4c10*/  IMAD R0, R0, 0x80, R134 ;  /* 0x0000008000007824 */ /* 0x000fe200078e0286 */
[----:B------:R-:W-:Y:S04]  /*4c20*/  IMNMX R132, R132, UR6, PT ;  /* 0x0000000684847c17 */ /* 0x000fe8000b800200 */
[C---:B------:R-:W-:Y:S02]  /*4c30*/  IADD3 R140, R0.reuse, 0x1, RZ ;  /* 0x00000001008c7810 */ /* 0x040fe40007ffe0ff */
[----:B------:R-:W-:Y:S02]  /*4c40*/  IADD3 R139, R0, 0x8, RZ ;  /* 0x00000008008b7810 */ /* 0x000fe40007ffe0ff */
[CC--:B------:R-:W-:Y:S02]  /*4c50*/  ISETP.GE.AND P6, PT, R140.reuse, R133.reuse, PT ;  /* 0x000000858c00720c */ /* 0x0c0fe40003fc6270 */
[CC--:B------:R-:W-:Y:S02]  /*4c60*/  ISETP.GE.AND P5, PT, R139.reuse, R133.reuse, PT ;  /* 0x000000858b00720c */ /* 0x0c0fe40003fa6270 */
[-C--:B------:R-:W-:Y:S02]  /*4c70*/  ISETP.GE.OR P6, PT, R140, R132.reuse, !P6 ;  /* 0x000000848c00720c */ /* 0x080fe400077c6670 */
[----:B------:R-:W-:Y:S02]  /*4c80*/  IADD3 R138, R0, 0x9, RZ ;  /* 0x00000009008a7810 */ /* 0x000fe40007ffe0ff */
[-C--:B------:R-:W-:Y:S02]  /*4c90*/  ISETP.GE.OR P5, PT, R139, R132.reuse, !P5 ;  /* 0x000000848b00720c */ /* 0x080fe40006fa6670 */
[-C--:B------:R-:W-:Y:S02]  /*4ca0*/  ISETP.GE.AND P4, PT, R138, R133.reuse, PT ;  /* 0x000000858a00720c */ /* 0x080fe40003f86270 */
[----:B------:R-:W-:Y:S02]  /*4cb0*/  IADD3 R137, R0, 0x10, RZ ;  /* 0x0000001000897810 */ /* 0x000fe40007ffe0ff */
[-C--:B------:R-:W-:Y:S02]  /*4cc0*/  ISETP.GE.OR P4, PT, R138, R132.reuse, !P4 ;  /* 0x000000848a00720c */ /* 0x080fe40006786670 */
[CC--:B------:R-:W-:Y:S02]  /*4cd0*/  ISETP.GE.AND P3, PT, R137.reuse, R133.reuse, PT ;  /* 0x000000858900720c */ /* 0x0c0fe40003f66270 */
[----:B------:R-:W-:Y:S02]  /*4ce0*/  @P6 LOP3.LUT R208, R208, 0x4000, RZ, 0xfc, !PT ;  /* 0x00004000d0d06812 */ /* 0x000fe400078efcff */
[----:B------:R-:W-:Y:S02]  /*4cf0*/  IADD3 R136, R0, 0x11, RZ ;  /* 0x0000001100887810 */ /* 0x000fe40007ffe0ff */
[----:B------:R-:W-:Y:S02]  /*4d00*/  LOP3.LUT R208, R208, 0xffffdfff, RZ, 0xc0, !PT ;  /* 0xffffdfffd0d07812 */ /* 0x000fe400078ec0ff */
[-C--:B------:R-:W-:Y:S02]  /*4d10*/  ISETP.GE.OR P3, PT, R137, R132.reuse, !P3 ;  /* 0x000000848900720c */ /* 0x080fe40005f66670 */
[----:B------:R-:W-:Y:S02]  /*4d20*/  @P5 LOP3.LUT R208, R208, 0x2000, RZ, 0xfc, !PT ;  /* 0x00002000d0d05812 */ /* 0x000fe400078efcff */
[-C--:B------:R-:W-:Y:S02]  /*4d30*/  ISETP.GE.AND P2, PT, R136, R133.reuse, PT ;  /* 0x000000858800720c */ /* 0x080fe40003f46270 */
[----:B------:R-:W-:Y:S02]  /*4d40*/  LOP3.LUT R208, R208, 0xffffefff, RZ, 0xc0, !PT ;  /* 0xffffefffd0d07812 */ /* 0x000fe400078ec0ff */
[----:B------:R-:W-:Y:S02]  /*4d50*/  IADD3 R135, R0, 0x18, RZ ;  /* 0x0000001800877810 */ /* 0x000fe40007ffe0ff */
[----:B------:R-:W-:Y:S02]  /*4d60*/  @P4 LOP3.LUT R208, R208, 0x1000, RZ, 0xfc, !PT ;  /* 0x00001000d0d04812 */ /* 0x000fe400078efcff */
[-C--:B------:R-:W-:Y:S02]  /*4d70*/  ISETP.GE.OR P2, PT, R136, R132.reuse, !P2 ;  /* 0x000000848800720c */ /* 0x080fe40005746670 */
[----:B------:R-:W-:Y:S02]  /*4d80*/  LOP3.LUT R208, R208, 0xfffff7ff, RZ, 0xc0, !PT ;  /* 0xfffff7ffd0d07812 */ /* 0x000fe400078ec0ff */
[-C--:B------:R-:W-:Y:S02]  /*4d90*/  ISETP.GE.AND P0, PT, R0, R133.reuse, PT ;  /* 0x000000850000720c */ /* 0x080fe40003f06270 */
[CC--:B------:R-:W-:Y:S02]  /*4da0*/  ISETP.GE.AND P1, PT, R135.reuse, R133.reuse, PT ;  /* 0x000000858700720c */ /* 0x0c0fe40003f26270 */
[----:B------:R-:W-:Y:S02]  /*4db0*/  @P3 LOP3.LUT R208, R208, 0x800, RZ, 0xfc, !PT ;  /* 0x00000800d0d03812 */ /* 0x000fe400078efcff */
[C---:B------:R-:W-:Y:S02]  /*4dc0*/  IADD3 R134, R0.reuse, 0x19, RZ ;  /* 0x0000001900867810 */ /* 0x040fe40007ffe0ff */
[-C--:B------:R-:W-:Y:S02]  /*4dd0*/  ISETP.GE.OR P0, PT, R0, R132.reuse, !P0 ;  /* 0x000000840000720c */ /* 0x080fe40004706670 */
[-C--:B------:R-:W-:Y:S02]  /*4de0*/  ISETP.GE.OR P1, PT, R135, R132.reuse, !P1 ;  /* 0x000000848700720c */ /* 0x080fe40004f26670 */
[----:B------:R-:W-:Y:S02]  /*4df0*/  LOP3.LUT R208, R208, 0xfffffbff, RZ, 0xc0, !PT ;  /* 0xfffffbffd0d07812 */ /* 0x000fe400078ec0ff */
[----:B------:R-:W-:Y:S02]  /*4e00*/  FSEL R4, R4, -INF , !P0 ;  /* 0xff80000004047808 */ /* 0x000fe40004000000 */
[----:B------:R-:W-:Y:S02]  /*4e10*/  ISETP.GE.AND P0, PT, R134, R133, PT ;  /* 0x000000858600720c */ /* 0x000fe40003f06270 */
[----:B------:R-:W-:Y:S02]  /*4e20*/  @P2 LOP3.LUT R208, R208, 0x400, RZ, 0xfc, !PT ;  /* 0x00000400d0d02812 */ /* 0x000fe400078efcff */
[----:B------:R-:W-:Y:S02]  /*4e30*/  ISETP.GE.OR P0, PT, R134, R132, !P0 ;  /* 0x000000848600720c */ /* 0x000fe40004706670 */
[----:B------:R-:W-:Y:S02]  /*4e40*/  IADD3 R132, R141, 0x8, RZ ;  /* 0x000000088d847810 */ /* 0x000fe40007ffe0ff */
[----:B------:R-:W-:Y:S02]  /*4e50*/  LOP3.LUT R208, R208, 0xfffffdff, RZ, 0xc0, !PT ;  /* 0xfffffdffd0d07812 */ /* 0x000fe400078ec0ff */
[----:B------:R-:W-:Y:S02]  /*4e60*/  IADD3 R133, R132, UR9, RZ ;  /* 0x0000000984857c10 */ /* 0x000fe4000fffe0ff */
[----:B------:R-:W-:Y:S02]  /*4e70*/  @P1 LOP3.LUT R208, R208, 0x200, RZ, 0xfc, !PT ;  /* 0x00000200d0d01812 */ /* 0x000fe400078efcff */
[----:B------:R-:W-:Y:S02]  /*4e80*/  IADD3 R132, R132, UR8, RZ ;  /* 0x0000000884847c10 */ /* 0x000fe4000fffe0ff */
[----:B------:R-:W-:Y:S02]  /*4e90*/  LOP3.LUT R208, R208, 0xfffffeff, RZ, 0xc0, !PT ;  /* 0xfffffeffd0d07812 */ /* 0x000fe400078ec0ff */
[----:B------:R-:W-:Y:S02]  /*4ea0*/  IMNMX R133, RZ, R133, !PT ;  /* 0x00000085ff857217 */ /* 0x000fe40007800200 */
[----:B------:R-:W-:Y:S02]  /*4eb0*/  @P0 LOP3.LUT R208, R208, 0x100, RZ, 0xfc, !PT ;  /* 0x00000100d0d00812 */ /* 0x000fe400078efcff */
[----:B------:R-:W-:Y:S02]  /*4ec0*/  IMNMX R132, R132, UR6, PT ;  /* 0x0000000684847c17 */ /* 0x000fe4000b800200 */
[-C--:B------:R-:W-:Y:S02]  /*4ed0*/  ISETP.GE.AND P0, PT, R0, R133.reuse, PT ;  /* 0x000000850000720c */ /* 0x080fe40003f06270 */
[----:B------:R-:W-:Y:S02]  /*4ee0*/  LOP3.LUT R208, R208, 0xffffff7f, RZ, 0xc0, !PT ;  /* 0xffffff7fd0d07812 */ /* 0x000fe400078ec0ff */
[-C--:B------:R-:W-:Y:S04]  /*4ef0*/  ISETP.GE.OR P0, PT, R0, R132.reuse, !P0 ;  /* 0x000000840000720c */ /* 0x080fe80004706670 */
[----:B------:R-:W-:Y:S02]  /*4f00*/  FSEL R6, R6, -INF , !P0 ;  /* 0xff80000006067808 */ /* 0x000fe40004000000 */
[CC--:B------:R-:W-:Y:S04]  /*4f10*/  ISETP.GE.AND P0, PT, R140.reuse, R133.reuse, PT ;  /* 0x000000858c00720c */ /* 0x0c0fe80003f06270 */
[-C--:B------:R-:W-:Y:S02]  /*4f20*/  ISETP.GE.OR P2, PT, R140, R132.reuse, !P0 ;  /* 0x000000848c00720c */ /* 0x080fe40004746670 */
[CC--:B------:R-:W-:Y:S04]  /*4f30*/  ISETP.GE.AND P0, PT, R139.reuse, R133.reuse, PT ;  /* 0x000000858b00720c */ /* 0x0c0fe80003f06270 */
[-C--:B------:R-:W-:Y:S02]  /*4f40*/  ISETP.GE.OR P1, PT, R139, R132.reuse, !P0 ;  /* 0x000000848b00720c */ /* 0x080fe40004726670 */
[-C--:B------:R-:W-:Y:S05]  /*4f50*/  ISETP.GE.AND P0, PT, R138, R133.reuse, PT ;  /* 0x000000858a00720c */ /* 0x080fea0003f06270 */
[----:B------:R-:W-:Y:S02]  /*4f60*/  @P2 LOP3.LUT R208, R208, 0x80, RZ, 0xfc, !PT ;  /* 0x00000080d0d02812 */ /* 0x000fe400078efcff */
[-C--:B------:R-:W-:Y:S02]  /*4f70*/  ISETP.GE.OR P2, PT, R138, R132.reuse, !P0 ;  /* 0x000000848a00720c */ /* 0x080fe40004746670 */
[----:B------:R-:W-:Y:S02]  /*4f80*/  LOP3.LUT R208, R208, 0xffffffbf, RZ, 0xc0, !PT ;  /* 0xffffffbfd0d07812 */ /* 0x000fe400078ec0ff */
[CC--:B------:R-:W-:Y:S02]  /*4f90*/  ISETP.GE.AND P0, PT, R137.reuse, R133.reuse, PT ;  /* 0x000000858900720c */ /* 0x0c0fe40003f06270 */
[----:B------:R-:W-:Y:S02]  /*4fa0*/  @P1 LOP3.LUT R208, R208, 0x40, RZ, 0xfc, !PT ;  /* 0x00000040d0d01812 */ /* 0x000fe400078efcff */
[-C--:B------:R-:W-:Y:S02]  /*4fb0*/  ISETP.GE.OR P1, PT, R137, R132.reuse, !P0 ;  /* 0x000000848900720c */ /* 0x080fe40004726670 */
[----:B------:R-:W-:Y:S02]  /*4fc0*/  LOP3.LUT R208, R208, 0xffffffdf, RZ, 0xc0, !PT ;  /* 0xffffffdfd0d07812 */ /* 0x000fe400078ec0ff */
[-C--:B------:R-:W-:Y:S02]  /*4fd0*/  ISETP.GE.AND P0, PT, R136, R133.reuse, PT ;  /* 0x000000858800720c */ /* 0x080fe40003f06270 */
[----:B------:R-:W-:Y:S02]  /*4fe0*/  @P2 LOP3.LUT R208, R208, 0x20, RZ, 0xfc, !PT ;  /* 0x00000020d0d02812 */ /* 0x000fe400078efcff */
[-C--:B------:R-:W-:Y:S02]  /*4ff0*/  ISETP.GE.OR P2, PT, R136, R132.reuse, !P0 ;  /* 0x000000848800720c */ /* 0x080fe40004746670 */
[----:B------:R-:W-:Y:S02]  /*5000*/  LOP3.LUT R208, R208, 0xffffffef, RZ, 0xc0, !PT ;  /* 0xffffffefd0d07812 */ /* 0x000fe400078ec0ff */
[CC--:B------:R-:W-:Y:S02]  /*5010*/  ISETP.GE.AND P0, PT, R135.reuse, R133.reuse, PT ;  /* 0x000000858700720c */ /* 0x0c0fe40003f06270 */
[----:B------:R-:W-:Y:S02]  /*5020*/  @P1 LOP3.LUT R208, R208, 0x10, RZ, 0xfc, !PT ;  /* 0x00000010d0d01812 */ /* 0x000fe400078efcff */
[-C--:B------:R-:W-:Y:S02]  /*5030*/  ISETP.GE.OR P1, PT, R135, R132.reuse, !P0 ;  /* 0x000000848700720c */ /* 0x080fe40004726670 */
[----:B------:R-:W-:Y:S02]  /*5040*/  LOP3.LUT R208, R208, 0xfffffff7, RZ, 0xc0, !PT ;  /* 0xfffffff7d0d07812 */ /* 0x000fe400078ec0ff */
[----:B------:R-:W-:Y:S02]  /*5050*/  ISETP.GE.AND P0, PT, R134, R133, PT ;  /* 0x000000858600720c */ /* 0x000fe40003f06270 */
[----:B------:R-:W-:Y:S02]  /*5060*/  @P2 LOP3.LUT R208, R208, 0x8, RZ, 0xfc, !PT ;  /* 0x00000008d0d02812 */ /* 0x000fe400078efcff */
[----:B------:R-:W-:Y:S02]  /*5070*/  ISETP.GE.OR P0, PT, R134, R132, !P0 ;  /* 0x000000848600720c */ /* 0x000fe40004706670 */
[----:B------:R-:W-:Y:S02]  /*5080*/  LOP3.LUT R208, R208, 0xfffffffb, RZ, 0xc0, !PT ;  /* 0xfffffffbd0d07812 */ /* 0x000fe400078ec0ff */
[----:B------:R-:W-:Y:S02]  /*5090*/  IADD3 R132, R141, 0x20, RZ ;  /* 0x000000208d847810 */ /* 0x000fe40007ffe0ff */
[----:B------:R-:W-:Y:S02]  /*50a0*/  @P1 LOP3.LUT R208, R208, 0x4, RZ, 0xfc, !PT ;  /* 0x00000004d0d01812 */ /* 0x000fe400078efcff */
[----:B------:R-:W-:Y:S02]  /*50b0*/  IADD3 R133, R132, UR9, RZ ;  /* 0x0000000984857c10 */ /* 0x000fe4000fffe0ff */
[----:B------:R-:W-:Y:S02]  /*50c0*/  LOP3.LUT R208, R208, 0xfffffffd, RZ, 0xc0, !PT ;  /* 0xfffffffdd0d07812 */ /* 0x000fe400078ec0ff */
[----:B------:R-:W-:Y:S02]  /*50d0*/  IADD3 R132, R132, UR8, RZ ;  /* 0x0000000884847c10 */ /* 0x000fe4000fffe0ff */
[----:B------:R-:W-:Y:S02]  /*50e0*/  IMNMX R133, RZ, R133, !PT ;  /* 0x00000085ff857217 */ /* 0x000fe40007800200 */
[----:B------:R-:W-:Y:S02]  /*50f0*/  @P0 LOP3.LUT R208, R208, 0x2, RZ, 0xfc, !PT ;  /* 0x00000002d0d00812 */ /* 0x000fe400078efcff */
[----:B------:R-:W-:Y:S02]  /*5100*/  IMNMX R132, R132, UR6, PT ;  /* 0x0000000684847c17 */ /* 0x000fe4000b800200 */
[CC--:B------:R-:W-:Y:S02]  /*5110*/  ISETP.GE.AND P0, PT, R0.reuse, R133.reuse, PT ;  /* 0x000000850000720c */ /* 0x0c0fe40003f06270 */
[CC--:B------:R-:W-:Y:S02]  /*5120*/  ISETP.GE.AND P6, PT, R139.reuse, R133.reuse, PT ;  /* 0x000000858b00720c */ /* 0x0c0fe40003fc6270 */
[-C--:B------:R-:W-:Y:S02]  /*5130*/  ISETP.GE.OR P0, PT, R0, R132.reuse, !P0 ;  /* 0x000000840000720c */ /* 0x080fe40004706670 */
[-C--:B------:R-:W-:Y:S02]  /*5140*/  ISETP.GE.OR P6, PT, R139, R132.reuse, !P6 ;  /* 0x000000848b00720c */ /* 0x080fe400077c6670 */
[----:B------:R-:W-:Y:S02]  /*5150*/  FSEL R8, R8, -INF , !P0 ;  /* 0xff80000008087808 */ /* 0x000fe40004000000 */
[-C--:B------:R-:W-:Y:S02]  /*5160*/  ISETP.GE.AND P0, PT, R140, R133.reuse, PT ;  /* 0x000000858c00720c */ /* 0x080fe40003f06270 */
[----:B------:R-:W-:Y:S02]  /*5170*/  LOP3.LUT R208, R208, 0xfffffffe, RZ, 0xc0, !PT ;  /* 0xfffffffed0d07812 */ /* 0x000fe400078ec0ff */
[-C--:B------:R-:W-:Y:S02]  /*5180*/  ISETP.GE.OR P0, PT, R140, R132.reuse, !P0 ;  /* 0x000000848c00720c */ /* 0x080fe40004706670 */
[----:B------:R-:W-:Y:S02]  /*5190*/  IADD3 R141, R141, 0x28, RZ ;  /* 0x000000288d8d7810 */ /* 0x000fe40007ffe0ff */
[-C--:B------:R-:W-:Y:S02]  /*51a0*/  ISETP.GE.AND P5, PT, R138, R133.reuse, PT ;  /* 0x000000858a00720c */ /* 0x080fe40003fa6270 */
[-C--:B------:R-:W-:Y:S02]  /*51b0*/  ISETP.GE.AND P4, PT, R137, R133.reuse, PT ;  /* 0x000000858900720c */ /* 0x080fe40003f86270 */
[-C--:B------:R-:W-:Y:S02]  /*51c0*/  ISETP.GE.AND P3, PT, R136, R133.reuse, PT ;  /* 0x000000858800720c */ /* 0x080fe40003f66270 */
[-C--:B------:R-:W-:Y:S02]  /*51d0*/  ISETP.GE.AND P2, PT, R135, R133.reuse, PT ;  /* 0x000000858700720c */ /* 0x080fe40003f46270 */
[----:B------:R-:W-:Y:S02]  /*51e0*/  ISETP.GE.AND P1, PT, R134, R133, PT ;  /* 0x000000858600720c */ /* 0x000fe40003f26270 */
[----:B------:R-:W-:Y:S02]  /*51f0*/  @P0 LOP3.LUT R208, R208, 0x1, RZ, 0xfc, !PT ;  /* 0x00000001d0d00812 */ /* 0x000fe400078efcff */
[----:B------:R-:W-:Y:S02]  /*5200*/  IADD3 R133, R141, UR9, RZ ;  /* 0x000000098d857c10 */ /* 0x000fe4000fffe0ff */
[----:B------:R-:W-:Y:S02]  /*5210*/  LOP3.LUT R208, R208, 0xffff7fff, RZ, 0xc0, !PT ;  /* 0xffff7fffd0d07812 */ /* 0x000fe400078ec0ff */
[-C--:B------:R-:W-:Y:S02]  /*5220*/  ISETP.GE.OR P5, PT, R138, R132.reuse, !P5 ;  /* 0x000000848a00720c */ /* 0x080fe40006fa6670 */
[----:B------:R-:W-:Y:S02]  /*5230*/  @P6 LOP3.LUT R208, R208, 0x8000, RZ, 0xfc, !PT ;  /* 0x00008000d0d06812 */ /* 0x000fe400078efcff */
[-C--:B------:R-:W-:Y:S02]  /*5240*/  ISETP.GE.OR P4, PT, R137, R132.reuse, !P4 ;  /* 0x000000848900720c */ /* 0x080fe40006786670 */
[C---:B------:R-:W-:Y:S02]  /*5250*/  LOP3.LUT P6, RZ, R208.reuse, 0x2, RZ, 0xc0, !PT ;  /* 0x00000002d0ff7812 */ /* 0x040fe400078cc0ff */
[----:B------:R-:W-:Y:S02]  /*5260*/  LOP3.LUT R208, R208, 0xfffeffff, RZ, 0xc0, !PT ;  /* 0xfffeffffd0d07812 */ /* 0x000fe400078ec0ff */
[-C--:B------:R-:W-:Y:S02]  /*5270*/  ISETP.GE.OR P3, PT, R136, R132.reuse, !P3 ;  /* 0x000000848800720c */ /* 0x080fe40005f66670 */
[-C--:B------:R-:W-:Y:S02]  /*5280*/  ISETP.GE.OR P2, PT, R135, R132.reuse, !P2 ;  /* 0x000000848700720c */ /* 0x080fe40005746670 */
[----:B------:R-:W-:Y:S02]  /*5290*/  ISETP.GE.OR P1, PT, R134, R132, !P1 ;  /* 0x000000848600720c */ /* 0x000fe40004f26670 */
[----:B------:R-:W-:Y:S02]  /*52a0*/  IADD3 R132, R141, UR8, RZ ;  /* 0x000000088d847c10 */ /* 0x000fe4000fffe0ff */
[----:B------:R-:W-:Y:S02]  /*52b0*/  IMNMX R133, RZ, R133, !PT ;  /* 0x00000085ff857217 */ /* 0x000fe40007800200 */
[----:B------:R-:W-:Y:S02]  /*52c0*/  @P6 LOP3.LUT R208, R208, 0x10000, RZ, 0xfc, !PT ;  /* 0x00010000d0d06812 */ /* 0x000fe400078efcff */
[----:B------:R-:W-:Y:S02]  /*52d0*/  IMNMX R132, R132, UR6, PT ;  /* 0x0000000684847c17 */ /* 0x000fe4000b800200 */
[C---:B------:R-:W-:Y:S02]  /*52e0*/  LOP3.LUT P6, RZ, R208.reuse, 0x4, RZ, 0xc0, !PT ;  /* 0x00000004d0ff7812 */ /* 0x040fe400078cc0ff */
[----:B------:R-:W-:Y:S02]  /*52f0*/  LOP3.LUT R208, R208, 0xfffdffff, RZ, 0xc0, !PT ;  /* 0xfffdffffd0d07812 */ /* 0x000fe400078ec0ff */
[CC--:B------:R-:W-:Y:S02]  /*5300*/  ISETP.GE.AND P0, PT, R0.reuse, R133.reuse, PT ;  /* 0x000000850000720c */ /* 0x0c0fe40003f06270 */
[----:B------:R-:W-:Y:S02]  /*5310*/  FSEL R13, R13, -INF , !P5 ;  /* 0xff8000000d0d7808 */ /* 0x000fe40006800000 */
[-C--:B------:R-:W-:Y:S02]  /*5320*/  ISETP.GE.OR P0, PT, R0, R132.reuse, !P0 ;  /* 0x000000840000720c */ /* 0x080fe40004706670 */
[-C--:B------:R-:W-:Y:S02]  /*5330*/  ISETP.GE.AND P5, PT, R138, R133.reuse, PT ;  /* 0x000000858a00720c */ /* 0x080fe40003fa6270 */
[----:B------:R-:W-:Y:S02]  /*5340*/  FSEL R10, R10, -INF , !P0 ;  /* 0xff8000000a0a7808 */ /* 0x000fe40004000000 */
[----:B------:R-:W-:Y:S02]  /*5350*/  @P6 LOP3.LUT R208, R208, 0x20000, RZ, 0xfc, !PT ;  /* 0x00020000d0d06812 */ /* 0x000fe400078efcff */
[----:B------:R-:W-:Y:S02]  /*5360*/  FSEL R24, R24, -INF , !P4 ;  /* 0xff80000018187808 */ /* 0x000fe40006000000 */
[C---:B------:R-:W-:Y:S02]  /*5370*/  LOP3.LUT P6, RZ, R208.reuse, 0x8, RZ, 0xc0, !PT ;  /* 0x00000008d0ff7812 */ /* 0x040fe400078cc0ff */
[----:B------:R-:W-:Y:S02]  /*5380*/  LOP3.LUT R208, R208, 0xfffbffff, RZ, 0xc0, !PT ;  /* 0xfffbffffd0d07812 */ /* 0x000fe400078ec0ff */
[-C--:B------:R-:W-:Y:S02]  /*5390*/  ISETP.GE.AND P4, PT, R137, R133.reuse, PT ;  /* 0x000000858900720c */ /* 0x080fe40003f86270 */
[----:B------:R-:W-:Y:S02]  /*53a0*/  FSEL R25, R25, -INF , !P3 ;  /* 0xff80000019197808 */ /* 0x000fe40005800000 */
[-C--:B------:R-:W-:Y:S02]  /*53b0*/  ISETP.GE.AND P3, PT, R136, R133.reuse, PT ;  /* 0x000000858800720c */ /* 0x080fe40003f66270 */
[----:B------:R-:W-:Y:S02]  /*53c0*/  FSEL R28, R28, -INF , !P2 ;  /* 0xff8000001c1c7808 */ /* 0x000fe40005000000 */
[-C--:B------:R-:W-:Y:S02]  /*53d0*/  ISETP.GE.AND P2, PT, R135, R133.reuse, PT ;  /* 0x000000858700720c */ /* 0x080fe40003f46270 */
[----:B------:R-:W-:Y:S02]  /*53e0*/  @P6 LOP3.LUT R208, R208, 0x40000, RZ, 0xfc, !PT ;  /* 0x00040000d0d06812 */ /* 0x000fe400078efcff */
[----:B------:R-:W-:Y:S02]  /*53f0*/  FSEL R29, R29, -INF , !P1 ;  /* 0xff8000001d1d7808 */ /* 0x000fe40004800000 */
[C---:B------:R-:W-:Y:S02]  /*5400*/  LOP3.LUT P6, RZ, R208.reuse, 0x10, RZ, 0xc0, !PT ;  /* 0x00000010d0ff7812 */ /* 0x040fe400078cc0ff */
[----:B------:R-:W-:Y:S02]  /*5410*/  LOP3.LUT R208, R208, 0xfff7ffff, RZ, 0xc0, !PT ;  /* 0xfff7ffffd0d07812 */ /* 0x000fe400078ec0ff */
[-C--:B------:R-:W-:Y:S02]  /*5420*/  ISETP.GE.AND P1, PT, R134, R133.reuse, PT ;  /* 0x000000858600720c */ /* 0x080fe40003f26270 */
[-C--:B------:R-:W-:Y:S02]  /*5430*/  ISETP.GE.OR P5, PT, R138, R132.reuse, !P5 ;  /* 0x000000848a00720c */ /* 0x080fe40006fa6670 */
[-C--:B------:R-:W-:Y:S02]  /*5440*/  ISETP.GE.OR P4, PT, R137, R132.reuse, !P4 ;  /* 0x000000848900720c */ /* 0x080fe40006786670 */
[-C--:B------:R-:W-:Y:S02]  /*5450*/  ISETP.GE.OR P3, PT, R136, R132.reuse, !P3 ;  /* 0x000000848800720c */ /* 0x080fe40005f66670 */
[-C--:B------:R-:W-:Y:S02]  /*5460*/  ISETP.GE.OR P2, PT, R135, R132.reuse, !P2 ;  /* 0x000000848700720c */ /* 0x080fe40005746670 */
[----:B------:R-:W-:Y:S02]  /*5470*/  @P6 LOP3.LUT R208, R208, 0x80000, RZ, 0xfc, !PT ;  /* 0x00080000d0d06812 */ /* 0x000fe400078efcff */
[-C--:B------:R-:W-:Y:S02]  /*5480*/  ISETP.GE.OR P1, PT, R134, R132.reuse, !P1 ;  /* 0x000000848600720c */ /* 0x080fe40004f26670 */
[C---:B------:R-:W-:Y:S02]  /*5490*/  LOP3.LUT P6, RZ, R208.reuse, 0x20, RZ, 0xc0, !PT ;  /* 0x00000020d0ff7812 */ /* 0x040fe400078cc0ff */
[----:B------:R-:W-:Y:S02]  /*54a0*/  LOP3.LUT R208, R208, 0xffefffff, RZ, 0xc0, !PT ;  /* 0xffefffffd0d07812 */ /* 0x000fe400078ec0ff */
[----:B------:R-:W-:Y:S02]  /*54b0*/  FSEL R15, R15, -INF , !P5 ;  /* 0xff8000000f0f7808 */ /* 0x000fe40006800000 */
[----:B------:R-:W-:Y:S02]  /*54c0*/  FSEL R26, R26, -INF , !P4 ;  /* 0xff8000001a1a7808 */ /* 0x000fe40006000000 */
[----:B------:R-:W-:Y:S02]  /*54d0*/  FSEL R27, R27, -INF , !P3 ;  /* 0xff8000001b1b7808 */ /* 0x000fe40005800000 */
[----:B------:R-:W-:Y:S02]  /*54e0*/  FSEL R30, R30, -INF , !P2 ;  /* 0xff8000001e1e7808 */ /* 0x000fe40005000000 */
[----:B------:R-:W-:Y:S02]  /*54f0*/  FSEL R31, R31, -INF , !P1 ;  /* 0xff8000001f1f7808 */ /* 0x000fe40004800000 */
[----:B------:R-:W-:Y:S04]  /*5500*/  @P6 LOP3.LUT R208, R208, 0x100000, RZ, 0xfc, !PT ;  /* 0x00100000d0d06812 */ /* 0x000fe800078efcff */
[C---:B------:R-:W-:Y:S02]  /*5510*/  LOP3.LUT P6, RZ, R208.reuse, 0x40, RZ, 0xc0, !PT ;  /* 0x00000040d0ff7812 */ /* 0x040fe400078cc0ff */
[----:B------:R-:W-:Y:S11]  /*5520*/  LOP3.LUT R208, R208, 0xffdfffff, RZ, 0xc0, !PT ;  /* 0xffdfffffd0d07812 */ /* 0x000ff600078ec0ff */
        /* <DEDUP_REMOVED lines=23> */
[C---:B------:R-:W-:Y:S02]  /*56a0*/  LOP3.LUT P0, RZ, R208.reuse, 0x1, RZ, 0xc0, !PT ;  /* 0x00000001d0ff7812 */ /* 0x040fe4000780c0ff */
[----:B------:R-:W-:Y:S02]  /*56b0*/  FSEL R5, R5, -INF , !P6 ;  /* 0xff80000005057808 */ /* 0x000fe40007000000 */
[----:B------:R-:W-:Y:S02]  /*56c0*/  LOP3.LUT P6, RZ, R208, 0x10000000, RZ, 0xc0, !PT ;  /* 0x10000000d0ff7812 */ /* 0x000fe400078cc0ff */
[----:B------:R-:W-:Y:S02]  /*56d0*/  FSEL R9, R9, -INF , !P0 ;  /* 0xff80000009097808 */ /* 0x000fe40004000000 */
[----:B------:R-:W-:Y:S02]  /*56e0*/  FSEL R16, R16, -INF , !P6 ;  /* 0xff80000010107808 */ /* 0x000fe40007000000 */
[----:B------:R-:W-:Y:S02]  /*56f0*/  LOP3.LUT P6, RZ, R208, 0x8000000, RZ, 0xc0, !PT ;  /* 0x08000000d0ff7812 */ /* 0x000fe400078cc0ff */
[-C--:B------:R-:W-:Y:S02]  /*5700*/  ISETP.GE.AND P0, PT, R140, R133.reuse, PT ;  /* 0x000000858c00720c */ /* 0x080fe40003f06270 */
[----:B------:R-:W-:Y:S02]  /*5710*/  FSEL R17, R17, -INF , !P6 ;  /* 0xff80000011117808 */ /* 0x000fe40007000000 */
[----:B------:R-:W-:Y:S02]  /*5720*/  LOP3.LUT P6, RZ, R208, 0x4000000, RZ, 0xc0, !PT ;  /* 0x04000000d0ff7812 */ /* 0x000fe400078cc0ff */
[-C--:B------:R-:W-:Y:S02]  /*5730*/  ISETP.GE.OR P0, PT, R140, R132.reuse, !P0 ;  /* 0x000000848c00720c */ /* 0x080fe40004706670 */
[----:B------:R-:W-:Y:S02]  /*5740*/  FSEL R20, R20, -INF , !P6 ;  /* 0xff80000014147808 */ /* 0x000fe40007000000 */
[C---:B------:R-:W-:Y:S02]  /*5750*/  LOP3.LUT P6, RZ, R208.reuse, 0x2000000, RZ, 0xc0, !PT ;  /* 0x02000000d0ff7812 */ /* 0x040fe400078cc0ff */
[----:B------:R-:W-:Y:S02]  /*5760*/  FSEL R11, R11, -INF , !P0 ;  /* 0xff8000000b0b7808 */ /* 0x000fe40004000000 */
[----:B------:R-:W-:Y:S02]  /*5770*/  FSEL R21, R21, -INF , !P6 ;  /* 0xff80000015157808 */ /* 0x000fe40007000000 */
[----:B------:R-:W-:Y:S04]  /*5780*/  LOP3.LUT P6, RZ, R208, 0x1000000, RZ, 0xc0, !PT ;  /* 0x01000000d0ff7812 */ /* 0x000fe800078cc0ff */
[----:B------:R-:W-:Y:S02]  /*5790*/  FSEL R32, R32, -INF , !P6 ;  /* 0xff80000020207808 */ /* 0x000fe40007000000 */
[C---:B------:R-:W-:Y:S04]  /*57a0*/  LOP3.LUT P6, RZ, R208.reuse, 0x800000, RZ, 0xc0, !PT ;  /* 0x00800000d0ff7812 */ /* 0x040fe800078cc0ff */
[----:B------:R-:W-:Y:S02]  /*57b0*/  FSEL R33, R33, -INF , !P6 ;  /* 0xff80000021217808 */ /* 0x000fe40007000000 */
[C---:B------:R-:W-:Y:S04]  /*57c0*/  LOP3.LUT P6, RZ, R208.reuse, 0x400000, RZ, 0xc0, !PT ;  /* 0x00400000d0ff7812 */ /* 0x040fe800078cc0ff */
[----:B------:R-:W-:Y:S02]  /*57d0*/  FSEL R7, R7, -INF , !P6 ;  /* 0xff80000007077808 */ /* 0x000fe40007000000 */
[----:B------:R-:W-:Y:S04]  /*57e0*/  LOP3.LUT P6, RZ, R208, 0x200000, RZ, 0xc0, !PT ;  /* 0x00200000d0ff7812 */ /* 0x000fe800078cc0ff */
        /* <DEDUP_REMOVED lines=13> */
[C---:B------:R-:W-:Y:S04]  /*58c0*/  ISETP.GE.AND P6, PT, R139.reuse, R133, PT ;  /* 0x000000858b00720c */ /* 0x040fe80003fc6270 */
[----:B------:R-:W-:Y:S04]  /*58d0*/  ISETP.GE.OR P6, PT, R139, R132, !P6 ;  /* 0x000000848b00720c */ /* 0x000fe800077c6670 */
[----:B------:R-:W-:Y:S02]  /*58e0*/  FSEL R14, R14, -INF , !P6 ;  /* 0xff8000000e0e7808 */ /* 0x000fe40007000000 */
.L_x_427:
[----:B-1----:R-:W2:Y:S01]  /*58f0*/  LDL R132, [R1+0x8] ;  /* 0x0000080001847983 */ /* 0x002ea20000100800 */
[----:B------:R-:W-:Y:S03]  /*5900*/  UISETP.GT.AND UP2, UPT, UR7, UR18, UPT ;  /* 0x000000120700728c */ /* 0x000fe6000bf44270 */
[----:B------:R-:W3:Y:S04]  /*5910*/  LDL R0, [R1+0x4] ;  /* 0x0000040001007983 */ /* 0x000ee80000100800 */
[----:B------:R-:W4:Y:S04]  /*5920*/  LDL R134, [R1] ;  /* 0x0000000001867983 */ /* 0x000f280000100800 */
[----:B------:R-:W4:Y:S04]  /*5930*/  LDL R137, [R1+0x34] ;  /* 0x0000340001897983 */ /* 0x000f280000100800 */
[----:B------:R-:W1:Y:S08]  /*5940*/  S2R R136, SR_TID.X ;  /* 0x0000000000887919 */ /* 0x000e700000002100 */
[----:B------:R-:W1:Y:S02]  /*5950*/  S2R R135, SR_TID.X ;  /* 0x0000000000877919 */ /* 0x000e640000002100 */
[----:B-1----:R-:W-:Y:S04]  /*5960*/  SHF.R.S32.HI R135, RZ, 0x1f, R135 ;  /* 0x0000001fff877819 */ /* 0x002fe80000011487 */
[----:B------:R-:W-:Y:S04]  /*5970*/  LEA.HI R135, R135, R136, RZ, 0x6 ;  /* 0x0000008887877211 */ /* 0x000fe800078f30ff */
[----:B------:R-:W-:Y:S02]  /*5980*/  SHF.R.S32.HI R135, RZ, 0x6, R135 ;  /* 0x00000006ff877819 */ /* 0x000fe40000011487 */
[C---:B--2---:R-:W-:Y:S01]  /*5990*/  FSETP.NEU.FTZ.AND P0, PT, R132.reuse, -INF , PT ;  /* 0xff8000008400780b */ /* 0x044fe20003f1d000 */
[----:B------:R-:W-:Y:S02]  /*59a0*/  FMUL.FTZ R133, R132, 1.4426950216293334961 ;  /* 0x3fb8aa3b84857820 */ /* 0x000fe40000410000 */
[C---:B---3--:R-:W-:Y:S03]  /*59b0*/  FMUL.FTZ R132, R0.reuse, 1.4426950216293334961 ;  /* 0x3fb8aa3b00847820 */ /* 0x048fe60000410000 */
[----:B------:R-:W-:Y:S02]  /*59c0*/  FSEL R133, R133, RZ, P0 ;  /* 0x000000ff85857208 */ /* 0x000fe40000000000 */
[----:B------:R-:W-:Y:S01]  /*59d0*/  FSETP.NEU.FTZ.AND P0, PT, R0, -INF , PT ;  /* 0xff8000000000780b */ /* 0x000fe20003f1d000 */
[----:B----4-:R-:W-:Y:S02]  /*59e0*/  FMUL.FTZ R0, R134, 1.4426950216293334961 ;  /* 0x3fb8aa3b86007820 */ /* 0x010fe40000410000 */
[--C-:B------:R-:W-:Y:S01]  /*59f0*/  FFMA.FTZ R32, R32, c[0x0][0x23c], -R133.reuse ;  /* 0x00008f0020207a23 */ /* 0x100fe20000010885 */
[----:B------:R-:W-:Y:S01]  /*5a00*/  FSEL R132, R132, RZ, P0 ;  /* 0x000000ff84847208 */ /* 0x000fe20000000000 */
[--C-:B------:R-:W-:Y:S01]  /*5a10*/  FFMA.FTZ R33, R33, c[0x0][0x23c], -R133.reuse ;  /* 0x00008f0021217a23 */ /* 0x100fe20000010885 */
[----:B------:R-:W-:Y:S01]  /*5a20*/  FSETP.NEU.FTZ.AND P0, PT, R252, -INF , PT ;  /* 0xff800000fc00780b */ /* 0x000fe20003f1d000 */
[----:B------:R1:W2:Y:S01]  /*5a30*/  MUFU.EX2 R235, R32 ;  /* 0x0000002000eb7308 */ /* 0x0002a20000000800 */
[--C-:B------:R-:W-:Y:S02]  /*5a40*/  FFMA.FTZ R4, R4, c[0x0][0x23c], -R133.reuse ;  /* 0x00008f0004047a23 */ /* 0x100fe40000010885 */
[--C-:B------:R-:W-:Y:S02]  /*5a50*/  FFMA.FTZ R35, R35, c[0x0][0x23c], -R132.reuse ;  /* 0x00008f0023237a23 */ /* 0x100fe40000010884 */
[--C-:B------:R-:W-:Y:S02]  /*5a60*/  FFMA.FTZ R19, R19, c[0x0][0x23c], -R132.reuse ;  /* 0x00008f0013137a23 */ /* 0x100fe40000010884 */
[--C-:B------:R-:W-:Y:S02]  /*5a70*/  FFMA.FTZ R18, R18, c[0x0][0x23c], -R132.reuse ;  /* 0x00008f0012127a23 */ /* 0x100fe40000010884 */
[--C-:B------:R-:W-:Y:S01]  /*5a80*/  FFMA.FTZ R7, R7, c[0x0][0x23c], -R132.reuse ;  /* 0x00008f0007077a23 */ /* 0x100fe20000010884 */
[----:B------:R3:W4:Y:S01]  /*5a90*/  MUFU.EX2 R236, R35 ;  /* 0x0000002300ec7308 */ /* 0x0007220000000800 */
[--C-:B------:R-:W-:Y:S02]  /*5aa0*/  FFMA.FTZ R16, R16, c[0x0][0x23c], -R133.reuse ;  /* 0x00008f0010107a23 */ /* 0x100fe40000010885 */
[--C-:B------:R-:W-:Y:S02]  /*5ab0*/  FFMA.FTZ R20, R20, c[0x0][0x23c], -R133.reuse ;  /* 0x00008f0014147a23 */ /* 0x100fe40000010885 */
[--C-:B------:R-:W-:Y:S02]  /*5ac0*/  FFMA.FTZ R219, R6, c[0x0][0x23c], -R132.reuse ;  /* 0x00008f0006db7a23 */ /* 0x100fe40000010884 */
[--C-:B------:R-:W-:Y:S02]  /*5ad0*/  FFMA.FTZ R221, R17, c[0x0][0x23c], -R133.reuse ;  /* 0x00008f0011dd7a23 */ /* 0x100fe40000010885 */
[--C-:B------:R-:W-:Y:S01]  /*5ae0*/  FFMA.FTZ R216, R21, c[0x0][0x23c], -R133.reuse ;  /* 0x00008f0015d87a23 */ /* 0x100fe20000010885 */
[----:B------:R2:W-:Y:S01]  /*5af0*/  MUFU.EX2 R222, R4 ;  /* 0x0000000400de7308 */ /* 0x0005e20000000800 */
[----:B------:R-:W-:Y:S02]  /*5b00*/  FFMA.FTZ R133, R5, c[0x0][0x23c], -R133 ;  /* 0x00008f0005857a23 */ /* 0x000fe40000010885 */
[--C-:B------:R-:W-:Y:S02]  /*5b10*/  FFMA.FTZ R22, R22, c[0x0][0x23c], -R132.reuse ;  /* 0x00008f0016167a23 */ /* 0x100fe40000010884 */
[----:B-1----:R-:W-:Y:S02]  /*5b20*/  FMUL.FTZ R32, R252, 1.4426950216293334961 ;  /* 0x3fb8aa3bfc207820 */ /* 0x002fe40000410000 */
[--C-:B------:R-:W-:Y:S02]  /*5b30*/  FFMA.FTZ R23, R23, c[0x0][0x23c], -R132.reuse ;  /* 0x00008f0017177a23 */ /* 0x100fe40000010884 */
[----:B------:R-:W-:Y:S01]  /*5b40*/  FFMA.FTZ R132, R34, c[0x0][0x23c], -R132 ;  /* 0x00008f0022847a23 */ /* 0x000fe20000010884 */
[----:B------:R-:W-:Y:S01]  /*5b50*/  FSEL R32, R32, RZ, P0 ;  /* 0x000000ff20207208 */ /* 0x000fe20000000000 */
[----:B------:R-:W-:Y:S01]  /*5b60*/  MUFU.EX2 R228, R33 ;  /* 0x0000002100e47308 */ /* 0x000fe20000000800 */
[----:B------:R-:W-:Y:S02]  /*5b70*/  FSETP.NEU.FTZ.AND P0, PT, R134, -INF , PT ;  /* 0xff8000008600780b */ /* 0x000fe40003f1d000 */
[----:B------:R-:W4:Y:S01]  /*5b80*/  LDL R134, [R1+0x38] ;  /* 0x0000380001867983 */ /* 0x000f220000100800 */
[--C-:B------:R-:W-:Y:S01]  /*5b90*/  FFMA.FTZ R28, R28, c[0x0][0x23c], -R32.reuse ;  /* 0x00008f001c1c7a23 */ /* 0x100fe20000010820 */
[----:B------:R-:W-:Y:S01]  /*5ba0*/  FSEL R0, R0, RZ, P0 ;  /* 0x000000ff00007208 */ /* 0x000fe20000000000 */
[--C-:B------:R-:W-:Y:S01]  /*5bb0*/  FFMA.FTZ R12, R12, c[0x0][0x23c], -R32.reuse ;  /* 0x00008f000c0c7a23 */ /* 0x100fe20000010820 */
[----:B---3--:R-:W3:Y:S01]  /*5bc0*/  LDL R35, [R1+0x24] ;  /* 0x0000240001237983 */ /* 0x008ee20000100800 */
[----:B------:R-:W-:Y:S02]  /*5bd0*/  FFMA.FTZ R220, R8, c[0x0][0x23c], -R32 ;  /* 0x00008f0008dc7a23 */ /* 0x000fe40000010820 */
[----:B------:R-:W-:Y:S01]  /*5be0*/  MUFU.EX2 R229, R19 ;  /* 0x0000001300e57308 */ /* 0x000fe20000000800 */
[----:B------:R-:W-:Y:S02]  /*5bf0*/  FFMA.FTZ R15, R15, c[0x0][0x23c], -R0 ;  /* 0x00008f000f0f7a23 */ /* 0x000fe40000010800 */
[----:B--2---:R-:W-:Y:S02]  /*5c00*/  IMAD.U32 R4, RZ, RZ, UR35 ;  /* 0x00000023ff047e24 */ /* 0x004fe4000f8e00ff */
[--C-:B------:R-:W-:Y:S02]  /*5c10*/  FFMA.FTZ R141, R9, c[0x0][0x23c], -R32.reuse ;  /* 0x00008f00098d7a23 */ /* 0x100fe40000010820 */
[----:B------:R-:W-:Y:S02]  /*5c20*/  IMAD R4, R4, 0x4, R135 ;  /* 0x0000000404047824 */ /* 0x000fe400078e0287 */
[----:B------:R-:W-:Y:S01]  /*5c30*/  FFMA.FTZ R143, R13, c[0x0][0x23c], -R32 ;  /* 0x00008f000d8f7a23 */ /* 0x000fe20000010820 */
[----:B------:R1:W-:Y:S01]  /*5c40*/  MUFU.EX2 R227, R18 ;  /* 0x0000001200e37308 */ /* 0x0003e20000000800 */
[--C-:B------:R-:W-:Y:S02]  /*5c50*/  FFMA.FTZ R11, R11, c[0x0][0x23c], -R0.reuse ;  /* 0x00008f000b0b7a23 */ /* 0x100fe40000010800 */
[--C-:B------:R-:W-:Y:S02]  /*5c60*/  FFMA.FTZ R217, R14, c[0x0][0x23c], -R0.reuse ;  /* 0x00008f000ed97a23 */ /* 0x100fe40000010800 */
[--C-:B------:R-:W-:Y:S02]  /*5c70*/  FFMA.FTZ R142, R10, c[0x0][0x23c], -R0.reuse ;  /* 0x00008f000a8e7a23 */ /* 0x100fe40000010800 */
[--C-:B------:R-:W-:Y:S02]  /*5c80*/  FFMA.FTZ R31, R31, c[0x0][0x23c], -R0.reuse ;  /* 0x00008f001f1f7a23 */ /* 0x100fe40000010800 */
[--C-:B------:R-:W-:Y:S01]  /*5c90*/  FFMA.FTZ R27, R27, c[0x0][0x23c], -R0.reuse ;  /* 0x00008f001b1b7a23 */ /* 0x100fe20000010800 */
[----:B------:R2:W-:Y:S01]  /*5ca0*/  MUFU.EX2 R223, R7 ;  /* 0x0000000700df7308 */ /* 0x0005e20000000800 */
[--C-:B------:R-:W-:Y:S02]  /*5cb0*/  FFMA.FTZ R26, R26, c[0x0][0x23c], -R0.reuse ;  /* 0x00008f001a1a7a23 */ /* 0x100fe40000010800 */
[----:B------:R-:W-:Y:S02]  /*5cc0*/  FFMA.FTZ R0, R30, c[0x0][0x23c], -R0 ;  /* 0x00008f001e007a23 */ /* 0x000fe40000010800 */
[--C-:B------:R-:W-:Y:S02]  /*5cd0*/  FFMA.FTZ R24, R24, c[0x0][0x23c], -R32.reuse ;  /* 0x00008f0018187a23 */ /* 0x100fe40000010820 */
[--C-:B------:R-:W-:Y:S02]  /*5ce0*/  FFMA.FTZ R25, R25, c[0x0][0x23c], -R32.reuse ;  /* 0x00008f0019197a23 */ /* 0x100fe40000010820 */
[----:B------:R-:W-:Y:S01]  /*5cf0*/  FFMA.FTZ R32, R29, c[0x0][0x23c], -R32 ;  /* 0x00008f001d207a23 */ /* 0x000fe20000010820 */
[----:B------:R3:W-:Y:S01]  /*5d00*/  MUFU.EX2 R230, R16 ;  /* 0x0000001000e67308 */ /* 0x0007e20000000800 */
[----:B-1----:R-:W-:Y:S05]  /*5d10*/  IMAD.WIDE.U32 R18, R137, -0x2daee0ad, RZ ;  /* 0xd2511f5389127825 */ /* 0x002fea00078e00ff */
[----:B------:R-:W-:Y:S04]  /*5d20*/  LOP3.LUT R18, R18, UR31, RZ, 0x3c, !PT ;  /* 0x0000001f12127c12 */ /* 0x000fe8000f8e3cff */
[----:B------:R-:W-:Y:S01]  /*5d30*/  MUFU.EX2 R225, R12 ;  /* 0x0000000c00e17308 */ /* 0x000fe20000000800 */
[----:B--2---:R-:W-:Y:S01]  /*5d40*/  LOP3.LUT R7, R19, UR30, R4, 0x96, !PT ;  /* 0x0000001e13077c12 */ /* 0x004fe2000f8e9604 */
[----:B------:R-:W-:Y:S08]  /*5d50*/  IMAD.U32 R4, RZ, RZ, UR7 ;  /* 0x00000007ff047e24 */ /* 0x000ff0000f8e00ff */
[----:B------:R1:W-:Y:S10]  /*5d60*/  MUFU.EX2 R224, R15 ;  /* 0x0000000f00e07308 */ /* 0x0003f40000000800 */
[----:B------:R2:W-:Y:S10]  /*5d70*/  MUFU.EX2 R232, R20 ;  /* 0x0000001400e87308 */ /* 0x0005f40000000800 */
[----:B------:R1:W-:Y:S10]  /*5d80*/  MUFU.EX2 R226, R22 ;  /* 0x0000001600e27308 */ /* 0x0003f40000000800 */
[----:B------:R1:W-:Y:S10]  /*5d90*/  MUFU.EX2 R231, R23 ;  /* 0x0000001700e77308 */ /* 0x0003f40000000800 */
[----:B------:R1:W-:Y:S10]  /*5da0*/  MUFU.EX2 R218, R11 ;  /* 0x0000000b00da7308 */ /* 0x0003f40000000800 */
[----:B------:R-:W1:Y:S10]  /*5db0*/  MUFU.EX2 R234, R31 ;  /* 0x0000001f00ea7308 */ /* 0x000e740000000800 */
        /* <DEDUP_REMOVED lines=12> */
[----:B------:R-:W1:Y:S10]  /*5e80*/  MUFU.EX2 R214, R24 ;  /* 0x0000001800d67308 */ /* 0x000e740000000800 */
[----:B------:R-:W1:Y:S10]  /*5e90*/  MUFU.EX2 R213, R27 ;  /* 0x0000001b00d57308 */ /* 0x000e740000000800 */
[----:B------:R-:W-:Y:S10]  /*5ea0*/  MUFU.EX2 R212, R25 ;  /* 0x0000001900d47308 */ /* 0x000ff40000000800 */
[----:B------:R-:W1:Y:S10]  /*5eb0*/  MUFU.EX2 R211, R26 ;  /* 0x0000001a00d37308 */ /* 0x000e740000000800 */
[----:B------:R-:W1:Y:S01]  /*5ec0*/  MUFU.EX2 R147, R32 ;  /* 0x0000002000937308 */ /* 0x000e620000000800 */
[----:B----4-:R-:W-:Y:S04]  /*5ed0*/  IMAD R4, R4, 0x4, R134 ;  /* 0x0000000404047824 */ /* 0x010fe800078e0286 */
[C---:B------:R-:W-:Y:S01]  /*5ee0*/  IMAD.WIDE.U32 R8, R4.reuse, -0x326172a9, RZ ;  /* 0xcd9e8d5704087825 */ /* 0x040fe200078e00ff */
[----:B------:R-:W-:Y:S03]  /*5ef0*/  IADD3 R6, R4, 0x2, RZ ;  /* 0x0000000204067810 */ /* 0x000fe60007ffe0ff */
[----:B------:R-:W-:Y:S01]  /*5f00*/  IMAD.WIDE.U32 R4, R7, -0x326172a9, RZ ;  /* 0xcd9e8d5707047825 */ /* 0x000fe200078e00ff */
[-C--:B---3--:R-:W-:Y:S03]  /*5f10*/  LOP3.LUT R9, R9, R35.reuse, RZ, 0x3c, !PT ;  /* 0x0000002309097212 */ /* 0x088fe600078e3cff */
[----:B------:R-:W-:Y:S01]  /*5f20*/  IMAD.WIDE.U32 R6, R6, -0x326172a9, RZ ;  /* 0xcd9e8d5706067825 */ /* 0x000fe200078e00ff */
[----:B------:R-:W-:Y:S02]  /*5f30*/  LOP3.LUT R16, R5, UR28, R8, 0x96, !PT ;  /* 0x0000001c05107c12 */ /* 0x000fe4000f8e9608 */
[----:B-1----:R-:W-:Y:S01]  /*5f40*/  LOP3.LUT R15, R4, UR34, RZ, 0x3c, !PT ;  /* 0x00000022040f7c12 */ /* 0x002fe2000f8e3cff */
[----:B------:R-:W-:Y:S01]  /*5f50*/  IMAD.WIDE.U32 R8, R9, -0x2daee0ad, RZ ;  /* 0xd2511f5309087825 */ /* 0x000fe200078e00ff */
[----:B------:R-:W-:Y:S02]  /*5f60*/  LOP3.LUT R7, R7, R35, RZ, 0x3c, !PT ;  /* 0x0000002307077212 */ /* 0x000fe400078e3cff */
[----:B------:R-:W-:Y:S01]  /*5f70*/  LOP3.LUT R12, R5, UR28, R6, 0x96, !PT ;  /* 0x0000001c050c7c12 */ /* 0x000fe2000f8e9606 */
[----:B------:R-:W-:Y:S01]  /*5f80*/  IMAD.WIDE.U32 R16, R16, -0x2daee0ad, RZ ;  /* 0xd2511f5310107825 */ /* 0x000fe200078e00ff */
[----:B------:R-:W-:Y:S03]  /*5f90*/  LOP3.LUT R4, R18, R9, RZ, 0x3c, !PT ;  /* 0x0000000912047212 */ /* 0x000fe600078e3cff */
[----:B------:R-:W-:Y:S01]  /*5fa0*/  IMAD.WIDE.U32 R6, R7, -0x2daee0ad, RZ ;  /* 0xd2511f5307067825 */ /* 0x000fe200078e00ff */
[----:B--2---:R-:W-:Y:S03]  /*5fb0*/  LOP3.LUT R20, R17, UR27, R8, 0x96, !PT ;  /* 0x0000001b11147c12 */ /* 0x004fe6000f8e9608 */
[----:B------:R-:W-:Y:S01]  /*5fc0*/  IMAD.WIDE.U32 R12, R12, -0x2daee0ad, RZ ;  /* 0xd2511f530c0c7825 */ /* 0x000fe200078e00ff */
[----:B------:R-:W-:Y:S03]  /*5fd0*/  LOP3.LUT R5, R18, R7, RZ, 0x3c, !PT ;  /* 0x0000000712057212 */ /* 0x000fe600078e3cff */
[----:B------:R-:W-:Y:S01]  /*5fe0*/  IMAD.WIDE.U32 R20, R20, -0x326172a9, RZ ;  /* 0xcd9e8d5714147825 */ /* 0x000fe200078e00ff */
[----:B------:R-:W-:Y:S03]  /*5ff0*/  LOP3.LUT R8, R13, UR27, R6, 0x96, !PT ;  /* 0x0000001b0d087c12 */ /* 0x000fe6000f8e9606 */
[----:B------:R-:W-:Y:S04]  /*6000*/  IMAD.WIDE.U32 R6, R4, -0x326172a9, RZ ;  /* 0xcd9e8d5704067825 */ /* 0x000fe800078e00ff */
[----:B------:R-:W-:Y:S01]  /*6010*/  IMAD.WIDE.U32 R4, R5, -0x326172a9, RZ ;  /* 0xcd9e8d5705047825 */ /* 0x000fe200078e00ff */
[----:B------:R-:W-:Y:S02]  /*6020*/  LOP3.LUT R7, R15, R7, RZ, 0x3c, !PT ;  /* 0x000000070f077212 */ /* 0x000fe400078e3cff */
[----:B------:R-:W-:Y:S01]  /*6030*/  LOP3.LUT R18, R21, UR26, R6, 0x96, !PT ;  /* 0x0000001a15127c12 */ /* 0x000fe2000f8e9606 */
[----:B------:R-:W-:Y:S01]  /*6040*/  IMAD.WIDE.U32 R8, R8, -0x326172a9, RZ ;  /* 0xcd9e8d5708087825 */ /* 0x000fe200078e00ff */
[----:B------:R-:W-:Y:S03]  /*6050*/  LOP3.LUT R5, R15, R5, RZ, 0x3c, !PT ;  /* 0x000000050f057212 */ /* 0x000fe600078e3cff */
[----:B------:R-:W-:Y:S01]  /*6060*/  IMAD.WIDE.U32 R6, R7, -0x2daee0ad, RZ ;  /* 0xd2511f5307067825 */ /* 0x000fe200078e00ff */
[----:B------:R-:W-:Y:S03]  /*6070*/  LOP3.LUT R22, R9, UR26, R4, 0x96, !PT ;  /* 0x0000001a09167c12 */ /* 0x000fe6000f8e9604 */
        /* <DEDUP_REMOVED lines=19> */
[----:B------:R-:W-:Y:S02]  /*61b0*/  LOP3.LUT R15, R4, 0xff, RZ, 0xc0, !PT ;  /* 0x000000ff040f7812 */ /* 0x000fe400078ec0ff */
[----:B------:R-:W-:Y:S01]  /*61c0*/  SHF.R.U32.HI R16, RZ, 0x10, R4 ;  /* 0x00000010ff107819 */ /* 0x000fe20000011604 */
[----:B------:R-:W-:Y:S01]  /*61d0*/  IMAD.WIDE.U32 R6, R6, -0x2daee0ad, RZ ;  /* 0xd2511f5306067825 */ /* 0x000fe200078e00ff */
[----:B------:R-:W-:Y:S02]  /*61e0*/  LOP3.LUT R17, R4, 0xffff, RZ, 0xc0, !PT ;  /* 0x0000ffff04117812 */ /* 0x000fe400078ec0ff */
[----:B------:R-:W-:Y:S02]  /*61f0*/  ISETP.LE.U32.AND P3, PT, R15, UR11, PT ;  /* 0x0000000b0f007c0c */ /* 0x000fe4000bf63070 */
[----:B------:R-:W-:Y:S02]  /*6200*/  LOP3.LUT R9, R5, UR19, R8, 0x96, !PT ;  /* 0x0000001305097c12 */ /* 0x000fe4000f8e9608 */
[----:B------:R-:W-:Y:S01]  /*6210*/  SHF.R.U32.HI R13, RZ, 0x18, R4 ;  /* 0x00000018ff0d7819 */ /* 0x000fe20000011604 */
[----:B------:R-:W-:Y:S01]  /*6220*/  IMAD.WIDE.U32 R4, R18, -0x326172a9, RZ ;  /* 0xcd9e8d5712047825 */ /* 0x000fe200078e00ff */
[----:B------:R-:W-:Y:S02]  /*6230*/  LOP3.LUT R8, R7, UR19, R10, 0x96, !PT ;  /* 0x0000001307087c12 */ /* 0x000fe4000f8e960a */
[----:B------:R-:W-:Y:S02]  /*6240*/  SHF.R.U32.HI R10, RZ, 0x18, R6 ;  /* 0x00000018ff0a7819 */ /* 0x000fe40000011606 */
[----:B------:R-:W-:Y:S02]  /*6250*/  LOP3.LUT R22, R11, UR21, R22, 0x96, !PT ;  /* 0x000000150b167c12 */ /* 0x000fe4000f8e9616 */
[----:B------:R-:W-:Y:S01]  /*6260*/  ISETP.LE.U32.AND P2, PT, R13, UR11, PT ;  /* 0x0000000b0d007c0c */ /* 0x000fe2000bf43070 */
[----:B------:R-:W-:Y:S01]  /*6270*/  @!P3 FADD.FTZ R235, -R235, -RZ ;  /* 0x800000ffebebb221 */ /* 0x000fe20000010100 */
[----:B------:R-:W-:Y:S02]  /*6280*/  SHF.R.U32.HI R18, RZ, 0x10, R6 ;  /* 0x00000010ff127819 */ /* 0x000fe40000011606 */
[----:B------:R-:W-:Y:S02]  /*6290*/  LOP3.LUT R19, R6, 0xffff, RZ, 0xc0, !PT ;  /* 0x0000ffff06137812 */ /* 0x000fe400078ec0ff */
[----:B------:R-:W-:Y:S02]  /*62a0*/  ISETP.LE.U32.AND P0, PT, R10, UR11, PT ;  /* 0x0000000b0a007c0c */ /* 0x000fe4000bf03070 */
[----:B------:R-:W-:Y:S02]  /*62b0*/  LOP3.LUT R11, R6, 0xff, RZ, 0xc0, !PT ;  /* 0x000000ff060b7812 */ /* 0x000fe400078ec0ff */
[----:B------:R-:W-:Y:S02]  /*62c0*/  LOP3.LUT R10, R4, 0xff, RZ, 0xc0, !PT ;  /* 0x000000ff040a7812 */ /* 0x000fe400078ec0ff */
[----:B------:R-:W-:Y:S01]  /*62d0*/  SHF.R.U32.HI R6, RZ, 0x18, R4 ;  /* 0x00000018ff067819 */ /* 0x000fe20000011604 */
[----:B------:R-:W-:Y:S01]  /*62e0*/  @!P2 FADD.FTZ R236, -R236, -RZ ;  /* 0x800000ffececa221 */ /* 0x000fe20000010100 */
[----:B------:R-:W-:Y:S02]  /*62f0*/  LOP3.LUT R13, R4, 0xffff, RZ, 0xc0, !PT ;  /* 0x0000ffff040d7812 */ /* 0x000fe400078ec0ff */
[----:B------:R-:W-:Y:S02]  /*6300*/  LOP3.LUT R7, R5, UR20, R12, 0x96, !PT ;  /* 0x0000001405077c12 */ /* 0x000fe4000f8e960c */
[----:B------:R-:W-:Y:S01]  /*6310*/  SHF.R.U32.HI R12, RZ, 0x10, R4 ;  /* 0x00000010ff0c7819 */ /* 0x000fe20000011604 */
[----:B------:R-:W-:Y:S01]  /*6320*/  IMAD.WIDE.U32 R4, R22, -0x326172a9, RZ ;  /* 0xcd9e8d5716047825 */ /* 0x000fe200078e00ff */
[----:B------:R-:W-:Y:S02]  /*6330*/  ISETP.LE.U32.AND P6, PT, R10, UR11, PT ;  /* 0x0000000b0a007c0c */ /* 0x000fe4000bfc3070 */
[----:B------:R-:W-:Y:S01]  /*6340*/  ISETP.LE.U32.AND P5, PT, R6, UR11, PT ;  /* 0x0000000b06007c0c */ /* 0x000fe2000bfa3070 */
[----:B------:R-:W-:Y:S01]  /*6350*/  @!P0 FADD.FTZ R234, -R234, -RZ ;  /* 0x800000ffeaea8221 */ /* 0x000fe20000010100 */
[----:B------:R-:W-:Y:S02]  /*6360*/  LOP3.LUT R10, R9, 0xff, RZ, 0xc0, !PT ;  /* 0x000000ff090a7812 */ /* 0x000fe400078ec0ff */
[----:B------:R-:W-:Y:S02]  /*6370*/  SHF.R.U32.HI R6, RZ, 0x18, R9 ;  /* 0x00000018ff067819 */ /* 0x000fe40000011609 */
[----:B------:R-:W-:Y:S02]  /*6380*/  ISETP.LE.U32.AND P1, PT, R11, UR11, PT ;  /* 0x0000000b0b007c0c */ /* 0x000fe4000bf23070 */
[----:B------:R-:W-:Y:S02]  /*6390*/  ISETP.LE.U32.AND P4, PT, R10, UR11, PT ;  /* 0x0000000b0a007c0c */ /* 0x000fe4000bf83070 */
[----:B------:R-:W-:Y:S01]  /*63a0*/  ISETP.LE.U32.AND P3, PT, R6, UR11, PT ;  /* 0x0000000b06007c0c */ /* 0x000fe2000bf63070 */
[----:B------:R-:W-:Y:S01]  /*63b0*/  @!P6 FADD.FTZ R230, -R230, -RZ ;  /* 0x800000ffe6e6e221 */ /* 0x000fe20000010100 */
[----:B------:R-:W-:Y:S01]  /*63c0*/  SHF.R.U32.HI R11, RZ, 0x18, R4 ;  /* 0x00000018ff0b7819 */ /* 0x000fe20000011604 */
[----:B------:R-:W-:Y:S01]  /*63d0*/  @!P5 FADD.FTZ R229, -R229, -RZ ;  /* 0x800000ffe5e5d221 */ /* 0x000fe20000010100 */
[C---:B------:R-:W-:Y:S02]  /*63e0*/  LOP3.LUT R15, R4.reuse, 0xffff, RZ, 0xc0, !PT ;  /* 0x0000ffff040f7812 */ /* 0x040fe400078ec0ff */
[----:B------:R-:W-:Y:S02]  /*63f0*/  LOP3.LUT R6, R5, UR20, R14, 0x96, !PT ;  /* 0x0000001405067c12 */ /* 0x000fe4000f8e960e */
[----:B------:R-:W-:Y:S01]  /*6400*/  SHF.R.U32.HI R14, RZ, 0x10, R4 ;  /* 0x00000010ff0e7819 */ /* 0x000fe20000011604 */
[----:B------:R-:W-:Y:S01]  /*6410*/  @!P1 FADD.FTZ R233, -R233, -RZ ;  /* 0x800000ffe9e99221 */ /* 0x000fe20000010100 */
[----:B------:R-:W-:Y:S01]  /*6420*/  LOP3.LUT R10, R4, 0xff, RZ, 0xc0, !PT ;  /* 0x000000ff040a7812 */ /* 0x000fe200078ec0ff */
[----:B------:R-:W-:Y:S01]  /*6430*/  @!P4 FADD.FTZ R232, -R232, -RZ ;  /* 0x800000ffe8e8c221 */ /* 0x000fe20000010100 */
[----:B------:R-:W-:Y:S01]  /*6440*/  LOP3.LUT R4, R16, 0xff, RZ, 0xc0, !PT ;  /* 0x000000ff10047812 */ /* 0x000fe200078ec0ff */
[----:B------:R-:W-:Y:S01]  /*6450*/  @!P3 FADD.FTZ R231, -R231, -RZ ;  /* 0x800000ffe7e7b221 */ /* 0x000fe20000010100 */
[----:B------:R-:W-:Y:S02]  /*6460*/  LOP3.LUT R5, R8, 0xff, RZ, 0xc0, !PT ;  /* 0x000000ff08057812 */ /* 0x000fe400078ec0ff */
[----:B------:R-:W-:Y:S02]  /*6470*/  ISETP.LE.U32.AND P2, PT, R4, UR11, PT ;  /* 0x0000000b04007c0c */ /* 0x000fe4000bf43070 */
[----:B------:R-:W-:Y:S02]  /*6480*/  SHF.R.U32.HI R4, RZ, 0x18, R7 ;  /* 0x00000018ff047819 */ /* 0x000fe40000011607 */
[----:B------:R-:W-:Y:S02]  /*6490*/  ISETP.LE.U32.AND P1, PT, R5, UR11, PT ;  /* 0x0000000b05007c0c */ /* 0x000fe4000bf23070 */
[----:B------:R-:W-:Y:S02]  /*64a0*/  ISETP.LE.U32.AND P0, PT, R4, UR11, PT ;  /* 0x0000000b04007c0c */ /* 0x000fe4000bf03070 */
[----:B------:R-:W-:Y:S02]  /*64b0*/  LOP3.LUT R4, R7, 0xff, RZ, 0xc0, !PT ;  /* 0x000000ff07047812 */ /* 0x000fe400078ec0ff */
[----:B------:R-:W-:Y:S02]  /*64c0*/  SHF.R.U32.HI R5, RZ, 0x18, R8 ;  /* 0x00000018ff057819 */ /* 0x000fe40000011608 */
[----:B------:R-:W-:Y:S01]  /*64d0*/  ISETP.LE.U32.AND P6, PT, R4, UR11, PT ;  /* 0x0000000b04007c0c */ /* 0x000fe2000bfc3070 */
[----:B------:R-:W-:Y:S01]  /*64e0*/  @!P2 FADD.FTZ R215, -R215, -RZ ;  /* 0x800000ffd7d7a221 */ /* 0x000fe20000010100 */
[----:B------:R-:W-:Y:S02]  /*64f0*/  LOP3.LUT R4, R12, 0xff, RZ, 0xc0, !PT ;  /* 0x000000ff0c047812 */ /* 0x000fe400078ec0ff */
[----:B------:R-:W-:Y:S01]  /*6500*/  ISETP.LE.U32.AND P5, PT, R5, UR11, PT ;  /* 0x0000000b05007c0c */ /* 0x000fe2000bfa3070 */
[----:B------:R-:W-:Y:S01]  /*6510*/  @!P1 FADD.FTZ R214, -R214, -RZ ;  /* 0x800000ffd6d69221 */ /* 0x000fe20000010100 */
[----:B------:R-:W-:Y:S01]  /*6520*/  ISETP.LE.U32.AND P4, PT, R4, UR11, PT ;  /* 0x0000000b04007c0c */ /* 0x000fe2000bf83070 */
[----:B------:R-:W-:Y:S01]  /*6530*/  @!P0 FADD.FTZ R223, -R223, -RZ ;  /* 0x800000ffdfdf8221 */ /* 0x000fe20000010100 */
[----:B------:R-:W-:Y:S02]  /*6540*/  SHF.R.U32.HI R4, RZ, 0x10, R9 ;  /* 0x00000010ff047819 */ /* 0x000fe40000011609 */
[----:B------:R-:W-:Y:S02]  /*6550*/  ISETP.LE.U32.AND P3, PT, R10, UR11, PT ;  /* 0x0000000b0a007c0c */ /* 0x000fe4000bf63070 */
[----:B------:R-:W-:Y:S01]  /*6560*/  SHF.R.U32.HI R5, RZ, 0x8, R17 ;  /* 0x00000008ff057819 */ /* 0x000fe20000011611 */
[----:B------:R-:W-:Y:S01]  /*6570*/  @!P6 FADD.FTZ R222, -R222, -RZ ;  /* 0x800000ffdedee221 */ /* 0x000fe20000010100 */
[----:B------:R-:W-:Y:S02]  /*6580*/  LOP3.LUT R4, R4, 0xff, RZ, 0xc0, !PT ;  /* 0x000000ff04047812 */ /* 0x000fe400078ec0ff */
[----:B------:R-:W-:Y:S01]  /*6590*/  ISETP.LE.U32.AND P0, PT, R11, UR11, PT ;  /* 0x0000000b0b007c0c */ /* 0x000fe2000bf03070 */
[----:B------:R-:W-:Y:S01]  /*65a0*/  @!P5 FADD.FTZ R213, -R213, -RZ ;  /* 0x800000ffd5d5d221 */ /* 0x000fe20000010100 */
[----:B------:R-:W-:Y:S01]  /*65b0*/  ISETP.LE.U32.AND P6, PT, R4, UR11, PT ;  /* 0x0000000b04007c0c */ /* 0x000fe2000bfc3070 */
[----:B------:R-:W-:Y:S01]  /*65c0*/  @!P4 FADD.FTZ R227, -R227, -RZ ;  /* 0x800000ffe3e3c221 */ /* 0x000fe20000010100 */
[----:B------:R-:W-:Y:S02]  /*65d0*/  LOP3.LUT R4, R5, 0xffff, RZ, 0xc0, !PT ;  /* 0x0000ffff05047812 */ /* 0x000fe400078ec0ff */
[----:B------:R-:W-:Y:S01]  /*65e0*/  SHF.R.U32.HI R5, RZ, 0x10, R7 ;  /* 0x00000010ff057819 */ /* 0x000fe20000011607 */
[----:B------:R-:W-:Y:S01]  /*65f0*/  @!P3 FADD.FTZ R225, -R225, -RZ ;  /* 0x800000ffe1e1b221 */ /* 0x000fe20000010100 */
[----:B------:R-:W-:Y:S02]  /*6600*/  SHF.R.U32.HI R10, RZ, 0x8, R13 ;  /* 0x00000008ff0a7819 */ /* 0x000fe4000001160d */
[----:B------:R-:W-:Y:S02]  /*6610*/  ISETP.LE.U32.AND P4, PT, R4, UR11, PT ;  /* 0x0000000b04007c0c */ /* 0x000fe4000bf83070 */
[----:B------:R-:W-:Y:S01]  /*6620*/  LOP3.LUT R4, R5, 0xff, RZ, 0xc0, !PT ;  /* 0x000000ff05047812 */ /* 0x000fe200078ec0ff */
[----:B------:R-:W-:Y:S01]  /*6630*/  @!P0 FADD.FTZ R224, -R224, -RZ ;  /* 0x800000ffe0e08221 */ /* 0x000fe20000010100 */
[----:B------:R-:W-:Y:S01]  /*6640*/  LOP3.LUT R5, R10, 0xffff, RZ, 0xc0, !PT ;  /* 0x0000ffff0a057812 */ /* 0x000fe200078ec0ff */
[----:B------:R-:W-:Y:S01]  /*6650*/  @!P6 FADD.FTZ R226, -R226, -RZ ;  /* 0x800000ffe2e2e221 */ /* 0x000fe20000010100 */
[----:B------:R-:W-:Y:S02]  /*6660*/  ISETP.LE.U32.AND P3, PT, R4, UR11, PT ;  /* 0x0000000b04007c0c */ /* 0x000fe4000bf63070 */
[----:B------:R-:W-:Y:S02]  /*6670*/  LOP3.LUT R4, R6, 0xff, RZ, 0xc0, !PT ;  /* 0x000000ff06047812 */ /* 0x000fe400078ec0ff */
[----:B------:R-:W-:Y:S02]  /*6680*/  ISETP.LE.U32.AND P0, PT, R5, UR11, PT ;  /* 0x0000000b05007c0c */ /* 0x000fe4000bf03070 */
[----:B------:R-:W-:Y:S01]  /*6690*/  ISETP.LE.U32.AND P6, PT, R4, UR11, PT ;  /* 0x0000000b04007c0c */ /* 0x000fe2000bfc3070 */
[----:B------:R-:W-:Y:S01]  /*66a0*/  @!P4 FADD.FTZ R228, -R228, -RZ ;  /* 0x800000ffe4e4c221 */ /* 0x000fe20000010100 */
[--C-:B------:R-:W-:Y:S02]  /*66b0*/  SHF.R.U32.HI R4, RZ, 0x18, R6.reuse ;  /* 0x00000018ff047819 */ /* 0x100fe40000011606 */
[----:B------:R-:W-:Y:S02]  /*66c0*/  LOP3.LUT R9, R9, 0xffff, RZ, 0xc0, !PT ;  /* 0x0000ffff09097812 */ /* 0x000fe400078ec0ff */
[----:B------:R-:W-:Y:S01]  /*66d0*/  ISETP.LE.U32.AND P4, PT, R4, UR11, PT ;  /* 0x0000000b04007c0c */ /* 0x000fe2000bf83070 */
[----:B------:R-:W-:Y:S01]  /*66e0*/  @!P3 FADD.FTZ R219, -R219, -RZ ;  /* 0x800000ffdbdbb221 */ /* 0x000fe20000010100 */
[----:B------:R-:W-:Y:S02]  /*66f0*/  SHF.R.U32.HI R4, RZ, 0x8, R9 ;  /* 0x00000008ff047819 */ /* 0x000fe40000011609 */
[----:B------:R-:W-:Y:S01]  /*6700*/  LOP3.LUT R5, R14, 0xff, RZ, 0xc0, !PT ;  /* 0x000000ff0e057812 */ /* 0x000fe200078ec0ff */
[----:B------:R-:W-:Y:S01]  /*6710*/  @!P0 FADD.FTZ R221, -R221, -RZ ;  /* 0x800000ffdddd8221 */ /* 0x000fe20000010100 */
[----:B------:R-:W-:Y:S01]  /*6720*/  LOP3.LUT R4, R4, 0xffff, RZ, 0xc0, !PT ;  /* 0x0000ffff04047812 */ /* 0x000fe200078ec0ff */
[----:B------:R-:W-:Y:S01]  /*6730*/  @!P6 FADD.FTZ R220, -R220, -RZ ;  /* 0x800000ffdcdce221 */ /* 0x000fe20000010100 */
[----:B------:R-:W-:Y:S02]  /*6740*/  ISETP.LE.U32.AND P3, PT, R5, UR11, PT ;  /* 0x0000000b05007c0c */ /* 0x000fe4000bf63070 */
[----:B------:R-:W-:Y:S02]  /*6750*/  SHF.R.U32.HI R5, RZ, 0x10, R6 ;  /* 0x00000010ff057819 */ /* 0x000fe40000011606 */
[----:B------:R-:W-:Y:S01]  /*6760*/  ISETP.LE.U32.AND P0, PT, R4, UR11, PT ;  /* 0x0000000b04007c0c */ /* 0x000fe2000bf03070 */
[----:B------:R-:W-:Y:S01]  /*6770*/  @!P4 FADD.FTZ R218, -R218, -RZ ;  /* 0x800000ffdadac221 */ /* 0x000fe20000010100 */
[----:B------:R-:W-:Y:S02]  /*6780*/  LOP3.LUT R4, R5, 0xff, RZ, 0xc0, !PT ;  /* 0x000000ff05047812 */ /* 0x000fe400078ec0ff */
[----:B------:R-:W-:Y:S02]  /*6790*/  LOP3.LUT R7, R7, 0xffff, RZ, 0xc0, !PT ;  /* 0x0000ffff07077812 */ /* 0x000fe400078ec0ff */
[----:B------:R-:W-:Y:S02]  /*67a0*/  ISETP.LE.U32.AND P4, PT, R4, UR11, PT ;  /* 0x0000000b04007c0c */ /* 0x000fe4000bf83070 */
[----:B------:R-:W-:Y:S01]  /*67b0*/  SHF.R.U32.HI R4, RZ, 0x8, R15 ;  /* 0x00000008ff047819 */ /* 0x000fe2000001160f */
[----:B------:R-:W-:Y:S01]  /*67c0*/  @!P3 FADD.FTZ R217, -R217, -RZ ;  /* 0x800000ffd9d9b221 */ /* 0x000fe20000010100 */
[----:B------:R-:W-:Y:S02]  /*67d0*/  SHF.R.U32.HI R7, RZ, 0x8, R7 ;  /* 0x00000008ff077819 */ /* 0x000fe40000011607 */
[----:B------:R-:W-:Y:S01]  /*67e0*/  LOP3.LUT R4, R4, 0xffff, RZ, 0xc0, !PT ;  /* 0x0000ffff04047812 */ /* 0x000fe200078ec0ff */
[----:B------:R-:W-:Y:S01]  /*67f0*/  @!P0 FADD.FTZ R216, -R216, -RZ ;  /* 0x800000ffd8d88221 */ /* 0x000fe20000010100 */
[----:B------:R-:W-:Y:S02]  /*6800*/  LOP3.LUT R7, R7, 0xffff, RZ, 0xc0, !PT ;  /* 0x0000ffff07077812 */ /* 0x000fe400078ec0ff */
[----:B------:R-:W-:Y:S02]  /*6810*/  ISETP.LE.U32.AND P0, PT, R4, UR11, PT ;  /* 0x0000000b04007c0c */ /* 0x000fe4000bf03070 */
[----:B------:R-:W-:Y:S01]  /*6820*/  SHF.R.U32.HI R4, RZ, 0x10, R8 ;  /* 0x00000010ff047819 */ /* 0x000fe20000011608 */
[----:B------:R-:W-:Y:S01]  /*6830*/  @!P4 FADD.FTZ R142, -R142, -RZ ;  /* 0x800000ff8e8ec221 */ /* 0x000fe20000010100 */
[----:B------:R-:W-:Y:S02]  /*6840*/  ISETP.LE.U32.AND P6, PT, R7, UR11, PT ;  /* 0x0000000b07007c0c */ /* 0x000fe4000bfc3070 */
[----:B------:R-:W-:Y:S02]  /*6850*/  LOP3.LUT R4, R4, 0xff, RZ, 0xc0, !PT ;  /* 0x000000ff04047812 */ /* 0x000fe400078ec0ff */
[----:B------:R-:W-:Y:S02]  /*6860*/  LOP3.LUT R6, R6, 0xffff, RZ, 0xc0, !PT ;  /* 0x0000ffff06067812 */ /* 0x000fe400078ec0ff */
[----:B------:R-:W-:Y:S02]  /*6870*/  ISETP.LE.U32.AND P4, PT, R4, UR11, PT ;  /* 0x0000000b04007c0c */ /* 0x000fe4000bf83070 */
[----:B------:R-:W-:Y:S01]  /*6880*/  F2FP.RELU.BF16.PACK_AB R4, R223, R219 ;  /* 0x000000dbdf04723e */ /* 0x000fe200000018ff */
[----:B------:R-:W-:Y:S01]  /*6890*/  @!P0 FADD.FTZ R143, -R143, -RZ ;  /* 0x800000ff8f8f8221 */ /* 0x000fe20000010100 */
[----:B------:R-:W-:Y:S02]  /*68a0*/  SHF.R.U32.HI R5, RZ, 0x8, R6 ;  /* 0x00000008ff057819 */ /* 0x000fe40000011606 */
[----:B------:R-:W-:Y:S01]  /*68b0*/  LOP3.LUT R7, R18, 0xff, RZ, 0xc0, !PT ;  /* 0x000000ff12077812 */ /* 0x000fe200078ec0ff */
[----:B------:R1:W-:Y:S01]  /*68c0*/  STS [R240+0x13400], R4 ;  /* 0x01340004f0007388 */ /* 0x0003e20000000800 */
[----:B------:R-:W-:Y:S01]  /*68d0*/  LOP3.LUT R5, R5, 0xffff, RZ, 0xc0, !PT ;  /* 0x0000ffff05057812 */ /* 0x000fe200078ec0ff */
[----:B------:R-:W-:Y:S01]  /*68e0*/  @!P6 FADD.FTZ R140, -R140, -RZ ;  /* 0x800000ff8c8ce221 */ /* 0x000fe20000010100 */
[----:B------:R-:W-:Y:S02]  /*68f0*/  LOP3.LUT R8, R8, 0xffff, RZ, 0xc0, !PT ;  /* 0x0000ffff08087812 */ /* 0x000fe400078ec0ff */
[----:B------:R-:W-:Y:S01]  /*6900*/  ISETP.LE.U32.AND P6, PT, R5, UR11, PT ;  /* 0x0000000b05007c0c */ /* 0x000fe2000bfc3070 */
[----:B------:R-:W-:Y:S01]  /*6910*/  @!P4 FADD.FTZ R211, -R211, -RZ ;  /* 0x800000ffd3d3c221 */ /* 0x000fe20000010100 */
[----:B------:R-:W-:Y:S02]  /*6920*/  ISETP.LE.U32.AND P3, PT, R7, UR11, PT ;  /* 0x0000000b07007c0c */ /* 0x000fe4000bf63070 */
[----:B------:R-:W-:Y:S02]  /*6930*/  F2FP.RELU.BF16.PACK_AB R7, R140, R222 ;  /* 0x000000de8c07723e */ /* 0x000fe400000018ff */
[----:B------:R-:W-:Y:S02]  /*6940*/  SHF.R.U32.HI R6, RZ, 0x8, R8 ;  /* 0x00000008ff067819 */ /* 0x000fe40000011608 */
[----:B------:R-:W-:Y:S01]  /*6950*/  F2FP.RELU.BF16.PACK_AB R0, R229, R227 ;  /* 0x000000e3e500723e */ /* 0x000fe200000018ff */
[----:B------:R2:W-:Y:S01]  /*6960*/  STS [R240+0x13000], R7 ;  /* 0x01300007f0007388 */ /* 0x0005e20000000800 */
[----:B------:R-:W-:Y:S02]  /*6970*/  LOP3.LUT R6, R6, 0xffff, RZ, 0xc0, !PT ;  /* 0x0000ffff06067812 */ /* 0x000fe400078ec0ff */
[----:B------:R-:W-:Y:S01]  /*6980*/  SHF.R.U32.HI R5, RZ, 0x8, R19 ;  /* 0x00000008ff057819 */ /* 0x000fe20000011613 */
[----:B------:R-:W-:Y:S01]  /*6990*/  @!P6 FADD.FTZ R141, -R141, -RZ ;  /* 0x800000ff8d8de221 */ /* 0x000fe20000010100 */
[----:B------:R-:W-:Y:S01]  /*69a0*/  ISETP.LE.U32.AND P6, PT, R6, UR11, PT ;  /* 0x0000000b06007c0c */ /* 0x000fe2000bfc3070 */
[----:B------:R3:W-:Y:S01]  /*69b0*/  STS [R239+0x13400], R0 ;  /* 0x01340000ef007388 */ /* 0x0007e20000000800 */
[----:B------:R-:W-:Y:S01]  /*69c0*/  LOP3.LUT R5, R5, 0xffff, RZ, 0xc0, !PT ;  /* 0x0000ffff05057812 */ /* 0x000fe200078ec0ff */
[----:B------:R-:W-:Y:S01]  /*69d0*/  @!P3 FADD.FTZ R146, -R146, -RZ ;  /* 0x800000ff9292b221 */ /* 0x000fe20000010100 */
[----:B------:R-:W-:Y:S02]  /*69e0*/  F2FP.RELU.BF16.PACK_AB R6, R141, R220 ;  /* 0x000000dc8d06723e */ /* 0x000fe400000018ff */
[----:B-1----:R-:W-:Y:S02]  /*69f0*/  F2FP.RELU.BF16.PACK_AB R4, R221, R230 ;  /* 0x000000e6dd04723e */ /* 0x002fe400000018ff */
[----:B------:R-:W-:Y:S02]  /*6a00*/  ISETP.LE.U32.AND P0, PT, R5, UR11, PT ;  /* 0x0000000b05007c0c */ /* 0x000fe4000bf03070 */
[----:B------:R-:W-:Y:S01]  /*6a10*/  F2FP.RELU.BF16.PACK_AB R5, R218, R142 ;  /* 0x0000008eda05723e */ /* 0x000fe200000018ff */
[----:B------:R1:W-:Y:S01]  /*6a20*/  STS [R239+0x13000], R4 ;  /* 0x01300004ef007388 */ /* 0x0003e20000000800 */
[----:B------:R-:W-:Y:S01]  /*6a30*/  FSETP.GE.FTZ.AND P2, PT, R222, RZ, PT ;  /* 0x000000ffde00720b */ /* 0x000fe20003f56000 */
[----:B------:R-:W-:Y:S01]  /*6a40*/  @!P6 FADD.FTZ R212, -R212, -RZ ;  /* 0x800000ffd4d4e221 */ /* 0x000fe20000010100 */
[----:B------:R-:W-:Y:S01]  /*6a50*/  FSETP.GE.FTZ.AND P1, PT, R140, RZ, PT ;  /* 0x000000ff8c00720b */ /* 0x000fe20003f36000 */
[----:B------:R4:W-:Y:S01]  /*6a60*/  STS [R240+0x14000], R6 ;  /* 0x01400006f0007388 */ /* 0x0009e20000000800 */
[----:B------:R-:W-:Y:S03]  /*6a70*/  FSETP.GE.FTZ.AND P3, PT, R220, RZ, PT ;  /* 0x000000ffdc00720b */ /* 0x000fe60003f76000 */
[----:B------:R4:W-:Y:S01]  /*6a80*/  STS [R240+0x14400], R5 ;  /* 0x01440005f0007388 */ /* 0x0009e20000000800 */
[----:B--2---:R-:W-:Y:S01]  /*6a90*/  F2FP.RELU.BF16.PACK_AB R7, R143, R225 ;  /* 0x000000e18f07723e */ /* 0x004fe200000018ff */
[----:B------:R-:W-:Y:S01]  /*6aa0*/  @!P0 FADD.FTZ R147, -R147, -RZ ;  /* 0x800000ff93938221 */ /* 0x000fe20000010100 */
[----:B------:R-:W-:Y:S03]  /*6ab0*/  FSETP.GE.FTZ.AND P0, PT, R219, RZ, PT ;  /* 0x000000ffdb00720b */ /* 0x000fe60003f16000 */
[----:B------:R2:W-:Y:S01]  /*6ac0*/  STS [R239+0x14000], R7 ;  /* 0x01400007ef007388 */ /* 0x0005e20000000800 */
[----:B---3--:R-:W-:Y:S02]  /*6ad0*/  F2FP.RELU.BF16.PACK_AB R0, R228, R235 ;  /* 0x000000ebe400723e */ /* 0x008fe400000018ff */
[----:B-1----:R-:W-:Y:S02]  /*6ae0*/  F2FP.RELU.BF16.PACK_AB R4, R231, R226 ;  /* 0x000000e2e704723e */ /* 0x002fe400000018ff */
[----:B----4-:R-:W-:Y:S02]  /*6af0*/  F2FP.RELU.BF16.PACK_AB R6, R224, R217 ;  /* 0x000000d9e006723e */ /* 0x010fe400000018ff */
[----:B------:R-:W-:Y:S03]  /*6b00*/  F2FP.RELU.BF16.PACK_AB R5, R216, R232 ;  /* 0x000000e8d805723e */ /* 0x000fe600000018ff */
[----:B------:R1:W-:Y:S04]  /*6b10*/  STS [R239+0x14400], R6 ;  /* 0x01440006ef007388 */ /* 0x0003e80000000800 */
[----:B------:R3:W-:Y:S01]  /*6b20*/  STS [R241+0x13000], R5 ;  /* 0x01300005f1007388 */ /* 0x0007e20000000800 */
[----:B--2---:R-:W-:Y:S03]  /*6b30*/  F2FP.RELU.BF16.PACK_AB R7, R212, R214 ;  /* 0x000000d6d407723e */ /* 0x004fe600000018ff */
[----:B------:R2:W-:Y:S04]  /*6b40*/  STS [R241+0x13400], R4 ;  /* 0x01340004f1007388 */ /* 0x0005e80000000800 */
[----:B------:R4:W-:Y:S01]  /*6b50*/  STS [R238+0x13000], R0 ;  /* 0x01300000ee007388 */ /* 0x0009e20000000800 */
[----:B-1----:R-:W-:Y:S02]  /*6b60*/  F2FP.RELU.BF16.PACK_AB R6, R213, R211 ;  /* 0x000000d3d506723e */ /* 0x002fe400000018ff */
[----:B---3--:R-:W-:Y:S02]  /*6b70*/  F2FP.RELU.BF16.PACK_AB R5, R236, R215 ;  /* 0x000000d7ec05723e */ /* 0x008fe400000018ff */
[----:B--2---:R-:W-:Y:S03]  /*6b80*/  F2FP.RELU.BF16.PACK_AB R4, R147, R233 ;  /* 0x000000e99304723e */ /* 0x004fe600000018ff */
[----:B------:R-:W-:Y:S01]  /*6b90*/  STS [R238+0x13400], R5 ;  /* 0x01340005ee007388 */ /* 0x000fe20000000800 */
[----:B----4-:R-:W-:Y:S03]  /*6ba0*/  F2FP.RELU.BF16.PACK_AB R0, R234, R146 ;  /* 0x00000092ea00723e */ /* 0x010fe600000018ff */
        /* <DEDUP_REMOVED lines=52> */
[-C--:B------:R-:W-:Y:S08]  /*6ef0*/  HMMA.16816.F32.BF16 R28, R136, R186.reuse, R28 ;  /* 0x000000ba881c723c */ /* 0x080ff0000004181c */
[----:B------:R-:W-:Y:S01]  /*6f00*/  HMMA.16816.F32.BF16 R32, R132, R186, R32 ;  /* 0x000000ba8420723c */ /* 0x000fe20000041820 */
[----:B------:R-:W1:Y:S07]  /*6f10*/  LDSM.16.M88.4 R132, [R200+0x8000] ;  /* 0x00800000c884783b */ /* 0x000e6e0000000200 */
[-C--:B-1----:R-:W-:Y:S11]  /*6f20*/  HMMA.16816.F32.BF16 R4, R132, R188.reuse, R4 ;  /* 0x000000bc8404723c */ /* 0x082ff60000041804 */
[----:B------:R-:W-:Y:S11]  /*6f30*/  @!UPT UIADD3 URZ, URZ, URZ, URZ ;  /* 0x0000003f3f3ff290 */ /* 0x000ff6000fffe03f */
[----:B------:R-:W-:Y:S02]  /*6f40*/  @!UPT UIADD3 URZ, URZ, URZ, URZ ;  /* 0x0000003f3f3ff290 */ /* 0x000fe4000fffe03f */
[C---:B-----5:R-:W-:Y:S02]  /*6f50*/  FADD.FTZ R136, -R210.reuse, R4 ;  /* 0x00000004d2887221 */ /* 0x060fe40000010100 */
[----:B------:R-:W-:Y:S02]  /*6f60*/  FADD.FTZ R4, -R210, R5 ;  /* 0x00000005d2047221 */ /* 0x000fe40000010100 */
[C---:B------:R-:W-:Y:S01]  /*6f70*/  FADD.FTZ R0, -R209.reuse, R6 ;  /* 0x00000006d1007221 */ /* 0x040fe20000010100 */
[-C--:B------:R-:W-:Y:S01]  /*6f80*/  FSEL R5, R136, R210.reuse, P2 ;  /* 0x000000d288057208 */ /* 0x080fe20001000000 */
[----:B------:R-:W-:Y:S01]  /*6f90*/  FADD.FTZ R7, -R209, R7 ;  /* 0x00000007d1077221 */ /* 0x000fe20000010100 */
[----:B------:R-:W1:Y:S01]  /*6fa0*/  LDSM.16.M88.4 R136, [R200+0x8800] ;  /* 0x00880000c888783b */ /* 0x000e620000000200 */
[----:B------:R-:W-:Y:S02]  /*6fb0*/  FSETP.GE.FTZ.AND P2, PT, R141, RZ, PT ;  /* 0x000000ff8d00720b */ /* 0x000fe40003f56000 */
[----:B------:R-:W-:Y:S01]  /*6fc0*/  FMUL.FTZ R222, R222, R5 ;  /* 0x00000005dede7220 */ /* 0x000fe20000410000 */
[-C--:B------:R-:W-:Y:S02]  /*6fd0*/  FSEL R0, R0, R209.reuse, P0 ;  /* 0x000000d100007208 */ /* 0x080fe40000000000 */
[----:B------:R-:W-:Y:S02]  /*6fe0*/  FSETP.GE.FTZ.AND P0, PT, R223, RZ, PT ;  /* 0x000000ffdf00720b */ /* 0x000fe40003f16000 */
[----:B------:R-:W-:Y:S01]  /*6ff0*/  FSEL R4, R4, R210, P1 ;  /* 0x000000d204047208 */ /* 0x000fe20000800000 */
[----:B------:R-:W-:Y:S01]  /*7000*/  FMUL.FTZ R219, R219, R0 ;  /* 0x00000000dbdb7220 */ /* 0x000fe20000410000 */
[----:B------:R-:W-:Y:S02]  /*7010*/  FSEL R7, R7, R209, P0 ;  /* 0x000000d107077208 */ /* 0x000fe40000000000 */
[----:B------:R-:W-:Y:S01]  /*7020*/  FSETP.GE.FTZ.AND P0, PT, R218, RZ, PT ;  /* 0x000000ffda00720b */ /* 0x000fe20003f16000 */
[----:B------:R-:W-:Y:S01]  /*7030*/  FMUL.FTZ R140, R140, R4 ;  /* 0x000000048c8c7220 */ /* 0x000fe20000410000 */
[----:B------:R-:W-:Y:S01]  /*7040*/  FSETP.GE.FTZ.AND P1, PT, R142, RZ, PT ;  /* 0x000000ff8e00720b */ /* 0x000fe20003f36000 */
[----:B------:R-:W-:Y:S01]  /*7050*/  FMUL.FTZ R223, R223, R7 ;  /* 0x00000007dfdf7220 */ /* 0x000fe20000410000 */
[C---:B-1----:R-:W-:Y:S08]  /*7060*/  HMMA.16816.F32.BF16 R8, R136.reuse, R188, R8 ;  /* 0x000000bc8808723c */ /* 0x042ff00000041808 */
[-C--:B------:R-:W-:Y:S08]  /*7070*/  HMMA.16816.F32.BF16 R12, R136, R190.reuse, R12 ;  /* 0x000000be880c723c */ /* 0x080ff0000004180c */
[C---:B------:R-:W-:Y:S08]  /*7080*/  HMMA.16816.F32.BF16 R16, R132.reuse, R190, R16 ;  /* 0x000000be8410723c */ /* 0x040ff00000041810 */
[----:B------:R-:W-:Y:S01]  /*7090*/  FADD.FTZ R9, -R145, R9 ;  /* 0x0000000991097221 */ /* 0x000fe20000010100 */
[-C--:B------:R-:W-:Y:S03]  /*70a0*/  HMMA.16816.F32.BF16 R20, R132, R192.reuse, R20 ;  /* 0x000000c08414723c */ /* 0x080fe60000041814 */
[C---:B------:R-:W-:Y:S01]  /*70b0*/  FADD.FTZ R10, -R144.reuse, R10 ;  /* 0x0000000a900a7221 */ /* 0x040fe20000010100 */
[-C--:B------:R-:W-:Y:S01]  /*70c0*/  FSEL R9, R9, R145.reuse, P2 ;  /* 0x0000009109097208 */ /* 0x080fe20001000000 */
[----:B------:R-:W-:Y:S01]  /*70d0*/  FADD.FTZ R11, -R144, R11 ;  /* 0x0000000b900b7221 */ /* 0x000fe20000010100 */
[----:B------:R-:W-:Y:S01]  /*70e0*/  FSETP.GE.FTZ.AND P2, PT, R143, RZ, PT ;  /* 0x000000ff8f00720b */ /* 0x000fe20003f56000 */
[----:B------:R-:W-:Y:S01]  /*70f0*/  FADD.FTZ R5, -R145, R13 ;  /* 0x0000000d91057221 */ /* 0x000fe20000010100 */
[-C--:B------:R-:W-:Y:S01]  /*7100*/  FSEL R10, R10, R144.reuse, P1 ;  /* 0x000000900a0a7208 */ /* 0x080fe20000800000 */
[----:B------:R-:W-:Y:S01]  /*7110*/  FADD.FTZ R15, -R144, R15 ;  /* 0x0000000f900f7221 */ /* 0x000fe20000010100 */
[C---:B------:R-:W-:Y:S01]  /*7120*/  HMMA.16816.F32.BF16 R24, R136.reuse, R192, R24 ;  /* 0x000000c08818723c */ /* 0x040fe20000041818 */
[----:B------:R-:W-:Y:S01]  /*7130*/  FSETP.GE.FTZ.AND P1, PT, R217, RZ, PT ;  /* 0x000000ffd900720b */ /* 0x000fe20003f36000 */
[----:B------:R-:W-:Y:S01]  /*7140*/  FADD.FTZ R8, -R145, R8 ;  /* 0x0000000891087221 */ /* 0x000fe20000010100 */
[----:B------:R-:W-:Y:S01]  /*7150*/  FSEL R11, R11, R144, P0 ;  /* 0x000000900b0b7208 */ /* 0x000fe20000000000 */
[----:B------:R-:W-:Y:S01]  /*7160*/  FMUL.FTZ R142, R142, R10 ;  /* 0x0000000a8e8e7220 */ /* 0x000fe20000410000 */
[----:B------:R-:W-:Y:S01]  /*7170*/  FSEL R5, R5, R145, P2 ;  /* 0x0000009105057208 */ /* 0x000fe20001000000 */
[----:B------:R-:W-:Y:S01]  /*7180*/  FADD.FTZ R14, -R144, R14 ;  /* 0x0000000e900e7221 */ /* 0x000fe20000010100 */
[----:B------:R-:W-:Y:S01]  /*7190*/  FSETP.GE.FTZ.AND P0, PT, R224, RZ, PT ;  /* 0x000000ffe000720b */ /* 0x000fe20003f16000 */
[----:B------:R-:W-:Y:S01]  /*71a0*/  FMUL.FTZ R13, R218, R11 ;  /* 0x0000000bda0d7220 */ /* 0x000fe20000410000 */
[-C--:B------:R-:W-:Y:S01]  /*71b0*/  HMMA.16816.F32.BF16 R28, R136, R194.reuse, R28 ;  /* 0x000000c2881c723c */ /* 0x080fe2000004181c */
[----:B------:R1:W5:Y:S01]  /*71c0*/  LDL R218, [R1+0x10] ;  /* 0x0000100001da7983 */ /* 0x0003620000100800 */
[----:B------:R-:W-:Y:S01]  /*71d0*/  FSETP.GE.FTZ.AND P2, PT, R221, RZ, PT ;  /* 0x000000ffdd00720b */ /* 0x000fe20003f56000 */
[----:B------:R-:W-:Y:S01]  /*71e0*/  FMUL.FTZ R10, R143, R5 ;  /* 0x000000058f0a7220 */ /* 0x000fe20000410000 */
[-C--:B------:R-:W-:Y:S01]  /*71f0*/  FSEL R15, R15, R144.reuse, P0 ;  /* 0x000000900f0f7208 */ /* 0x080fe20000000000 */
[----:B------:R-:W-:Y:S01]  /*7200*/  FADD.FTZ R0, -R209, R19 ;  /* 0x00000013d1007221 */ /* 0x000fe20000010100 */
[----:B------:R1:W5:Y:S01]  /*7210*/  LDL R143, [R1+0xc] ;  /* 0x00000c00018f7983 */ /* 0x0003620000100800 */
[----:B------:R-:W-:Y:S01]  /*7220*/  FADD.FTZ R6, -R145, R12 ;  /* 0x0000000c91067221 */ /* 0x000fe20000010100 */
[----:B------:R-:W-:Y:S01]  /*7230*/  FSETP.GE.FTZ.AND P0, PT, R229, RZ, PT ;  /* 0x000000ffe500720b */ /* 0x000fe20003f16000 */
[C---:B------:R-:W-:Y:S01]  /*7240*/  FADD.FTZ R4, -R209.reuse, R18 ;  /* 0x00000012d1047221 */ /* 0x040fe20000010100 */
[----:B------:R-:W-:Y:S02]  /*7250*/  HMMA.16816.F32.BF16 R32, R132, R194, R32 ;  /* 0x000000c28420723c */ /* 0x000fe40000041820 */
[----:B------:R-:W-:Y:S01]  /*7260*/  FADD.FTZ R17, -R210, R17 ;  /* 0x00000011d2117221 */ /* 0x000fe20000010100 */
[----:B------:R-:W-:Y:S01]  /*7270*/  FSEL R8, R8, R145, P3 ;  /* 0x0000009108087208 */ /* 0x000fe20001800000 */
[----:B------:R-:W-:Y:S01]  /*7280*/  FADD.FTZ R23, -R209, R23 ;  /* 0x00000017d1177221 */ /* 0x000fe20000010100 */
[----:B------:R-:W-:Y:S01]  /*7290*/  FSETP.GE.FTZ.AND P3, PT, R225, RZ, PT ;  /* 0x000000ffe100720b */ /* 0x000fe20003f76000 */
[----:B------:R-:W-:Y:S01]  /*72a0*/  FADD.FTZ R16, -R210, R16 ;  /* 0x00000010d2107221 */ /* 0x000fe20000010100 */
[----:B------:R-:W-:Y:S01]  /*72b0*/  FSEL R14, R14, R144, P1 ;  /* 0x000000900e0e7208 */ /* 0x000fe20000800000 */
[----:B------:R-:W-:Y:S01]  /*72c0*/  FADD.FTZ R22, -R209, R22 ;  /* 0x00000016d1167221 */ /* 0x000fe20000010100 */
[----:B------:R-:W-:Y:S03]  /*72d0*/  FSETP.GE.FTZ.AND P1, PT, R227, RZ, PT ;  /* 0x000000ffe300720b */ /* 0x000fe60003f36000 */
[----:B------:R-:W-:Y:S01]  /*72e0*/  FADD.FTZ R21, -R210, R21 ;  /* 0x00000015d2157221 */ /* 0x000fe20000010100 */
[----:B------:R-:W-:Y:S01]  /*72f0*/  FSEL R0, R0, R209, P0 ;  /* 0x000000d100007208 */ /* 0x000fe20000000000 */
[----:B------:R-:W-:Y:S01]  /*7300*/  FADD.FTZ R24, -R145, R24 ;  /* 0x0000001891187221 */ /* 0x000fe20000010100 */
[----:B------:R-:W-:Y:S01]  /*7310*/  FSEL R6, R6, R145, P3 ;  /* 0x0000009106067208 */ /* 0x000fe20001800000 */
[----:B------:R-:W-:Y:S01]  /*7320*/  FADD.FTZ R20, -R210, R20 ;  /* 0x00000014d2147221 */ /* 0x000fe20000010100 */
[-C--:B------:R-:W-:Y:S01]  /*7330*/  FSEL R4, R4, R209.reuse, P1 ;  /* 0x000000d104047208 */ /* 0x080fe20000800000 */
[----:B------:R-:W-:Y:S01]  /*7340*/  FMUL.FTZ R11, R229, R0 ;  /* 0x00000000e50b7220 */ /* 0x000fe20000410000 */
[----:B------:R-:W-:Y:S01]  /*7350*/  FSETP.GE.FTZ.AND P0, PT, R231, RZ, PT ;  /* 0x000000ffe700720b */ /* 0x000fe20003f16000 */
[----:B------:R-:W-:Y:S01]  /*7360*/  FMUL.FTZ R225, R225, R6 ;  /* 0x00000006e1e17220 */ /* 0x000fe20000410000 */
[----:B------:R-:W-:Y:S01]  /*7370*/  FSETP.GE.FTZ.AND P3, PT, R230, RZ, PT ;  /* 0x000000ffe600720b */ /* 0x000fe20003f76000 */
[----:B------:R-:W-:Y:S01]  /*7380*/  FMUL.FTZ R227, R227, R4 ;  /* 0x00000004e3e37220 */ /* 0x000fe20000410000 */
[----:B------:R-:W-:Y:S01]  /*7390*/  FSETP.GE.FTZ.AND P1, PT, R226, RZ, PT ;  /* 0x000000ffe200720b */ /* 0x000fe20003f36000 */
[----:B------:R-:W-:Y:S01]  /*73a0*/  FADD.FTZ R26, -R144, R26 ;  /* 0x0000001a901a7221 */ /* 0x000fe20000010100 */
[----:B------:R-:W-:Y:S01]  /*73b0*/  FSEL R5, R17, R210, P2 ;  /* 0x000000d211057208 */ /* 0x000fe20001000000 */
[----:B------:R-:W-:Y:S01]  /*73c0*/  FADD.FTZ R25, -R145, R25 ;  /* 0x0000001991197221 */ /* 0x000fe20000010100 */
[----:B------:R-:W-:Y:S01]  /*73d0*/  FSETP.GE.FTZ.AND P2, PT, R216, RZ, PT ;  /* 0x000000ffd800720b */ /* 0x000fe20003f56000 */
[----:B------:R-:W-:Y:S01]  /*73e0*/  FMUL.FTZ R220, R220, R8 ;  /* 0x00000008dcdc7220 */ /* 0x000fe20000410000 */
[----:B------:R-:W-:Y:S01]  /*73f0*/  FSEL R0, R23, R209, P0 ;  /* 0x000000d117007208 */ /* 0x000fe20000000000 */
[----:B------:R-:W-:Y:S01]  /*7400*/  FMUL.FTZ R12, R221, R5 ;  /* 0x00000005dd0c7220 */ /* 0x000fe20000410000 */
[----:B------:R-:W-:Y:S01]  /*7410*/  FSEL R6, R16, R210, P3 ;  /* 0x000000d210067208 */ /* 0x000fe20001800000 */
[----:B------:R-:W-:Y:S01]  /*7420*/  FADD.FTZ R27, -R144, R27 ;  /* 0x0000001b901b7221 */ /* 0x000fe20000010100 */
[----:B------:R-:W-:Y:S01]  /*7430*/  FSEL R4, R22, R209, P1 ;  /* 0x000000d116047208 */ /* 0x000fe20000800000 */
[----:B------:R-:W-:Y:S01]  /*7440*/  FMUL.FTZ R231, R231, R0 ;  /* 0x00000000e7e77220 */ /* 0x000fe20000410000 */
[----:B------:R-:W-:Y:S01]  /*7450*/  FSETP.GE.FTZ.AND P1, PT, R214, RZ, PT ;  /* 0x000000ffd600720b */ /* 0x000fe20003f36000 */
[----:B------:R-:W-:Y:S01]  /*7460*/  FMUL.FTZ R230, R230, R6 ;  /* 0x00000006e6e67220 */ /* 0x000fe20000410000 */
[----:B------:R-:W-:Y:S01]  /*7470*/  FSETP.GE.FTZ.AND P3, PT, R232, RZ, PT ;  /* 0x000000ffe800720b */ /* 0x000fe20003f76000 */
[----:B------:R-:W-:Y:S01]  /*7480*/  FADD.FTZ R30, -R144, R30 ;  /* 0x0000001e901e7221 */ /* 0x000fe20000010100 */
[----:B------:R-:W-:Y:S01]  /*7490*/  FSEL R5, R21, R210, P2 ;  /* 0x000000d215057208 */ /* 0x000fe20001000000 */
[----:B------:R-:W-:Y:S01]  /*74a0*/  FMUL.FTZ R226, R226, R4 ;  /* 0x00000004e2e27220 */ /* 0x000fe20000410000 */
[----:B------:R-:W-:Y:S01]  /*74b0*/  FSETP.GE.FTZ.AND P0, PT, R211, RZ, PT ;  /* 0x000000ffd300720b */ /* 0x000fe20003f16000 */
[----:B------:R-:W-:Y:S01]  /*74c0*/  FMUL.FTZ R141, R141, R9 ;  /* 0x000000098d8d7220 */ /* 0x000fe20000410000 */
[----:B------:R-:W-:Y:S01]  /*74d0*/  FSEL R0, R24, R145, P1 ;  /* 0x0000009118007208 */ /* 0x000fe20000800000 */
[----:B------:R-:W-:Y:S01]  /*74e0*/  FMUL.FTZ R8, R216, R5 ;  /* 0x00000005d8087220 */ /* 0x000fe20000410000 */
[----:B------:R-:W-:Y:S01]  /*74f0*/  FSEL R6, R20, R210, P3 ;  /* 0x000000d214067208 */ /* 0x000fe20001800000 */
[----:B------:R-:W-:Y:S01]  /*7500*/  FMUL.FTZ R217, R217, R14 ;  /* 0x0000000ed9d97220 */ /* 0x000fe20000410000 */
[----:B------:R-:W-:Y:S01]  /*7510*/  FSETP.GE.FTZ.AND P3, PT, R212, RZ, PT ;  /* 0x000000ffd400720b */ /* 0x000fe20003f76000 */
[----:B------:R-:W-:Y:S01]  /*7520*/  FMUL.FTZ R214, R214, R0 ;  /* 0x00000000d6d67220 */ /* 0x000fe20000410000 */
[----:B------:R-:W-:Y:S01]  /*7530*/  FSEL R5, R26, R144, P0 ;  /* 0x000000901a057208 */ /* 0x000fe20000000000 */
[----:B------:R-:W-:Y:S01]  /*7540*/  FADD.FTZ R0, -R145, R28 ;  /* 0x0000001c91007221 */ /* 0x000fe20000010100 */
[----:B------:R-:W-:Y:S01]  /*7550*/  FSETP.GE.FTZ.AND P0, PT, R234, RZ, PT ;  /* 0x000000ffea00720b */ /* 0x000fe20003f16000 */
[----:B------:R-:W-:Y:S01]  /*7560*/  FMUL.FTZ R232, R232, R6 ;  /* 0x00000006e8e87220 */ /* 0x000fe20000410000 */
[----:B------:R-:W-:Y:S01]  /*7570*/  FSETP.GE.FTZ.AND P2, PT, R147, RZ, PT ;  /* 0x000000ff9300720b */ /* 0x000fe20003f56000 */
[----:B------:R-:W-:Y:S01]  /*7580*/  FMUL.FTZ R9, R224, R15 ;  /* 0x0000000fe0097220 */ /* 0x000fe20000410000 */
[----:B------:R-:W-:Y:S01]  /*7590*/  FSEL R6, R25, R145, P3 ;  /* 0x0000009119067208 */ /* 0x000fe20001800000 */
[----:B------:R-:W-:Y:S01]  /*75a0*/  FMUL.FTZ R211, R211, R5 ;  /* 0x00000005d3d37220 */ /* 0x000fe20000410000 */
[----:B------:R-:W-:Y:S02]  /*75b0*/  FSETP.GE.FTZ.AND P3, PT, R233, RZ, PT ;  /* 0x000000ffe900720b */ /* 0x000fe40003f76000 */
[----:B------:R-:W-:Y:S01]  /*75c0*/  FSETP.GE.FTZ.AND P1, PT, R213, RZ, PT ;  /* 0x000000ffd500720b */ /* 0x000fe20003f36000 */
[----:B------:R-:W-:Y:S01]  /*75d0*/  FMUL.FTZ R212, R212, R6 ;  /* 0x00000006d4d47220 */ /* 0x000fe20000410000 */
[----:B------:R-:W-:Y:S02]  /*75e0*/  FSEL R0, R0, R145, P3 ;  /* 0x0000009100007208 */ /* 0x000fe40001800000 */
[----:B------:R-:W-:Y:S02]  /*75f0*/  FSEL R4, R27, R144, P1 ;  /* 0x000000901b047208 */ /* 0x000fe40000800000 */
[----:B------:R-:W-:Y:S01]  /*7600*/  FSETP.GE.FTZ.AND P1, PT, R146, RZ, PT ;  /* 0x000000ff9200720b */ /* 0x000fe20003f36000 */
[----:B------:R-:W-:Y:S01]  /*7610*/  FMUL.FTZ R20, R233, R0 ;  /* 0x00000000e9147220 */ /* 0x000fe20000410000 */
[----:B------:R-:W-:Y:S01]  /*7620*/  FSETP.GE.FTZ.AND P3, PT, R228, RZ, PT ;  /* 0x000000ffe400720b */ /* 0x000fe20003f76000 */
[----:B------:R-:W-:Y:S01]  /*7630*/  FADD.FTZ R0, -R209, R34 ;  /* 0x00000022d1007221 */ /* 0x000fe20000010100 */
[----:B------:R-:W-:Y:S01]  /*7640*/  FSEL R30, R30, R144, P1 ;  /* 0x000000901e1e7208 */ /* 0x000fe20000800000 */
[----:B------:R-:W-:Y:S01]  /*7650*/  @P0 FADD.FTZ R144, -R144, R31 ;  /* 0x0000001f90900221 */ /* 0x000fe20000010100 */
[----:B------:R-:W-:Y:S01]  /*7660*/  FSETP.GE.FTZ.AND P0, PT, R215, RZ, PT ;  /* 0x000000ffd700720b */ /* 0x000fe20003f16000 */
[----:B------:R-:W-:Y:S01]  /*7670*/  @P2 FADD.FTZ R145, -R145, R29 ;  /* 0x0000001d91912221 */ /* 0x000fe20000010100 */
[----:B------:R-:W-:Y:S01]  /*7680*/  FSETP.GE.FTZ.AND P2, PT, R236, RZ, PT ;  /* 0x000000ffec00720b */ /* 0x000fe20003f56000 */
[----:B------:R-:W-:Y:S01]  /*7690*/  FMUL.FTZ R213, R213, R4 ;  /* 0x00000004d5d57220 */ /* 0x000fe20000410000 */
[----:B------:R-:W-:Y:S01]  /*76a0*/  FSEL R0, R0, R209, P0 ;  /* 0x000000d100007208 */ /* 0x000fe20000000000 */
[----:B------:R-:W-:Y:S01]  /*76b0*/  FADD.FTZ R4, -R210, R32 ;  /* 0x00000020d2047221 */ /* 0x000fe20000010100 */
[----:B------:R-:W-:Y:S01]  /*76c0*/  PLOP3.LUT P0, PT, PT, PT, UP2, 0x80, 0x0 ;  /* 0x000000000000781c */ /* 0x000fe20003f0f028 */
[----:B------:R-:W-:Y:S01]  /*76d0*/  FMUL.FTZ R30, R146, R30 ;  /* 0x0000001e921e7220 */ /* 0x000fe20000410000 */
[----:B------:R-:W-:Y:S01]  /*76e0*/  FSETP.GE.FTZ.AND P1, PT, R235, RZ, PT ;  /* 0x000000ffeb00720b */ /* 0x000fe20003f36000 */
[----:B------:R-:W-:Y:S02]  /*76f0*/  FMUL.FTZ R215, R215, R0 ;  /* 0x00000000d7d77220 */ /* 0x000fe40000410000 */
[----:B------:R-:W-:Y:S01]  /*7700*/  FMUL.FTZ R18, R147, R145 ;  /* 0x0000009193127220 */ /* 0x000fe20000410000 */
[----:B------:R-:W-:Y:S01]  /*7710*/  FSEL R4, R4, R210, P1 ;  /* 0x000000d204047208 */ /* 0x000fe20000800000 */
[----:B------:R-:W-:Y:S02]  /*7720*/  @P3 FADD.FTZ R210, -R210, R33 ;  /* 0x00000021d2d23221 */ /* 0x000fe40000010100 */
[----:B------:R-:W-:Y:S02]  /*7730*/  @P2 FADD.FTZ R209, -R209, R35 ;  /* 0x00000023d1d12221 */ /* 0x000fe40000010100 */
        /* <DEDUP_REMOVED lines=53> */
.L_x_428:
        /* <DEDUP_REMOVED lines=138> */
.L_x_429:
[----:B------:R2:W3:Y:S01]  /*8330*/  LDL R145, [R1+0x4] ;  /* 0x0000040001917983 */ /* 0x0004e20000100800 */
[----:B-1----:R-:W-:Y:S01]  /*8340*/  @P0 IADD3 R4, R249, -0x40, RZ ;  /* 0xffffffc0f9040810 */ /* 0x002fe20007ffe0ff */
[----:B------:R-:W-:Y:S01]  /*8350*/  IMAD.MOV.U32 R5, RZ, RZ, 0x4 ;  /* 0x00000004ff057424 */ /* 0x000fe200078e00ff */
[----:B------:R-:W-:Y:S01]  /*8360*/  @UP2 UIADD3 UR9, UP0, UR12, -0x100, URZ ;  /* 0xffffff000c092890 */ /* 0x000fe2000ff1e03f */
[----:B------:R2:W4:Y:S01]  /*8370*/  LDL R146, [R1] ;  /* 0x0000000001927983 */ /* 0x0005220000100800 */
[----:B------:R-:W-:Y:S01]  /*8380*/  IMAD.MOV.U32 R142, RZ, RZ, c[0x0][0x22c] ;  /* 0x00008b00ff8e7624 */ /* 0x000fe200078e00ff */
[----:B------:R-:W-:Y:S01]  /*8390*/  UISETP.GT.AND UP1, UPT, UR7, UR18, UPT ;  /* 0x000000120700728c */ /* 0x000fe2000bf24270 */
[----:B------:R-:W-:Y:S01]  /*83a0*/  @P0 IMAD.WIDE R140, R4, R5, UR12 ;  /* 0x0000000c048c0e25 */ /* 0x000fe2000f8e0205 */
[----:B------:R2:W2:Y:S01]  /*83b0*/  LDL R147, [R1+0x8] ;  /* 0x0000080001937983 */ /* 0x0004a20000100800 */
[----:B------:R-:W-:Y:S02]  /*83c0*/  @UP2 UIADD3.X UR8, UR13, -0x1, URZ, UP0, !UPT ;  /* 0xffffffff0d082890 */ /* 0x000fe400087fe43f */
[----:B------:R-:W-:Y:S01]  /*83d0*/  IMAD R142, R142, c[0x0][0x1c0], RZ ;  /* 0x000070008e8e7a24 */ /* 0x000fe200078e02ff */
[----:B------:R-:W-:Y:S01]  /*83e0*/  LDSM.16.M88.4 R24, [R201] ;  /* 0x00000000c918783b */ /* 0x000fe20000000200 */
[----:B------:R-:W-:Y:S01]  /*83f0*/  IMAD.MOV.U32 R209, RZ, RZ, c[0x0][0x22c] ;  /* 0x00008b00ffd17624 */ /* 0x000fe200078e00ff */
[----:B------:R-:W-:Y:S01]  /*8400*/  @UP2 UMOV UR12, UR9 ;  /* 0x00000009000c2c82 */ /* 0x000fe20008000000 */
[----:B------:R-:W-:Y:S01]  /*8410*/  IMAD.U32 R142, R142, -0x40, RZ ;  /* 0xffffffc08e8e7824 */ /* 0x000fe200078e00ff */
[----:B------:R-:W1:Y:S01]  /*8420*/  LDSM.16.MT88.4 R8, [R0+0x9000] ;  /* 0x009000000008783b */ /* 0x000e620000004200 */
[----:B------:R-:W-:Y:S01]  /*8430*/  IMAD R209, R209, c[0x0][0x1c0], RZ ;  /* 0x00007000d1d17a24 */ /* 0x000fe200078e02ff */
[----:B------:R-:W-:Y:S01]  /*8440*/  @UP2 UMOV UR13, UR8 ;  /* 0x00000008000d2c82 */ /* 0x000fe20008000000 */
[----:B------:R-:W-:Y:S01]  /*8450*/  IMAD.MOV.U32 R210, RZ, RZ, c[0x0][0x22c] ;  /* 0x00008b00ffd27624 */ /* 0x000fe200078e00ff */
[----:B------:R-:W1:Y:S01]  /*8460*/  LDSM.16.MT88.4 R16, [R0+0xb000] ;  /* 0x00b000000010783b */ /* 0x000e620000004200 */
[C---:B------:R-:W-:Y:S01]  /*8470*/  LEA R212, P1, R142.reuse, R246, 0x2 ;  /* 0x000000f68ed47211 */ /* 0x040fe200078210ff */
[----:B------:R-:W-:Y:S01]  /*8480*/  IMAD R209, R209, 0x18, RZ ;  /* 0x00000018d1d17824 */ /* 0x000fe200078e02ff */
[----:B------:R-:W-:Y:S01]  /*8490*/  ULOP3.LUT UR8, UR7, 0x1, URZ, 0xc0, !UPT ;  /* 0x0000000107087892 */ /* 0x000fe2000f8ec03f */
[----:B------:R-:W1:Y:S01]  /*84a0*/  LDSM.16.MT88.4 R28, [R0+0xd000] ;  /* 0x00d00000001c783b */ /* 0x000e620000004200 */
[----:B------:R-:W-:Y:S01]  /*84b0*/  LEA.HI.X.SX32 R211, R142, R247, 0x2, P1 ;  /* 0x000000f78ed37211 */ /* 0x000fe200008f16ff */
[----:B------:R-:W-:Y:S01]  /*84c0*/  IMAD.MOV.U32 R142, RZ, RZ, c[0x0][0x22c] ;  /* 0x00008b00ff8e7624 */ /* 0x000fe200078e00ff */
[----:B------:R-:W-:Y:S01]  /*84d0*/  UISETP.NE.U32.AND UP0, UPT, UR8, 0x1, UPT ;  /* 0x000000010800788c */ /* 0x000fe2000bf05070 */
[----:B------:R-:W-:Y:S01]  /*84e0*/  LDSM.16.M88.4 R32, [R202] ;  /* 0x00000000ca20783b */ /* 0x000fe20000000200 */
[----:B------:R-:W-:Y:S01]  /*84f0*/  IMAD R210, R210, c[0x0][0x1c0], RZ ;  /* 0x00007000d2d27a24 */ /* 0x000fe200078e02ff */
[----:B------:R-:W-:Y:S01]  /*8500*/  UIADD3 UR7, UR7, -0x1, URZ ;  /* 0xffffffff07077890 */ /* 0x000fe2000fffe03f */
[----:B------:R-:W-:Y:S01]  /*8510*/  IMAD R142, R142, c[0x0][0x1c0], RZ ;  /* 0x000070008e8e7a24 */ /* 0x000fe200078e02ff */
[----:B------:R-:W1:Y:S01]  /*8520*/  LDSM.16.MT88.4 R132, [R0+0x9400] ;  /* 0x009400000084783b */ /* 0x000e620000004200 */
[----:B------:R-:W-:Y:S02]  /*8530*/  IMAD.SHL.U32 R210, R210, 0x8, RZ ;  /* 0x00000008d2d27824 */ /* 0x000fe400078e00ff */
[----:B------:R-:W-:Y:S01]  /*8540*/  IMAD.SHL.U32 R142, R142, 0x8, RZ ;  /* 0x000000088e8e7824 */ /* 0x000fe200078e00ff */
[----:B------:R-:W1:Y:S04]  /*8550*/  LDSM.16.MT88.4 R136, [R0+0xb400] ;  /* 0x00b400000088783b */ /* 0x000e680000004200 */
[----:B------:R1:W5:Y:S02]  /*8560*/  @P0 LDG.E R252, [R140.64+0x80] ;  /* 0x000080048cfc0981 */ /* 0x000364000c1e1900 */
[C---:B-1----:R-:W-:Y:S08]  /*8570*/  HMMA.16816.F32.BF16 R4, R24.reuse, R8, RZ ;  /* 0x000000081804723c */ /* 0x042ff000000418ff */
[C---:B------:R-:W-:Y:S08]  /*8580*/  HMMA.16816.F32.BF16 R8, R24.reuse, R10, RZ ;  /* 0x0000000a1808723c */ /* 0x040ff000000418ff */
[C---:B------:R-:W-:Y:S08]  /*8590*/  HMMA.16816.F32.BF16 R12, R24.reuse, R16, RZ ;  /* 0x00000010180c723c */ /* 0x040ff000000418ff */
[C---:B------:R-:W-:Y:S08]  /*85a0*/  HMMA.16816.F32.BF16 R16, R24.reuse, R18, RZ ;  /* 0x000000121810723c */ /* 0x040ff000000418ff */
[C---:B------:R-:W-:Y:S08]  /*85b0*/  HMMA.16816.F32.BF16 R20, R24.reuse, R28, RZ ;  /* 0x0000001c1814723c */ /* 0x040ff000000418ff */
[----:B------:R-:W-:Y:S01]  /*85c0*/  HMMA.16816.F32.BF16 R24, R24, R30, RZ ;  /* 0x0000001e1818723c */ /* 0x000fe200000418ff */
[----:B------:R-:W1:Y:S07]  /*85d0*/  LDSM.16.MT88.4 R28, [R0+0xd400] ;  /* 0x00d40000001c783b */ /* 0x000e6e0000004200 */
[C---:B------:R-:W-:Y:S08]  /*85e0*/  HMMA.16816.F32.BF16 R4, R32.reuse, R132, R4 ;  /* 0x000000842004723c */ /* 0x040ff00000041804 */
[C---:B------:R-:W-:Y:S01]  /*85f0*/  HMMA.16816.F32.BF16 R8, R32.reuse, R134, R8 ;  /* 0x000000862008723c */ /* 0x040fe20000041808 */
[----:B------:R-:W-:Y:S07]  /*8600*/  LDSM.16.M88.4 R132, [R204] ;  /* 0x00000000cc84783b */ /* 0x000fee0000000200 */
[C---:B------:R-:W-:Y:S08]  /*8610*/  HMMA.16816.F32.BF16 R12, R32.reuse, R136, R12 ;  /* 0x00000088200c723c */ /* 0x040ff0000004180c */
[C---:B------:R-:W-:Y:S01]  /*8620*/  HMMA.16816.F32.BF16 R16, R32.reuse, R138, R16 ;  /* 0x0000008a2010723c */ /* 0x040fe20000041810 */
[----:B------:R-:W1:Y:S07]  /*8630*/  LDSM.16.MT88.4 R136, [R0+0x9800] ;  /* 0x009800000088783b */ /* 0x000e6e0000004200 */
[C---:B-1----:R-:W-:Y:S08]  /*8640*/  HMMA.16816.F32.BF16 R20, R32.reuse, R28, R20 ;  /* 0x0000001c2014723c */ /* 0x042ff00000041814 */
[----:B------:R-:W-:Y:S01]  /*8650*/  HMMA.16816.F32.BF16 R24, R32, R30, R24 ;  /* 0x0000001e2018723c */ /* 0x000fe20000041818 */
[----:B------:R-:W1:Y:S04]  /*8660*/  LDSM.16.MT88.4 R28, [R0+0xb800] ;  /* 0x00b80000001c783b */ /* 0x000e680000004200 */
[----:B------:R-:W1:Y:S03]  /*8670*/  LDSM.16.MT88.4 R32, [R0+0xd800] ;  /* 0x00d800000020783b */ /* 0x000e660000004200 */
[C---:B------:R-:W-:Y:S08]  /*8680*/  HMMA.16816.F32.BF16 R4, R132.reuse, R136, R4 ;  /* 0x000000888404723c */ /* 0x040ff00000041804 */
[C---:B------:R-:W-:Y:S01]  /*8690*/  HMMA.16816.F32.BF16 R8, R132.reuse, R138, R8 ;  /* 0x0000008a8408723c */ /* 0x040fe20000041808 */
[----:B------:R-:W-:Y:S07]  /*86a0*/  LDSM.16.MT88.4 R136, [R0+0x9c00] ;  /* 0x009c00000088783b */ /* 0x000fee0000004200 */
[C---:B-1----:R-:W-:Y:S08]  /*86b0*/  HMMA.16816.F32.BF16 R12, R132.reuse, R28, R12 ;  /* 0x0000001c840c723c */ /* 0x042ff0000004180c */
[C---:B------:R-:W-:Y:S01]  /*86c0*/  HMMA.16816.F32.BF16 R16, R132.reuse, R30, R16 ;  /* 0x0000001e8410723c */ /* 0x040fe20000041810 */
[----:B------:R-:W1:Y:S07]  /*86d0*/  LDSM.16.M88.4 R28, [R203] ;  /* 0x00000000cb1c783b */ /* 0x000e6e0000000200 */
[C---:B------:R-:W-:Y:S08]  /*86e0*/  HMMA.16816.F32.BF16 R20, R132.reuse, R32, R20 ;  /* 0x000000208414723c */ /* 0x040ff00000041814 */
[----:B------:R-:W-:Y:S01]  /*86f0*/  HMMA.16816.F32.BF16 R24, R132, R34, R24 ;  /* 0x000000228418723c */ /* 0x000fe20000041818 */
[----:B------:R-:W1:Y:S04]  /*8700*/  LDSM.16.MT88.4 R32, [R0+0xbc00] ;  /* 0x00bc00000020783b */ /* 0x000e680000004200 */
[----:B------:R-:W1:Y:S03]  /*8710*/  LDSM.16.MT88.4 R132, [R0+0xdc00] ;  /* 0x00dc00000084783b */ /* 0x000e660000004200 */
[C---:B-1----:R-:W-:Y:S08]  /*8720*/  HMMA.16816.F32.BF16 R4, R28.reuse, R136, R4 ;  /* 0x000000881c04723c */ /* 0x042ff00000041804 */
[C---:B------:R-:W-:Y:S01]  /*8730*/  HMMA.16816.F32.BF16 R8, R28.reuse, R138, R8 ;  /* 0x0000008a1c08723c */ /* 0x040fe20000041808 */
[----:B------:R-:W-:Y:S07]  /*8740*/  LDSM.16.MT88.4 R136, [R0+0xa000] ;  /* 0x00a000000088783b */ /* 0x000fee0000004200 */
[C---:B------:R-:W-:Y:S08]  /*8750*/  HMMA.16816.F32.BF16 R12, R28.reuse, R32, R12 ;  /* 0x000000201c0c723c */ /* 0x040ff0000004180c */
[C---:B------:R-:W-:Y:S01]  /*8760*/  HMMA.16816.F32.BF16 R16, R28.reuse, R34, R16 ;  /* 0x000000221c10723c */ /* 0x040fe20000041810 */
[----:B------:R-:W1:Y:S07]  /*8770*/  LDSM.16.M88.4 R32, [R201+0x2000] ;  /* 0x00200000c920783b */ /* 0x000e6e0000000200 */
[C---:B------:R-:W-:Y:S08]  /*8780*/  HMMA.16816.F32.BF16 R20, R28.reuse, R132, R20 ;  /* 0x000000841c14723c */ /* 0x040ff00000041814 */
[----:B------:R-:W-:Y:S01]  /*8790*/  HMMA.16816.F32.BF16 R24, R28, R134, R24 ;  /* 0x000000861c18723c */ /* 0x000fe20000041818 */
[----:B------:R-:W2:Y:S04]  /*87a0*/  LDSM.16.MT88.4 R28, [R0+0xc000] ;  /* 0x00c00000001c783b */ /* 0x000ea80000004200 */
[----:B------:R-:W2:Y:S03]  /*87b0*/  LDSM.16.MT88.4 R132, [R0+0xe000] ;  /* 0x00e000000084783b */ /* 0x000ea60000004200 */
[C---:B-1----:R-:W-:Y:S01]  /*87c0*/  HMMA.16816.F32.BF16 R4, R32.reuse, R136, R4 ;  /* 0x000000882004723c */ /* 0x042fe20000041804 */
[----:B---3--:R-:W3:Y:S04]  /*87d0*/  @P0 LDG.E R145, [R140.64+0x20] ;  /* 0x000020048c910981 */ /* 0x008ee8000c1e1900 */
[----:B----4-:R-:W4:Y:S03]  /*87e0*/  @P0 LDG.E R146, [R140.64+0xa0] ;  /* 0x0000a0048c920981 */ /* 0x010f26000c1e1900 */
[C---:B------:R-:W-:Y:S01]  /*87f0*/  HMMA.16816.F32.BF16 R8, R32.reuse, R138, R8 ;  /* 0x0000008a2008723c */ /* 0x040fe20000041808 */
[----:B--2---:R-:W2:Y:S04]  /*8800*/  @P0 LDG.E R147, [R140.64] ;  /* 0x000000048c930981 */ /* 0x004ea8000c1e1900 */
[----:B------:R-:W-:Y:S03]  /*8810*/  LDSM.16.MT88.4 R136, [R0+0xa400] ;  /* 0x00a400000088783b */ /* 0x000fe60000004200 */
[C---:B------:R-:W-:Y:S08]  /*8820*/  HMMA.16816.F32.BF16 R12, R32.reuse, R28, R12 ;  /* 0x0000001c200c723c */ /* 0x040ff0000004180c */
[C---:B------:R-:W-:Y:S01]  /*8830*/  HMMA.16816.F32.BF16 R16, R32.reuse, R30, R16 ;  /* 0x0000001e2010723c */ /* 0x040fe20000041810 */
[----:B------:R-:W1:Y:S07]  /*8840*/  LDSM.16.M88.4 R28, [R202+0x2000] ;  /* 0x00200000ca1c783b */ /* 0x000e6e0000000200 */
        /* <DEDUP_REMOVED lines=23> */
[----:B------:R1:W1:Y:S03]  /*89c0*/  LDSM.16.MT88.4 R132, [R0+0xec00] ;  /* 0x00ec00000084783b */ /* 0x0002660000004200 */
[C---:B-1----:R-:W-:Y:S01]  /*89d0*/  HMMA.16816.F32.BF16 R4, R28.reuse, R136, R4 ;  /* 0x000000881c04723c */ /* 0x042fe20000041804 */
[----:B------:R-:W-:Y:S04]  /*89e0*/  IMAD.MOV.U32 R0, RZ, RZ, c[0x0][0x22c] ;  /* 0x00008b00ff007624 */ /* 0x000fe800078e00ff */
[----:B------:R-:W-:Y:S03]  /*89f0*/  IMAD R0, R0, c[0x0][0x1c0], RZ ;  /* 0x0000700000007a24 */ /* 0x000fe600078e02ff */
[C---:B------:R-:W-:Y:S04]  /*8a00*/  HMMA.16816.F32.BF16 R8, R28.reuse, R138, R8 ;  /* 0x0000008a1c08723c */ /* 0x040fe80000041808 */
[----:B------:R-:W-:Y:S04]  /*8a10*/  IMAD R0, R0, 0x30, RZ ;  /* 0x0000003000007824 */ /* 0x000fe800078e02ff */
[C---:B------:R-:W-:Y:S07]  /*8a20*/  HMMA.16816.F32.BF16 R12, R28.reuse, R32, R12 ;  /* 0x000000201c0c723c */ /* 0x040fee000004180c */
[----:B------:R-:W-:Y:S01]  /*8a30*/  IMAD.MOV.U32 R32, RZ, RZ, R212 ;  /* 0x000000ffff207224 */ /* 0x000fe200078e00d4 */
[C---:B------:R-:W-:Y:S04]  /*8a40*/  HMMA.16816.F32.BF16 R16, R28.reuse, R34, R16 ;  /* 0x000000221c10723c */ /* 0x040fe80000041810 */
[----:B------:R-:W-:Y:S03]  /*8a50*/  IMAD.MOV.U32 R33, RZ, RZ, R211 ;  /* 0x000000ffff217224 */ /* 0x000fe600078e00d3 */
[CC--:B------:R-:W-:Y:S01]  /*8a60*/  LEA R34, P1, R142.reuse, R32.reuse, 0x2 ;  /* 0x000000208e227211 */ /* 0x0c0fe200078210ff */
[C---:B------:R-:W-:Y:S01]  /*8a70*/  HMMA.16816.F32.BF16 R20, R28.reuse, R132, R20 ;  /* 0x000000841c14723c */ /* 0x040fe20000041814 */
[----:B------:R1:W-:Y:S03]  /*8a80*/  RED.E.ADD.F32.FTZ.RN.STRONG.GPU [R32.64], R4 ;  /* 0x000000042000798e */ /* 0x0003e6000c10e784 */
[-C--:B------:R-:W-:Y:S03]  /*8a90*/  LEA.HI.X.SX32 R35, R142, R33.reuse, 0x2, P1 ;  /* 0x000000218e237211 */ /* 0x080fe600008f16ff */
[CC--:B------:R-:W-:Y:S01]  /*8aa0*/  LEA R132, P1, R209.reuse, R32.reuse, 0x2 ;  /* 0x00000020d1847211 */ /* 0x0c0fe200078210ff */
[----:B------:R-:W-:Y:S01]  /*8ab0*/  HMMA.16816.F32.BF16 R24, R28, R134, R24 ;  /* 0x000000861c18723c */ /* 0x000fe20000041818 */
[----:B------:R1:W-:Y:S03]  /*8ac0*/  RED.E.ADD.F32.FTZ.RN.STRONG.GPU [R34.64], R5 ;  /* 0x000000052200798e */ /* 0x0003e6000c10e784 */
[-C--:B------:R-:W-:Y:S01]  /*8ad0*/  LEA.HI.X.SX32 R133, R209, R33.reuse, 0x2, P1 ;  /* 0x00000021d1857211 */ /* 0x080fe200008f16ff */
[----:B------:R-:W-:Y:S04]  /*8ae0*/  IMAD.MOV.U32 R209, RZ, RZ, c[0x0][0x22c] ;  /* 0x00008b00ffd17624 */ /* 0x000fe800078e00ff */
[----:B------:R-:W-:Y:S04]  /*8af0*/  IMAD R209, R209, c[0x0][0x1c0], RZ ;  /* 0x00007000d1d17a24 */ /* 0x000fe800078e02ff */
[----:B------:R-:W-:Y:S01]  /*8b00*/  IMAD R209, R209, 0x38, RZ ;  /* 0x00000038d1d17824 */ /* 0x000fe200078e02ff */
[CC--:B-1----:R-:W-:Y:S04]  /*8b10*/  LEA R4, P1, R0.reuse, R32.reuse, 0x2 ;  /* 0x0000002000047211 */ /* 0x0c2fe800078210ff */
[-C--:B------:R-:W-:Y:S01]  /*8b20*/  LEA.HI.X.SX32 R5, R0, R33.reuse, 0x2, P1 ;  /* 0x0000002100057211 */ /* 0x080fe200008f16ff */
[----:B---3--:R1:W-:Y:S04]  /*8b30*/  @P0 STL [R1+0x4], R145 ;  /* 0x0000049101000387 */ /* 0x0083e80000100800 */
[----:B------:R-:W3:Y:S04]  /*8b40*/  LDL R139, [R1+0x18] ;  /* 0x00001800018b7983 */ /* 0x000ee80000100800 */
[----:B------:R-:W3:Y:S04]  /*8b50*/  LDL R138, [R1+0x20] ;  /* 0x00002000018a7983 */ /* 0x000ee80000100800 */
[----:B----4-:R4:W-:Y:S04]  /*8b60*/  @P0 STL [R1], R146 ;  /* 0x0000009201000387 */ /* 0x0109e80000100800 */
[----:B--2---:R2:W-:Y:S04]  /*8b70*/  @P0 STL [R1+0x8], R147 ;  /* 0x0000089301000387 */ /* 0x0045e80000100800 */
[----:B------:R-:W3:Y:S01]  /*8b80*/  LDL R0, [R1+0x1c] ;  /* 0x00001c0001007983 */ /* 0x000ee20000100800 */
[----:B-1----:R-:W-:Y:S04]  /*8b90*/  IMAD.MOV.U32 R145, RZ, RZ, c[0x0][0x22c] ;  /* 0x00008b00ff917624 */ /* 0x002fe800078e00ff */
[----:B------:R-:W-:Y:S04]  /*8ba0*/  IMAD R145, R145, c[0x0][0x1c0], RZ ;  /* 0x0000700091917a24 */ /* 0x000fe800078e02ff */
[----:B------:R-:W-:Y:S02]  /*8bb0*/  IMAD.SHL.U32 R145, R145, 0x10, RZ ;  /* 0x0000001091917824 */ /* 0x000fe400078e00ff */
[----:B----4-:R-:W-:Y:S03]  /*8bc0*/  IMAD.MOV.U32 R146, RZ, RZ, c[0x0][0x22c] ;  /* 0x00008b00ff927624 */ /* 0x010fe600078e00ff */
[CC--:B------:R-:W-:Y:S02]  /*8bd0*/  LEA R136, P0, R145.reuse, R32.reuse, 0x2 ;  /* 0x0000002091887211 */ /* 0x0c0fe400078010ff */
[C---:B------:R-:W-:Y:S01]  /*8be0*/  IADD3 R134, R145.reuse, 0x40, RZ ;  /* 0x0000004091867810 */ /* 0x040fe20007ffe0ff */
[----:B--2---:R-:W-:Y:S01]  /*8bf0*/  IMAD.MOV.U32 R147, RZ, RZ, c[0x0][0x22c] ;  /* 0x00008b00ff937624 */ /* 0x004fe200078e00ff */
[-C--:B------:R-:W-:Y:S01]  /*8c00*/  LEA.HI.X.SX32 R137, R145, R33.reuse, 0x2, P0 ;  /* 0x0000002191897211 */ /* 0x080fe200000f16ff */
[----:B------:R-:W-:Y:S02]  /*8c10*/  IMAD R146, R146, c[0x0][0x1c0], RZ ;  /* 0x0000700092927a24 */ /* 0x000fe400078e02ff */
[----:B------:R-:W-:Y:S02]  /*8c20*/  IMAD R147, R147, c[0x0][0x1c0], RZ ;  /* 0x0000700093937a24 */ /* 0x000fe400078e02ff */
[----:B------:R1:W-:Y:S01]  /*8c30*/  RED.E.ADD.F32.FTZ.RN.STRONG.GPU [R136.64], R6 ;  /* 0x000000068800798e */ /* 0x0003e2000c10e784 */
[----:B------:R-:W-:Y:S02]  /*8c40*/  IMAD R146, R146, 0x28, RZ ;  /* 0x0000002892927824 */ /* 0x000fe400078e02ff */
[----:B------:R-:W-:Y:S01]  /*8c50*/  IMAD.SHL.U32 R147, R147, 0x20, RZ ;  /* 0x0000002093937824 */ /* 0x000fe200078e00ff */
[----:B------:R2:W-:Y:S02]  /*8c60*/  RED.E.ADD.F32.FTZ.RN.STRONG.GPU [R132.64], R7 ;  /* 0x000000078400798e */ /* 0x0005e4000c10e784 */
[CC--:B------:R-:W-:Y:S02]  /*8c70*/  LEA R28, P2, R146.reuse, R32.reuse, 0x2 ;  /* 0x00000020921c7211 */ /* 0x0c0fe400078410ff */
[CC--:B------:R-:W-:Y:S02]  /*8c80*/  LEA R30, P0, R147.reuse, R32.reuse, 0x2 ;  /* 0x00000020931e7211 */ /* 0x0c0fe400078010ff */
[-C--:B------:R-:W-:Y:S01]  /*8c90*/  LEA.HI.X.SX32 R29, R146, R33.reuse, 0x2, P2 ;  /* 0x00000021921d7211 */ /* 0x080fe200010f16ff */
[----:B------:R-:W-:Y:S01]  /*8ca0*/  IMAD.MOV.U32 R146, RZ, RZ, c[0x0][0x22c] ;  /* 0x00008b00ff927624 */ /* 0x000fe200078e00ff */
[-C--:B------:R-:W-:Y:S01]  /*8cb0*/  LEA.HI.X.SX32 R31, R147, R33.reuse, 0x2, P0 ;  /* 0x00000021931f7211 */ /* 0x080fe200000f16ff */
[----:B------:R-:W-:Y:S02]  /*8cc0*/  IMAD.MOV.U32 R147, RZ, RZ, c[0x0][0x22c] ;  /* 0x00008b00ff937624 */ /* 0x000fe400078e00ff */
[----:B------:R-:W-:Y:S02]  /*8cd0*/  IMAD R146, R146, c[0x0][0x1c0], RZ ;  /* 0x0000700092927a24 */ /* 0x000fe400078e02ff */
[----:B------:R4:W-:Y:S01]  /*8ce0*/  RED.E.ADD.F32.FTZ.RN.STRONG.GPU [R30.64], R8 ;  /* 0x000000081e00798e */ /* 0x0009e2000c10e784 */
[----:B------:R-:W-:Y:S02]  /*8cf0*/  IMAD R147, R147, c[0x0][0x1c0], RZ ;  /* 0x0000700093937a24 */ /* 0x000fe400078e02ff */
[----:B------:R-:W-:Y:S01]  /*8d00*/  IMAD.SHL.U32 R146, R146, 0x10, RZ ;  /* 0x0000001092927824 */ /* 0x000fe200078e00ff */
[----:B------:R4:W-:Y:S01]  /*8d10*/  RED.E.ADD.F32.FTZ.RN.STRONG.GPU [R28.64], R9 ;  /* 0x000000091c00798e */ /* 0x0009e2000c10e784 */
[----:B------:R-:W-:Y:S03]  /*8d20*/  IMAD.SHL.U32 R147, R147, 0x10, RZ ;  /* 0x0000001093937824 */ /* 0x000fe600078e00ff */
[----:B------:R4:W-:Y:S01]  /*8d30*/  RED.E.ADD.F32.FTZ.RN.STRONG.GPU [R4.64], R10 ;  /* 0x0000000a0400798e */ /* 0x0009e2000c10e784 */
[----:B------:R-:W-:Y:S02]  /*8d40*/  IADD3 R146, R146, 0x20, RZ ;  /* 0x0000002092927810 */ /* 0x000fe40007ffe0ff */
[CC--:B-1----:R-:W-:Y:S01]  /*8d50*/  LEA R6, P0, R209.reuse, R32.reuse, 0x2 ;  /* 0x00000020d1067211 */ /* 0x0c2fe200078010ff */
[----:B--2---:R-:W2:Y:S03]  /*8d60*/  LDL R132, [R1+0x14] ;  /* 0x0000140001847983 */ /* 0x004ea60000100800 */
[-C--:B------:R-:W-:Y:S02]  /*8d70*/  LEA.HI.X.SX32 R7, R209, R33.reuse, 0x2, P0 ;  /* 0x00000021d1077211 */ /* 0x080fe400000f16ff */
[----:B------:R-:W-:Y:S02]  /*8d80*/  IADD3 R209, R147, 0x20, RZ ;  /* 0x0000002093d17810 */ /* 0x000fe40007ffe0ff */
[C---:B------:R-:W-:Y:S01]  /*8d90*/  IADD3 R133, R145.reuse, 0x40, RZ ;  /* 0x0000004091857810 */ /* 0x040fe20007ffe0ff */
[----:B------:R-:W-:Y:S02]  /*8da0*/  RED.E.ADD.F32.FTZ.RN.STRONG.GPU [R6.64], R11 ;  /* 0x0000000b0600798e */ /* 0x000fe4000c10e784 */
[----:B------:R-:W-:Y:S02]  /*8db0*/  IMAD.IADD R209, R210, 0x1, R209 ;  /* 0x00000001d2d17824 */ /* 0x000fe400078e02d1 */
[----:B------:R1:W-:Y:S01]  /*8dc0*/  RED.E.ADD.F32.FTZ.RN.STRONG.GPU [R32.64+0x80], R12 ;  /* 0x0000800c2000798e */ /* 0x0003e2000c10e784 */
[C---:B------:R-:W-:Y:S01]  /*8dd0*/  IMAD.IADD R133, R142.reuse, 0x1, R133 ;  /* 0x000000018e857824 */ /* 0x040fe200078e0285 */
[C---:B----4-:R-:W-:Y:S02]  /*8de0*/  IADD3 R31, R145.reuse, 0x40, RZ ;  /* 0x00000040911f7810 */ /* 0x050fe40007ffe0ff */
[----:B------:R4:W-:Y:S01]  /*8df0*/  RED.E.ADD.F32.FTZ.RN.STRONG.GPU [R34.64+0x80], R13 ;  /* 0x0000800d2200798e */ /* 0x0009e2000c10e784 */
[----:B------:R-:W-:Y:S01]  /*8e00*/  IADD3 R30, R145, 0x40, RZ ;  /* 0x00000040911e7810 */ /* 0x000fe20007ffe0ff */
[C---:B------:R-:W-:Y:S01]  /*8e10*/  IMAD.IADD R133, R142.reuse, 0x1, R133 ;  /* 0x000000018e857824 */ /* 0x040fe200078e0285 */
[CC--:B------:R-:W-:Y:S01]  /*8e20*/  LEA R28, P1, R209.reuse, R32.reuse, 0x2 ;  /* 0x00000020d11c7211 */ /* 0x0c0fe200078210ff */
[C---:B------:R-:W-:Y:S02]  /*8e30*/  IMAD.IADD R31, R142.reuse, 0x1, R31 ;  /* 0x000000018e1f7824 */ /* 0x040fe400078e021f */
[----:B------:R-:W-:Y:S01]  /*8e40*/  IMAD.IADD R30, R142, 0x1, R30 ;  /* 0x000000018e1e7824 */ /* 0x000fe200078e021e */
[-C--:B------:R-:W-:Y:S01]  /*8e50*/  LEA R4, P0, R146, R32.reuse, 0x2 ;  /* 0x0000002092047211 */ /* 0x080fe200078010ff */
[C---:B------:R-:W-:Y:S01]  /*8e60*/  IMAD.IADD R133, R142.reuse, 0x1, R133 ;  /* 0x000000018e857824 */ /* 0x040fe200078e0285 */
[-C--:B------:R-:W-:Y:S01]  /*8e70*/  LEA.HI.X.SX32 R29, R209, R33.reuse, 0x2, P1 ;  /* 0x00000021d11d7211 */ /* 0x080fe200008f16ff */
[----:B------:R-:W-:Y:S01]  /*8e80*/  IMAD.IADD R30, R142, 0x1, R30 ;  /* 0x000000018e1e7824 */ /* 0x000fe200078e021e */
[-C--:B------:R-:W-:Y:S02]  /*8e90*/  LEA.HI.X.SX32 R5, R146, R33.reuse, 0x2, P0 ;  /* 0x0000002192057211 */ /* 0x080fe400000f16ff */
[C---:B------:R-:W-:Y:S02]  /*8ea0*/  IADD3 R146, R147.reuse, 0x20, RZ ;  /* 0x0000002093927810 */ /* 0x040fe40007ffe0ff */
[----:B------:R-:W-:Y:S01]  /*8eb0*/  IADD3 R147, R147, 0x20, RZ ;  /* 0x0000002093937810 */ /* 0x000fe20007ffe0ff */
[----:B------:R4:W-:Y:S02]  /*8ec0*/  RED.E.ADD.F32.FTZ.RN.STRONG.GPU [R4.64], R14 ;  /* 0x0000000e0400798e */ /* 0x0009e4000c10e784 */
[C---:B------:R-:W-:Y:S02]  /*8ed0*/  IMAD.IADD R146, R210.reuse, 0x1, R146 ;  /* 0x00000001d2927824 */ /* 0x040fe400078e0292 */
[C---:B------:R-:W-:Y:S01]  /*8ee0*/  IMAD.IADD R147, R210.reuse, 0x1, R147 ;  /* 0x00000001d2937824 */ /* 0x040fe200078e0293 */
[----:B------:R4:W-:Y:S01]  /*8ef0*/  RED.E.ADD.F32.FTZ.RN.STRONG.GPU [R28.64], R15 ;  /* 0x0000000f1c00798e */ /* 0x0009e2000c10e784 */
[C---:B------:R-:W-:Y:S01]  /*8f00*/  IMAD.IADD R146, R210.reuse, 0x1, R146 ;  /* 0x00000001d2927824 */ /* 0x040fe200078e0292 */
[CC--:B-1----:R-:W-:Y:S01]  /*8f10*/  LEA R12, P4, R31.reuse, R32.reuse, 0x2 ;  /* 0x000000201f0c7211 */ /* 0x0c2fe200078810ff */
[C---:B------:R-:W-:Y:S02]  /*8f20*/  IMAD.IADD R147, R210.reuse, 0x1, R147 ;  /* 0x00000001d2937824 */ /* 0x040fe400078e0293 */
[----:B------:R-:W-:Y:S01]  /*8f30*/  IMAD.IADD R146, R210, 0x1, R146 ;  /* 0x00000001d2927824 */ /* 0x000fe200078e0292 */
[-C--:B----4-:R-:W-:Y:S02]  /*8f40*/  LEA.HI.X.SX32 R13, R31, R33.reuse, 0x2, P4 ;  /* 0x000000211f0d7211 */ /* 0x090fe400020f16ff */
[CC--:B------:R-:W-:Y:S02]  /*8f50*/  LEA R10, P0, R147.reuse, R32.reuse, 0x2 ;  /* 0x00000020930a7211 */ /* 0x0c0fe400078010ff */
[CC--:B------:R-:W-:Y:S02]  /*8f60*/  LEA R8, P2, R146.reuse, R32.reuse, 0x2 ;  /* 0x0000002092087211 */ /* 0x0c0fe400078410ff */
[-C--:B------:R-:W-:Y:S02]  /*8f70*/  LEA.HI.X.SX32 R11, R147, R33.reuse, 0x2, P0 ;  /* 0x00000021930b7211 */ /* 0x080fe400000f16ff */
[-C--:B------:R-:W-:Y:S03]  /*8f80*/  LEA.HI.X.SX32 R9, R146, R33.reuse, 0x2, P2 ;  /* 0x0000002192097211 */ /* 0x080fe600010f16ff */
[----:B------:R1:W-:Y:S04]  /*8f90*/  RED.E.ADD.F32.FTZ.RN.STRONG.GPU [R10.64], R16 ;  /* 0x000000100a00798e */ /* 0x0003e8000c10e784 */
[----:B------:R4:W-:Y:S01]  /*8fa0*/  RED.E.ADD.F32.FTZ.RN.STRONG.GPU [R8.64], R17 ;  /* 0x000000110800798e */ /* 0x0009e2000c10e784 */
[CC--:B------:R-:W-:Y:S04]  /*8fb0*/  LEA R14, P5, R134.reuse, R32.reuse, 0x2 ;  /* 0x00000020860e7211 */ /* 0x0c0fe800078a10ff */
[-C--:B------:R-:W-:Y:S02]  /*8fc0*/  LEA.HI.X.SX32 R15, R134, R33.reuse, 0x2, P5 ;  /* 0x00000021860f7211 */ /* 0x080fe400028f16ff */
[CC--:B-1----:R-:W-:Y:S02]  /*8fd0*/  LEA R10, P3, R30.reuse, R32.reuse, 0x2 ;  /* 0x000000201e0a7211 */ /* 0x0c2fe400078610ff */
[CC--:B----4-:R-:W-:Y:S02]  /*8fe0*/  LEA R8, P2, R133.reuse, R32.reuse, 0x2 ;  /* 0x0000002085087211 */ /* 0x0d0fe400078410ff */
[-C--:B------:R-:W-:Y:S02]  /*8ff0*/  LEA.HI.X.SX32 R11, R30, R33.reuse, 0x2, P3 ;  /* 0x000000211e0b7211 */ /* 0x080fe400018f16ff */
[-C--:B------:R-:W-:Y:S01]  /*9000*/  LEA.HI.X.SX32 R9, R133, R33.reuse, 0x2, P2 ;  /* 0x0000002185097211 */ /* 0x080fe200010f16ff */
[----:B------:R-:W-:Y:S01]  /*9010*/  LDSM.16.MT88.4 R28, [R3+0x2000] ;  /* 0x00200000031c783b */ /* 0x000fe20000004200 */
        /* <DEDUP_REMOVED lines=12> */
[----:B------:R-:W-:Y:S01]  /*90e0*/  RED.E.ADD.F32.FTZ.RN.STRONG.GPU [R8.64], R25 ;  /* 0x000000190800798e */ /* 0x000fe2000c10e784 */
[CC--:B-1----:R-:W-:Y:S03]  /*90f0*/  LEA R4, P0, R0.reuse, R32.reuse, 0x2 ;  /* 0x0000002000047211 */ /* 0x0c2fe600078010ff */
[----:B------:R-:W-:Y:S01]  /*9100*/  LDSM.16.MT88.4 R8, [R3] ;  /* 0x000000000308783b */ /* 0x000fe20000004200 */
[-C--:B------:R-:W-:Y:S03]  /*9110*/  LEA.HI.X.SX32 R5, R0, R33.reuse, 0x2, P0 ;  /* 0x0000002100057211 */ /* 0x080fe600000f16ff */
[----:B------:R-:W-:Y:S01]  /*9120*/  LDSM.16.MT88.4 R12, [R2+0x11000] ;  /* 0x01100000020c783b */ /* 0x000fe20000004200 */
[----:B------:R-:W-:Y:S02]  /*9130*/  PLOP3.LUT P0, PT, PT, PT, UP1, 0x80, 0x0 ;  /* 0x000000000000781c */ /* 0x000fe40003f0f018 */
[C---:B------:R-:W-:Y:S01]  /*9140*/  IADD3 R0, R3.reuse, -0x3000, RZ ;  /* 0xffffd00003007810 */ /* 0x040fe20007ffe0ff */
[----:B------:R-:W-:Y:S04]  /*9150*/  LDSM.16.MT88.4 R16, [R3+0x1000] ;  /* 0x001000000310783b */ /* 0x000fe80000004200 */
[----:B------:R-:W-:Y:S01]  /*9160*/  LDSM.16.MT88.4 R20, [R3+0x400] ;  /* 0x000400000314783b */ /* 0x000fe20000004200 */
        /* <DEDUP_REMOVED lines=81> */
[----:B------:R-:W-:Y:S01]  /*9680*/  FMUL.FTZ R47, R85, c[0x0][0x2e0] ;  /* 0x0000b800552f7a20 */ /* 0x000fe20000410000 */
[----:B------:R-:W-:Y:S01]  /*9690*/  F2FP.BF16.PACK_AB R18, R18, R48 ;  /* 0x000000301212723e */ /* 0x000fe200000010ff */
        /* <DEDUP_REMOVED lines=10> */
[----:B------:R-:W-:Y:S01]  /*9740*/  F2FP.BF16.PACK_AB R22, R22, R133 ;  /* 0x000000851616723e */ /* 0x000fe200000010ff */
[----:B------:R-:W-:Y:S01]  /*9750*/  FMUL.FTZ R21, R49, c[0x0][0x2dc] ;  /* 0x0000b70031157a20 */ /* 0x000fe20000410000 */
[----:B------:R-:W-:Y:S01]  /*9760*/  @UP0 UIMAD.WIDE.U32 UR8, UR7, UR12, URZ ;  /* 0x0000000c070802a5 */ /* 0x000fe2000f8e003f */
[----:B------:R-:W-:Y:S01]  /*9770*/  FMUL.FTZ R19, R45, c[0x0][0x2dc] ;  /* 0x0000b7002d137a20 */ /* 0x000fe20000410000 */
[----:B------:R-:W-:Y:S01]  /*9780*/  F2FP.BF16.PACK_AB R43, R43, R96 ;  /* 0x000000602b2b723e */ /* 0x000fe200000010ff */
[----:B------:R-:W-:Y:S01]  /*9790*/  FMUL.FTZ R98, R98, c[0x0][0x2e0] ;  /* 0x0000b80062627a20 */ /* 0x000fe20000410000 */
[----:B------:R-:W-:Y:S01]  /*97a0*/  F2FP.BF16.PACK_AB R21, R21, R132 ;  /* 0x000000841515723e */ /* 0x000fe200000010ff */
[----:B------:R-:W-:Y:S01]  /*97b0*/  FMUL.FTZ R42, R99, c[0x0][0x2e0] ;  /* 0x0000b800632a7a20 */ /* 0x000fe20000410000 */
[----:B------:R-:W-:Y:S01]  /*97c0*/  @UP0 UIMAD UR15, UR7, UR13, UR9 ;  /* 0x0000000d070f02a4 */ /* 0x000fe2000f8e0209 */
        /* <DEDUP_REMOVED lines=186> */
.L_x_431:
        /* <DEDUP_REMOVED lines=19> */
.L_x_432:
        /* <DEDUP_REMOVED lines=55> */
.L_x_434:
[----:B------:R-:W-:Y:S05]  /*a810*/  BSYNC B0 ;  /* 0x0000000000007941 */ /* 0x000fea0003800000 */
.L_x_433:
        /* <DEDUP_REMOVED lines=20> */
.L_x_436:
[----:B------:R-:W-:Y:S05]  /*a960*/  BSYNC B0 ;  /* 0x0000000000007941 */ /* 0x000fea0003800000 */
.L_x_435:
        /* <DEDUP_REMOVED lines=31> */
.L_x_438:
[----:B------:R-:W-:Y:S05]  /*ab60*/  BSYNC B0 ;  /* 0x0000000000007941 */ /* 0x000fea0003800000 */
.L_x_437:
        /* <DEDUP_REMOVED lines=16> */
.L_x_412:
[----:B------:R-:W-:Y:S05]  /*ac70*/  BSYNC B1 ;  /* 0x0000000000017941 */ /* 0x000fea0003800000 */
.L_x_398:
        /* <DEDUP_REMOVED lines=11> */
.L_x_439:
[----:B------:R-:W-:Y:S05]  /*ad30*/  EXIT ;  /* 0x000000000000794d */ /* 0x000fea0003800000 */
.L_x_441:
        /* <DEDUP_REMOVED lines=12> */
.L_x_1286:


//--------------------- .text._ZN5flash44flash_bwd_dq_dk_dv_loop_seqk_parallel_kernelI23Flash_bwd_kernel_traitsILi96ELi64ELi128ELi8ELi2ELi4ELi4ELb1ELb0EN7cutlass10bfloat16_tE19Flash_kernel_traitsILi96ELi64ELi128ELi8ES3_EELb0ELb0ELb1ELb0ELb0ELb0ELb1EEEvNS_16Flash_bwd_paramsE --------------------------
	.section	.text._ZN5flash44flash_bwd_dq_dk_dv_loop_seqk_parallel_kernelI23Flash_bwd_kernel_traitsILi96ELi64ELi128ELi8ELi2ELi4ELi4ELb1ELb0EN7cutlass10bfloat16_tE19Flash_kernel_traitsILi96ELi64ELi128ELi8ES3_EELb0ELb0ELb1ELb0ELb0ELb0ELb1EEEvNS_16Flash_bwd_paramsE,"ax",@progbits
	.sectioninfo	@"SHI_REGISTERS=255"
	.align	128
        .global         _ZN5flash44flash_bwd_dq_dk_dv_loop_seqk_parallel_kernelI23Flash_bwd_kernel_traitsILi96ELi64ELi128ELi8ELi2ELi4ELi4ELb1ELb0EN7cutlass10bfloat16_tE19Flash_kernel_traitsILi96ELi64ELi128ELi8ES3_EELb0ELb0ELb1ELb0ELb0ELb0ELb1EEEvNS_16Flash_bwd_paramsE
        .type           _ZN5flash44flash_bwd_dq_dk_dv_loop_seqk_parallel_kernelI23Flash_bwd_kernel_traitsILi96ELi64ELi128ELi8ELi2ELi4ELi4ELb1ELb0EN7cutlass10bfloat16_tE19Flash_kernel_traitsILi96ELi64ELi128ELi8ES3_EELb0ELb0ELb1ELb0ELb0ELb0ELb1EEEvNS_16Flash_bwd_paramsE,@function
        .size           _ZN5flash44flash_bwd_dq_dk_dv_loop_seqk_parallel_kernelI23Flash_bwd_kernel_traitsILi96ELi64ELi128ELi8ELi2ELi4ELi4ELb1ELb0EN7cutlass10bfloat16_tE19Flash_kernel_traitsILi96ELi64ELi128ELi8ES3_EELb0ELb0ELb1ELb0ELb0ELb0ELb1EEEvNS_16Flash_bwd_paramsE,(.L_x_1287 - _ZN5flash44flash_bwd_dq_dk_dv_loop_seqk_parallel_kernelI23Flash_bwd_kernel_traitsILi96ELi64ELi128ELi8ELi2ELi4ELi4ELb1ELb0EN7cutlass10bfloat16_tE19Flash_kernel_traitsILi96ELi64ELi128ELi8ES3_EELb0ELb0ELb1ELb0ELb0ELb0ELb1EEEvNS_16Flash_bwd_paramsE)
        .other          _ZN5flash44flash_bwd_dq_dk_dv_loop_seqk_parallel_kernelI23Flash_bwd_kernel_traitsILi96ELi64ELi128ELi8ELi2ELi4ELi4ELb1ELb0EN7cutlass10bfloat16_tE19Flash_kernel_traitsILi96ELi64ELi128ELi8ES3_EELb0ELb0ELb1ELb0ELb0ELb0ELb1EEEvNS_16Flash_bwd_paramsE,@"STO_CUDA_ENTRY STV_DEFAULT"
_ZN5flash44flash_bwd_dq_dk_dv_loop_seqk_parallel_kernelI23Flash_bwd_kernel_traitsILi96ELi64ELi128ELi8ELi2ELi4ELi4ELb1ELb0EN7cutlass10bfloat16_tE19Flash_kernel_traitsILi96ELi64ELi128ELi8ES3_EELb0ELb0ELb1ELb0ELb0ELb0ELb1EEEvNS_16Flash_bwd_paramsE:
.text._ZN5flash44flash_bwd_dq_dk_dv_loop_seqk_parallel_kernelI23Flash_bwd_kernel_traitsILi96ELi64ELi128ELi8ELi2ELi4ELi4ELb1ELb0EN7cutlass10bfloat16_tE19Flash_kernel_traitsILi96ELi64ELi128ELi8ES3_EELb0ELb0ELb1ELb0ELb0ELb0ELb1EEEvNS_16Flash_bwd_paramsE:
        /* <DEDUP_REMOVED lines=35> */
[----:B------:R-:W-:Y:S01]  /*0230*/  LEA.HI R12, R20, R21, RZ, 0x4 ;  /* 0x00000015140c7211 */ /* 0x000fe200078f20ff */
[----:B---3--:R-:W-:Y:S01]  /*0240*/  UIMAD UR51, UR40, UR50, URZ ;  /* 0x00000032283372a4 */ /* 0x008fe2000f8e023f */
[--C-:B------:R-:W-:Y:S01]  /*0250*/  SHF.R.S32.HI R6, RZ, 0x2, R5.reuse ;  /* 0x00000002ff067819 */ /* 0x100fe20000011405 */
[----:B------:R-:W-:Y:S01]  /*0260*/  UIMAD UR50, UR50, UR12, URZ ;  /* 0x0000000c323272a4 */ /* 0x000fe2000f8e023f */
[----:B------:R-:W-:Y:S01]  /*0270*/  SHF.R.S32.HI R0, RZ, 0x1f, R5 ;  /* 0x0000001fff007819 */ /* 0x000fe20000011405 */
[----:B------:R-:W-:Y:S01]  /*0280*/  ULDC UR13, c[0x0][0x1c0] ;  /* 0x00007000000d7ab9 */ /* 0x000fe20000000800 */
[----:B------:R-:W-:Y:S01]  /*0290*/  LOP3.LUT R3, R11, 0xffffffe0, RZ, 0xc0, !PT ;  /* 0xffffffe00b037812 */ /* 0x000fe200078ec0ff */
[----:B------:R-:W-:Y:S01]  /*02a0*/  ULDC UR11, c[0x0][0x1c0] ;  /* 0x00007000000b7ab9 */ /* 0x000fe20000000800 */
[----:B------:R-:W-:Y:S01]  /*02b0*/  SHF.R.S32.HI R7, RZ, 0x4, R12 ;  /* 0x00000004ff077819 */ /* 0x000fe2000001140c */
[----:B------:R-:W-:Y:S01]  /*02c0*/  UIMAD UR56, UR7, UR36, URZ ;  /* 0x00000024073872a4 */ /* 0x000fe2000f8e023f */
[-C--:B------:R-:W-:Y:S01]  /*02d0*/  LEA.HI R2, R0, R6.reuse, RZ, 0x3 ;  /* 0x0000000600027211 */ /* 0x080fe200078f18ff */
[----:B------:R-:W-:Y:S01]  /*02e0*/  IMAD.IADD R0, R21, 0x1, -R3 ;  /* 0x0000000115007824 */ /* 0x000fe200078e0a03 */
[----:B------:R-:W-:Y:S01]  /*02f0*/  LEA.HI R4, R12, R7, RZ, 0x1 ;  /* 0x000000070c047211 */ /* 0x000fe200078f08ff */
[----:B------:R-:W-:Y:S01]  /*0300*/  UIMAD UR6, UR36, UR11, UR40 ;  /* 0x0000000b240672a4 */ /* 0x000fe2000f8e0228 */
[----:B------:R-:W-:Y:S01]  /*0310*/  LEA.HI R8, R5, R6, RZ, 0x1 ;  /* 0x0000000605087211 */ /* 0x000fe200078f08ff */
[----:B------:R-:W-:Y:S01]  /*0320*/  @!UP5 UIMAD UR7, UR36, UR13, UR40 ;  /* 0x0000000d2407d2a4 */ /* 0x000fe2000f8e0228 */
[----:B------:R-:W-:Y:S01]  /*0330*/  LOP3.LUT R2, R2, 0xfffffff8, RZ, 0xc0, !PT ;  /* 0xfffffff802027812 */ /* 0x000fe200078ec0ff */
[----:B------:R-:W-:Y:S01]  /*0340*/  USHF.L.U32 UR45, UR50, 0x6, URZ ;  /* 0x00000006322d7899 */ /* 0x000fe2000800063f */
[----:B------:R-:W-:Y:S01]  /*0350*/  SHF.R.S32.HI R10, RZ, 0x1f, R0 ;  /* 0x0000001fff0a7819 */ /* 0x000fe20000011400 */
[----:B------:R-:W-:Y:S01]  /*0360*/  ULDC UR53, c[0x0][0x214] ;  /* 0x0000850000357ab9 */ /* 0x000fe20000000800 */
[----:B------:R-:W-:Y:S01]  /*0370*/  LOP3.LUT R3, R4, 0xfffffffe, RZ, 0xc0, !PT ;  /* 0xfffffffe04037812 */ /* 0x000fe200078ec0ff */
[----:B------:R-:W-:Y:S01]  /*0380*/  ULDC UR60, c[0x0][0x1c8] ;  /* 0x00007200003c7ab9 */ /* 0x000fe20000000800 */
[----:B------:R-:W-:Y:S01]  /*0390*/  LOP3.LUT R4, R8, 0x7fffffe, RZ, 0xc0, !PT ;  /* 0x07fffffe08047812 */ /* 0x000fe200078ec0ff */
[----:B------:R-:W-:Y:S01]  /*03a0*/  IMAD.IADD R8, R6, 0x1, -R2 ;  /* 0x0000000106087824 */ /* 0x000fe200078e0a02 */
[----:B------:R-:W-:Y:S01]  /*03b0*/  LEA.HI R22, R10, R0, RZ, 0x2 ;  /* 0x000000000a167211 */ /* 0x000fe200078f10ff */
[----:B------:R-:W-:Y:S01]  /*03c0*/  IMAD.IADD R15, R7, 0x1, -R3 ;  /* 0x00000001070f7824 */ /* 0x000fe200078e0a03 */
[--C-:B------:R-:W-:Y:S01]  /*03d0*/  SHF.R.S32.HI R0, RZ, 0x5, R11.reuse ;  /* 0x00000005ff007819 */ /* 0x100fe2000001140b */
[----:B------:R-:W-:Y:S01]  /*03e0*/  IMAD.IADD R9, R6, 0x1, -R4 ;  /* 0x0000000106097824 */ /* 0x000fe200078e0a04 */
[-C--:B------:R-:W-:Y:S01]  /*03f0*/  LEA.HI R16, R20, R21.reuse, RZ, 0x3 ;  /* 0x0000001514107211 */ /* 0x080fe200078f18ff */
[----:B------:R-:W-:Y:S01]  /*0400*/  ULDC.U8 UR10, c[0x0][0x3d0] ;  /* 0x0000f400000a7ab9 */ /* 0x000fe20000000000 */
[----:B------:R-:W-:Y:S01]  /*0410*/  SHF.R.S32.HI R2, RZ, 0x1f, R11 ;  /* 0x0000001fff027819 */ /* 0x000fe2000001140b */
[----:B------:R-:W-:Y:S01]  /*0420*/  IMAD R9, R0, 0x8, R9 ;  /* 0x0000000800097824 */ /* 0x000fe200078e0209 */
[----:B------:R-:W-:Y:S01]  /*0430*/  LOP3.LUT R5, R5, 0xfffffffc, RZ, 0xc0, !PT ;  /* 0xfffffffc05057812 */ /* 0x000fe200078ec0ff */
[----:B------:R-:W-:Y:S01]  /*0440*/  ULDC UR54, c[0x0][0x224] ;  /* 0x0000890000367ab9 */ /* 0x000fe20000000800 */
[-C--:B------:R-:W-:Y:S01]  /*0450*/  LEA.HI R4, R11, R0.reuse, RZ, 0x1 ;  /* 0x000000000b047211 */ /* 0x080fe200078f08ff */
[----:B------:R-:W-:Y:S01]  /*0460*/  @UP5 UIMAD UR58, UR36, UR53, URZ ;  /* 0x00000035243a52a4 */ /* 0x000fe2000f8e023f */
[----:B------:R-:W-:Y:S01]  /*0470*/  SHF.R.S32.HI R3, RZ, 0x3, R16 ;  /* 0x00000003ff037819 */ /* 0x000fe20000011410 */
[----:B------:R-:W-:Y:S01]  /*0480*/  IMAD.IADD R17, R21, 0x1, -R5 ;  /* 0x0000000115117824 */ /* 0x000fe200078e0a05 */
[----:B------:R-:W-:Y:S01]  /*0490*/  LEA.HI R2, R2, R0, RZ, 0x2 ;  /* 0x0000000002027211 */ /* 0x000fe200078f10ff */
[----:B------:R-:W-:Y:S01]  /*04a0*/  ULDC.64 UR4, c[0x0][0x118] ;  /* 0x0000460000047ab9 */ /* 0x000fe20000000a00 */
        /* <DEDUP_REMOVED lines=11> */
[----:B------:R-:W-:Y:S01]  /*0560*/  ULDC UR44, c[0x0][0x2e8] ;  /* 0x0000ba00002c7ab9 */ /* 0x000fe20000000800 */
[----:B------:R-:W-:Y:S01]  /*0570*/  SHF.R.U32.HI R2, RZ, 0x3, R2 ;  /* 0x00000003ff027819 */ /* 0x000fe20000011602 */
[----:B------:R-:W-:Y:S01]  /*0580*/  IMAD.IADD R0, R21, 0x1, -R0 ;  /* 0x0000000115007824 */ /* 0x000fe200078e0a00 */
[----:B------:R-:W-:Y:S01]  /*0590*/  SHF.R.S32.HI R10, RZ, 0x6, R10 ;  /* 0x00000006ff0a7819 */ /* 0x000fe2000001140a */
[----:B------:R-:W-:Y:S01]  /*05a0*/  ULOP3.LUT UR60, UR40, UR60, URZ, 0x3c, !UPT ;  /* 0x0000003c283c7292 */ /* 0x000fe2000f8e3c3f */
[----:B------:R-:W-:Y:S01]  /*05b0*/  LOP3.LUT R7, R3, R2, RZ, 0x3c, !PT ;  /* 0x0000000203077212 */ /* 0x000fe200078e3cff */
[----:B------:R-:W-:Y:S01]  /*05c0*/  USHF.R.S32.HI UR61, URZ, 0x1f, UR40 ;  /* 0x0000001f3f3d7899 */ /* 0x000fe20008011428 */
[----:B------:R-:W-:Y:S01]  /*05d0*/  SHF.R.S32.HI R4, RZ, 0x1f, R0 ;  /* 0x0000001fff047819 */ /* 0x000fe20000011400 */
[----:B------:R-:W-:Y:S01]  /*05e0*/  UISETP.NE.AND UP6, UPT, UR10, URZ, UPT ;  /* 0x0000003f0a00728c */ /* 0x000fe2000bfc5270 */
[----:B------:R-:W-:Y:S01]  /*05f0*/  LOP3.LUT R3, R16, 0xfffffff8, RZ, 0xc0, !PT ;  /* 0xfffffff810037812 */ /* 0x000fe200078ec0ff */
[----:B------:R-:W-:Y:S01]  /*0600*/  UIMAD.WIDE.U32 UR46, UR38, UR48, URZ ;  /* 0x00000030262e72a5 */ /* 0x000fe2000f8e003f */
[-C--:B------:R-:W-:Y:S01]  /*0610*/  LEA.HI R2, R0, R0.reuse, RZ, 0x1 ;  /* 0x0000000000027211 */ /* 0x080fe200078f08ff */
[----:B------:R-:W-:Y:S01]  /*0620*/  UIMAD UR55, UR39, UR48, URZ ;  /* 0x00000030273772a4 */ /* 0x000fe2000f8e023f */
[----:B------:R-:W-:Y:S01]  /*0630*/  LEA.HI R12, R4, R0, RZ, 0x3 ;  /* 0x00000000040c7211 */ /* 0x000fe200078f18ff */
[----:B------:R-:W-:Y:S01]  /*0640*/  IMAD.IADD R3, R21, 0x1, -R3 ;  /* 0x0000000115037824 */ /* 0x000fe200078e0a03 */
[----:B------:R-:W-:Y:S01]  /*0650*/  LOP3.LUT R5, R2, 0x7fffffe, RZ, 0xc0, !PT ;  /* 0x07fffffe02057812 */ /* 0x000fe200078ec0ff */
[----:B------:R-:W-:Y:S01]  /*0660*/  USHF.R.S32.HI UR57, URZ, 0x1f, UR51 ;  /* 0x0000001f3f397899 */ /* 0x000fe20008011433 */
        /* <DEDUP_REMOVED lines=9> */
[----:B------:R-:W-:Y:S01]  /*0700*/  @!UP5 UIMAD UR53, UR7, UR53, URZ ;  /* 0x000000350735d2a4 */ /* 0x000fe2000f8e023f */
        /* <DEDUP_REMOVED lines=9> */
[----:B------:R-:W-:Y:S01]  /*07a0*/  IMAD.SHL.U32 R6, R17, 0x2, RZ ;  /* 0x0000000211067824 */ /* 0x000fe200078e00ff */
[----:B------:R-:W-:Y:S01]  /*07b0*/  LEA.HI R5, R2, R7, RZ, 0x2 ;  /* 0x0000000702057211 */ /* 0x000fe200078f10ff */
[----:B------:R-:W-:Y:S01]  /*07c0*/  IMAD.SHL.U32 R2, R3, 0x40, RZ ;  /* 0x0000004003027824 */ /* 0x000fe200078e00ff */
[----:B------:R-:W-:Y:S01]  /*07d0*/  LOP3.LUT P4, RZ, R0, 0x2, RZ, 0xc0, !PT ;  /* 0x0000000200ff7812 */ /* 0x000fe2000788c0ff */
[----:B------:R-:W-:Y:S01]  /*07e0*/  IMAD.SHL.U32 R3, R11, 0x10, RZ ;  /* 0x000000100b037824 */ /* 0x000fe200078e00ff */
[----:B------:R-:W-:Y:S01]  /*07f0*/  LOP3.LUT R5, R5, 0xfffffffc, RZ, 0xc0, !PT ;  /* 0xfffffffc05057812 */ /* 0x000fe200078ec0ff */
[----:B------:R-:W-:Y:S01]  /*0800*/  USHF.R.S32.HI UR52, URZ, 0x1f, UR45 ;  /* 0x0000001f3f347899 */ /* 0x000fe2000801142d */
[----:B------:R-:W-:Y:S01]  /*0810*/  LOP3.LUT P6, RZ, R14, 0x4, RZ, 0xc0, !PT ;  /* 0x000000040eff7812 */ /* 0x000fe200078cc0ff */
[----:B------:R-:W-:Y:S01]  /*0820*/  UMOV UR43, 0xffffd000 ;  /* 0xffffd000002b7882 */ /* 0x000fe20000000000 */
[C---:B------:R-:W-:Y:S01]  /*0830*/  SEL R202, R206.reuse, 0xffffffe0, !P5 ;  /* 0xffffffe0ceca7807 */ /* 0x040fe20006800000 */
[----:B------:R-:W-:Y:S01]  /*0840*/  IMAD.IADD R13, R7, 0x1, -R5 ;  /* 0x00000001070d7824 */ /* 0x000fe200078e0a05 */
        /* <DEDUP_REMOVED lines=14> */
[----:B------:R-:W-:Y:S02]  /*0930*/  LOP3.LUT R198, R5, R4, RZ, 0x3c, !PT ;  /* 0x0000000405c67212 */ /* 0x000fe400078e3cff */
[----:B------:R-:W-:Y:S02]  /*0940*/  SHF.R.U32.HI R0, RZ, 0x3, R0 ;  /* 0x00000003ff007819 */ /* 0x000fe40000011600 */
[----:B------:R-:W-:Y:S01]  /*0950*/  LEA.HI R4, R8, R8, RZ, 0x1 ;  /* 0x0000000808047211 */ /* 0x000fe200078f08ff */
[----:B------:R-:W-:Y:S01]  /*0960*/  IMAD.U32 R198, R18, 0x20, R198 ;  /* 0x0000002012c67824 */ /* 0x000fe200078e00c6 */
[----:B------:R-:W-:Y:S01]  /*0970*/  LOP3.LUT R16, R2, R0, RZ, 0x3c, !PT ;  /* 0x0000000002107212 */ /* 0x000fe200078e3cff */
[----:B------:R-:W-:Y:S01]  /*0980*/  IMAD.SHL.U32 R2, R8, 0x40, RZ ;  /* 0x0000004008027824 */ /* 0x000fe200078e00ff */
[----:B------:R-:W-:Y:S01]  /*0990*/  LOP3.LUT R0, R4, 0x3fffffe, RZ, 0xc0, !PT ;  /* 0x03fffffe04007812 */ /* 0x000fe200078ec0ff */
[C---:B------:R-:W-:Y:S01]  /*09a0*/  IMAD R197, R198.reuse, 0x2, R197 ;  /* 0x00000002c6c57824 */ /* 0x040fe200078e02c5 */
[----:B------:R-:W-:Y:S01]  /*09b0*/  SHF.R.S32.HI R3, RZ, 0x3, R12 ;  /* 0x00000003ff037819 */ /* 0x000fe2000001140c */
[----:B------:R-:W-:Y:S01]  /*09c0*/  IMAD.SHL.U32 R198, R198, 0x2, RZ ;  /* 0x00000002c6c67824 */ /* 0x000fe200078e00ff */
[----:B------:R-:W-:Y:S01]  /*09d0*/  LOP3.LUT R2, R2, 0x1c0, RZ, 0xc0, !PT ;  /* 0x000001c002027812 */ /* 0x000fe200078ec0ff */
[----:B------:R-:W-:-:S02]  /*09e0*/  IMAD.IADD R7, R8, 0x1, -R0 ;  /* 0x0000000108077824 */ /* 0x000fc400078e0a00 */
[----:B------:R-:W-:Y:S02]  /*09f0*/  IMAD.SHL.U32 R0, R10, 0x20, RZ ;  /* 0x000000200a007824 */ /* 0x000fe400078e00ff */
[----:B------:R-:W-:Y:S02]  /*0a00*/  IMAD R12, R3, 0x8, R19 ;  /* 0x00000008030c7824 */ /* 0x000fe400078e0213 */
[C---:B------:R-:W-:Y:S01]  /*0a10*/  IMAD R201, R11.reuse, 0x2, R3 ;  /* 0x000000020bc97824 */ /* 0x040fe200078e0203 */
[----:B------:R-:W-:Y:S02]  /*0a20*/  LOP3.LUT R8, R0, 0x6, R21, 0xf8, !PT ;  /* 0x0000000600087812 */ /* 0x000fe400078ef815 */
[----:B------:R-:W-:Y:S01]  /*0a30*/  LOP3.LUT R5, R2, 0x20, R0, 0xf8, !PT ;  /* 0x0000002002057812 */ /* 0x000fe200078ef800 */
[----:B------:R-:W-:Y:S01]  /*0a40*/  IMAD R0, R11, 0x200, R6 ;  /* 0x000002000b007824 */ /* 0x000fe200078e0206 */
[----:B------:R-:W-:Y:S01]  /*0a50*/  SHF.R.U32.HI R2, RZ, 0x3, R2 ;  /* 0x00000003ff027819 */ /* 0x000fe20000011602 */
[----:B------:R1:W-:Y:S02]  /*0a60*/  STL [R1+0x5c], R8 ;  /* 0x00005c0801007387 */ /* 0x0003e40000100800 */
[----:B------:R-:W-:Y:S01]  /*0a70*/  IMAD R10, R7, 0x20, R0 ;  /* 0x00000020070a7824 */ /* 0x000fe200078e0200 */
[----:B------:R-:W-:Y:S01]  /*0a80*/  SHF.R.S32.HI R0, RZ, 0x1, R4 ;  /* 0x00000001ff007819 */ /* 0x000fe20000011404 */
[----:B------:R-:W-:-:S02]  /*0a90*/  IMAD.U32 R4, RZ, RZ, UR14 ;  /* 0x0000000eff047e24 */ /* 0x000fc4000f8e00ff */
[----:B------:R-:W-:Y:S01]  /*0aa0*/  IMAD.SHL.U32 R4, R15, 0x10, RZ ;  /* 0x000000100f047824 */ /* 0x000fe200078e00ff */
[C---:B------:R-:W-:Y:S01]  /*0ab0*/  LOP3.LUT P1, RZ, R0.reuse, 0x2, RZ, 0xc0, !PT ;  /* 0x0000000200ff7812 */ /* 0x040fe2000782c0ff */
[----:B------:R-:W-:-:S05]  /*0ac0*/  IMAD.SHL.U32 R0, R0, 0x40, RZ ;  /* 0x0000004000007824 */ /* 0x000fca00078e00ff */
[----:B------:R-:W-:Y:S02]  /*0ad0*/  LOP3.LUT R0, R0, 0xc0, RZ, 0xc0, !PT ;  /* 0x000000c000007812 */ /* 0x000fe400078ec0ff */
[----:B-1----:R-:W-:Y:S02]  /*0ae0*/  LOP3.LUT R8, R5, R2, RZ, 0x3c, !PT ;  /* 0x0000000205087212 */ /* 0x002fe400078e3cff */
        /* <DEDUP_REMOVED lines=29> */
[----:B------:R-:W-:Y:S01]  /*0cc0*/  IADD3 R249, R248, 0x20, RZ ;  /* 0x00000020f8f97810 */ /* 0x000fe20007ffe0ff */
[----:B------:R-:W-:Y:S01]  /*0cd0*/  IMAD.IADD R205, R0, 0x1, R2 ;  /* 0x0000000100cd7824 */ /* 0x000fe200078e0202 */
[----:B------:R-:W-:Y:S01]  /*0ce0*/  LEA R201, R201, 0xf000, 0x1 ;  /* 0x0000f000c9c97811 */ /* 0x000fe200078e08ff */
[C---:B------:R-:W-:Y:S01]  /*0cf0*/  IMAD R4, R207.reuse, 0x10, R4 ;  /* 0x00000010cf047824 */ /* 0x040fe200078e0204 */
[----:B------:R-:W-:Y:S01]  /*0d00*/  @P2 IADD3 R249, R248, -0x20, RZ ;  /* 0xffffffe0f8f92810 */ /* 0x000fe20007ffe0ff */
[----:B------:R-:W-:-:S02]  /*0d10*/  IMAD R207, R207, 0x200, R0 ;  /* 0x00000200cfcf7824 */ /* 0x000fc400078e0200 */
        /* <DEDUP_REMOVED lines=25> */
.L_x_485:
        /* <DEDUP_REMOVED lines=53> */
.L_x_442:
        /* <DEDUP_REMOVED lines=67> */
.L_x_444:
        /* <DEDUP_REMOVED lines=18> */
.L_x_445:
        /* <DEDUP_REMOVED lines=71> */
.L_x_446:
[----:B------:R-:W-:Y:S02]  /*1bc0*/  UMOV UR11, UR54 ;  /* 0x00000036000b7c82 */ /* 0x000fe40008000000 */
.L_x_447:
[----:B------:R-:W2:Y:S04]  /*1bd0*/  LDL.64 R4, [R1+0x10] ;  /* 0x0000100001047983 */ /* 0x000ea80000100a00 */
[----:B------:R1:W2:Y:S01]  /*1be0*/  LDL.64 R20, [R1+0x10] ;  /* 0x0000100001147983 */ /* 0x0002a20000100a00 */
[----:B------:R-:W-:Y:S01]  /*1bf0*/  UIADD3 UR8, UP4, UP3, UR8, UR45, UR51 ;  /* 0x0000002d08087290 */ /* 0x000fe2000fb9e033 */
[----:B------:R-:W-:Y:S01]  /*1c00*/  IMAD.U32 R10, RZ, RZ, UR5 ;  /* 0x00000005ff0a7e24 */ /* 0x000fe2000f8e00ff */
[----:B------:R-:W-:Y:S01]  /*1c10*/  BSSY B1, `(.L_x_443) ;  /* 0x0000874000017945 */ /* 0x000fe20003800000 */
[----:B------:R-:W3:Y:S01]  /*1c20*/  S2R R11, SR_TID.X ;  /* 0x00000000000b7919 */ /* 0x000ee20000002100 */
[----:B------:R-:W-:Y:S01]  /*1c30*/  UIADD3 UR30, UP2, UP1, UR15, UR8, UR16 ;  /* 0x000000080f1e7290 */ /* 0x000fe2000f95e010 */
[----:B------:R-:W-:Y:S01]  /*1c40*/  IMAD.U32 R8, RZ, RZ, UR4 ;  /* 0x00000004ff087e24 */ /* 0x000fe2000f8e00ff */
[----:B------:R-:W-:Y:S01]  /*1c50*/  UIADD3.X UR7, UR10, UR52, UR57, UP4, UP3 ;  /* 0x000000340a077290 */ /* 0x000fe2000a7e6439 */
[----:B------:R-:W-:Y:S01]  /*1c60*/  IMAD.U32 R9, RZ, RZ, UR20 ;  /* 0x00000014ff097e24 */ /* 0x000fe2000f8e00ff */
[----:B------:R-:W-:-:S02]  /*1c70*/  ULDC.64 UR8, c[0x0][0x1a8] ;  /* 0x00006a0000087ab9 */ /* 0x000fc40000000a00 */
[----:B------:R-:W-:Y:S02]  /*1c80*/  UIADD3.X UR28, UR13, UR7, UR14, UP2, UP1 ;  /* 0x000000070d1c7290 */ /* 0x000fe400097e240e */
[----:B------:R-:W-:Y:S02]  /*1c90*/  UIMAD UR7, UR61, UR8, URZ ;  /* 0x000000083d0772a4 */ /* 0x000fe4000f8e023f */
[----:B------:R-:W-:Y:S02]  /*1ca0*/  UMOV UR14, 0x4 ;  /* 0x00000004000e7882 */ /* 0x000fe40000000000 */
[----:B------:R-:W-:Y:S02]  /*1cb0*/  UIMAD UR24, UR40, UR9, UR7 ;  /* 0x00000009281872a4 */ /* 0x000fe4000f8e0207 */
[----:B------:R-:W-:Y:S02]  /*1cc0*/  ULDC.64 UR4, c[0x0][0x3c8] ;  /* 0x0000f20000047ab9 */ /* 0x000fe40000000a00 */
[----:B------:R-:W-:-:S02]  /*1cd0*/  ULDC.64 UR8, c[0x0][0x378] ;  /* 0x0000de0000087ab9 */ /* 0x000fc40000000a00 */
[----:B------:R-:W-:-:S04]  /*1ce0*/  UIMAD UR7, UR61, UR8, URZ ;  /* 0x000000083d0772a4 */ /* 0x000fc8000f8e023f */
[----:B------:R-:W-:Y:S01]  /*1cf0*/  UIMAD UR18, UR40, UR9, UR7 ;  /* 0x00000009281272a4 */ /* 0x000fe2000f8e0207 */
[----:B---3--:R-:W-:Y:S02]  /*1d00*/  SHF.R.S32.HI R12, RZ, 0x1f, R11 ;  /* 0x0000001fff0c7819 */ /* 0x008fe4000001140b */
[----:B------:R-:W-:Y:S02]  /*1d10*/  ULDC.64 UR8, c[0x0][0x370] ;  /* 0x0000dc0000087ab9 */ /* 0x000fe40000000a00 */
[----:B------:R-:W-:Y:S01]  /*1d20*/  LEA.HI R3, R12, R11, RZ, 0x2 ;  /* 0x0000000b0c037211 */ /* 0x000fe200078f10ff */
[----:B------:R-:W-:Y:S02]  /*1d30*/  UIMAD UR7, UR32, UR8, URZ ;  /* 0x00000008200772a4 */ /* 0x000fe4000f8e023f */
[----:B------:R-:W-:Y:S01]  /*1d40*/  UIADD3 UR8, UR20, UR11, URZ ;  /* 0x0000000b14087290 */ /* 0x000fe2000fffe03f */
[----:B------:R-:W-:Y:S01]  /*1d50*/  SHF.R.S32.HI R3, RZ, 0x2, R3 ;  /* 0x00000002ff037819 */ /* 0x000fe20000011403 */
[----:B------:R-:W-:-:S02]  /*1d60*/  UIMAD UR10, UR20, UR9, UR7 ;  /* 0x00000009140a72a4 */ /* 0x000fc4000f8e0207 */
[----:B------:R-:W-:Y:S01]  /*1d70*/  UIMAD.WIDE UR8, UR8, UR14, UR4 ;  /* 0x0000000e080872a5 */ /* 0x000fe2000f8e0204 */
[----:B------:R-:W-:Y:S01]  /*1d80*/  SHF.R.S32.HI R17, RZ, 0x1f, R3 ;  /* 0x0000001fff117819 */ /* 0x000fe20000011403 */
[----:B------:R-:W-:Y:S01]  /*1d90*/  UIADD3 UR7, -UR6, UR12, UR23 ;  /* 0x0000000c06077290 */ /* 0x000fe2000fffe117 */
[----:B------:R-:W-:Y:S01]  /*1da0*/  IADD3 R0, P0, R3, UR20, RZ ;  /* 0x0000001403007c10 */ /* 0x000fe2000ff1e0ff */
[----:B------:R-:W-:-:S03]  /*1db0*/  ULDC.64 UR4, c[0x0][0x200] ;  /* 0x0000800000047ab9 */ /* 0x000fc60000000a00 */
[----:B------:R-:W-:Y:S01]  /*1dc0*/  IADD3.X R7, R17, UR32, RZ, P0, !PT ;  /* 0x0000002011077c10 */ /* 0x000fe200087fe4ff */
[----:B------:R-:W-:Y:S02]  /*1dd0*/  UMOV UR16, UR8 ;  /* 0x0000000800107c82 */ /* 0x000fe40008000000 */
[----:B------:R-:W-:Y:S02]  /*1de0*/  UIADD3 UR8, UR20, UR17, URZ ;  /* 0x0000001114087290 */ /* 0x000fe4000fffe03f */
[----:B------:R-:W-:Y:S01]  /*1df0*/  IMAD R7, R7, c[0x0][0x190], RZ ;  /* 0x0000640007077a24 */ /* 0x000fe200078e02ff */
[----:B------:R-:W-:Y:S02]  /*1e00*/  UMOV UR15, UR9 ;  /* 0x00000009000f7c82 */ /* 0x000fe40008000000 */
[----:B------:R-:W-:Y:S01]  /*1e10*/  UIMAD.WIDE UR8, UR8, UR14, UR4 ;  /* 0x0000000e080872a5 */ /* 0x000fe2000f8e0204 */
[----:B------:R3:W4:Y:S01]  /*1e20*/  R2UR UR4, R8 ;  /* 0x00000000080473c2 */ /* 0x00072200000e0000 */
[----:B------:R-:W-:-:S02]  /*1e30*/  ULDC UR32, c[0x0][0x2e8] ;  /* 0x0000ba0000207ab9 */ /* 0x000fc40000000800 */
[----:B------:R-:W-:-:S03]  /*1e40*/  UIADD3 UR7, UR7, -UR32, URZ ;  /* 0x8000002007077290 */ /* 0x000fc6000fffe03f */
[----:B------:R-:W-:Y:S02]  /*1e50*/  UMOV UR14, UR8 ;  /* 0x00000008000e7c82 */ /* 0x000fe40008000000 */
[----:B------:R-:W-:Y:S01]  /*1e60*/  USHF.R.S32.HI UR17, URZ, 0x1f, UR7 ;  /* 0x0000001f3f117899 */ /* 0x000fe20008011407 */
[----:B------:R1:W1:Y:S01]  /*1e70*/  R2UR UR5, R10 ;  /* 0x000000000a0573c2 */ /* 0x00026200000e0000 */
[----:B------:R-:W-:Y:S02]  /*1e80*/  UMOV UR13, UR9 ;  /* 0x00000009000d7c82 */ /* 0x000fe40008000000 */
[----:B------:R-:W-:Y:S02]  /*1e90*/  ULEA.HI UR17, UR17, UR7, URZ, 0x6 ;  /* 0x0000000711117291 */ /* 0x000fe4000f8f303f */
[----:B------:R-:W-:Y:S02]  /*1ea0*/  UIADD3 UR7, UR33, -0x1, URZ ;  /* 0xffffffff21077890 */ /* 0x000fe4000fffe03f */
[----:B------:R-:W-:-:S04]  /*1eb0*/  USHF.R.S32.HI UR17, URZ, 0x6, UR17 ;  /* 0x000000063f117899 */ /* 0x000fc80008011411 */
[----:B------:R-:W-:-:S04]  /*1ec0*/  UISETP.LT.AND UP1, UPT, URZ, UR17, UPT ;  /* 0x000000113f00728c */ /* 0x000fc8000bf21270 */
[----:B------:R-:W-:-:S04]  /*1ed0*/  USEL UR17, URZ, UR17, !UP1 ;  /* 0x000000113f117287 */ /* 0x000fc8000c800000 */
[----:B------:R-:W-:Y:S01]  /*1ee0*/  UISETP.GT.AND UP1, UPT, UR33, UR17, UPT ;  /* 0x000000112100728c */ /* 0x000fe2000bf24270 */
[----:B--2---:R-:W-:-:S05]  /*1ef0*/  IMAD.MOV.U32 R20, RZ, RZ, R4 ;  /* 0x000000ffff147224 */ /* 0x004fca00078e0004 */
[----:B------:R-:W-:-:S05]  /*1f00*/  SHF.R.S32.HI R21, RZ, 0x1f, R20 ;  /* 0x0000001fff157819 */ /* 0x000fca0000011414 */
[C---:B------:R-:W-:Y:S01]  /*1f10*/  IMAD.WIDE.U32 R4, R0.reuse, c[0x0][0x190], R20 ;  /* 0x0000640000047a25 */ /* 0x040fe200078e0014 */
[----:B------:R2:W-:Y:S03]  /*1f20*/  STL [R1+0x14], R21 ;  /* 0x0000141501007387 */ /* 0x0005e60000100800 */
[----:B------:R-:W-:Y:S01]  /*1f30*/  IMAD R0, R0, c[0x0][0x194], R7 ;  /* 0x0000650000007a24 */ /* 0x000fe200078e0207 */
[----:B------:R-:W-:-:S04]  /*1f40*/  IADD3 R6, P0, R4, UR41, RZ ;  /* 0x0000002904067c10 */ /* 0x000fc8000ff1e0ff */
[----:B------:R-:W-:Y:S02]  /*1f50*/  IADD3.X R7, R5, UR37, R0, P0, !PT ;  /* 0x0000002505077c10 */ /* 0x000fe400087fe400 */
[----:B------:R-:W-:Y:S02]  /*1f60*/  LEA.HI R0, R12, R11, RZ, 0x5 ;  /* 0x0000000b0c007211 */ /* 0x000fe400078f28ff */
[----:B------:R-:W-:Y:S02]  /*1f70*/  IADD3 R4, P0, R20, UR29, RZ ;  /* 0x0000001d14047c10 */ /* 0x000fe4000ff1e0ff */
[----:B---3--:R-:W-:Y:S02]  /*1f80*/  LOP3.LUT R8, R0, 0xffffffe0, RZ, 0xc0, !PT ;  /* 0xffffffe000087812 */ /* 0x008fe400078ec0ff */
[----:B------:R-:W-:Y:S02]  /*1f90*/  SHF.R.S32.HI R0, RZ, 0x5, R0 ;  /* 0x00000005ff007819 */ /* 0x000fe40000011400 */
[----:B------:R-:W-:Y:S01]  /*1fa0*/  IADD3.X R5, R21, UR31, RZ, P0, !PT ;  /* 0x0000001f15057c10 */ /* 0x000fe200087fe4ff */
[----:B------:R-:W-:-:S04]  /*1fb0*/  IMAD.IADD R8, R11, 0x1, -R8 ;  /* 0x000000010b087824 */ /* 0x000fc800078e0a08 */
[----:B------:R-:W-:Y:S02]  /*1fc0*/  IMAD R0, R0, UR50, R8 ;  /* 0x0000003200007c24 */ /* 0x000fe4000f8e0208 */
[----:B------:R-:W-:-:S03]  /*1fd0*/  IMAD.WIDE.U32 R4, R9, c[0x0][0x370], R4 ;  /* 0x0000dc0009047a25 */ /* 0x000fc600078e0004 */
[C---:B------:R-:W-:Y:S02]  /*1fe0*/  IADD3 R8, P0, R0.reuse, UR30, RZ ;  /* 0x0000001e00087c10 */ /* 0x040fe4000ff1e0ff */
[----:B------:R-:W-:Y:S02]  /*1ff0*/  IADD3 R5, R5, UR10, RZ ;  /* 0x0000000a05057c10 */ /* 0x000fe4000fffe0ff */
        /* <DEDUP_REMOVED lines=15> */
[----:B------:R-:W-:Y:S02]  /*20f0*/  IMAD.IADD R0, R5, 0x1, R0 ;  /* 0x0000000105007824 */ /* 0x000fe400078e0200 */
[----:B------:R2:W-:Y:S03]  /*2100*/  STL [R1], R18 ;  /* 0x0000001201007387 */ /* 0x0005e60000100800 */
[----:B------:R-:W-:Y:S01]  /*2110*/  LEA.HI.X R251, R4, c[0x0][0x334], R0, 0x1, P3 ;  /* 0x0000cd0004fb7a11 */ /* 0x000fe200018f0c00 */
[----:B-1--4-:R-:W-:Y:S05]  /*2120*/  @P0 BRA `(.L_x_448) ;  /* 0x000008c000000947 */ /* 0x012fea0003800000 */
[----:B------:R-:W-:Y:S02]  /*2130*/  @UP0 UIADD3 UR7, UR21, UR25, URZ ;  /* 0x0000001915070290 */ /* 0x000fe4000fffe03f */
[----:B------:R-:W-:-:S02]  /*2140*/  ULDC.64 UR10, c[0x0][0x3a0] ;  /* 0x0000e800000a7ab9 */ /* 0x000fc40000000a00 */
        /* <DEDUP_REMOVED lines=16> */
.L_x_449:
        /* <DEDUP_REMOVED lines=18> */
.L_x_450:
        /* <DEDUP_REMOVED lines=34> */
.L_x_452:
[----:B-1----:R-:W-:Y:S05]  /*2590*/  BSYNC B0 ;  /* 0x0000000000007941 */ /* 0x002fea0003800000 */
.L_x_451:
        /* <DEDUP_REMOVED lines=19> */
.L_x_454:
[----:B------:R-:W-:Y:S05]  /*26d0*/  BSYNC B0 ;  /* 0x0000000000007941 */ /* 0x000fea0003800000 */
.L_x_453:
        /* <DEDUP_REMOVED lines=30> */
.L_x_456:
[----:B------:R-:W-:Y:S05]  /*28c0*/  BSYNC B0 ;  /* 0x0000000000007941 */ /* 0x000fea0003800000 */
.L_x_455:
        /* <DEDUP_REMOVED lines=18> */
.L_x_448:
[----:B------:R-:W3:Y:S01]  /*29f0*/  LDL R16, [R1+0x40] ;  /* 0x0000400001107983 */ /* 0x000ee20000100800 */
        /* <DEDUP_REMOVED lines=21> */
[----:B---3--:R-:W-:-:S09]  /*2b50*/  SHF.L.U32 R0, R16, 0x1, RZ ;  /* 0x0000000110007819 */ /* 0x008fd200000006ff */
[----:B------:R1:W-:Y:S04]  /*2b60*/  @P1 STS [R0+0xf000], RZ ;  /* 0x00f000ff00001388 */ /* 0x0003e80000000800 */
[----:B------:R1:W-:Y:S04]  /*2b70*/  @P1 STS [R0+0xf004], RZ ;  /* 0x00f004ff00001388 */ /* 0x0003e80000000800 */
[----:B------:R1:W-:Y:S04]  /*2b80*/  @P1 STS.64 [R0+0xf008], RZ ;  /* 0x00f008ff00001388 */ /* 0x0003e80000000a00 */
[----:B------:R1:W-:Y:S04]  /*2b90*/  @P1 STS.128 [R0+0x11000], RZ ;  /* 0x011000ff00001388 */ /* 0x0003e80000000c00 */
[----:B------:R1:W-:Y:S01]  /*2ba0*/  @P1 STS.128 [R0+0x13000], RZ ;  /* 0x013000ff00001388 */ /* 0x0003e20000000c00 */
[----:B------:R-:W-:Y:S05]  /*2bb0*/  @P1 BRA `(.L_x_459) ;  /* 0x0000023000001947 */ /* 0x000fea0003800000 */
[----:B------:R-:W3:Y:S04]  /*2bc0*/  LDL R8, [R1+0x24] ;  /* 0x0000240001087983 */ /* 0x000ee80000100800 */
[----:B------:R-:W4:Y:S01]  /*2bd0*/  LDL R10, [R1+0x28] ;  /* 0x00002800010a7983 */ /* 0x000f220000100800 */
        /* <DEDUP_REMOVED lines=8> */
[----:B---3--:R-:W-:Y:S01]  /*2c60*/  ISETP.GE.AND P4, PT, R8, c[0x0][0x220], PT ;  /* 0x0000880008007a0c */ /* 0x008fe20003f86270 */
[----:B------:R-:W-:Y:S01]  /*2c70*/  IMAD R8, R17, c[0x0][0x1a0], RZ ;  /* 0x0000680011087a24 */ /* 0x000fe200078e02ff */
[----:B----4-:R-:W-:-:S03]  /*2c80*/  ISETP.GE.AND P3, PT, R10, c[0x0][0x220], PT ;  /* 0x000088000a007a0c */ /* 0x010fc60003f66270 */
        /* <DEDUP_REMOVED lines=22> */
.L_x_459:
[----:B------:R-:W-:Y:S05]  /*2df0*/  BSYNC B0 ;  /* 0x0000000000007941 */ /* 0x000fea0003800000 */
.L_x_458:
[----:B------:R-:W-:Y:S01]  /*2e00*/  IADD3 R4, R3, 0x40, RZ ;  /* 0x0000004003047810 */ /* 0x000fe20007ffe0ff */
[----:B------:R-:W-:Y:S03]  /*2e10*/  BSSY B0, `(.L_x_460) ;  /* 0x0000028000007945 */ /* 0x000fe60003800000 */
[----:B------:R-:W-:-:S13]  /*2e20*/  ISETP.GE.AND P5, PT, R4, UR8, PT ;  /* 0x0000000804007c0c */ /* 0x000fda000bfa6270 */
[----:B------:R3:W-:Y:S04]  /*2e30*/  @P5 STS.128 [R0+0x10000], RZ ;  /* 0x010000ff00005388 */ /* 0x0007e80000000c00 */
        /* <DEDUP_REMOVED lines=37> */
.L_x_461:
[----:B------:R-:W-:Y:S05]  /*3090*/  BSYNC B0 ;  /* 0x0000000000007941 */ /* 0x000fea0003800000 */
.L_x_460:
        /* <DEDUP_REMOVED lines=39> */
.L_x_463:
[----:B------:R-:W-:Y:S05]  /*3310*/  BSYNC B0 ;  /* 0x0000000000007941 */ /* 0x000fea0003800000 */
.L_x_462:
        /* <DEDUP_REMOVED lines=19> */
.L_x_465:
        /* <DEDUP_REMOVED lines=36> */
.L_x_466:
[----:B------:R-:W-:Y:S05]  /*3690*/  BSYNC B0 ;  /* 0x0000000000007941 */ /* 0x000fea0003800000 */
.L_x_464:
[----:B--2---:R-:W2:Y:S01]  /*36a0*/  LDL R18, [R1+0x3c] ;  /* 0x00003c0001127983 */ /* 0x004ea20000100800 */
[----:B------:R-:W-:Y:S02]  /*36b0*/  IMAD.MOV.U32 R11, RZ, RZ, 0x7f800000 ;  /* 0x7f800000ff0b7424 */ /* 0x000fe400078e00ff */
        /* <DEDUP_REMOVED lines=17> */
[----:B------:R1:W2:Y:S01]  /*37d0*/  @!P4 LDG.E R11, [R6.64] ;  /* 0x00000004060bc981 */ /* 0x0002a2000c1e1900 */
[----:B------:R-:W-:Y:S01]  /*37e0*/  ISETP.GE.AND P2, PT, R18, UR8, PT ;  /* 0x0000000812007c0c */ /* 0x000fe2000bf46270 */
[----:B------:R-:W-:Y:S02]  /*37f0*/  ULDC.64 UR8, c[0x0][0x198] ;  /* 0x0000660000087ab9 */ /* 0x000fe40000000a00 */
[----:B---3--:R5:W3:Y:S08]  /*3800*/  @!P6 LDG.E R13, [R4.64+0x20] ;  /* 0x00002004040de981 */ /* 0x008af0000c1e1900 */
[----:B----4-:R5:W4:Y:S04]  /*3810*/  @!P3 LDG.E R12, [R4.64+0x80] ;  /* 0x00008004040cb981 */ /* 0x010b28000c1e1900 */
[----:B------:R5:W3:Y:S01]  /*3820*/  @!P2 LDG.E R19, [R4.64] ;  /* 0x000000040413a981 */ /* 0x000ae2000c1e1900 */
[----:B------:R-:W-:-:S03]  /*3830*/  UIMAD UR8, UR19, UR8, URZ ;  /* 0x00000008130872a4 */ /* 0x000fc6000f8e023f */
[----:B------:R1:W-:Y:S01]  /*3840*/  @P1 STS [R0+0x9000], RZ ;  /* 0x009000ff00001388 */ /* 0x0003e20000000800 */
[----:B------:R-:W-:-:S03]  /*3850*/  UIMAD UR8, UR23, UR9, UR8 ;  /* 0x00000009170872a4 */ /* 0x000fc6000f8e0208 */
[----:B------:R1:W-:Y:S04]  /*3860*/  @P1 STS [R0+0x9004], RZ ;  /* 0x009004ff00001388 */ /* 0x0003e80000000800 */
[----:B------:R2:W-:Y:S04]  /*3870*/  @P1 STS.64 [R0+0x9008], RZ ;  /* 0x009008ff00001388 */ /* 0x0005e80000000a00 */
[----:B------:R2:W-:Y:S04]  /*3880*/  @P1 STS.128 [R0+0xb000], RZ ;  /* 0x00b000ff00001388 */ /* 0x0005e80000000c00 */
[----:B------:R2:W-:Y:S01]  /*3890*/  @P1 STS.128 [R0+0xd000], RZ ;  /* 0x00d000ff00001388 */ /* 0x0005e20000000c00 */
[----:B-----5:R-:W-:-:S04]  /*38a0*/  IMAD.U32 R4, RZ, RZ, UR23 ;  /* 0x00000017ff047e24 */ /* 0x020fc8000f8e00ff */
        /* <DEDUP_REMOVED lines=9> */
[----:B--2---:R1:W-:Y:S04]  /*3940*/  STL [R1+0x18], R11 ;  /* 0x0000180b01007387 */ /* 0x0043e80000100800 */
[----:B----4-:R1:W-:Y:S04]  /*3950*/  STL [R1+0x8], R12 ;  /* 0x0000080c01007387 */ /* 0x0103e80000100800 */
[----:B---3--:R1:W-:Y:S04]  /*3960*/  STL [R1+0x20], R13 ;  /* 0x0000200d01007387 */ /* 0x0083e80000100800 */
        /* <DEDUP_REMOVED lines=37> */
.L_x_468:
[----:B------:R-:W-:Y:S05]  /*3bc0*/  BSYNC B0 ;  /* 0x0000000000007941 */ /* 0x000fea0003800000 */
.L_x_467:
        /* <DEDUP_REMOVED lines=39> */
.L_x_470:
[----:B------:R-:W-:Y:S05]  /*3e40*/  BSYNC B0 ;  /* 0x0000000000007941 */ /* 0x000fea0003800000 */
.L_x_469:
[----:B------:R-:W0:Y:S01]  /*3e50*/  LDGDEPBAR ;  /* 0x00000000000079af */ /* 0x000e220000000000 */
[----:B------:R-:W-:Y:S01]  /*3e60*/  IADD3 R3, R207, 0x1800, RZ ;  /* 0x00001800cf037810 */ /* 0x000fe20007ffe0ff */
[----:B-1----:R-:W-:Y:S01]  /*3e70*/  IMAD.SHL.U32 R7, R18, 0x4, RZ ;  /* 0x0000000412077824 */ /* 0x002fe200078e00ff */
[----:B--2---:R-:W-:Y:S01]  /*3e80*/  IADD3 R0, R205, 0x1800, RZ ;  /* 0x00001800cd007810 */ /* 0x004fe20007ffe0ff */
[----:B------:R-:W-:Y:S01]  /*3e90*/  STL [R1+0x4], R210 ;  /* 0x000004d201007387 */ /* 0x000fe20000100800 */
[----:B------:R-:W-:Y:S01]  /*3ea0*/  SEL R3, R3, R207, !P0 ;  /* 0x000000cf03037207 */ /* 0x000fe20004000000 */
[----:B------:R-:W-:Y:S01]  /*3eb0*/  UIADD3 UR18, UR23, UR12, URZ ;  /* 0x0000000c17127290 */ /* 0x000fe2000fffe03f */
[----:B------:R-:W-:Y:S01]  /*3ec0*/  SEL R0, R0, R205, !P0 ;  /* 0x000000cd00007207 */ /* 0x000fe20004000000 */
[----:B------:R-:W-:Y:S01]  /*3ed0*/  CS2R R126, SRZ ;  /* 0x00000000007e7805 */ /* 0x000fe2000001ff00 */
[----:B------:R-:W-:Y:S01]  /*3ee0*/  CS2R R124, SRZ ;  /* 0x00000000007c7805 */ /* 0x000fe2000001ff00 */
[----:B------:R-:W-:Y:S01]  /*3ef0*/  IMAD.SHL.U32 R196, R3, 0x2, RZ ;  /* 0x0000000203c47824 */ /* 0x000fe200078e00ff */
[----:B------:R-:W-:Y:S01]  /*3f00*/  UIADD3 UR19, -UR6, 0x80, UR18 ;  /* 0x0000008006137890 */ /* 0x000fe2000fffe112 */
        /* <DEDUP_REMOVED lines=19> */
[----:B------:R-:W-:Y:S01]  /*4040*/  SHF.L.U64.HI R6, R18, 0x2, R16 ;  /* 0x0000000212067819 */ /* 0x000fe20000010210 */
[----:B------:R-:W-:Y:S01]  /*4050*/  CS2R R106, SRZ ;  /* 0x00000000006a7805 */ /* 0x000fe2000001ff00 */
[C---:B------:R-:W-:Y:S01]  /*4060*/  IADD3 R5, R4.reuse, R5, RZ ;  /* 0x0000000504057210 */ /* 0x040fe20007ffe0ff */
[C---:B------:R-:W-:Y:S01]  /*4070*/  IMAD.IADD R0, R4.reuse, 0x1, R0 ;  /* 0x0000000104007824 */ /* 0x040fe200078e0200 */
[----:B------:R-:W-:Y:S01]  /*4080*/  CS2R R104, SRZ ;  /* 0x0000000000687805 */ /* 0x000fe2000001ff00 */
[----:B------:R1:W-:Y:S01]  /*4090*/  STL [R1+0x50], R6 ;  /* 0x0000500601007387 */ /* 0x0003e20000100800 */
[----:B------:R-:W-:Y:S01]  /*40a0*/  CS2R R102, SRZ ;  /* 0x0000000000667805 */ /* 0x000fe2000001ff00 */
[----:B------:R-:W-:Y:S01]  /*40b0*/  CS2R R100, SRZ ;  /* 0x0000000000647805 */ /* 0x000fe2000001ff00 */
[----:B------:R-:W-:Y:S01]  /*40c0*/  CS2R R94, SRZ ;  /* 0x00000000005e7805 */ /* 0x000fe2000001ff00 */
[----:B------:R-:W-:Y:S01]  /*40d0*/  STL [R1+0x4c], R7 ;  /* 0x00004c0701007387 */ /* 0x000fe20000100800 */
        /* <DEDUP_REMOVED lines=8> */
[----:B------:R-:W2:Y:S01]  /*4160*/  LDSM.16.M88.4 R148, [R198+0xf000] ;  /* 0x00f00000c694783b */ /* 0x000ea20000000200 */
        /* <DEDUP_REMOVED lines=11> */
[C---:B-1----:R-:W-:Y:S01]  /*4220*/  IADD3 R6, R4.reuse, R5, RZ ;  /* 0x0000000504067210 */ /* 0x042fe20007ffe0ff */
[C---:B------:R-:W-:Y:S01]  /*4230*/  IMAD.IADD R5, R4.reuse, 0x1, R0 ;  /* 0x0000000104057824 */ /* 0x040fe200078e0200 */
[----:B------:R-:W1:Y:S01]  /*4240*/  LDSM.16.M88.4 R160, [R197+0xf400] ;  /* 0x00f40000c5a0783b */ /* 0x000e620000000200 */
[----:B------:R-:W-:Y:S01]  /*4250*/  CS2R R66, SRZ ;  /* 0x0000000000427805 */ /* 0x000fe2000001ff00 */
[----:B------:R-:W-:Y:S01]  /*4260*/  CS2R R64, SRZ ;  /* 0x0000000000407805 */ /* 0x000fe2000001ff00 */
[C---:B------:R-:W-:Y:S01]  /*4270*/  IMAD.IADD R6, R4.reuse, 0x1, R6 ;  /* 0x0000000104067824 */ /* 0x040fe200078e0206 */
[----:B------:R-:W1:Y:S01]  /*4280*/  LDSM.16.M88.4 R164, [R198+0x11000] ;  /* 0x01100000c6a4783b */ /* 0x000e620000000200 */
[C---:B------:R-:W-:Y:S01]  /*4290*/  IADD3 R5, R4.reuse, R5, RZ ;  /* 0x0000000504057210 */ /* 0x040fe20007ffe0ff */
[----:B------:R-:W-:Y:S01]  /*42a0*/  CS2R R58, SRZ ;  /* 0x00000000003a7805 */ /* 0x000fe2000001ff00 */
[C---:B------:R-:W-:Y:S01]  /*42b0*/  IMAD.IADD R6, R4.reuse, 0x1, R6 ;  /* 0x0000000104067824 */ /* 0x040fe200078e0206 */
        /* <DEDUP_REMOVED lines=18> */
[----:B------:R-:W-:-:S02]  /*43e0*/  ULDC UR8, c[0x0][0x2e8] ;  /* 0x0000ba0000087ab9 */ /* 0x000fc40000000800 */
[----:B------:R-:W1:Y:S01]  /*43f0*/  LDSM.16.M88.4 R188, [R197+0x13000] ;  /* 0x01300000c5bc783b */ /* 0x000e620000000200 */
[----:B------:R-:W-:Y:S02]  /*4400*/  UIADD3 UR20, UR23, 0x80, URZ ;  /* 0x0000008017147890 */ /* 0x000fe4000fffe03f */
[----:B------:R-:W-:Y:S01]  /*4410*/  UIADD3 UR19, UR19, -UR8, URZ ;  /* 0x8000000813137290 */ /* 0x000fe2000fffe03f */
[----:B------:R-:W1:Y:S01]  /*4420*/  LDSM.16.M88.4 R192, [R197+0x13400] ;  /* 0x01340000c5c0783b */ /* 0x000e620000000200 */
[----:B------:R-:W-:-:S03]  /*4430*/  ULDC UR11, c[0x0][0x2e4] ;  /* 0x0000b900000b7ab9 */ /* 0x000fc60000000800 */
[----:B------:R5:W-:Y:S04]  /*4440*/  STL [R1+0x30], R6 ;  /* 0x0000300601007387 */ /* 0x000be80000100800 */
[----:B------:R1:W-:Y:S01]  /*4450*/  STL [R1+0x2c], R5 ;  /* 0x00002c0501007387 */ /* 0x0003e20000100800 */
[----:B-----5:R-:W-:-:S05]  /*4460*/  IMAD.IADD R6, R4, 0x1, R6 ;  /* 0x0000000104067824 */ /* 0x020fca00078e0206 */
[----:B------:R1:W-:Y:S04]  /*4470*/  STL [R1+0x38], R6 ;  /* 0x0000380601007387 */ /* 0x0003e80000100800 */
[----:B--234-:R1:W-:Y:S02]  /*4480*/  STL [R1+0x34], R0 ;  /* 0x0000340001007387 */ /* 0x01c3e40000100800 */
.L_x_475:
[----:B------:R-:W0:Y:S01]  /*4490*/  LDGDEPBAR ;  /* 0x00000000000079af */ /* 0x000e220000000000 */
[----:B-1----:R-:W-:Y:S01]  /*44a0*/  IADD3 R0, R206, R196, RZ ;  /* 0x000000c4ce007210 */ /* 0x002fe20007ffe0ff */
[----:B------:R-:W-:Y:S01]  /*44b0*/  USHF.L.U32 UR8, UR7, 0x6, URZ ;  /* 0x0000000607087899 */ /* 0x000fe2000800063f */
[----:B------:R-:W-:Y:S01]  /*44c0*/  MOV R245, R243 ;  /* 0x000000f300f57202 */ /* 0x000fe20000000f00 */
[----:B------:R-:W-:Y:S02]  /*44d0*/  ULDC UR9, c[0x0][0x2e4] ;  /* 0x0000b90000097ab9 */ /* 0x000fe40000000800 */
[----:B------:R-:W-:Y:S02]  /*44e0*/  UISETP.GE.AND UP0, UPT, UR8, UR19, UPT ;  /* 0x000000130800728c */ /* 0x000fe4000bf06270 */
[----:B------:R-:W2:Y:S04]  /*44f0*/  LDL R209, [R1+0x4c] ;  /* 0x00004c0001d17983 */ /* 0x000ea80000100800 */
[----:B------:R-:W3:Y:S01]  /*4500*/  LDL R208, [R1+0x50] ;  /* 0x0000500001d07983 */ /* 0x000ee20000100800 */
[----:B------:R-:W-:Y:S04]  /*4510*/  DEPBAR.LE SB0, 0x0 ;  /* 0x000080000000791a */ /* 0x000fe80000000000 */
[----:B------:R-:W-:Y:S08]  /*4520*/  BAR.SYNC.DEFER_BLOCKING 0x0 ;  /* 0x0000000000007b1d */ /* 0x000ff00000010000 */
[----:B------:R-:W-:Y:S08]  /*4530*/  LDSM.16.M88.4 R32, [R196] ;  /* 0x00000000c420783b */ /* 0x000ff00000000200 */
[----:B------:R-:W1:Y:S08]  /*4540*/  LDSM.16.M88.4 R16, [R198+0x9000] ;  /* 0x00900000c610783b */ /* 0x000e700000000200 */
[----:B------:R-:W4:Y:S08]  /*4550*/  LDSM.16.M88.4 R28, [R196+0x800] ;  /* 0x00080000c41c783b */ /* 0x000f300000000200 */
[----:B------:R-:W4:Y:S08]  /*4560*/  LDSM.16.M88.4 R132, [R198+0x9400] ;  /* 0x00940000c684783b */ /* 0x000f300000000200 */
[----:B------:R-:W-:Y:S08]  /*4570*/  LDSM.16.M88.4 R136, [R0] ;  /* 0x000000000088783b */ /* 0x000ff00000000200 */
[----:B------:R-:W4:Y:S01]  /*4580*/  LDSM.16.M88.4 R140, [R197+0x9000] ;  /* 0x00900000c58c783b */ /* 0x000f220000000200 */
[-C--:B-1----:R-:W-:Y:S07]  /*4590*/  HMMA.16816.F32.BF16 R4, R32, R16.reuse, RZ ;  /* 0x000000102004723c */ /* 0x082fee00000418ff */
[----:B------:R-:W-:Y:S01]  /*45a0*/  LDSM.16.M88.4 R144, [R197+0xd400] ;  /* 0x00d40000c590783b */ /* 0x000fe20000000200 */
[C---:B----4-:R-:W-:Y:S08]  /*45b0*/  HMMA.16816.F32.BF16 R8, R28.reuse, R16, RZ ;  /* 0x000000101c08723c */ /* 0x050ff000000418ff */
        /* <DEDUP_REMOVED lines=18> */
[----:B------:R-:W4:Y:S01]  /*46e0*/  LDSM.16.M88.4 R140, [R196+0x1800] ;  /* 0x00180000c48c783b */ /* 0x000f220000000200 */
        /* <DEDUP_REMOVED lines=37> */
[C---:B----4-:R-:W-:Y:S07]  /*4940*/  HMMA.16816.F32.BF16 R8, R136.reuse, R132, R8 ;  /* 0x000000848808723c */ /* 0x050fee0000041808 */
[----:B--2---:R-:W-:Y:S01]  /*4950*/  IADD3 R132, P0, R209, UR16, RZ ;  /* 0x00000010d1847c10 */ /* 0x004fe2000ff1e0ff */
[-C--:B------:R-:W-:Y:S04]  /*4960*/  HMMA.16816.F32.BF16 R12, R136, R134.reuse, R12 ;  /* 0x00000086880c723c */ /* 0x080fe8000004180c */
[----:B---3--:R-:W-:Y:S02]  /*4970*/  IADD3.X R133, R208, UR15, RZ, P0, !PT ;  /* 0x0000000fd0857c10 */ /* 0x008fe400087fe4ff */
[----:B------:R-:W-:Y:S02]  /*4980*/  PLOP3.LUT P0, PT, PT, PT, UP0, 0x80, 0x0 ;  /* 0x000000000000781c */ /* 0x000fe40003f0f008 */
[C---:B------:R-:W-:Y:S01]  /*4990*/  HMMA.16816.F32.BF16 R16, R140.reuse, R134, R16 ;  /* 0x000000868c10723c */ /* 0x040fe20000041810 */
[----:B------:R1:W5:Y:S03]  /*49a0*/  LDG.E R209, [R132.64] ;  /* 0x0000000484d17981 */ /* 0x000366000c1e1900 */
[----:B------:R-:W-:Y:S01]  /*49b0*/  FMUL.FTZ R4, R4, c[0x0][0x2ec] ;  /* 0x0000bb0004047a20 */ /* 0x000fe20000410000 */
[----:B------:R1:W5:Y:S01]  /*49c0*/  LDG.E R208, [R132.64+0x20] ;  /* 0x0000200484d07981 */ /* 0x000362000c1e1900 */
[----:B------:R-:W-:Y:S02]  /*49d0*/  FMUL.FTZ R5, R5, c[0x0][0x2ec] ;  /* 0x0000bb0005057a20 */ /* 0x000fe40000410000 */
[----:B------:R1:W2:Y:S01]  /*49e0*/  MUFU.TANH R214, R4 ;  /* 0x0000000400d67308 */ /* 0x0002a20000002400 */
[-C--:B------:R-:W-:Y:S03]  /*49f0*/  HMMA.16816.F32.BF16 R20, R140, R144.reuse, R20 ;  /* 0x000000908c14723c */ /* 0x080fe60000041814 */
[----:B------:R-:W-:Y:S02]  /*4a00*/  FMUL.FTZ R6, R6, c[0x0][0x2ec] ;  /* 0x0000bb0006067a20 */ /* 0x000fe40000410000 */
[----:B------:R-:W-:Y:S02]  /*4a10*/  FMUL.FTZ R7, R7, c[0x0][0x2ec] ;  /* 0x0000bb0007077a20 */ /* 0x000fe40000410000 */
[----:B------:R-:W-:Y:S01]  /*4a20*/  FMUL.FTZ R8, R8, c[0x0][0x2ec] ;  /* 0x0000bb0008087a20 */ /* 0x000fe20000410000 */
[C---:B------:R-:W-:Y:S01]  /*4a30*/  HMMA.16816.F32.BF16 R24, R136.reuse, R144, R24 ;  /* 0x000000908818723c */ /* 0x040fe20000041818 */
[----:B------:R1:W3:Y:S01]  /*4a40*/  MUFU.TANH R213, R5 ;  /* 0x0000000500d57308 */ /* 0x0002e20000002400 */
[----:B------:R1:W5:Y:S02]  /*4a50*/  LDG.E R145, [R132.64+0x80] ;  /* 0x0000800484917981 */ /* 0x000364000c1e1900 */
[----:B------:R-:W-:Y:S02]  /*4a60*/  FMUL.FTZ R9, R9, c[0x0][0x2ec] ;  /* 0x0000bb0009097a20 */ /* 0x000fe40000410000 */
[----:B------:R1:W5:Y:S01]  /*4a70*/  LDG.E R144, [R132.64+0xa0] ;  /* 0x0000a00484907981 */ /* 0x000362000c1e1900 */
[----:B------:R-:W-:Y:S01]  /*4a80*/  FMUL.FTZ R10, R10, c[0x0][0x2ec] ;  /* 0x0000bb000a0a7a20 */ /* 0x000fe20000410000 */
[-C--:B------:R-:W-:Y:S03]  /*4a90*/  HMMA.16816.F32.BF16 R28, R136, R146.reuse, R28 ;  /* 0x00000092881c723c */ /* 0x080fe6000004181c */
[----:B------:R1:W4:Y:S01]  /*4aa0*/  MUFU.TANH R212, R6 ;  /* 0x0000000600d47308 */ /* 0x0003220000002400 */
[----:B------:R-:W-:Y:S02]  /*4ab0*/  FMUL.FTZ R11, R11, c[0x0][0x2ec] ;  /* 0x0000bb000b0b7a20 */ /* 0x000fe40000410000 */
[----:B------:R-:W-:Y:S02]  /*4ac0*/  FMUL.FTZ R12, R12, c[0x0][0x2ec] ;  /* 0x0000bb000c0c7a20 */ /* 0x000fe40000410000 */
[----:B------:R-:W-:Y:S04]  /*4ad0*/  HMMA.16816.F32.BF16 R32, R140, R146, R32 ;  /* 0x000000928c20723c */ /* 0x000fe80000041820 */
[----:B------:R-:W-:Y:S01]  /*4ae0*/  FMUL.FTZ R13, R13, c[0x0][0x2ec] ;  /* 0x0000bb000d0d7a20 */ /* 0x000fe20000410000 */
[----:B------:R1:W1:Y:S01]  /*4af0*/  MUFU.TANH R211, R7 ;  /* 0x0000000700d37308 */ /* 0x0002620000002400 */
[----:B------:R-:W-:Y:S02]  /*4b00*/  FMUL.FTZ R14, R14, c[0x0][0x2ec] ;  /* 0x0000bb000e0e7a20 */ /* 0x000fe40000410000 */
[----:B------:R-:W-:Y:S04]  /*4b10*/  FMUL.FTZ R15, R15, c[0x0][0x2ec] ;  /* 0x0000bb000f0f7a20 */ /* 0x000fe80000410000 */
[----:B------:R-:W-:Y:S02]  /*4b20*/  FMUL.FTZ R16, R16, c[0x0][0x2ec] ;  /* 0x0000bb0010107a20 */ /* 0x000fe40000410000 */
[----:B------:R-:W-:Y:S01]  /*4b30*/  FMUL.FTZ R17, R17, c[0x0][0x2ec] ;  /* 0x0000bb0011117a20 */ /* 0x000fe20000410000 */
[----:B------:R1:W1:Y:S01]  /*4b40*/  MUFU.TANH R218, R8 ;  /* 0x0000000800da7308 */ /* 0x0002620000002400 */
[----:B------:R-:W-:Y:S02]  /*4b50*/  FMUL.FTZ R18, R18, c[0x0][0x2ec] ;  /* 0x0000bb0012127a20 */ /* 0x000fe40000410000 */
[----:B------:R-:W-:Y:S02]  /*4b60*/  FMUL.FTZ R19, R19, c[0x0][0x2ec] ;  /* 0x0000bb0013137a20 */ /* 0x000fe40000410000 */
[----:B------:R-:W-:Y:S02]  /*4b70*/  FMUL.FTZ R20, R20, c[0x0][0x2ec] ;  /* 0x0000bb0014147a20 */ /* 0x000fe40000410000 */
        /* <DEDUP_REMOVED lines=17> */
[----:B------:R-:W-:Y:S05]  /*4c90*/  FMUL.FTZ R35, R35, c[0x0][0x2ec] ;  /* 0x0000bb0023237a20 */ /* 0x000fea0000410000 */
[----:B------:R1:W1:Y:S10]  /*4ca0*/  MUFU.TANH R222, R12 ;  /* 0x0000000c00de7308 */ /* 0x0002740000002400 */
        /* <DEDUP_REMOVED lines=22> */
[----:B------:R1:W1:Y:S01]  /*4e10*/  MUFU.TANH R235, R35 ;  /* 0x0000002300eb7308 */ /* 0x0002620000002400 */
[----:B------:R-:W-:-:S05]  /*4e20*/  @!P0 BRA `(.L_x_471) ;  /* 0x0000029000008947 */ /* 0x000fca0003800000 */
[----:B-1234-:R-:W-:Y:S01]  /*4e30*/  MOV R13, R231 ;  /* 0x000000e7000d7202 */ /* 0x01efe20000000f00 */
[----:B------:R-:W-:Y:S01]  /*4e40*/  UIADD3 UR10, UR11, UR18, -UR6 ;  /* 0x000000120b0a7290 */ /* 0x000fe2000fffe806 */
[----:B------:R-:W-:Y:S01]  /*4e50*/  MOV R17, R233 ;  /* 0x000000e900117202 */ /* 0x000fe20000000f00 */
[----:B------:R-:W-:Y:S01]  /*4e60*/  IMAD.U32 R0, RZ, RZ, UR20 ;  /* 0x00000014ff007e24 */ /* 0x000fe2000f8e00ff */
[----:B------:R-:W-:Y:S01]  /*4e70*/  MOV R30, R235 ;  /* 0x000000eb001e7202 */ /* 0x000fe20000000f00 */
[----:B------:R-:W-:Y:S01]  /*4e80*/  IMAD.MOV.U32 R12, RZ, RZ, R232 ;  /* 0x000000ffff0c7224 */ /* 0x000fe200078e00e8 */
[----:B------:R-:W-:Y:S01]  /*4e90*/  MOV R134, R237 ;  /* 0x000000ed00867202 */ /* 0x000fe20000000f00 */
[----:B------:R-:W-:Y:S01]  /*4ea0*/  IMAD.MOV.U32 R16, RZ, RZ, R234 ;  /* 0x000000ffff107224 */ /* 0x000fe200078e00ea */
[----:B------:R-:W-:Y:S01]  /*4eb0*/  ISETP.LT.AND P0, PT, R0, UR6, PT ;  /* 0x0000000600007c0c */ /* 0x000fe2000bf01270 */
[----:B------:R-:W-:Y:S01]  /*4ec0*/  IMAD.MOV.U32 R29, RZ, RZ, R236 ;  /* 0x000000ffff1d7224 */ /* 0x000fe200078e00ec */
[----:B------:R-:W-:Y:S01]  /*4ed0*/  MOV R11, R239 ;  /* 0x000000ef000b7202 */ /* 0x000fe20000000f00 */
        /* <DEDUP_REMOVED lines=19> */
[----:B------:R-:W-:Y:S01]  /*5010*/  UIADD3 UR9, UR8, 0x40, URZ ;  /* 0x0000004008097890 */ /* 0x000fe2000fffe03f */
[----:B------:R-:W-:Y:S01]  /*5020*/  MOV R22, R211 ;  /* 0x000000d300167202 */ /* 0x000fe20000000f00 */
[----:B------:R-:W-:Y:S01]  /*5030*/  IMAD.MOV.U32 R25, RZ, RZ, R218 ;  /* 0x000000ffff197224 */ /* 0x000fe200078e00da */
[----:B------:R-:W-:Y:S01]  /*5040*/  MOV R26, R213 ;  /* 0x000000d5001a7202 */ /* 0x000fe20000000f00 */
[----:B------:R-:W-:Y:S01]  /*5050*/  UISETP.GE.AND UP0, UPT, UR9, UR10, UPT ;  /* 0x0000000a0900728c */ /* 0x000fe2000bf06270 */
[----:B------:R-:W-:Y:S02]  /*5060*/  IMAD.MOV.U32 R31, RZ, RZ, R212 ;  /* 0x000000ffff1f7224 */ /* 0x000fe400078e00d4 */
[----:B------:R-:W-:Y:S01]  /*5070*/  UMOV UR9, UR11 ;  /* 0x0000000b00097c82 */ /* 0x000fe20008000000 */
[----:B------:R-:W-:Y:S02]  /*5080*/  IMAD.MOV.U32 R34, RZ, RZ, R214 ;  /* 0x000000ffff227224 */ /* 0x000fe400078e00d6 */
[----:B------:R-:W-:Y:S11]  /*5090*/  PLOP3.LUT P1, PT, PT, PT, UP0, 0x80, 0x0 ;  /* 0x000000000000781c */ /* 0x000ff60003f2f008 */
[----:B------:R-:W-:Y:S02]  /*50a0*/  @!UPT UIADD3 URZ, URZ, URZ, URZ ;  /* 0x0000003f3f3ff290 */ /* 0x000fe4000fffe03f */
[----:B------:R-:W-:-:S05]  /*50b0*/  @!P1 BRA P0, `(.L_x_472) ;  /* 0x0000083000009947 */ /* 0x000fca0000000000 */
.L_x_471:
[----:B--234-:R-:W2:Y:S01]  /*50c0*/  LDL R0, [R1+0x3c] ;  /* 0x00003c0001007983 */ /* 0x01cea20000100800 */
[----:B------:R-:W-:Y:S03]  /*50d0*/  UMOV UR11, UR9 ;  /* 0x00000009000b7c82 */ /* 0x000fe60008000000 */
[----:B------:R-:W3:Y:S01]  /*50e0*/  LDL R135, [R1+0x5c] ;  /* 0x00005c0001877983 */ /* 0x000ee20000100800 */
[----:B-12---:R-:W-:Y:S01]  /*50f0*/  IADD3 R4, R0, UR8, RZ ;  /* 0x0000000800047c10 */ /* 0x006fe2000fffe0ff */
[----:B------:R-:W-:Y:S01]  /*5100*/  UIADD3 UR8, -UR9, UR6, -UR12 ;  /* 0x0000000609087290 */ /* 0x000fe2000fffe90c */
[----:B------:R-:W-:Y:S02]  /*5110*/  IMAD.U32 R0, RZ, RZ, UR22 ;  /* 0x00000016ff007e24 */ /* 0x000fe4000f8e00ff */
[C---:B------:R-:W-:Y:S02]  /*5120*/  IADD3 R6, R4.reuse, 0x8, RZ ;  /* 0x0000000804067810 */ /* 0x040fe40007ffe0ff */
[----:B------:R-:W-:Y:S01]  /*5130*/  IADD3 R14, R4, 0x20, RZ ;  /* 0x00000020040e7810 */ /* 0x000fe20007ffe0ff */
[----:B---3--:R-:W-:Y:S01]  /*5140*/  IMAD R0, R0, 0x80, R135 ;  /* 0x0000008000007824 */ /* 0x008fe200078e0287 */
[C---:B------:R-:W-:Y:S02]  /*5150*/  IADD3 R15, R4.reuse, 0x28, RZ ;  /* 0x00000028040f7810 */ /* 0x040fe40007ffe0ff */
[----:B------:R-:W-:Y:S02]  /*5160*/  IADD3 R5, R4, UR8, RZ ;  /* 0x0000000804057c10 */ /* 0x000fe4000fffe0ff */
[----:B------:R-:W-:Y:S02]  /*5170*/  IADD3 R17, R6, UR8, RZ ;  /* 0x0000000806117c10 */ /* 0x000fe4000fffe0ff */
[----:B------:R-:W-:Y:S02]  /*5180*/  IADD3 R18, R14, UR8, RZ ;  /* 0x000000080e127c10 */ /* 0x000fe4000fffe0ff */
[----:B------:R-:W-:Y:S01]  /*5190*/  IADD3 R19, R15, UR8, RZ ;  /* 0x000000080f137c10 */ /* 0x000fe2000fffe0ff */
[----:B------:R-:W-:Y:S01]  /*51a0*/  UIADD3 UR8, UR6, 0x1, -UR12 ;  /* 0x0000000106087890 */ /* 0x000fe2000fffe80c */
[C---:B------:R-:W-:Y:S02]  /*51b0*/  IADD3 R13, R0.reuse, 0x1, RZ ;  /* 0x00000001000d7810 */ /* 0x040fe40007ffe0ff */
[C---:B------:R-:W-:Y:S01]  /*51c0*/  IADD3 R12, R0.reuse, 0x8, RZ ;  /* 0x00000008000c7810 */ /* 0x040fe20007ffe0ff */
[----:B------:R-:W-:Y:S01]  /*51d0*/  UIADD3 UR8, UR8, UR44, URZ ;  /* 0x0000002c08087290 */ /* 0x000fe2000fffe03f */
[C---:B------:R-:W-:Y:S02]  /*51e0*/  IADD3 R11, R0.reuse, 0x9, RZ ;  /* 0x00000009000b7810 */ /* 0x040fe40007ffe0ff */
[C---:B------:R-:W-:Y:S02]  /*51f0*/  IADD3 R10, R0.reuse, 0x10, RZ ;  /* 0x00000010000a7810 */ /* 0x040fe40007ffe0ff */
[----:B------:R-:W-:Y:S02]  /*5200*/  IADD3 R9, R0, 0x11, RZ ;  /* 0x0000001100097810 */ /* 0x000fe40007ffe0ff */
[----:B------:R-:W-:Y:S02]  /*5210*/  IADD3 R16, R4, UR8, RZ ;  /* 0x0000000804107c10 */ /* 0x000fe4000fffe0ff */
[----:B------:R-:W-:Y:S02]  /*5220*/  IMNMX R4, RZ, R5, !PT ;  /* 0x00000005ff047217 */ /* 0x000fe40007800200 */
[----:B------:R-:W-:Y:S02]  /*5230*/  IMNMX R5, R16, UR6, PT ;  /* 0x0000000610057c17 */ /* 0x000fe4000b800200 */
[CC--:B------:R-:W-:Y:S02]  /*5240*/  ISETP.GE.AND P3, PT, R0.reuse, R4.reuse, PT ;  /* 0x000000040000720c */ /* 0x0c0fe40003f66270 */
[C---:B------:R-:W-:Y:S02]  /*5250*/  IADD3 R8, R0.reuse, 0x18, RZ ;  /* 0x0000001800087810 */ /* 0x040fe40007ffe0ff */
[C---:B------:R-:W-:Y:S02]  /*5260*/  IADD3 R7, R0.reuse, 0x19, RZ ;  /* 0x0000001900077810 */ /* 0x040fe40007ffe0ff */
[-C--:B------:R-:W-:Y:S02]  /*5270*/  ISETP.GE.AND P2, PT, R13, R4.reuse, PT ;  /* 0x000000040d00720c */ /* 0x080fe40003f46270 */
        /* <DEDUP_REMOVED lines=8> */
[----:B------:R-:W-:Y:S02]  /*5300*/  IADD3 R6, R6, UR8, RZ ;  /* 0x0000000806067c10 */ /* 0x000fe4000fffe0ff */
[----:B------:R-:W-:Y:S02]  /*5310*/  IMNMX R4, RZ, R17, !PT ;  /* 0x00000011ff047217 */ /* 0x000fe40007800200 */
[-C--:B------:R-:W-:Y:S02]  /*5320*/  ISETP.GE.OR P2, PT, R13, R5.reuse, !P2 ;  /* 0x000000050d00720c */ /* 0x080fe40005746670 */
[-C--:B------:R-:W-:Y:S02]  /*5330*/  ISETP.GE.OR P1, PT, R12, R5.reuse, !P1 ;  /* 0x000000050c00720c */ /* 0x080fe40004f26670 */
[-C--:B------:R-:W-:Y:S02]  /*5340*/  ISETP.GE.OR P0, PT, R11, R5.reuse, !P0 ;  /* 0x000000050b00720c */ /* 0x080fe40004706670 */
[-C--:B------:R-:W-:Y:S02]  /*5350*/  ISETP.GE.OR P6, PT, R10, R5.reuse, !P6 ;  /* 0x000000050a00720c */ /* 0x080fe400077c6670 */
[-C--:B------:R-:W-:Y:S02]  /*5360*/  ISETP.GE.OR P5, PT, R9, R5.reuse, !P5 ;  /* 0x000000050900720c */ /* 0x080fe40006fa6670 */
[-C--:B------:R-:W-:Y:S02]  /*5370*/  ISETP.GE.OR P4, PT, R8, R5.reuse, !P4 ;  /* 0x000000050800720c */ /* 0x080fe40006786670 */
[----:B------:R-:W-:Y:S02]  /*5380*/  ISETP.GE.OR P3, PT, R7, R5, !P3 ;  /* 0x000000050700720c */ /* 0x000fe40005f66670 */
[----:B------:R-:W-:Y:S02]  /*5390*/  IMNMX R5, R6, UR6, PT ;  /* 0x0000000606057c17 */ /* 0x000fe4000b800200 */
[----:B------:R-:W-:Y:S02]  /*53a0*/  FSEL R26, R213, -INF , !P2 ;  /* 0xff800000d51a7808 */ /* 0x000fe40005000000 */
[-C--:B------:R-:W-:Y:S02]  /*53b0*/  ISETP.GE.AND P2, PT, R0, R4.reuse, PT ;  /* 0x000000040000720c */ /* 0x080fe40003f46270 */
[----:B------:R-:W-:Y:S02]  /*53c0*/  FSEL R32, R226, -INF , !P1 ;  /* 0xff800000e2207808 */ /* 0x000fe40004800000 */
[-C--:B------:R-:W-:Y:S02]  /*53d0*/  ISETP.GE.AND P1, PT, R13, R4.reuse, PT ;  /* 0x000000040d00720c */ /* 0x080fe40003f26270 */
        /* <DEDUP_REMOVED lines=14> */
[----:B------:R-:W-:Y:S02]  /*54c0*/  IMNMX R4, RZ, R18, !PT ;  /* 0x00000012ff047217 */ /* 0x000fe40007800200 */
[-C--:B------:R-:W-:Y:S02]  /*54d0*/  ISETP.GE.OR P1, PT, R13, R5.reuse, !P1 ;  /* 0x000000050d00720c */ /* 0x080fe40004f26670 */
[-C--:B------:R-:W-:Y:S02]  /*54e0*/  ISETP.GE.OR P0, PT, R12, R5.reuse, !P0 ;  /* 0x000000050c00720c */ /* 0x080fe40004706670 */
[----:B------:R-:W-:Y:S02]  /*54f0*/  IMNMX R6, R6, UR6, PT ;  /* 0x0000000606067c17 */ /* 0x000fe4000b800200 */
[----:B------:R-:W-:Y:S02]  /*5500*/  FSEL R22, R211, -INF , !P1 ;  /* 0xff800000d3167808 */ /* 0x000fe40004800000 */
[-C--:B------:R-:W-:Y:S02]  /*5510*/  ISETP.GE.AND P1, PT, R0, R4.reuse, PT ;  /* 0x000000040000720c */ /* 0x080fe40003f26270 */
[-C--:B------:R-:W-:Y:S02]  /*5520*/  ISETP.GE.OR P6, PT, R11, R5.reuse, !P6 ;  /* 0x000000050b00720c */ /* 0x080fe400077c6670 */
[-C--:B------:R-:W-:Y:S02]  /*5530*/  ISETP.GE.OR P5, PT, R10, R5.reuse, !P5 ;  /* 0x000000050a00720c */ /* 0x080fe40006fa6670 */
[-C--:B------:R-:W-:Y:S02]  /*5540*/  ISETP.GE.OR P4, PT, R9, R5.reuse, !P4 ;  /* 0x000000050900720c */ /* 0x080fe40006786670 */
[-C--:B------:R-:W-:Y:S02]  /*5550*/  ISETP.GE.OR P3, PT, R8, R5.reuse, !P3 ;  /* 0x000000050800720c */ /* 0x080fe40005f66670 */
[----:B------:R-:W-:Y:S02]  /*5560*/  ISETP.GE.OR P2, PT, R7, R5, !P2 ;  /* 0x000000050700720c */ /* 0x000fe40005746670 */
[----:B------:R-:W-:Y:S02]  /*5570*/  FSEL R23, R224, -INF , !P0 ;  /* 0xff800000e0177808 */ /* 0x000fe40004000000 */
[----:B------:R-:W-:Y:S02]  /*5580*/  ISETP.GE.AND P0, PT, R13, R4, PT ;  /* 0x000000040d00720c */ /* 0x000fe40003f06270 */
        /* <DEDUP_REMOVED lines=54> */
.L_x_472:
[----:B------:R-:W2:Y:S01]  /*58f0*/  LDL R0, [R1+0x1c] ;  /* 0x00001c0001007983 */ /* 0x000ea20000100800 */
[----:B------:R-:W-:Y:S03]  /*5900*/  UISETP.GT.AND UP3, UPT, UR7, UR17, UPT ;  /* 0x000000110700728c */ /* 0x000fe6000bf64270 */
[----:B------:R-:W3:Y:S04]  /*5910*/  LDL R4, [R1+0x20] ;  /* 0x0000200001047983 */ /* 0x000ee80000100800 */
[----:B------:R-:W4:Y:S04]  /*5920*/  LDL R136, [R1+0x8] ;  /* 0x0000080001887983 */ /* 0x000f280000100800 */
[----:B------:R-:W4:Y:S04]  /*5930*/  LDL R135, [R1+0x18] ;  /* 0x0000180001877983 */ /* 0x000f280000100800 */
[----:B------:R1:W-:Y:S04]  /*5940*/  STL [R1+0xc0], R58 ;  /* 0x0000c03a01007387 */ /* 0x0003e80000100800 */
[----:B------:R-:W-:Y:S04]  /*5950*/  STL [R1+0xbc], R57 ;  /* 0x0000bc3901007387 */ /* 0x000fe80000100800 */
[----:B------:R-:W-:Y:S04]  /*5960*/  STL [R1+0xb8], R56 ;  /* 0x0000b83801007387 */ /* 0x000fe80000100800 */
[----:B------:R-:W-:Y:S04]  /*5970*/  STL [R1+0xb4], R55 ;  /* 0x0000b43701007387 */ /* 0x000fe80000100800 */
[----:B------:R-:W-:Y:S04]  /*5980*/  STL [R1+0xb0], R54 ;  /* 0x0000b03601007387 */ /* 0x000fe80000100800 */
[----:B------:R1:W-:Y:S04]  /*5990*/  STL [R1+0xac], R53 ;  /* 0x0000ac3501007387 */ /* 0x0003e80000100800 */
[----:B------:R1:W-:Y:S04]  /*59a0*/  STL [R1+0xa8], R52 ;  /* 0x0000a83401007387 */ /* 0x0003e80000100800 */
[----:B------:R1:W-:Y:S04]  /*59b0*/  STL [R1+0xa4], R51 ;  /* 0x0000a43301007387 */ /* 0x0003e80000100800 */
[----:B------:R1:W-:Y:S04]  /*59c0*/  STL [R1+0xa0], R50 ;  /* 0x0000a03201007387 */ /* 0x0003e80000100800 */
[----:B------:R1:W-:Y:S04]  /*59d0*/  STL [R1+0x9c], R49 ;  /* 0x00009c3101007387 */ /* 0x0003e80000100800 */
[----:B------:R1:W-:Y:S04]  /*59e0*/  STL [R1+0x98], R48 ;  /* 0x0000983001007387 */ /* 0x0003e80000100800 */
[----:B------:R1:W-:Y:S04]  /*59f0*/  STL [R1+0x94], R47 ;  /* 0x0000942f01007387 */ /* 0x0003e80000100800 */
[----:B------:R1:W-:Y:S04]  /*5a00*/  STL [R1+0x90], R46 ;  /* 0x0000902e01007387 */ /* 0x0003e80000100800 */
        /* <DEDUP_REMOVED lines=9> */
[----:B------:R1:W-:Y:S04]  /*5aa0*/  STL [R1+0x68], R36 ;  /* 0x0000682401007387 */ /* 0x0003e80000100800 */
[----:B------:R1:W-:Y:S04]  /*5ab0*/  STL [R1+0x64], R3 ;  /* 0x0000640301007387 */ /* 0x0003e80000100800 */
[----:B------:R1:W-:Y:S01]  /*5ac0*/  STL [R1+0x60], R2 ;  /* 0x0000600201007387 */ /* 0x0003e20000100800 */
[C---:B--2---:R-:W-:Y:S01]  /*5ad0*/  FMUL.FTZ R6, R0.reuse, 1.4426950216293334961 ;  /* 0x3fb8aa3b00067820 */ /* 0x044fe20000410000 */
[----:B------:R-:W-:Y:S01]  /*5ae0*/  FSETP.NEU.FTZ.AND P0, PT, R0, -INF , PT ;  /* 0xff8000000000780b */ /* 0x000fe20003f1d000 */
[----:B---3--:R-:W-:Y:S03]  /*5af0*/  FMUL.FTZ R5, R4, 1.4426950216293334961 ;  /* 0x3fb8aa3b04057820 */ /* 0x008fe60000410000 */
[----:B------:R-:W-:Y:S02]  /*5b00*/  FSEL R6, R6, RZ, P0 ;  /* 0x000000ff06067208 */ /* 0x000fe40000000000 */
[----:B------:R-:W-:Y:S01]  /*5b10*/  FSETP.NEU.FTZ.AND P0, PT, R4, -INF , PT ;  /* 0xff8000000400780b */ /* 0x000fe20003f1d000 */
[----:B----4-:R-:W-:Y:S02]  /*5b20*/  FMUL.FTZ R4, R136, 1.4426950216293334961 ;  /* 0x3fb8aa3b88047820 */ /* 0x010fe40000410000 */
[--C-:B------:R-:W-:Y:S01]  /*5b30*/  FFMA.FTZ R0, R34, c[0x0][0x23c], -R6.reuse ;  /* 0x00008f0022007a23 */ /* 0x100fe20000010806 */
[----:B------:R-:W-:Y:S02]  /*5b40*/  FSEL R5, R5, RZ, P0 ;  /* 0x000000ff05057208 */ /* 0x000fe40000000000 */
[----:B------:R-:W-:Y:S01]  /*5b50*/  FSETP.NEU.FTZ.AND P0, PT, R136, -INF , PT ;  /* 0xff8000008800780b */ /* 0x000fe20003f1d000 */
[----:B------:R2:W-:Y:S03]  /*5b60*/  MUFU.EX2 R243, R0 ;  /* 0x0000000000f37308 */ /* 0x0005e60000000800 */
[----:B------:R-:W-:Y:S02]  /*5b70*/  FSEL R4, R4, RZ, P0 ;  /* 0x000000ff04047208 */ /* 0x000fe40000000000 */
[----:B------:R-:W-:Y:S01]  /*5b80*/  FSETP.NEU.FTZ.AND P0, PT, R135, -INF , PT ;  /* 0xff8000008700780b */ /* 0x000fe20003f1d000 */
[--C-:B--2---:R-:W-:Y:S04]  /*5b90*/  FFMA.FTZ R0, R26, c[0x0][0x23c], -R6.reuse ;  /* 0x00008f001a007a23 */ /* 0x104fe80000010806 */
[----:B------:R2:W-:Y:S02]  /*5ba0*/  MUFU.EX2 R140, R0 ;  /* 0x00000000008c7308 */ /* 0x0005e40000000800 */
[--C-:B--2---:R-:W-:Y:S08]  /*5bb0*/  FFMA.FTZ R0, R31, c[0x0][0x23c], -R5.reuse ;  /* 0x00008f001f007a23 */ /* 0x104ff00000010805 */
[----:B------:R2:W-:Y:S02]  /*5bc0*/  MUFU.EX2 R141, R0 ;  /* 0x00000000008d7308 */ /* 0x0005e40000000800 */
[--C-:B--2---:R-:W-:Y:S02]  /*5bd0*/  FFMA.FTZ R0, R22, c[0x0][0x23c], -R5.reuse ;  /* 0x00008f0016007a23 */ /* 0x104fe40000010805 */
[----:B------:R-:W-:Y:S06]  /*5be0*/  FMUL.FTZ R22, R135, 1.4426950216293334961 ;  /* 0x3fb8aa3b87167820 */ /* 0x000fec0000410000 */
[----:B-1----:R1:W2:Y:S02]  /*5bf0*/  MUFU.EX2 R58, R0 ;  /* 0x00000000003a7308 */ /* 0x0022a40000000800 */
[--C-:B-1----:R-:W-:Y:S08]  /*5c00*/  FFMA.FTZ R0, R32, c[0x0][0x23c], -R6.reuse ;  /* 0x00008f0020007a23 */ /* 0x102ff00000010806 */
[----:B------:R1:W-:Y:S02]  /*5c10*/  MUFU.EX2 R53, R0 ;  /* 0x0000000000357308 */ /* 0x0003e40000000800 */
[----:B-1----:R-:W-:Y:S08]  /*5c20*/  FFMA.FTZ R0, R33, c[0x0][0x23c], -R6 ;  /* 0x00008f0021007a23 */ /* 0x002ff00000010806 */
[----:B------:R1:W-:Y:S02]  /*5c30*/  MUFU.EX2 R52, R0 ;  /* 0x0000000000347308 */ /* 0x0003e40000000800 */
[--C-:B-1----:R-:W-:Y:S08]  /*5c40*/  FFMA.FTZ R0, R23, c[0x0][0x23c], -R5.reuse ;  /* 0x00008f0017007a23 */ /* 0x102ff00000010805 */
[----:B------:R1:W-:Y:S02]  /*5c50*/  MUFU.EX2 R51, R0 ;  /* 0x0000000000337308 */ /* 0x0003e40000000800 */
[--C-:B-1----:R-:W-:Y:S08]  /*5c60*/  FFMA.FTZ R0, R24, c[0x0][0x23c], -R5.reuse ;  /* 0x00008f0018007a23 */ /* 0x102ff00000010805 */
[----:B------:R1:W-:Y:S02]  /*5c70*/  MUFU.EX2 R50, R0 ;  /* 0x0000000000327308 */ /* 0x0003e40000000800 */
[--C-:B-1----:R-:W-:Y:S08]  /*5c80*/  FFMA.FTZ R0, R25, c[0x0][0x23c], -R4.reuse ;  /* 0x00008f0019007a23 */ /* 0x102ff00000010804 */
[----:B------:R1:W-:Y:S02]  /*5c90*/  MUFU.EX2 R147, R0 ;  /* 0x0000000000937308 */ /* 0x0003e40000000800 */
[----:B-1----:R-:W-:Y:S08]  /*5ca0*/  FFMA.FTZ R0, R18, c[0x0][0x23c], -R4 ;  /* 0x00008f0012007a23 */ /* 0x002ff00000010804 */
[----:B------:R1:W3:Y:S02]  /*5cb0*/  MUFU.EX2 R142, R0 ;  /* 0x00000000008e7308 */ /* 0x0002e40000000800 */
[----:B-1----:R-:W-:Y:S02]  /*5cc0*/  FSEL R0, R22, RZ, P0 ;  /* 0x000000ff16007208 */ /* 0x002fe40000000000 */
[----:B------:R-:W-:Y:S03]  /*5cd0*/  PLOP3.LUT P0, PT, PT, PT, UP3, 0x80, 0x0 ;  /* 0x000000000000781c */ /* 0x000fe60003f0f038 */
[--C-:B------:R-:W-:Y:S02]  /*5ce0*/  FFMA.FTZ R7, R7, c[0x0][0x23c], -R0.reuse ;  /* 0x00008f0007077a23 */ /* 0x100fe40000010800 */
[----:B------:R-:W-:Y:S02]  /*5cf0*/  FFMA.FTZ R14, R14, c[0x0][0x23c], -R0 ;  /* 0x00008f000e0e7a23 */ /* 0x000fe40000010800 */
[----:B------:R1:W-:Y:S10]  /*5d00*/  MUFU.EX2 R143, R7 ;  /* 0x00000007008f7308 */ /* 0x0003f40000000800 */
[----:B------:R-:W-:Y:S01]  /*5d10*/  MUFU.EX2 R146, R14 ;  /* 0x0000000e00927308 */ /* 0x000fe20000000800 */
[--C-:B-1----:R-:W-:Y:S09]  /*5d20*/  FFMA.FTZ R7, R19, c[0x0][0x23c], -R4.reuse ;  /* 0x00008f0013077a23 */ /* 0x102ff20000010804 */
[----:B------:R1:W-:Y:S02]  /*5d30*/  MUFU.EX2 R57, R7 ;  /* 0x0000000700397308 */ /* 0x0003e40000000800 */
[----:B-1----:R-:W-:Y:S08]  /*5d40*/  FFMA.FTZ R7, R20, c[0x0][0x23c], -R4 ;  /* 0x00008f0014077a23 */ /* 0x002ff00000010804 */
[----:B------:R1:W4:Y:S02]  /*5d50*/  MUFU.EX2 R56, R7 ;  /* 0x0000000700387308 */ /* 0x0003240000000800 */
        /* <DEDUP_REMOVED lines=10> */
[--C-:B-1----:R-:W-:Y:S08]  /*5e00*/  FFMA.FTZ R7, R28, c[0x0][0x23c], -R5.reuse ;  /* 0x00008f001c077a23 */ /* 0x102ff00000010805 */
[----:B------:R1:W-:Y:S02]  /*5e10*/  MUFU.EX2 R46, R7 ;  /* 0x00000007002e7308 */ /* 0x0003e40000000800 */
[--C-:B-1----:R-:W-:Y:S02]  /*5e20*/  FFMA.FTZ R7, R133, c[0x0][0x23c], -R6.reuse ;  /* 0x00008f0085077a23 */ /* 0x102fe40000010806 */
[----:B------:R-:W-:Y:S06]  /*5e30*/  FFMA.FTZ R6, R134, c[0x0][0x23c], -R6 ;  /* 0x00008f0086067a23 */ /* 0x000fec0000010806 */
[----:B------:R1:W-:Y:S10]  /*5e40*/  MUFU.EX2 R37, R7 ;  /* 0x0000000700257308 */ /* 0x0003f40000000800 */
[----:B------:R2:W2:Y:S01]  /*5e50*/  MUFU.EX2 R36, R6 ;  /* 0x0000000600247308 */ /* 0x0004a20000000800 */
[--C-:B-1----:R-:W-:Y:S09]  /*5e60*/  FFMA.FTZ R7, R21, c[0x0][0x23c], -R4.reuse ;  /* 0x00008f0015077a23 */ /* 0x102ff20000010804 */
[----:B------:R1:W-:Y:S01]  /*5e70*/  MUFU.EX2 R45, R7 ;  /* 0x00000007002d7308 */ /* 0x0003e20000000800 */
[--C-:B--2---:R-:W-:Y:S02]  /*5e80*/  FFMA.FTZ R6, R29, c[0x0][0x23c], -R5.reuse ;  /* 0x00008f001d067a23 */ /* 0x104fe40000010805 */
[----:B------:R-:W-:Y:S07]  /*5e90*/  FFMA.FTZ R5, R30, c[0x0][0x23c], -R5 ;  /* 0x00008f001e057a23 */ /* 0x000fee0000010805 */
[----:B------:R3:W-:Y:S10]  /*5ea0*/  MUFU.EX2 R3, R6 ;  /* 0x0000000600037308 */ /* 0x0007f40000000800 */
[----:B------:R2:W-:Y:S01]  /*5eb0*/  MUFU.EX2 R2, R5 ;  /* 0x0000000500027308 */ /* 0x0005e20000000800 */
[----:B-1----:R-:W-:Y:S05]  /*5ec0*/  F2FP.BF16.PACK_AB R7, R58, R141 ;  /* 0x0000008d3a07723e */ /* 0x002fea00000010ff */
[----:B------:R4:W-:Y:S01]  /*5ed0*/  STS [R248+0x13400], R7 ;  /* 0x01340007f8007388 */ /* 0x0009e20000000800 */
[----:B---3--:R-:W-:Y:S01]  /*5ee0*/  F2FP.BF16.PACK_AB R6, R142, R147 ;  /* 0x000000938e06723e */ /* 0x008fe200000010ff */
[----:B--2---:R-:W-:Y:S04]  /*5ef0*/  FFMA.FTZ R5, R15, c[0x0][0x23c], -R4 ;  /* 0x00008f000f057a23 */ /* 0x004fe80000010804 */
[----:B------:R1:W2:Y:S01]  /*5f00*/  MUFU.EX2 R44, R5 ;  /* 0x00000005002c7308 */ /* 0x0002a20000000800 */
[----:B----4-:R-:W-:Y:S01]  /*5f10*/  F2FP.BF16.PACK_AB R7, R56, R57 ;  /* 0x000000393807723e */ /* 0x010fe200000010ff */
[--C-:B-1----:R-:W-:Y:S08]  /*5f20*/  FFMA.FTZ R5, R10, c[0x0][0x23c], -R0.reuse ;  /* 0x00008f000a057a23 */ /* 0x102ff00000010800 */
[----:B------:R1:W-:Y:S02]  /*5f30*/  MUFU.EX2 R43, R5 ;  /* 0x00000005002b7308 */ /* 0x0003e40000000800 */
[----:B-1----:R-:W-:Y:S08]  /*5f40*/  FFMA.FTZ R5, R11, c[0x0][0x23c], -R0 ;  /* 0x00008f000b057a23 */ /* 0x002ff00000010800 */
[----:B------:R1:W3:Y:S02]  /*5f50*/  MUFU.EX2 R42, R5 ;  /* 0x00000005002a7308 */ /* 0x0002e40000000800 */
[--C-:B-1----:R-:W-:Y:S02]  /*5f60*/  FFMA.FTZ R5, R16, c[0x0][0x23c], -R4.reuse ;  /* 0x00008f0010057a23 */ /* 0x102fe40000010804 */
[----:B------:R-:W-:Y:S06]  /*5f70*/  FFMA.FTZ R4, R17, c[0x0][0x23c], -R4 ;  /* 0x00008f0011047a23 */ /* 0x000fec0000010804 */
[----:B------:R1:W-:Y:S10]  /*5f80*/  MUFU.EX2 R41, R5 ;  /* 0x0000000500297308 */ /* 0x0003f40000000800 */
[----:B------:R4:W2:Y:S01]  /*5f90*/  MUFU.EX2 R40, R4 ;  /* 0x0000000400287308 */ /* 0x0008a20000000800 */
[----:B-1----:R-:W-:Y:S01]  /*5fa0*/  F2FP.BF16.PACK_AB R5, R143, R146 ;  /* 0x000000928f05723e */ /* 0x002fe200000010ff */
[--C-:B----4-:R-:W-:Y:S02]  /*5fb0*/  FFMA.FTZ R4, R12, c[0x0][0x23c], -R0.reuse ;  /* 0x00008f000c047a23 */ /* 0x110fe40000010800 */
[----:B------:R-:W-:Y:S06]  /*5fc0*/  FFMA.FTZ R0, R13, c[0x0][0x23c], -R0 ;  /* 0x00008f000d007a23 */ /* 0x000fec0000010800 */
[----:B------:R1:W-:Y:S10]  /*5fd0*/  MUFU.EX2 R39, R4 ;  /* 0x0000000400277308 */ /* 0x0003f40000000800 */
[----:B------:R4:W2:Y:S01]  /*5fe0*/  MUFU.EX2 R38, R0 ;  /* 0x0000000000267308 */ /* 0x0008a20000000800 */
[----:B-1----:R-:W-:Y:S05]  /*5ff0*/  F2FP.BF16.PACK_AB R4, R140, R243 ;  /* 0x000000f38c04723e */ /* 0x002fea00000010ff */
[----:B------:R1:W-:Y:S01]  /*6000*/  STS [R248+0x13000], R4 ;  /* 0x01300004f8007388 */ /* 0x0003e20000000800 */
[----:B----4-:R-:W-:Y:S05]  /*6010*/  F2FP.BF16.PACK_AB R0, R50, R51 ;  /* 0x000000333200723e */ /* 0x010fea00000010ff */
[----:B------:R4:W-:Y:S01]  /*6020*/  STS [R247+0x13400], R0 ;  /* 0x01340000f7007388 */ /* 0x0009e20000000800 */
[----:B-1----:R-:W-:Y:S05]  /*6030*/  F2FP.BF16.PACK_AB R4, R52, R53 ;  /* 0x000000353404723e */ /* 0x002fea00000010ff */
[----:B------:R1:W-:Y:S04]  /*6040*/  STS [R247+0x13000], R4 ;  /* 0x01300004f7007388 */ /* 0x0003e80000000800 */
[----:B------:R2:W-:Y:S01]  /*6050*/  STS [R248+0x14000], R6 ;  /* 0x01400006f8007388 */ /* 0x0005e20000000800 */
[----:B----4-:R-:W-:Y:S03]  /*6060*/  F2FP.BF16.PACK_AB R0, R36, R37 ;  /* 0x000000252400723e */ /* 0x010fe600000010ff */
[----:B------:R4:W-:Y:S04]  /*6070*/  STS [R248+0x14400], R5 ;  /* 0x01440005f8007388 */ /* 0x0009e80000000800 */
[----:B------:R3:W-:Y:S01]  /*6080*/  STS [R247+0x14000], R7 ;  /* 0x01400007f7007388 */ /* 0x0007e20000000800 */
[----:B-1----:R-:W-:Y:S02]  /*6090*/  F2FP.BF16.PACK_AB R4, R46, R47 ;  /* 0x0000002f2e04723e */ /* 0x002fe400000010ff */
[----:B--2---:R-:W-:Y:S02]  /*60a0*/  F2FP.BF16.PACK_AB R6, R54, R55 ;  /* 0x000000373606723e */ /* 0x004fe400000010ff */
[----:B----4-:R-:W-:Y:S03]  /*60b0*/  F2FP.BF16.PACK_AB R5, R48, R49 ;  /* 0x000000313005723e */ /* 0x010fe600000010ff */
        /* <DEDUP_REMOVED lines=13> */
[----:B------:R1:W-:Y:S04]  /*6190*/  STS [R246+0x14400], R0 ;  /* 0x01440000f6007388 */ /* 0x0003e80000000800 */
[----:B------:R-:W2:Y:S08]  /*61a0*/  LDSM.16.M88.4 R32, [R199+0x6000] ;  /* 0x00600000c720783b */ /* 0x000eb00000000200 */
[----:B------:R-:W3:Y:S08]  /*61b0*/  LDSM.16.M88.4 R28, [R199+0x6800] ;  /* 0x00680000c71c783b */ /* 0x000ef00000000200 */
[----:B------:R-:W4:Y:S01]  /*61c0*/  LDSM.16.M88.4 R132, [R200+0x6000] ;  /* 0x00600000c884783b */ /* 0x000f220000000200 */
[----:B-1----:R-:W-:Y:S07]  /*61d0*/  FFMA.FTZ R0, -R214, R214, 1 ;  /* 0x3f800000d6007423 */ /* 0x002fee00000101d6 */
        /* <DEDUP_REMOVED lines=10> */
[C---:B-1----:R-:W-:Y:S08]  /*6280*/  HMMA.16816.F32.BF16 R8, R136.reuse, R156, R8 ;  /* 0x0000009c8808723c */ /* 0x042ff00000041808 */
        /* <DEDUP_REMOVED lines=42> */
[C---:B------:R-:W-:Y:S03]  /*6530*/  HMMA.16816.F32.BF16 R16, R132.reuse, R190, R16 ;  /* 0x000000be8410723c */ /* 0x040fe60000041810 */
[C---:B------:R-:W-:Y:S02]  /*6540*/  FADD.FTZ R7, -R208.reuse, R7 ;  /* 0x00000007d0077221 */ /* 0x040fe40000010100 */
[----:B------:R-:W-:Y:S02]  /*6550*/  FADD.FTZ R4, -R209, R4 ;  /* 0x00000004d1047221 */ /* 0x000fe40000010100 */
[----:B------:R-:W-:Y:S01]  /*6560*/  FADD.FTZ R6, -R208, R6 ;  /* 0x00000006d0067221 */ /* 0x000fe20000010100 */
[-C--:B------:R-:W-:Y:S01]  /*6570*/  HMMA.16816.F32.BF16 R20, R132, R192.reuse, R20 ;  /* 0x000000c08414723c */ /* 0x080fe20000041814 */
[----:B------:R-:W-:Y:S03]  /*6580*/  FMUL.FTZ R140, R140, R5 ;  /* 0x000000058c8c7220 */ /* 0x000fe60000410000 */
[----:B------:R-:W-:Y:S02]  /*6590*/  FMUL.FTZ R7, R58, R7 ;  /* 0x000000073a077220 */ /* 0x000fe40000410000 */
[----:B------:R-:W-:Y:S01]  /*65a0*/  FFMA.FTZ R5, -R213, R213, 1 ;  /* 0x3f800000d5057423 */ /* 0x000fe200000101d5 */
[----:B------:R1:W5:Y:S01]  /*65b0*/  LDL.LU R58, [R1+0xc0] ;  /* 0x0000c000013a7983 */ /* 0x0003620000300800 */
[----:B------:R-:W-:Y:S01]  /*65c0*/  FADD.FTZ R12, -R145, R12 ;  /* 0x0000000c910c7221 */ /* 0x000fe20000010100 */
[C---:B------:R-:W-:Y:S03]  /*65d0*/  HMMA.16816.F32.BF16 R24, R136.reuse, R192, R24 ;  /* 0x000000c08818723c */ /* 0x040fe60000041818 */
[----:B------:R-:W-:Y:S02]  /*65e0*/  FMUL.FTZ R243, R243, R4 ;  /* 0x00000004f3f37220 */ /* 0x000fe40000410000 */
[----:B------:R-:W-:Y:S02]  /*65f0*/  FMUL.FTZ R6, R141, R6 ;  /* 0x000000068d067220 */ /* 0x000fe40000410000 */
[----:B------:R-:W-:Y:S01]  /*6600*/  FFMA.FTZ R4, -R212, R212, 1 ;  /* 0x3f800000d4047423 */ /* 0x000fe200000101d4 */
[-C--:B------:R-:W-:Y:S01]  /*6610*/  HMMA.16816.F32.BF16 R28, R136, R194.reuse, R28 ;  /* 0x000000c2881c723c */ /* 0x080fe2000004181c */
[----:B------:R-:W-:Y:S03]  /*6620*/  FMUL.FTZ R5, R5, c[0x0][0x2ec] ;  /* 0x0000bb0005057a20 */ /* 0x000fe60000410000 */
[----:B------:R-:W-:Y:S02]  /*6630*/  FADD.FTZ R13, -R145, R13 ;  /* 0x0000000d910d7221 */ /* 0x000fe40000010100 */
[----:B------:R-:W-:Y:S02]  /*6640*/  FMUL.FTZ R141, R57, R12 ;  /* 0x0000000c398d7220 */ /* 0x000fe40000410000 */
[----:B------:R-:W-:Y:S01]  /*6650*/  FADD.FTZ R9, -R145, R9 ;  /* 0x0000000991097221 */ /* 0x000fe20000010100 */
[----:B------:R1:W5:Y:S01]  /*6660*/  LDL.LU R57, [R1+0xbc] ;  /* 0x0000bc0001397983 */ /* 0x0003620000300800 */
[----:B------:R-:W-:Y:S02]  /*6670*/  HMMA.16816.F32.BF16 R32, R132, R194, R32 ;  /* 0x000000c28420723c */ /* 0x000fe40000041820 */
[----:B------:R-:W-:Y:S02]  /*6680*/  FADD.FTZ R11, -R144, R11 ;  /* 0x0000000b900b7221 */ /* 0x000fe40000010100 */
[----:B------:R-:W-:Y:S02]  /*6690*/  FMUL.FTZ R4, R4, c[0x0][0x2ec] ;  /* 0x0000bb0004047a20 */ /* 0x000fe40000410000 */
[----:B------:R-:W-:Y:S02]  /*66a0*/  FMUL.FTZ R214, R140, R5 ;  /* 0x000000058cd67220 */ /* 0x000fe40000410000 */
[----:B------:R-:W-:Y:S04]  /*66b0*/  FADD.FTZ R14, -R144, R14 ;  /* 0x0000000e900e7221 */ /* 0x000fe80000010100 */
[----:B------:R-:W-:Y:S02]  /*66c0*/  FMUL.FTZ R140, R56, R13 ;  /* 0x0000000d388c7220 */ /* 0x000fe40000410000 */
[----:B------:R-:W-:Y:S01]  /*66d0*/  FADD.FTZ R10, -R144, R10 ;  /* 0x0000000a900a7221 */ /* 0x000fe20000010100 */
[----:B------:R1:W5:Y:S01]  /*66e0*/  LDL.LU R56, [R1+0xb8] ;  /* 0x0000b80001387983 */ /* 0x0003620000300800 */
[----:B------:R-:W-:Y:S02]  /*66f0*/  FMUL.FTZ R142, R142, R9 ;  /* 0x000000098e8e7220 */ /* 0x000fe40000410000 */
[----:B------:R-:W-:Y:S02]  /*6700*/  FMUL.FTZ R11, R143, R11 ;  /* 0x0000000b8f0b7220 */ /* 0x000fe40000410000 */
[----:B------:R-:W-:Y:S02]  /*6710*/  FMUL.FTZ R9, R0, c[0x0][0x2ec] ;  /* 0x0000bb0000097a20 */ /* 0x000fe40000410000 */
[----:B------:R-:W-:Y:S02]  /*6720*/  FFMA.FTZ R0, -R211, R211, 1 ;  /* 0x3f800000d3007423 */ /* 0x000fe400000101d3 */
[----:B------:R-:W-:Y:S02]  /*6730*/  FMUL.FTZ R213, R6, R4 ;  /* 0x0000000406d57220 */ /* 0x000fe40000410000 */
[----:B------:R-:W-:Y:S02]  /*6740*/  FADD.FTZ R15, -R144, R15 ;  /* 0x0000000f900f7221 */ /* 0x000fe40000010100 */
[----:B------:R-:W-:Y:S02]  /*6750*/  FMUL.FTZ R143, R55, R14 ;  /* 0x0000000e378f7220 */ /* 0x000fe40000410000 */
[----:B------:R-:W-:Y:S01]  /*6760*/  FFMA.FTZ R4, -R216, R216, 1 ;  /* 0x3f800000d8047423 */ /* 0x000fe200000101d8 */
[----:B------:R1:W5:Y:S01]  /*6770*/  LDL.LU R55, [R1+0xb4] ;  /* 0x0000b40001377983 */ /* 0x0003620000300800 */
[----:B------:R-:W-:Y:S02]  /*6780*/  FADD.FTZ R8, -R145, R8 ;  /* 0x0000000891087221 */ /* 0x000fe40000010100 */
[----:B------:R-:W-:Y:S02]  /*6790*/  FMUL.FTZ R10, R146, R10 ;  /* 0x0000000a920a7220 */ /* 0x000fe40000410000 */
[----:B------:R-:W-:Y:S02]  /*67a0*/  FMUL.FTZ R0, R0, c[0x0][0x2ec] ;  /* 0x0000bb0000007a20 */ /* 0x000fe40000410000 */
[----:B------:R-:W-:Y:S02]  /*67b0*/  FMUL.FTZ R15, R54, R15 ;  /* 0x0000000f360f7220 */ /* 0x000fe40000410000 */
[----:B------:R-:W-:Y:S01]  /*67c0*/  FMUL.FTZ R4, R4, c[0x0][0x2ec] ;  /* 0x0000bb0004047a20 */ /* 0x000fe20000410000 */
[----:B------:R1:W5:Y:S01]  /*67d0*/  LDL.LU R54, [R1+0xb0] ;  /* 0x0000b00001367983 */ /* 0x0003620000300800 */
[----:B------:R-:W-:Y:S02]  /*67e0*/  FADD.FTZ R16, -R209, R16 ;  /* 0x00000010d1107221 */ /* 0x000fe40000010100 */
[----:B------:R-:W-:Y:S02]  /*67f0*/  FMUL.FTZ R8, R147, R8 ;  /* 0x0000000893087220 */ /* 0x000fe40000410000 */
[----:B------:R-:W-:Y:S02]  /*6800*/  FMUL.FTZ R212, R7, R0 ;  /* 0x0000000007d47220 */ /* 0x000fe40000410000 */
[----:B------:R-:W-:Y:S02]  /*6810*/  FFMA.FTZ R0, -R218, R218, 1 ;  /* 0x3f800000da007423 */ /* 0x000fe400000101da */
[----:B------:R-:W-:Y:S02]  /*6820*/  FMUL.FTZ R147, R10, R4 ;  /* 0x000000040a937220 */ /* 0x000fe40000410000 */
[----:B------:R-:W-:Y:S02]  /*6830*/  FADD.FTZ R17, -R209, R17 ;  /* 0x00000011d1117221 */ /* 0x000fe40000010100 */
[----:B------:R-:W-:Y:S02]  /*6840*/  FMUL.FTZ R10, R53, R16 ;  /* 0x00000010350a7220 */ /* 0x000fe40000410000 */
[----:B------:R-:W-:Y:S01]  /*6850*/  FMUL.FTZ R211, R0, c[0x0][0x2ec] ;  /* 0x0000bb0000d37a20 */ /* 0x000fe20000410000 */
[----:B------:R1:W5:Y:S01]  /*6860*/  LDL.LU R53, [R1+0xac] ;  /* 0x0000ac0001357983 */ /* 0x0003620000300800 */
[----:B------:R-:W-:Y:S02]  /*6870*/  FFMA.FTZ R0, -R215, R215, 1 ;  /* 0x3f800000d7007423 */ /* 0x000fe400000101d7 */
[----:B------:R-:W-:Y:S02]  /*6880*/  FADD.FTZ R18, -R208, R18 ;  /* 0x00000012d0127221 */ /* 0x000fe40000010100 */
[----:B------:R-:W-:Y:S02]  /*6890*/  FMUL.FTZ R12, R52, R17 ;  /* 0x00000011340c7220 */ /* 0x000fe40000410000 */
[----:B------:R-:W-:Y:S01]  /*68a0*/  FMUL.FTZ R0, R0, c[0x0][0x2ec] ;  /* 0x0000bb0000007a20 */ /* 0x000fe20000410000 */
[----:B------:R1:W5:Y:S01]  /*68b0*/  LDL.LU R52, [R1+0xa8] ;  /* 0x0000a80001347983 */ /* 0x0003620000300800 */
[----:B------:R-:W-:Y:S02]  /*68c0*/  FADD.FTZ R19, -R208, R19 ;  /* 0x00000013d0137221 */ /* 0x000fe40000010100 */
[----:B------:R-:W-:Y:S02]  /*68d0*/  FMUL.FTZ R13, R51, R18 ;  /* 0x00000012330d7220 */ /* 0x000fe40000410000 */
[----:B------:R-:W-:Y:S01]  /*68e0*/  FMUL.FTZ R146, R11, R0 ;  /* 0x000000000b927220 */ /* 0x000fe20000410000 */
[----:B------:R1:W5:Y:S01]  /*68f0*/  LDL.LU R51, [R1+0xa4] ;  /* 0x0000a40001337983 */ /* 0x0003620000300800 */
[----:B------:R-:W-:Y:S02]  /*6900*/  FMUL.FTZ R11, R50, R19 ;  /* 0x00000013320b7220 */ /* 0x000fe40000410000 */
[C---:B------:R-:W-:Y:S01]  /*6910*/  FADD.FTZ R20, -R209.reuse, R20 ;  /* 0x00000014d1147221 */ /* 0x040fe20000010100 */
[----:B------:R1:W5:Y:S01]  /*6920*/  LDL.LU R50, [R1+0xa0] ;  /* 0x0000a00001327983 */ /* 0x0003620000300800 */
[----:B------:R-:W-:Y:S02]  /*6930*/  FADD.FTZ R21, -R209, R21 ;  /* 0x00000015d1157221 */ /* 0x000fe40000010100 */
[----:B------:R-:W-:Y:S02]  /*6940*/  FMUL.FTZ R20, R49, R20 ;  /* 0x0000001431147220 */ /* 0x000fe40000410000 */
[----:B------:R-:W-:Y:S01]  /*6950*/  FFMA.FTZ R5, -R217, R217, 1 ;  /* 0x3f800000d9057423 */ /* 0x000fe200000101d9 */
[----:B------:R1:W5:Y:S01]  /*6960*/  LDL.LU R49, [R1+0x9c] ;  /* 0x00009c0001317983 */ /* 0x0003620000300800 */
[----:B------:R-:W-:Y:S02]  /*6970*/  FADD.FTZ R22, -R208, R22 ;  /* 0x00000016d0167221 */ /* 0x000fe40000010100 */
[----:B------:R-:W-:Y:S02]  /*6980*/  FMUL.FTZ R21, R48, R21 ;  /* 0x0000001530157220 */ /* 0x000fe40000410000 */
[----:B------:R-:W-:Y:S01]  /*6990*/  FMUL.FTZ R5, R5, c[0x0][0x2ec] ;  /* 0x0000bb0005057a20 */ /* 0x000fe20000410000 */
[----:B------:R1:W5:Y:S01]  /*69a0*/  LDL.LU R48, [R1+0x98] ;  /* 0x0000980001307983 */ /* 0x0003620000300800 */
[----:B------:R-:W-:Y:S02]  /*69b0*/  FFMA.FTZ R4, -R219, R219, 1 ;  /* 0x3f800000db047423 */ /* 0x000fe400000101db */
[----:B------:R-:W-:Y:S02]  /*69c0*/  FADD.FTZ R23, -R208, R23 ;  /* 0x00000017d0177221 */ /* 0x000fe40000010100 */
[----:B------:R-:W-:Y:S02]  /*69d0*/  FMUL.FTZ R22, R47, R22 ;  /* 0x000000162f167220 */ /* 0x000fe40000410000 */
[----:B------:R-:W-:Y:S01]  /*69e0*/  FMUL.FTZ R14, R142, R5 ;  /* 0x000000058e0e7220 */ /* 0x000fe20000410000 */
[----:B------:R1:W5:Y:S01]  /*69f0*/  LDL.LU R47, [R1+0x94] ;  /* 0x00009400012f7983 */ /* 0x0003620000300800 */
[----:B------:R-:W-:Y:S02]  /*6a00*/  FFMA.FTZ R5, -R220, R220, 1 ;  /* 0x3f800000dc057423 */ /* 0x000fe400000101dc */
[----:B------:R-:W-:Y:S02]  /*6a10*/  FMUL.FTZ R4, R4, c[0x0][0x2ec] ;  /* 0x0000bb0004047a20 */ /* 0x000fe40000410000 */
[----:B------:R-:W-:Y:S02]  /*6a20*/  FMUL.FTZ R23, R46, R23 ;  /* 0x000000172e177220 */ /* 0x000fe40000410000 */
[----:B------:R-:W-:Y:S01]  /*6a30*/  FADD.FTZ R24, -R145, R24 ;  /* 0x0000001891187221 */ /* 0x000fe20000010100 */
[----:B------:R1:W5:Y:S01]  /*6a40*/  LDL.LU R46, [R1+0x90] ;  /* 0x00009000012e7983 */ /* 0x0003620000300800 */
[----:B------:R-:W-:Y:S02]  /*6a50*/  FMUL.FTZ R211, R8, R211 ;  /* 0x000000d308d37220 */ /* 0x000fe40000410000 */
[----:B------:R-:W-:Y:S02]  /*6a60*/  FMUL.FTZ R5, R5, c[0x0][0x2ec] ;  /* 0x0000bb0005057a20 */ /* 0x000fe40000410000 */
[----:B------:R-:W-:Y:S02]  /*6a70*/  FMUL.FTZ R142, R15, R4 ;  /* 0x000000040f8e7220 */ /* 0x000fe40000410000 */
[----:B------:R-:W-:Y:S02]  /*6a80*/  FFMA.FTZ R4, -R224, R224, 1 ;  /* 0x3f800000e0047423 */ /* 0x000fe400000101e0 */
[----:B------:R-:W-:Y:S02]  /*6a90*/  FADD.FTZ R25, -R145, R25 ;  /* 0x0000001991197221 */ /* 0x000fe40000010100 */
[----:B------:R-:W-:Y:S02]  /*6aa0*/  FMUL.FTZ R8, R45, R24 ;  /* 0x000000182d087220 */ /* 0x000fe40000410000 */
[----:B------:R-:W-:Y:S01]  /*6ab0*/  FFMA.FTZ R0, -R222, R222, 1 ;  /* 0x3f800000de007423 */ /* 0x000fe200000101de */
[----:B------:R1:W5:Y:S01]  /*6ac0*/  LDL.LU R45, [R1+0x8c] ;  /* 0x00008c00012d7983 */ /* 0x0003620000300800 */
[----:B------:R-:W-:Y:S02]  /*6ad0*/  FMUL.FTZ R143, R143, R5 ;  /* 0x000000058f8f7220 */ /* 0x000fe40000410000 */
[----:B------:R-:W-:Y:S02]  /*6ae0*/  FFMA.FTZ R5, -R225, R225, 1 ;  /* 0x3f800000e1057423 */ /* 0x000fe400000101e1 */
[----:B------:R-:W-:Y:S02]  /*6af0*/  FMUL.FTZ R4, R4, c[0x0][0x2ec] ;  /* 0x0000bb0004047a20 */ /* 0x000fe40000410000 */
[----:B------:R-:W-:Y:S02]  /*6b00*/  FADD.FTZ R26, -R144, R26 ;  /* 0x0000001a901a7221 */ /* 0x000fe40000010100 */
[----:B------:R-:W-:Y:S02]  /*6b10*/  FMUL.FTZ R25, R44, R25 ;  /* 0x000000192c197220 */ /* 0x000fe40000410000 */
[----:B------:R-:W-:Y:S01]  /*6b20*/  FMUL.FTZ R0, R0, c[0x0][0x2ec] ;  /* 0x0000bb0000007a20 */ /* 0x000fe20000410000 */
[----:B------:R1:W5:Y:S01]  /*6b30*/  LDL.LU R44, [R1+0x88] ;  /* 0x00008800012c7983 */ /* 0x0003620000300800 */
[----:B------:R-:W-:Y:S02]  /*6b40*/  FMUL.FTZ R5, R5, c[0x0][0x2ec] ;  /* 0x0000bb0005057a20 */ /* 0x000fe40000410000 */
[----:B------:R-:W-:Y:S02]  /*6b50*/  FMUL.FTZ R13, R13, R4 ;  /* 0x000000040d0d7220 */ /* 0x000fe40000410000 */
[----:B------:R-:W-:Y:S02]  /*6b60*/  FADD.FTZ R27, -R144, R27 ;  /* 0x0000001b901b7221 */ /* 0x000fe40000010100 */
[----:B------:R-:W-:Y:S02]  /*6b70*/  FMUL.FTZ R7, R43, R26 ;  /* 0x0000001a2b077220 */ /* 0x000fe40000410000 */
[----:B------:R-:W-:Y:S01]  /*6b80*/  FFMA.FTZ R4, -R228, R228, 1 ;  /* 0x3f800000e4047423 */ /* 0x000fe200000101e4 */
[----:B------:R1:W5:Y:S01]  /*6b90*/  LDL.LU R43, [R1+0x84] ;  /* 0x00008400012b7983 */ /* 0x0003620000300800 */
[----:B------:R-:W-:Y:S02]  /*6ba0*/  FMUL.FTZ R141, R141, R0 ;  /* 0x000000008d8d7220 */ /* 0x000fe40000410000 */
[----:B------:R-:W-:Y:S02]  /*6bb0*/  FFMA.FTZ R0, -R223, R223, 1 ;  /* 0x3f800000df007423 */ /* 0x000fe400000101df */
[----:B------:R-:W-:Y:S02]  /*6bc0*/  FMUL.FTZ R12, R12, R5 ;  /* 0x000000050c0c7220 */ /* 0x000fe40000410000 */
[----:B------:R-:W-:Y:S02]  /*6bd0*/  FADD.FTZ R28, -R145, R28 ;  /* 0x0000001c911c7221 */ /* 0x000fe40000010100 */
[----:B------:R-:W-:Y:S02]  /*6be0*/  FMUL.FTZ R27, R42, R27 ;  /* 0x0000001b2a1b7220 */ /* 0x000fe40000410000 */
[----:B------:R-:W-:Y:S01]  /*6bf0*/  FFMA.FTZ R5, -R229, R229, 1 ;  /* 0x3f800000e5057423 */ /* 0x000fe200000101e5 */
[----:B------:R1:W5:Y:S01]  /*6c00*/  LDL.LU R42, [R1+0x80] ;  /* 0x00008000012a7983 */ /* 0x0003620000300800 */
[----:B------:R-:W-:Y:S02]  /*6c10*/  FMUL.FTZ R4, R4, c[0x0][0x2ec] ;  /* 0x0000bb0004047a20 */ /* 0x000fe40000410000 */
[----:B------:R-:W-:Y:S02]  /*6c20*/  FFMA.FTZ R6, -R221, R221, 1 ;  /* 0x3f800000dd067423 */ /* 0x000fe400000101dd */
[----:B------:R-:W-:Y:S02]  /*6c30*/  FMUL.FTZ R0, R0, c[0x0][0x2ec] ;  /* 0x0000bb0000007a20 */ /* 0x000fe40000410000 */
[----:B------:R-:W-:Y:S02]  /*6c40*/  FADD.FTZ R29, -R145, R29 ;  /* 0x0000001d911d7221 */ /* 0x000fe40000010100 */
[----:B------:R-:W-:Y:S02]  /*6c50*/  FMUL.FTZ R5, R5, c[0x0][0x2ec] ;  /* 0x0000bb0005057a20 */ /* 0x000fe40000410000 */
[----:B------:R-:W-:Y:S02]  /*6c60*/  FMUL.FTZ R135, R22, R4 ;  /* 0x0000000416877220 */ /* 0x000fe40000410000 */
[----:B------:R-:W-:Y:S02]  /*6c70*/  FMUL.FTZ R22, R41, R28 ;  /* 0x0000001c29167220 */ /* 0x000fe40000410000 */
[----:B------:R-:W-:Y:S01]  /*6c80*/  FMUL.FTZ R6, R6, c[0x0][0x2ec] ;  /* 0x0000bb0006067a20 */ /* 0x000fe20000410000 */
[----:B------:R1:W5:Y:S01]  /*6c90*/  LDL.LU R41, [R1+0x7c] ;  /* 0x00007c0001297983 */ /* 0x0003620000300800 */
[----:B------:R-:W-:Y:S02]  /*6ca0*/  FMUL.FTZ R11, R11, R0 ;  /* 0x000000000b0b7220 */ /* 0x000fe40000410000 */
[----:B------:R-:W-:Y:S02]  /*6cb0*/  FADD.FTZ R30, -R144, R30 ;  /* 0x0000001e901e7221 */ /* 0x000fe40000010100 */
[----:B------:R-:W-:Y:S02]  /*6cc0*/  FFMA.FTZ R0, -R227, R227, 1 ;  /* 0x3f800000e3007423 */ /* 0x000fe400000101e3 */
[----:B------:R-:W-:Y:S02]  /*6cd0*/  FMUL.FTZ R132, R21, R5 ;  /* 0x0000000515847220 */ /* 0x000fe40000410000 */
[----:B------:R-:W-:Y:S02]  /*6ce0*/  FMUL.FTZ R21, R40, R29 ;  /* 0x0000001d28157220 */ /* 0x000fe40000410000 */
[----:B------:R-:W-:Y:S01]  /*6cf0*/  FMUL.FTZ R140, R140, R6 ;  /* 0x000000068c8c7220 */ /* 0x000fe20000410000 */
[----:B------:R1:W5:Y:S01]  /*6d00*/  LDL.LU R40, [R1+0x78] ;  /* 0x0000780001287983 */ /* 0x0003620000300800 */
[----:B------:R-:W-:Y:S02]  /*6d10*/  FFMA.FTZ R6, -R226, R226, 1 ;  /* 0x3f800000e2067423 */ /* 0x000fe400000101e2 */
[----:B------:R-:W-:Y:S02]  /*6d20*/  FADD.FTZ R31, -R144, R31 ;  /* 0x0000001f901f7221 */ /* 0x000fe40000010100 */
[----:B------:R-:W-:Y:S02]  /*6d30*/  FMUL.FTZ R0, R0, c[0x0][0x2ec] ;  /* 0x0000bb0000007a20 */ /* 0x000fe40000410000 */
        /* <DEDUP_REMOVED lines=22> */
[----:B------:R-:W-:Y:S01]  /*6ea0*/  FFMA.FTZ R5, -R241, R241, 1 ;  /* 0x3f800000f1057423 */ /* 0x000fe200000101f1 */
[----:B------:R1:W5:Y:S01]  /*6eb0*/  LDL.LU R2, [R1+0x60] ;  /* 0x0000600001027983 */ /* 0x0003620000300800 */
[----:B------:R-:W-:Y:S02]  /*6ec0*/  FFMA.FTZ R4, -R240, R240, 1 ;  /* 0x3f800000f0047423 */ /* 0x000fe400000101f0 */
[----:B------:R-:W-:Y:S01]  /*6ed0*/  FFMA.FTZ R0, -R239, R239, 1 ;  /* 0x3f800000ef007423 */ /* 0x000fe200000101ef */
[----:B------:R1:W5:Y:S01]  /*6ee0*/  LDL.64 R208, [R1+0x10] ;  /* 0x0000100001d07983 */ /* 0x0003620000100a00 */
[----:B------:R-:W-:Y:S02]  /*6ef0*/  FMUL.FTZ R6, R6, c[0x0][0x2ec] ;  /* 0x0000bb0006067a20 */ /* 0x000fe40000410000 */
[----:B------:R-:W-:Y:S02]  /*6f00*/  FMUL.FTZ R5, R5, c[0x0][0x2ec] ;  /* 0x0000bb0005057a20 */ /* 0x000fe40000410000 */
[----:B------:R-:W-:Y:S01]  /*6f10*/  FMUL.FTZ R4, R4, c[0x0][0x2ec] ;  /* 0x0000bb0004047a20 */ /* 0x000fe20000410000 */
[----:B------:R1:W5:Y:S01]  /*6f20*/  LDL R145, [R1+0x24] ;  /* 0x0000240001917983 */ /* 0x0003620000100800 */
[----:B------:R-:W-:Y:S02]  /*6f30*/  FMUL.FTZ R0, R0, c[0x0][0x2ec] ;  /* 0x0000bb0000007a20 */ /* 0x000fe40000410000 */
[----:B------:R-:W-:Y:S01]  /*6f40*/  FMUL.FTZ R26, R8, R6 ;  /* 0x00000006081a7220 */ /* 0x000fe20000410000 */
[----:B------:R1:W5:Y:S01]  /*6f50*/  LDL R144, [R1+0x28] ;  /* 0x0000280001907983 */ /* 0x0003620000100800 */
[----:B------:R-:W-:Y:S02]  /*6f60*/  FMUL.FTZ R25, R25, R5 ;  /* 0x0000000519197220 */ /* 0x000fe40000410000 */
[----:B------:R-:W-:Y:S02]  /*6f70*/  FMUL.FTZ R28, R7, R4 ;  /* 0x00000004071c7220 */ /* 0x000fe40000410000 */
[----:B------:R-:W-:Y:S02]  /*6f80*/  FMUL.FTZ R27, R27, R0 ;  /* 0x000000001b1b7220 */ /* 0x000fe40000410000 */
[----:B------:R-:W-:Y:S02]  /*6f90*/  FFMA.FTZ R6, -R234, R234, 1 ;  /* 0x3f800000ea067423 */ /* 0x000fe400000101ea */
[----:B------:R-:W-:Y:S02]  /*6fa0*/  FFMA.FTZ R5, -R233, R233, 1 ;  /* 0x3f800000e9057423 */ /* 0x000fe400000101e9 */
[----:B------:R-:W-:Y:S02]  /*6fb0*/  FFMA.FTZ R4, -R232, R232, 1 ;  /* 0x3f800000e8047423 */ /* 0x000fe400000101e8 */
[----:B------:R-:W-:Y:S02]  /*6fc0*/  FFMA.FTZ R0, -R231, R231, 1 ;  /* 0x3f800000e7007423 */ /* 0x000fe400000101e7 */
        /* <DEDUP_REMOVED lines=20> */
[----:B------:R-:W-:Y:S01]  /*7110*/  FMUL.FTZ R19, R19, R0 ;  /* 0x0000000013137220 */ /* 0x000fe20000410000 */
[----:B------:R-:W-:-:S05]  /*7120*/  @!P0 BRA `(.L_x_473) ;  /* 0x0000031000008947 */ /* 0x000fca0003800000 */
[----:B-1----:R-:W2:Y:S01]  /*7130*/  LDL.LU R7, [R1+0x4] ;  /* 0x0000040001077983 */ /* 0x002ea20000300800 */
        /* <DEDUP_REMOVED lines=15> */
[----:B------:R-:W-:Y:S02]  /*7230*/  @!P2 IMAD.MOV.U32 R6, RZ, RZ, R252 ;  /* 0x000000ffff06a224 */ /* 0x000fe400078e00fc */
        /* <DEDUP_REMOVED lines=11> */
[----:B------:R-:W-:Y:S03]  /*72f0*/  @!P2 IMAD.MOV.U32 R7, RZ, RZ, R250 ;  /* 0x000000ffff07a224 */ /* 0x000fe600078e00fa */
        /* <DEDUP_REMOVED lines=19> */
[----:B------:R1:W-:Y:S02]  /*7430*/  STL [R1+0x4], R0 ;  /* 0x0000040001007387 */ /* 0x0003e40000100800 */
.L_x_473:
        /* <DEDUP_REMOVED lines=105> */
[----:B------:R-:W2:Y:S01]  /*7ad0*/  LDL.LU R216, [R1] ;  /* 0x0000000001d87983 */ /* 0x000ea20000300800 */
[----:B------:R-:W-:Y:S01]  /*7ae0*/  IMAD.MOV.U32 R5, RZ, RZ, c[0x0][0x370] ;  /* 0x0000dc00ff057624 */ /* 0x000fe200078e00ff */
[----:B------:R-:W-:Y:S01]  /*7af0*/  ISETP.GE.AND P3, PT, R208, c[0x0][0x220], PT ;  /* 0x00008800d0007a0c */ /* 0x000fe20003f66270 */
[----:B------:R-:W-:Y:S01]  /*7b00*/  IMAD.SHL.U32 R4, R215, 0x2, RZ ;  /* 0x00000002d7047824 */ /* 0x000fe200078e00ff */
[----:B------:R-:W-:Y:S01]  /*7b10*/  ISETP.GE.AND P2, PT, R145, c[0x0][0x220], PT ;  /* 0x0000880091007a0c */ /* 0x000fe20003f46270 */
[----:B------:R-:W-:Y:S01]  /*7b20*/  IMAD.U32 R5, R5, -0x40, RZ ;  /* 0xffffffc005057824 */ /* 0x000fe200078e00ff */
[----:B------:R-:W-:Y:S04]  /*7b30*/  ISETP.GE.AND P1, PT, R144, c[0x0][0x220], PT ;  /* 0x0000880090007a0c */ /* 0x000fe80003f26270 */
[----:B------:R-:W-:Y:S05]  /*7b40*/  SHF.R.S32.HI R6, RZ, 0x1f, R5 ;  /* 0x0000001fff067819 */ /* 0x000fea0000011405 */
[----:B------:R1:W-:Y:S04]  /*7b50*/  @P3 STS [R4+0x6000], RZ ;  /* 0x006000ff04003388 */ /* 0x0003e80000000800 */
[----:B------:R1:W-:Y:S04]  /*7b60*/  @P3 STS [R4+0x6004], RZ ;  /* 0x006004ff04003388 */ /* 0x0003e80000000800 */
[----:B------:R1:W-:Y:S01]  /*7b70*/  @P3 STS.64 [R4+0x6008], RZ ;  /* 0x006008ff04003388 */ /* 0x0003e20000000a00 */
[C---:B--2---:R-:W-:Y:S04]  /*7b80*/  LEA R216, P4, R5.reuse, R216, 0x1 ;  /* 0x000000d805d87211 */ /* 0x044fe800078808ff */
[----:B------:R-:W-:Y:S01]  /*7b90*/  LEA.HI.X R251, R5, R251, R6, 0x1, P4 ;  /* 0x000000fb05fb7211 */ /* 0x000fe200020f0c06 */
[----:B------:R1:W-:Y:S01]  /*7ba0*/  STL [R1], R216 ;  /* 0x000000d801007387 */ /* 0x0003e20000100800 */
[----:B------:R-:W-:Y:S01]  /*7bb0*/  @!P3 MOV R10, R216 ;  /* 0x000000d8000ab202 */ /* 0x000fe20000000f00 */
[--C-:B------:R-:W-:Y:S01]  /*7bc0*/  @!P2 IMAD.MOV.U32 R8, RZ, RZ, R216.reuse ;  /* 0x000000ffff08a224 */ /* 0x100fe200078e00d8 */
[-C--:B------:R-:W-:Y:S01]  /*7bd0*/  @!P2 MOV R9, R251.reuse ;  /* 0x000000fb0009a202 */ /* 0x080fe20000000f00 */
[----:B------:R-:W-:Y:S01]  /*7be0*/  @!P3 IMAD.MOV.U32 R11, RZ, RZ, R251 ;  /* 0x000000ffff0bb224 */ /* 0x000fe200078e00fb */
[----:B------:R-:W-:Y:S01]  /*7bf0*/  @!P1 MOV R7, R251 ;  /* 0x000000fb00079202 */ /* 0x000fe20000000f00 */
        /* <DEDUP_REMOVED lines=16> */
.L_x_474:
        /* <DEDUP_REMOVED lines=8> */
[----:B------:R-:W-:Y:S02]  /*7d80*/  UISETP.GT.AND UP2, UPT, UR7, UR17, UPT ;  /* 0x000000110700728c */ /* 0x000fe4000bf44270 */
        /* <DEDUP_REMOVED lines=221> */
[C---:B---3--:R-:W-:Y:S04]  /*8b60*/  LEA R6, P1, R132.reuse, R32, 0x2 ;  /* 0x0000002084067211 */ /* 0x048fe800078210ff */
        /* <DEDUP_REMOVED lines=238> */
.L_x_476:
        /* <DEDUP_REMOVED lines=19> */
.L_x_477:
[----:B------:R-:W-:Y:S01]  /*9b80*/  BAR.SYNC.DEFER_BLOCKING 0x0 ;  /* 0x0000000000007b1d */ /* 0x000fe20000010000 */
[----:B-1----:R-:W-:Y:S01]  /*9b90*/  IMAD.SHL.U32 R3, R215, 0x2, RZ ;  /* 0x00000002d7037824 */ /* 0x002fe200078e00ff */
        /* <DEDUP_REMOVED lines=53> */
.L_x_479:
[----:B------:R-:W-:Y:S05]  /*9ef0*/  BSYNC B0 ;  /* 0x0000000000007941 */ /* 0x000fea0003800000 */
.L_x_478:
        /* <DEDUP_REMOVED lines=20> */
.L_x_481:
[----:B------:R-:W-:Y:S05]  /*a040*/  BSYNC B0 ;  /* 0x0000000000007941 */ /* 0x000fea0003800000 */
.L_x_480:
        /* <DEDUP_REMOVED lines=31> */
.L_x_483:
[----:B------:R-:W-:Y:S05]  /*a240*/  BSYNC B0 ;  /* 0x0000000000007941 */ /* 0x000fea0003800000 */
.L_x_482:
        /* <DEDUP_REMOVED lines=16> */
.L_x_457:
[----:B------:R-:W-:Y:S05]  /*a350*/  BSYNC B1 ;  /* 0x0000000000017941 */ /* 0x000fea0003800000 */
.L_x_443:
        /* <DEDUP_REMOVED lines=11> */
.L_x_484:
[----:B------:R-:W-:Y:S05]  /*a410*/  EXIT ;  /* 0x000000000000794d */ /* 0x000fea0003800000 */
.L_x_486:
        /* <DEDUP_REMOVED lines=14> */
.L_x_1287:


//--------------------- .text._ZN5flash44flash_bwd_dq_dk_dv_loop_seqk_parallel_kernelI23Flash_bwd_kernel_traitsILi96ELi64ELi128ELi8ELi2ELi4ELi4ELb1ELb0EN7cutlass10bfloat16_tE19Flash_kernel_traitsILi96ELi64ELi128ELi8ES3_EELb1ELb0ELb0ELb0ELb1ELb1ELb0EEEvNS_16Flash_bwd_paramsE --------------------------
	.section	.text._ZN5flash44flash_bwd_dq_dk_dv_loop_seqk_parallel_kernelI23Flash_bwd_kernel_traitsILi96ELi64ELi128ELi8ELi2ELi4ELi4ELb1ELb0EN7cutlass10bfloat16_tE19Flash_kernel_traitsILi96ELi64ELi128ELi8ES3_EELb1ELb0ELb0ELb0ELb1ELb1ELb0EEEvNS_16Flash_bwd_paramsE,"ax",@progbits
	.sectioninfo	@"SHI_REGISTERS=255"
	.align	128
        .global         _ZN5flash44flash_bwd_dq_dk_dv_loop_seqk_parallel_kernelI23Flash_bwd_kernel_traitsILi96ELi64ELi128ELi8ELi2ELi4ELi4ELb1ELb0EN7cutlass10bfloat16_tE19Flash_kernel_traitsILi96ELi64ELi128ELi8ES3_EELb1ELb0ELb0ELb0ELb1ELb1ELb0EEEvNS_16Flash_bwd_paramsE
        .type           _ZN5flash44flash_bwd_dq_dk_dv_loop_seqk_parallel_kernelI23Flash_bwd_kernel_traitsILi96ELi64ELi128ELi8ELi2ELi4ELi4ELb1ELb0EN7cutlass10bfloat16_tE19Flash_kernel_traitsILi96ELi64ELi128ELi8ES3_EELb1ELb0ELb0ELb0ELb1ELb1ELb0EEEvNS_16Flash_bwd_paramsE,@function
        .size           _ZN5flash44flash_bwd_dq_dk_dv_loop_seqk_parallel_kernelI23Flash_bwd_kernel_traitsILi96ELi64ELi128ELi8ELi2ELi4ELi4ELb1ELb0EN7cutlass10bfloat16_tE19Flash_kernel_traitsILi96ELi64ELi128ELi8ES3_EELb1ELb0ELb0ELb0ELb1ELb1ELb0EEEvNS_16Flash_bwd_paramsE,(.L_x_1288 - _ZN5flash44flash_bwd_dq_dk_dv_loop_seqk_parallel_kernelI23Flash_bwd_kernel_traitsILi96ELi64ELi128ELi8ELi2ELi4ELi4ELb1ELb0EN7cutlass10bfloat16_tE19Flash_kernel_traitsILi96ELi64ELi128ELi8ES3_EELb1ELb0ELb0ELb0ELb1ELb1ELb0EEEvNS_16Flash_bwd_paramsE)
        .other          _ZN5flash44flash_bwd_dq_dk_dv_loop_seqk_parallel_kernelI23Flash_bwd_kernel_traitsILi96ELi64ELi128ELi8ELi2ELi4ELi4ELb1ELb0EN7cutlass10bfloat16_tE19Flash_kernel_traitsILi96ELi64ELi128ELi8ES3_EELb1ELb0ELb0ELb0ELb1ELb1ELb0EEEvNS_16Flash_bwd_paramsE,@"STO_CUDA_ENTRY STV_DEFAULT"
_ZN5flash44flash_bwd_dq_dk_dv_loop_seqk_parallel_kernelI23Flash_bwd_kernel_traitsILi96ELi64ELi128ELi8ELi2ELi4ELi4ELb1ELb0EN7cutlass10bfloat16_tE19Flash_kernel_traitsILi96ELi64ELi128ELi8ES3_EELb1ELb0ELb0ELb0ELb1ELb1ELb0EEEvNS_16Flash_bwd_paramsE:
.text._ZN5flash44flash_bwd_dq_dk_dv_loop_seqk_parallel_kernelI23Flash_bwd_kernel_traitsILi96ELi64ELi128ELi8ELi2ELi4ELi4ELb1ELb0EN7cutlass10bfloat16_tE19Flash_kernel_traitsILi96ELi64ELi128ELi8ES3_EELb1ELb0ELb0ELb0ELb1ELb1ELb0EEEvNS_16Flash_bwd_paramsE:
        /* <DEDUP_REMOVED lines=16> */
[----:B------:R-:W-:Y:S01]  /*0100*/  IMAD.MOV.U32 R227, RZ, RZ, 0x40 ;  /* 0x00000040ffe37424 */ /* 0x000fe200078e00ff */
        /* <DEDUP_REMOVED lines=24> */
[----:B------:R-:W-:Y:S01]  /*0290*/  SHF.R.S32.HI R0, RZ, 0x4, R4 ;  /* 0x00000004ff007819 */ /* 0x000fe20000011404 */
[----:B------:R-:W-:Y:S01]  /*02a0*/  ULDC UR9, c[0x0][0x22c] ;  /* 0x00008b0000097ab9 */ /* 0x000fe20000000800 */
[C---:B------:R-:W-:Y:S01]  /*02b0*/  LOP3.LUT R5, R4.reuse, 0xfffffff0, RZ, 0xc0, !PT ;  /* 0xfffffff004057812 */ /* 0x040fe200078ec0ff */
[----:B------:R-:W-:Y:S01]  /*02c0*/  ULDC UR8, c[0x0][0x1c0] ;  /* 0x0000700000087ab9 */ /* 0x000fe20000000800 */
[----:B------:R-:W-:Y:S01]  /*02d0*/  LEA.HI R4, R4, R0, RZ, 0x1 ;  /* 0x0000000004047211 */ /* 0x000fe200078f08ff */
[----:B------:R-:W-:Y:S01]  /*02e0*/  UIMAD UR17, UR4, UR17, URZ ;  /* 0x00000011041172a4 */ /* 0x000fe2000f8e023f */
[----:B------:R-:W-:Y:S01]  /*02f0*/  SHF.R.S32.HI R2, RZ, 0x2, R9 ;  /* 0x00000002ff027819 */ /* 0x000fe20000011409 */
[----:B------:R-:W-:Y:S01]  /*0300*/  IMAD.IADD R8, R10, 0x1, -R5 ;  /* 0x000000010a087824 */ /* 0x000fe200078e0a05 */
[----:B------:R-:W-:Y:S01]  /*0310*/  SHF.R.S32.HI R6, RZ, 0x1f, R9 ;  /* 0x0000001fff067819 */ /* 0x000fe20000011409 */
[----:B------:R-:W-:Y:S01]  /*0320*/  USHF.R.S32.HI UR18, URZ, 0x1f, UR19 ;  /* 0x0000001f3f127899 */ /* 0x000fe20008011413 */
[----:B------:R-:W-:Y:S01]  /*0330*/  LOP3.LUT R7, R9, 0xfffffffc, RZ, 0xc0, !PT ;  /* 0xfffffffc09077812 */ /* 0x000fe200078ec0ff */
[----:B------:R-:W-:Y:S01]  /*0340*/  UMOV UR16, 0xffffd000 ;  /* 0xffffd00000107882 */ /* 0x000fe20000000000 */
[----:B------:R-:W-:-:S02]  /*0350*/  LOP3.LUT R5, R4, 0xfffffffe, RZ, 0xc0, !PT ;  /* 0xfffffffe04057812 */ /* 0x000fc400078ec0ff */
[-C--:B------:R-:W-:Y:S01]  /*0360*/  LEA.HI R9, R9, R2.reuse, RZ, 0x1 ;  /* 0x0000000209097211 */ /* 0x080fe200078f08ff */
[----:B------:R-:W-:Y:S01]  /*0370*/  IMAD.IADD R18, R10, 0x1, -R7 ;  /* 0x000000010a127824 */ /* 0x000fe200078e0a07 */
[----:B------:R-:W-:Y:S01]  /*0380*/  LEA.HI R4, R6, R2, RZ, 0x3 ;  /* 0x0000000206047211 */ /* 0x000fe200078f18ff */
[----:B------:R-:W-:Y:S01]  /*0390*/  IMAD.IADD R15, R0, 0x1, -R5 ;  /* 0x00000001000f7824 */ /* 0x000fe200078e0a05 */
[----:B------:R-:W-:Y:S01]  /*03a0*/  LOP3.LUT R12, R3, 0xffffffe0, RZ, 0xc0, !PT ;  /* 0xffffffe0030c7812 */ /* 0x000fe200078ec0ff */
[----:B------:R-:W-:Y:S01]  /*03b0*/  IMAD.SHL.U32 R16, R18, 0x8, RZ ;  /* 0x0000000812107824 */ /* 0x000fe200078e00ff */
[----:B------:R-:W-:Y:S02]  /*03c0*/  LOP3.LUT R6, R9, 0x7fffffe, RZ, 0xc0, !PT ;  /* 0x07fffffe09067812 */ /* 0x000fe400078ec0ff */
[----:B------:R-:W-:Y:S01]  /*03d0*/  LOP3.LUT R4, R4, 0xfffffff8, RZ, 0xc0, !PT ;  /* 0xfffffff804047812 */ /* 0x000fe200078ec0ff */
[----:B------:R-:W-:Y:S01]  /*03e0*/  IMAD.IADD R7, R10, 0x1, -R12 ;  /* 0x000000010a077824 */ /* 0x000fe200078e0a0c */
[----:B------:R-:W-:Y:S01]  /*03f0*/  LOP3.LUT R11, R13, 0xfffffff8, RZ, 0xc0, !PT ;  /* 0xfffffff80d0b7812 */ /* 0x000fe200078ec0ff */
[C---:B------:R-:W-:Y:S01]  /*0400*/  IMAD.IADD R6, R2.reuse, 0x1, -R6 ;  /* 0x0000000102067824 */ /* 0x040fe200078e0a06 */
[--C-:B------:R-:W-:Y:S01]  /*0410*/  SHF.R.S32.HI R0, RZ, 0x5, R3.reuse ;  /* 0x00000005ff007819 */ /* 0x100fe20000011403 */
[----:B------:R-:W-:Y:S01]  /*0420*/  IMAD.IADD R9, R2, 0x1, -R4 ;  /* 0x0000000102097824 */ /* 0x000fe200078e0a04 */
[----:B------:R-:W-:Y:S01]  /*0430*/  SHF.R.S32.HI R5, RZ, 0x1f, R3 ;  /* 0x0000001fff057819 */ /* 0x000fe20000011403 */
[----:B------:R-:W-:Y:S01]  /*0440*/  IMAD.IADD R11, R10, 0x1, -R11 ;  /* 0x000000010a0b7824 */ /* 0x000fe200078e0a0b */
[----:B------:R-:W-:-:S02]  /*0450*/  LEA.HI R3, R3, R0, RZ, 0x1 ;  /* 0x0000000003037211 */ /* 0x000fc400078f08ff */
[----:B------:R-:W-:Y:S02]  /*0460*/  LEA.HI R2, R5, R0, RZ, 0x2 ;  /* 0x0000000005027211 */ /* 0x000fe400078f10ff */
[----:B------:R-:W-:Y:S02]  /*0470*/  SHF.R.S32.HI R5, RZ, 0x1f, R7 ;  /* 0x0000001fff057819 */ /* 0x000fe40000011407 */
[----:B------:R-:W-:Y:S02]  /*0480*/  SHF.R.S32.HI R10, RZ, 0x3, R13 ;  /* 0x00000003ff0a7819 */ /* 0x000fe4000001140d */
[----:B------:R-:W-:Y:S02]  /*0490*/  LOP3.LUT R4, R3, 0xfffffffe, RZ, 0xc0, !PT ;  /* 0xfffffffe03047812 */ /* 0x000fe400078ec0ff */
[----:B------:R-:W-:Y:S01]  /*04a0*/  LOP3.LUT R2, R2, 0xfffffffc, RZ, 0xc0, !PT ;  /* 0xfffffffc02027812 */ /* 0x000fe200078ec0ff */
[----:B------:R-:W-:Y:S01]  /*04b0*/  IMAD.SHL.U32 R3, R10, 0x40, RZ ;  /* 0x000000400a037824 */ /* 0x000fe200078e00ff */
[----:B------:R-:W-:Y:S01]  /*04c0*/  LEA.HI R21, R5, R7, RZ, 0x2 ;  /* 0x0000000705157211 */ /* 0x000fe200078f10ff */
[C---:B------:R-:W-:Y:S01]  /*04d0*/  IMAD R7, R0.reuse, 0x8, R6 ;  /* 0x0000000800077824 */ /* 0x040fe200078e0206 */
[----:B------:R-:W-:Y:S01]  /*04e0*/  LEA.HI R6, R11, R11, RZ, 0x1 ;  /* 0x0000000b0b067211 */ /* 0x000fe200078f08ff */
[C---:B------:R-:W-:Y:S01]  /*04f0*/  IMAD.IADD R22, R0.reuse, 0x1, -R4 ;  /* 0x0000000100167824 */ /* 0x040fe200078e0a04 */
[----:B------:R-:W-:Y:S01]  /*0500*/  SHF.R.S32.HI R14, RZ, 0x6, R14 ;  /* 0x00000006ff0e7819 */ /* 0x000fe2000001140e */
[----:B------:R-:W-:Y:S01]  /*0510*/  IMAD.IADD R10, R0, 0x1, -R2 ;  /* 0x00000001000a7824 */ /* 0x000fe200078e0a02 */
[----:B------:R-:W-:-:S02]  /*0520*/  LOP3.LUT R0, R3, 0xc0, RZ, 0xc0, !PT ;  /* 0x000000c003007812 */ /* 0x000fc400078ec0ff */
[----:B------:R-:W-:Y:S01]  /*0530*/  LOP3.LUT R2, R6, 0x7fffffe, RZ, 0xc0, !PT ;  /* 0x07fffffe06027812 */ /* 0x000fe200078ec0ff */
[----:B------:R-:W-:Y:S01]  /*0540*/  STL [R1+0x40], R22 ;  /* 0x0000401601007387 */ /* 0x000fe20000100800 */
[----:B------:R-:W-:Y:S02]  /*0550*/  SHF.R.S32.HI R12, RZ, 0x1f, R8 ;  /* 0x0000001fff0c7819 */ /* 0x000fe40000011408 */
[----:B------:R-:W-:Y:S01]  /*0560*/  SHF.R.U32.HI R5, RZ, 0x3, R0 ;  /* 0x00000003ff057819 */ /* 0x000fe20000011600 */
[----:B------:R-:W-:Y:S01]  /*0570*/  IMAD.IADD R2, R11, 0x1, -R2 ;  /* 0x000000010b027824 */ /* 0x000fe200078e0a02 */
[----:B------:R-:W-:Y:S01]  /*0580*/  LOP3.LUT R3, R0, 0x18, R16, 0xf8, !PT ;  /* 0x0000001800037812 */ /* 0x000fe200078ef810 */
[----:B------:R-:W-:Y:S01]  /*0590*/  IMAD R0, R14, 0x4, R15 ;  /* 0x000000040e007824 */ /* 0x000fe200078e020f */
[-C--:B------:R-:W-:Y:S01]  /*05a0*/  LEA.HI R12, R12, R8.reuse, RZ, 0x3 ;  /* 0x000000080c0c7211 */ /* 0x080fe200078f18ff */
[----:B------:R1:W-:Y:S01]  /*05b0*/  STL [R1+0x48], R16 ;  /* 0x0000481001007387 */ /* 0x0003e20000100800 */
[----:B------:R-:W-:Y:S01]  /*05c0*/  LEA.HI R4, R8, R8, RZ, 0x1 ;  /* 0x0000000808047211 */ /* 0x000fe200078f08ff */
[----:B------:R-:W-:Y:S01]  /*05d0*/  IMAD R19, R0, 0x8, R2 ;  /* 0x0000000800137824 */ /* 0x000fe200078e0202 */
[----:B------:R-:W-:-:S02]  /*05e0*/  LOP3.LUT R0, R12, 0xfffffff8, RZ, 0xc0, !PT ;  /* 0xfffffff80c007812 */ /* 0x000fc400078ec0ff */
[----:B------:R-:W-:Y:S02]  /*05f0*/  LOP3.LUT R5, R3, R5, RZ, 0x3c, !PT ;  /* 0x0000000503057212 */ /* 0x000fe400078e3cff */
[----:B------:R-:W-:Y:S02]  /*0600*/  LOP3.LUT R2, R9, 0x1, RZ, 0xc0, !PT ;  /* 0x0000000109027812 */ /* 0x000fe400078ec0ff */
[----:B------:R-:W-:Y:S01]  /*0610*/  LOP3.LUT R3, R4, 0x7fffffe, RZ, 0xc0, !PT ;  /* 0x07fffffe04037812 */ /* 0x000fe200078ec0ff */
[----:B------:R-:W-:Y:S01]  /*0620*/  IMAD.U32 R5, R7, 0x20, R5 ;  /* 0x0000002007057824 */ /* 0x000fe200078e0005 */
[----:B------:R-:W-:Y:S01]  /*0630*/  ISETP.NE.U32.AND P5, PT, R2, 0x1, PT ;  /* 0x000000010200780c */ /* 0x000fe20003fa5070 */
[----:B------:R-:W-:Y:S01]  /*0640*/  IMAD.SHL.U32 R2, R11, 0x40, RZ ;  /* 0x000000400b027824 */ /* 0x000fe200078e00ff */
[----:B------:R-:W-:Y:S01]  /*0650*/  LOP3.LUT P4, RZ, R9, 0x2, RZ, 0xc0, !PT ;  /* 0x0000000209ff7812 */ /* 0x000fe2000788c0ff */
[C---:B------:R-:W-:Y:S01]  /*0660*/  IMAD.IADD R17, R8.reuse, 0x1, -R3 ;  /* 0x0000000108117824 */ /* 0x040fe200078e0a03 */
[----:B------:R2:W-:Y:S01]  /*0670*/  STL [R1+0x30], R5 ;  /* 0x0000300501007387 */ /* 0x0005e20000100800 */
[----:B------:R-:W-:Y:S01]  /*0680*/  SEL R241, R241, 0x10, !P5 ;  /* 0x00000010f1f17807 */ /* 0x000fe20006800000 */
[----:B-1----:R-:W-:Y:S01]  /*0690*/  IMAD.IADD R16, R8, 0x1, -R0 ;  /* 0x0000000108107824 */ /* 0x002fe200078e0a00 */
[----:B------:R-:W-:-:S02]  /*06a0*/  SHF.R.S32.HI R0, RZ, 0x1, R6 ;  /* 0x00000001ff007819 */ /* 0x000fc40000011406 */
[--C-:B------:R-:W-:Y:S02]  /*06b0*/  SHF.R.S32.HI R6, RZ, 0x1, R4.reuse ;  /* 0x00000001ff067819 */ /* 0x100fe40000011404 */
[C---:B------:R-:W-:Y:S01]  /*06c0*/  LOP3.LUT P6, RZ, R0.reuse, 0x2, RZ, 0xc0, !PT ;  /* 0x0000000200ff7812 */ /* 0x040fe200078cc0ff */
[----:B------:R-:W-:Y:S01]  /*06d0*/  IMAD.SHL.U32 R3, R0, 0x40, RZ ;  /* 0x0000004000037824 */ /* 0x000fe200078e00ff */
[----:B------:R-:W-:Y:S01]  /*06e0*/  SHF.R.S32.HI R4, RZ, 0x1f, R4 ;  /* 0x0000001fff047819 */ /* 0x000fe20000011404 */
[----:B------:R-:W-:Y:S01]  /*06f0*/  IMAD.SHL.U32 R0, R10, 0x10, RZ ;  /* 0x000000100a007824 */ /* 0x000fe200078e00ff */
[----:B------:R-:W-:Y:S02]  /*0700*/  LEA.HI R8, R9, R9, RZ, 0x1 ;  /* 0x0000000909087211 */ /* 0x000fe400078f08ff */
[----:B------:R-:W-:Y:S02]  /*0710*/  LEA.HI R4, R4, R6, RZ, 0x2 ;  /* 0x0000000604047211 */ /* 0x000fe400078f10ff */
[----:B------:R-:W-:-:S02]  /*0720*/  SEL R222, R230, 0xffffffe0, !P6 ;  /* 0xffffffe0e6de7807 */ /* 0x000fc40007000000 */
[----:B--2---:R-:W-:Y:S02]  /*0730*/  LOP3.LUT R5, R2, 0x1c0, RZ, 0xc0, !PT ;  /* 0x000001c002057812 */ /* 0x004fe400078ec0ff */
[----:B------:R-:W-:Y:S02]  /*0740*/  LOP3.LUT R4, R4, 0xfffffffc, RZ, 0xc0, !PT ;  /* 0xfffffffc04047812 */ /* 0x000fe400078ec0ff */
[----:B------:R-:W-:Y:S02]  /*0750*/  LOP3.LUT R0, R5, 0x30, R0, 0xf8, !PT ;  /* 0x0000003005007812 */ /* 0x000fe400078ef800 */
[----:B------:R-:W-:Y:S01]  /*0760*/  LOP3.LUT R2, R3, 0xc0, RZ, 0xc0, !PT ;  /* 0x000000c003027812 */ /* 0x000fe200078ec0ff */
[----:B------:R-:W-:Y:S01]  /*0770*/  IMAD.IADD R11, R6, 0x1, -R4 ;  /* 0x00000001060b7824 */ /* 0x000fe200078e0a04 */
[----:B------:R-:W-:Y:S01]  /*0780*/  LOP3.LUT R7, R0, 0x8, R13, 0xf8, !PT ;  /* 0x0000000800077812 */ /* 0x000fe200078ef80d */
[----:B------:R-:W-:Y:S01]  /*0790*/  IMAD.SHL.U32 R4, R14, 0x20, RZ ;  /* 0x000000200e047824 */ /* 0x000fe200078e00ff */
[----:B------:R-:W-:-:S02]  /*07a0*/  LOP3.LUT R0, R8, 0x3fffffe, RZ, 0xc0, !PT ;  /* 0x03fffffe08007812 */ /* 0x000fc400078ec0ff */
[----:B------:R-:W-:Y:S02]  /*07b0*/  LOP3.LUT R3, R2, 0x8, R13, 0xf8, !PT ;  /* 0x0000000802037812 */ /* 0x000fe400078ef80d */
[----:B------:R-:W-:Y:S01]  /*07c0*/  SHF.R.U32.HI R2, RZ, 0x3, R2 ;  /* 0x00000003ff027819 */ /* 0x000fe20000011602 */
[C---:B------:R-:W-:Y:S02]  /*07d0*/  IMAD.IADD R6, R9.reuse, 0x1, -R0 ;  /* 0x0000000109067824 */ /* 0x040fe400078e0a00 */
[----:B------:R-:W-:Y:S01]  /*07e0*/  IMAD.SHL.U32 R0, R9, 0x40, RZ ;  /* 0x0000004009007824 */ /* 0x000fe200078e00ff */
[----:B------:R-:W-:Y:S02]  /*07f0*/  LOP3.LUT R221, R3, R2, RZ, 0x3c, !PT ;  /* 0x0000000203dd7212 */ /* 0x000fe400078e3cff */
[----:B------:R-:W-:Y:S01]  /*0800*/  SHF.R.U32.HI R3, RZ, 0x3, R5 ;  /* 0x00000003ff037819 */ /* 0x000fe20000011605 */
[----:B------:R-:W-:Y:S01]  /*0810*/  IMAD.SHL.U32 R5, R18, 0x2, RZ ;  /* 0x0000000212057824 */ /* 0x000fe200078e00ff */
[----:B------:R-:W-:Y:S01]  /*0820*/  LOP3.LUT R0, R0, 0x1c0, RZ, 0xc0, !PT ;  /* 0x000001c000007812 */ /* 0x000fe200078ec0ff */
[----:B------:R-:W-:Y:S01]  /*0830*/  IMAD.U32 R221, R19, 0x20, R221 ;  /* 0x0000002013dd7824 */ /* 0x000fe200078e00dd */
[----:B------:R-:W-:-:S02]  /*0840*/  SHF.R.S32.HI R2, RZ, 0x3, R12 ;  /* 0x00000003ff027819 */ /* 0x000fc4000001140c */
[----:B------:R-:W-:Y:S01]  /*0850*/  LOP3.LUT R9, R7, R3, RZ, 0x3c, !PT ;  /* 0x0000000307097212 */ /* 0x000fe200078e3cff */
[----:B------:R-:W-:Y:S01]  /*0860*/  IMAD.SHL.U32 R221, R221, 0x2, RZ ;  /* 0x00000002dddd7824 */ /* 0x000fe200078e00ff */
[----:B------:R-:W-:Y:S01]  /*0870*/  LOP3.LUT R4, R0, 0x20, R4, 0xf8, !PT ;  /* 0x0000002000047812 */ /* 0x000fe200078ef804 */
[C---:B------:R-:W-:Y:S01]  /*0880*/  IMAD R225, R10.reuse, 0x2, R2 ;  /* 0x000000020ae17824 */ /* 0x040fe200078e0202 */
[----:B------:R-:W-:Y:S01]  /*0890*/  SHF.R.U32.HI R3, RZ, 0x3, R0 ;  /* 0x00000003ff037819 */ /* 0x000fe20000011600 */
[----:B------:R-:W-:Y:S02]  /*08a0*/  IMAD R0, R10, 0x200, R5 ;  /* 0x000002000a007824 */ /* 0x000fe400078e0205 */
[----:B------:R-:W-:Y:S01]  /*08b0*/  IMAD R17, R2, 0x8, R17 ;  /* 0x0000000802117824 */ /* 0x000fe200078e0211 */
[----:B------:R-:W-:Y:S01]  /*08c0*/  SHF.R.S32.HI R2, RZ, 0x7, R20 ;  /* 0x00000007ff027819 */ /* 0x000fe20000011414 */
[----:B------:R-:W-:Y:S01]  /*08d0*/  IMAD R10, R6, 0x20, R0 ;  /* 0x00000020060a7824 */ /* 0x000fe200078e0200 */
[----:B------:R-:W-:Y:S01]  /*08e0*/  SHF.R.S32.HI R0, RZ, 0x1, R8 ;  /* 0x00000001ff007819 */ /* 0x000fe20000011408 */
[----:B------:R-:W-:Y:S01]  /*08f0*/  IMAD.IADD R222, R221, 0x1, R222 ;  /* 0x00000001ddde7824 */ /* 0x000fe200078e02de */
[----:B------:R-:W-:Y:S01]  /*0900*/  LOP3.LUT R7, R4, R3, RZ, 0x3c, !PT ;  /* 0x0000000304077212 */ /* 0x000fe200078e3cff */
[----:B------:R-:W-:Y:S01]  /*0910*/  IMAD R3, R2, 0x1000, R5 ;  /* 0x0000100002037824 */ /* 0x000fe200078e0205 */
[C---:B------:R-:W-:Y:S01]  /*0920*/  LOP3.LUT P3, RZ, R0.reuse, 0x2, RZ, 0xc0, !PT ;  /* 0x0000000200ff7812 */ /* 0x040fe2000786c0ff */
[----:B------:R-:W-:-:S02]  /*0930*/  IMAD.SHL.U32 R0, R0, 0x40, RZ ;  /* 0x0000004000007824 */ /* 0x000fc400078e00ff */
[----:B------:R-:W-:Y:S01]  /*0940*/  IMAD.SHL.U32 R2, R2, 0x8, RZ ;  /* 0x0000000802027824 */ /* 0x000fe200078e00ff */
[----:B------:R-:W-:Y:S01]  /*0950*/  R2P PR, R16, 0x6 ;  /* 0x0000000610007804 */ /* 0x000fe20000000000 */
[----:B------:R-:W-:Y:S01]  /*0960*/  IMAD R5, R22, 0x400, R3 ;  /* 0x0000040016057824 */ /* 0x000fe200078e0203 */
[----:B------:R-:W-:Y:S01]  /*0970*/  LOP3.LUT R0, R0, 0xc0, RZ, 0xc0, !PT ;  /* 0x000000c000007812 */ /* 0x000fe200078ec0ff */
[----:B------:R-:W-:Y:S01]  /*0980*/  IMAD.SHL.U32 R4, R15, 0x10, RZ ;  /* 0x000000100f047824 */ /* 0x000fe200078e00ff */
        /* <DEDUP_REMOVED lines=31> */
[----:B------:R-:W-:Y:S01]  /*0b80*/  IADD3 R243, R244, 0x20, RZ ;  /* 0x00000020f4f37810 */ /* 0x000fe20007ffe0ff */
[----:B------:R-:W-:Y:S01]  /*0b90*/  IMAD R0, R22, 0x10, R0 ;  /* 0x0000001016007824 */ /* 0x000fe200078e0200 */
[----:B------:R-:W-:Y:S01]  /*0ba0*/  @P4 IADD3 R243, R244, -0x20, RZ ;  /* 0xffffffe0f4f34810 */ /* 0x000fe20007ffe0ff */
[----:B------:R-:W-:Y:S01]  /*0bb0*/  IMAD.IADD R226, R225, 0x1, R226 ;  /* 0x00000001e1e27824 */ /* 0x000fe200078e02e2 */
[----:B------:R-:W-:Y:S01]  /*0bc0*/  LOP3.LUT P0, RZ, R11, 0x2, RZ, 0xc0, !PT ;  /* 0x000000020bff7812 */ /* 0x000fe2000780c0ff */
[----:B------:R-:W-:Y:S01]  /*0bd0*/  IMAD.IADD R228, R225, 0x1, R227 ;  /* 0x00000001e1e47824 */ /* 0x000fe200078e02e3 */
[----:B------:R1:W-:Y:S01]  /*0be0*/  STL [R1+0x10], R0 ;  /* 0x0000100001007387 */ /* 0x0003e20000100800 */
[----:B------:R-:W-:Y:S01]  /*0bf0*/  IMAD.IADD R241, R241, 0x1, R243 ;  /* 0x00000001f1f17824 */ /* 0x000fe200078e02f3 */
[----:B------:R-:W-:Y:S01]  /*0c00*/  SEL R230, R230, 0xffffffe0, !P0 ;  /* 0xffffffe0e6e67807 */ /* 0x000fe20004000000 */
[----:B------:R-:W-:Y:S01]  /*0c10*/  IMAD.IADD R227, R226, 0x1, R227 ;  /* 0x00000001e2e37824 */ /* 0x000fe200078e02e3 */
[----:B------:R2:W-:Y:S01]  /*0c20*/  STL [R1+0x28], R4 ;  /* 0x0000280401007387 */ /* 0x0005e20000100800 */
[----:B-1----:R-:W-:-:S02]  /*0c30*/  IADD3 R0, R4, 0x20, RZ ;  /* 0x0000002004007810 */ /* 0x002fc40007ffe0ff */
[----:B------:R-:W-:-:S05]  /*0c40*/  @P3 IADD3 R0, R4, -0x20, RZ ;  /* 0xffffffe004003810 */ /* 0x000fca0007ffe0ff */
[----:B------:R2:W-:Y:S02]  /*0c50*/  STL [R1+0x2c], R0 ;  /* 0x00002c0001007387 */ /* 0x0005e40000100800 */
.L_x_495:
        /* <DEDUP_REMOVED lines=10> */
[----:B--2---:R-:W2:Y:S01]  /*0d00*/  @P0 S2R R0, SR_CTAID.Y ;  /* 0x0000000000000919 */ /* 0x004ea20000002600 */
        /* <DEDUP_REMOVED lines=22> */
[----:B------:R-:W1:Y:S01]  /*0e70*/  S2UR UR37, SR_CTAID.Z ;  /* 0x00000000002579c3 */ /* 0x000e620000002700 */
[----:B------:R-:W-:Y:S01]  /*0e80*/  ULDC UR45, c[0x0][0x1c8] ;  /* 0x00007200002d7ab9 */ /* 0x000fe20000000800 */
[----:B------:R-:W-:Y:S01]  /*0e90*/  ISETP.NE.AND P2, PT, RZ, c[0x0][0x1c8], PT ;  /* 0x00007200ff007a0c */ /* 0x000fe20003f45270 */
[----:B------:R-:W2:Y:S01]  /*0ea0*/  I2F.RP R4, R6 ;  /* 0x0000000600047306 */ /* 0x000ea20000209400 */
[----:B------:R-:W-:Y:S02]  /*0eb0*/  ULDC UR31, c[0x0][0x214] ;  /* 0x00008500001f7ab9 */ /* 0x000fe40000000800 */
[----:B------:R-:W-:Y:S02]  /*0ec0*/  ULDC.U8 UR34, c[0x0][0x328] ;  /* 0x0000ca0000227ab9 */ /* 0x000fe40000000000 */
[----:B------:R-:W3:Y:S01]  /*0ed0*/  S2UR UR30, SR_CTAID.Y ;  /* 0x00000000001e79c3 */ /* 0x000ee20000002600 */
[----:B------:R-:W-:-:S02]  /*0ee0*/  UIADD3 UR33, UR31, 0x3f, URZ ;  /* 0x0000003f1f217890 */ /* 0x000fc4000fffe03f */
[----:B------:R-:W-:Y:S02]  /*0ef0*/  ULDC.64 UR4, c[0x0][0x240] ;  /* 0x0000900000047ab9 */ /* 0x000fe40000000a00 */
[----:B------:R-:W-:Y:S02]  /*0f00*/  UISETP.NE.AND UP0, UPT, UR34, URZ, UPT ;  /* 0x0000003f2200728c */ /* 0x000fe4000bf05270 */
[----:B------:R-:W-:Y:S02]  /*0f10*/  UISETP.NE.U32.AND UP1, UPT, URZ, UR4, UPT ;  /* 0x000000043f00728c */ /* 0x000fe4000bf25070 */
[----:B------:R-:W-:Y:S01]  /*0f20*/  USHF.R.S32.HI UR43, URZ, 0x1f, UR33 ;  /* 0x0000001f3f2b7899 */ /* 0x000fe20008011421 */
[----:B--2---:R-:W2:Y:S01]  /*0f30*/  MUFU.RCP R4, R4 ;  /* 0x0000000400047308 */ /* 0x004ea20000001000 */
[----:B------:R-:W-:Y:S02]  /*0f40*/  UISETP.NE.AND.EX UP1, UPT, URZ, UR5, UPT, UP1 ;  /* 0x000000053f00728c */ /* 0x000fe4000bf25310 */
[----:B------:R-:W-:Y:S01]  /*0f50*/  ULEA.HI UR43, UR43, UR33, URZ, 0x6 ;  /* 0x000000212b2b7291 */ /* 0x000fe2000f8f303f */
[----:B-1----:R-:W-:Y:S01]  /*0f60*/  IABS R3, UR37 ;  /* 0x0000002500037c13 */ /* 0x002fe20008000000 */
[----:B------:R-:W-:-:S02]  /*0f70*/  ULOP3.LUT UR45, UR37, UR45, URZ, 0x3c, !UPT ;  /* 0x0000002d252d7292 */ /* 0x000fc4000f8e3c3f */
[----:B------:R-:W-:Y:S02]  /*0f80*/  ULDC UR5, c[0x0][0x214] ;  /* 0x0000850000057ab9 */ /* 0x000fe40000000800 */
[----:B------:R-:W-:Y:S02]  /*0f90*/  ULDC UR42, c[0x0][0x22c] ;  /* 0x00008b00002a7ab9 */ /* 0x000fe40000000800 */
[----:B------:R-:W-:Y:S01]  /*0fa0*/  ISETP.LE.AND P1, PT, RZ, UR45, PT ;  /* 0x0000002dff007c0c */ /* 0x000fe2000bf23270 */
[----:B---3--:R-:W-:Y:S02]  /*0fb0*/  UIMAD.WIDE UR46, UR30, 0x80, URZ ;  /* 0x000000801e2e78a5 */ /* 0x008fe4000f8e023f */
[----:B------:R-:W-:Y:S01]  /*0fc0*/  ULDC UR7, c[0x0][0x1c0] ;  /* 0x0000700000077ab9 */ /* 0x000fe20000000800 */
[----:B--2---:R-:W-:Y:S01]  /*0fd0*/  IADD3 R4, R4, 0xffffffe, RZ ;  /* 0x0ffffffe04047810 */ /* 0x004fe20007ffe0ff */
[----:B------:R-:W-:Y:S02]  /*0fe0*/  USEL UR33, UR46, URZ, UP1 ;  /* 0x0000003f2e217287 */ /* 0x000fe40008800000 */
[----:B------:R-:W-:Y:S01]  /*0ff0*/  ULOP3.LUT UR46, UR43, 0xffffffc0, URZ, 0xc0, !UPT ;  /* 0xffffffc02b2e7892 */ /* 0x000fe2000f8ec03f */
[----:B------:R-:W1:Y:S01]  /*1000*/  F2I.FTZ.U32.TRUNC.NTZ R5, R4 ;  /* 0x0000000400057305 */ /* 0x000e62000021f000 */
[----:B------:R-:W-:-:S02]  /*1010*/  @UP0 UIMAD UR40, UR30, UR5, URZ ;  /* 0x000000051e2802a4 */ /* 0x000fc4000f8e023f */
[----:B------:R-:W-:Y:S02]  /*1020*/  ULDC.U8 UR32, c[0x0][0x3d0] ;  /* 0x0000f40000207ab9 */ /* 0x000fe40000000000 */
[----:B------:R-:W-:Y:S02]  /*1030*/  UIMAD UR42, UR37, UR42, URZ ;  /* 0x0000002a252a72a4 */ /* 0x000fe4000f8e023f */
[----:B------:R-:W-:Y:S02]  /*1040*/  @!UP0 UIMAD UR7, UR30, UR7, UR37 ;  /* 0x000000071e0782a4 */ /* 0x000fe4000f8e0225 */
[----:B------:R-:W-:Y:S02]  /*1050*/  UIADD3 UR46, UR46, -0x40, URZ ;  /* 0xffffffc02e2e7890 */ /* 0x000fe4000fffe03f */
[----:B------:R-:W-:Y:S02]  /*1060*/  ULDC UR41, c[0x0][0x234] ;  /* 0x00008d0000297ab9 */ /* 0x000fe40000000800 */
[----:B------:R-:W-:-:S02]  /*1070*/  ULDC UR35, c[0x0][0x1c0] ;  /* 0x0000700000237ab9 */ /* 0x000fc40000000800 */
        /* <DEDUP_REMOVED lines=10> */
[----:B------:R-:W-:Y:S02]  /*1120*/  USHF.R.S32.HI UR34, URZ, 0x1f, UR42 ;  /* 0x0000001f3f227899 */ /* 0x000fe4000801142a */
[----:B------:R-:W-:Y:S01]  /*1130*/  @!UP0 UIMAD UR41, UR7, UR5, URZ ;  /* 0x00000005072982a4 */ /* 0x000fe2000f8e023f */
[----:B------:R-:W-:-:S04]  /*1140*/  IMAD.HI.U32 R0, R0, R3, RZ ;  /* 0x0000000300007227 */ /* 0x000fc800078e00ff */
[----:B------:R-:W-:-:S04]  /*1150*/  IMAD.MOV R4, RZ, RZ, -R0 ;  /* 0x000000ffff047224 */ /* 0x000fc800078e0a00 */
[C---:B------:R-:W-:Y:S02]  /*1160*/  IMAD R3, R6.reuse, R4, R3 ;  /* 0x0000000406037224 */ /* 0x040fe400078e0203 */
[----:B------:R-:W1:Y:S03]  /*1170*/  S2R R4, SR_CTAID.X ;  /* 0x0000000000047919 */ /* 0x000e660000002500 */
[----:B------:R-:W-:-:S13]  /*1180*/  ISETP.GT.U32.AND P3, PT, R6, R3, PT ;  /* 0x000000030600720c */ /* 0x000fda0003f64070 */
[----:B------:R-:W-:Y:S01]  /*1190*/  @!P3 IMAD.IADD R3, R3, 0x1, -R6 ;  /* 0x000000010303b824 */ /* 0x000fe200078e0a06 */
[----:B------:R-:W-:Y:S02]  /*11a0*/  @!P3 IADD3 R0, R0, 0x1, RZ ;  /* 0x000000010000b810 */ /* 0x000fe40007ffe0ff */
[----:B------:R-:W-:Y:S01]  /*11b0*/  ISETP.NE.AND P3, PT, RZ, UR32, PT ;  /* 0x00000020ff007c0c */ /* 0x000fe2000bf65270 */
[----:B------:R-:W-:Y:S01]  /*11c0*/  USEL UR32, UR47, URZ, UP1 ;  /* 0x0000003f2f207287 */ /* 0x000fe20008800000 */
[----:B------:R-:W-:Y:S01]  /*11d0*/  ISETP.GE.U32.AND P0, PT, R3, R6, PT ;  /* 0x000000060300720c */ /* 0x000fe20003f06070 */
[----:B------:R-:W-:Y:S01]  /*11e0*/  USHF.R.S32.HI UR47, URZ, 0x1f, UR46 ;  /* 0x0000001f3f2f7899 */ /* 0x000fe2000801142e */
[----:B-1----:R-:W-:-:S04]  /*11f0*/  IMAD.WIDE.U32 R20, R4, c[0x0][0x3d8], RZ ;  /* 0x0000f60004147a25 */ /* 0x002fc800078e00ff */
[----:B------:R-:W-:Y:S01]  /*1200*/  IMAD R3, R4, c[0x0][0x3dc], R21 ;  /* 0x0000f70004037a24 */ /* 0x000fe200078e0215 */
[----:B------:R-:W-:-:S04]  /*1210*/  SEL R20, R20, RZ, P3 ;  /* 0x000000ff14147207 */ /* 0x000fc80001800000 */
[----:B------:R-:W-:Y:S02]  /*1220*/  SEL R19, R3, RZ, P3 ;  /* 0x000000ff03137207 */ /* 0x000fe40001800000 */
        /* <DEDUP_REMOVED lines=9> */
.L_x_488:
[----:B------:R-:W-:-:S04]  /*12c0*/  UIMAD UR40, UR30, UR12, UR37 ;  /* 0x0000000c1e2872a4 */ /* 0x000fc8000f8e0225 */
[----:B------:R-:W-:Y:S02]  /*12d0*/  UIMAD UR40, UR40, UR11, URZ ;  /* 0x0000000b282872a4 */ /* 0x000fe4000f8e023f */
.L_x_489:
[----:B------:R-:W2:Y:S04]  /*12e0*/  LDL.64 R4, [R1+0x48] ;  /* 0x0000480001047983 */ /* 0x000ea80000100a00 */
[----:B------:R1:W2:Y:S01]  /*12f0*/  LDL.64 R24, [R1+0x48] ;  /* 0x0000480001187983 */ /* 0x0002a20000100a00 */
[----:B------:R-:W-:Y:S01]  /*1300*/  UIADD3 UR15, UP0, UR6, UR15, URZ ;  /* 0x0000000f060f7290 */ /* 0x000fe2000ff1e03f */
[----:B------:R-:W-:Y:S01]  /*1310*/  MOV R12, UR30 ;  /* 0x0000001e000c7c02 */ /* 0x000fe20008000f00 */
[----:B------:R-:W-:Y:S01]  /*1320*/  IMAD.U32 R11, RZ, RZ, UR30 ;  /* 0x0000001eff0b7e24 */ /* 0x000fe2000f8e00ff */
[----:B------:R-:W3:Y:S01]  /*1330*/  S2R R21, SR_TID.X ;  /* 0x0000000000157919 */ /* 0x000ee20000002100 */
[----:B------:R-:W-:Y:S01]  /*1340*/  UIADD3.X UR14, UR4, UR14, URZ, UP0, !UPT ;  /* 0x0000000e040e7290 */ /* 0x000fe200087fe43f */
[----:B------:R-:W-:Y:S01]  /*1350*/  IMAD.U32 R8, RZ, RZ, UR30 ;  /* 0x0000001eff087e24 */ /* 0x000fe2000f8e00ff */
[----:B------:R-:W-:Y:S01]  /*1360*/  ULDC.64 UR6, c[0x0][0x368] ;  /* 0x0000da0000067ab9 */ /* 0x000fe20000000a00 */
[----:B------:R-:W-:Y:S01]  /*1370*/  MOV R6, UR15 ;  /* 0x0000000f00067c02 */ /* 0x000fe20008000f00 */
[----:B------:R-:W-:-:S02]  /*1380*/  ULDC.64 UR4, c[0x0][0x1a0] ;  /* 0x0000680000047ab9 */ /* 0x000fc40000000a00 */
[----:B------:R-:W-:Y:S02]  /*1390*/  UIMAD UR4, UR14, UR4, URZ ;  /* 0x000000040e0472a4 */ /* 0x000fe4000f8e023f */
[----:B------:R-:W-:-:S04]  /*13a0*/  UIMAD UR6, UR44, UR6, URZ ;  /* 0x000000062c0672a4 */ /* 0x000fc8000f8e023f */
[----:B------:R-:W-:Y:S02]  /*13b0*/  UIMAD UR7, UR30, UR7, UR6 ;  /* 0x000000071e0772a4 */ /* 0x000fe4000f8e0206 */
[----:B------:R-:W-:-:S03]  /*13c0*/  UIMAD UR6, UR15, UR5, UR4 ;  /* 0x000000050f0672a4 */ /* 0x000fc6000f8e0204 */
[----:B------:R-:W-:Y:S02]  /*13d0*/  ULDC.64 UR4, c[0x0][0x198] ;  /* 0x0000660000047ab9 */ /* 0x000fe40000000a00 */
[----:B------:R-:W-:Y:S01]  /*13e0*/  UIMAD UR4, UR14, UR4, URZ ;  /* 0x000000040e0472a4 */ /* 0x000fe2000f8e023f */
[----:B---3--:R-:W-:-:S03]  /*13f0*/  SHF.R.S32.HI R22, RZ, 0x1f, R21 ;  /* 0x0000001fff167819 */ /* 0x008fc60000011415 */
[----:B------:R-:W-:Y:S01]  /*1400*/  UIMAD UR4, UR15, UR5, UR4 ;  /* 0x000000050f0472a4 */ /* 0x000fe2000f8e0204 */
[----:B------:R-:W-:-:S04]  /*1410*/  LEA.HI R16, R22, R21, RZ, 0x2 ;  /* 0x0000001516107211 */ /* 0x000fc800078f10ff */
[----:B------:R-:W-:-:S04]  /*1420*/  SHF.R.S32.HI R16, RZ, 0x2, R16 ;  /* 0x00000002ff107819 */ /* 0x000fc80000011410 */
[----:B------:R-:W-:Y:S02]  /*1430*/  SHF.R.S32.HI R17, RZ, 0x1f, R16 ;  /* 0x0000001fff117819 */ /* 0x000fe40000011410 */
[----:B------:R-:W-:-:S04]  /*1440*/  IADD3 R3, P0, R16, UR46, RZ ;  /* 0x0000002e10037c10 */ /* 0x000fc8000ff1e0ff */
[----:B------:R-:W-:-:S05]  /*1450*/  IADD3.X R10, R17, UR47, RZ, P0, !PT ;  /* 0x0000002f110a7c10 */ /* 0x000fca00087fe4ff */
[----:B------:R-:W-:Y:S01]  /*1460*/  IMAD R13, R10, c[0x0][0x190], RZ ;  /* 0x000064000a0d7a24 */ /* 0x000fe200078e02ff */
[----:B------:R-:W-:Y:S01]  /*1470*/  ULEA.HI.SX32 UR43, UR43, 0xffffffff, 0x1a ;  /* 0xffffffff2b2b7891 */ /* 0x000fe2000f8fd23f */
[----:B------:R-:W-:Y:S01]  /*1480*/  IMAD.U32 R18, RZ, RZ, UR37 ;  /* 0x00000025ff127e24 */ /* 0x000fe2000f8e00ff */
[----:B------:R-:W-:Y:S01]  /*1490*/  UIADD3 UR41, UR46, UR41, URZ ;  /* 0x000000292e297290 */ /* 0x000fe2000fffe03f */
[----:B------:R-:W-:Y:S01]  /*14a0*/  @P3 BAR.SYNC.DEFER_BLOCKING 0x0 ;  /* 0x0000000000003b1d */ /* 0x000fe20000010000 */
[----:B--2---:R-:W-:Y:S02]  /*14b0*/  IMAD.MOV.U32 R24, RZ, RZ, R4 ;  /* 0x000000ffff187224 */ /* 0x004fe400078e0004 */
[----:B------:R-:W-:-:S03]  /*14c0*/  IMAD.U32 R4, RZ, RZ, UR15 ;  /* 0x0000000fff047e24 */ /* 0x000fc6000f8e00ff */
[----:B------:R-:W-:-:S05]  /*14d0*/  SHF.R.S32.HI R25, RZ, 0x1f, R24 ;  /* 0x0000001fff197819 */ /* 0x000fca0000011418 */
[--C-:B------:R-:W-:Y:S01]  /*14e0*/  IMAD.WIDE.U32 R4, R4, c[0x0][0x198], R24.reuse ;  /* 0x0000660004047a25 */ /* 0x100fe200078e0018 */
[----:B------:R1:W-:Y:S03]  /*14f0*/  STL [R1+0x4c], R25 ;  /* 0x00004c1901007387 */ /* 0x0003e60000100800 */
[--C-:B------:R-:W-:Y:S01]  /*1500*/  IMAD.WIDE.U32 R6, R6, c[0x0][0x1a0], R24.reuse ;  /* 0x0000680006067a25 */ /* 0x100fe200078e0018 */
[----:B------:R-:W-:Y:S01]  /*1510*/  IADD3 R5, R5, UR4, RZ ;  /* 0x0000000405057c10 */ /* 0x000fe2000fffe0ff */
[----:B------:R-:W2:Y:S01]  /*1520*/  LDL R23, [R1+0x10] ;  /* 0x0000100001177983 */ /* 0x000ea20000100800 */
[----:B------:R-:W-:Y:S01]  /*1530*/  ULDC.64 UR4, c[0x0][0x180] ;  /* 0x0000600000047ab9 */ /* 0x000fe20000000a00 */
[----:B------:R-:W-:Y:S01]  /*1540*/  IMAD.WIDE.U32 R8, R8, c[0x0][0x368], R24 ;  /* 0x0000da0008087a25 */ /* 0x000fe200078e0018 */
[----:B------:R-:W-:Y:S01]  /*1550*/  IADD3 R7, R7, UR6, RZ ;  /* 0x0000000607077c10 */ /* 0x000fe2000fffe0ff */
[----:B------:R-:W-:-:S02]  /*1560*/  UIMAD UR4, UR44, UR4, URZ ;  /* 0x000000042c0472a4 */ /* 0x000fc4000f8e023f */
[----:B------:R-:W-:Y:S01]  /*1570*/  IMAD.WIDE.U32 R4, R12, c[0x0][0x180], R4 ;  /* 0x000060000c047a25 */ /* 0x000fe200078e0004 */
[----:B------:R-:W-:Y:S01]  /*1580*/  IADD3 R9, R9, UR7, RZ ;  /* 0x0000000709097c10 */ /* 0x000fe2000fffe0ff */
[----:B------:R-:W-:Y:S02]  /*1590*/  UIMAD UR4, UR30, UR5, UR4 ;  /* 0x000000051e0472a4 */ /* 0x000fe4000f8e0204 */
[----:B------:R-:W-:Y:S01]  /*15a0*/  IMAD.WIDE.U32 R6, R11, c[0x0][0x188], R6 ;  /* 0x000062000b067a25 */ /* 0x000fe200078e0006 */
[----:B------:R-:W-:Y:S02]  /*15b0*/  ULDC.64 UR6, c[0x0][0x188] ;  /* 0x0000620000067ab9 */ /* 0x000fe40000000a00 */
[----:B------:R-:W-:Y:S01]  /*15c0*/  UIMAD UR6, UR44, UR6, URZ ;  /* 0x000000062c0672a4 */ /* 0x000fe2000f8e023f */
[----:B------:R-:W-:Y:S02]  /*15d0*/  IMAD R12, R10, c[0x0][0x370], RZ ;  /* 0x0000dc000a0c7a24 */ /* 0x000fe400078e02ff */
[----:B------:R-:W-:Y:S01]  /*15e0*/  IMAD.WIDE.U32 R10, R3, c[0x0][0x190], R24 ;  /* 0x00006400030a7a25 */ /* 0x000fe200078e0018 */
[----:B------:R-:W-:Y:S01]  /*15f0*/  IADD3 R5, R5, UR4, RZ ;  /* 0x0000000405057c10 */ /* 0x000fe2000fffe0ff */
[----:B------:R-:W3:Y:S01]  /*1600*/  LDL R24, [R1+0x30] ;  /* 0x0000300001187983 */ /* 0x000ee20000100800 */
[----:B------:R-:W-:-:S02]  /*1610*/  ULDC.64 UR4, c[0x0][0x378] ;  /* 0x0000de0000047ab9 */ /* 0x000fc40000000a00 */
[----:B------:R-:W-:Y:S02]  /*1620*/  UIMAD UR6, UR30, UR7, UR6 ;  /* 0x000000071e0672a4 */ /* 0x000fe4000f8e0206 */
[----:B------:R-:W-:Y:S01]  /*1630*/  UIMAD UR4, UR36, UR4, URZ ;  /* 0x00000004240472a4 */ /* 0x000fe2000f8e023f */
[C---:B------:R-:W-:Y:S02]  /*1640*/  IMAD R13, R3.reuse, c[0x0][0x194], R13 ;  /* 0x00006500030d7a24 */ /* 0x040fe400078e020d */
[----:B------:R-:W-:Y:S01]  /*1650*/  IMAD.WIDE.U32 R8, R3, c[0x0][0x370], R8 ;  /* 0x0000dc0003087a25 */ /* 0x000fe200078e0008 */
[----:B------:R-:W-:-:S03]  /*1660*/  IADD3 R7, R7, UR6, RZ ;  /* 0x0000000607077c10 */ /* 0x000fc6000fffe0ff */
[----:B------:R-:W-:Y:S01]  /*1670*/  IMAD R12, R3, c[0x0][0x374], R12 ;  /* 0x0000dd00030c7a24 */ /* 0x000fe200078e020c */
[----:B------:R-:W-:Y:S01]  /*1680*/  UIMAD UR6, UR37, UR5, UR4 ;  /* 0x00000005250672a4 */ /* 0x000fe2000f8e0204 */
[----:B------:R-:W-:Y:S02]  /*1690*/  IMAD.IADD R11, R11, 0x1, R13 ;  /* 0x000000010b0b7824 */ /* 0x000fe400078e020d */
[----:B------:R-:W-:Y:S01]  /*16a0*/  IMAD.IADD R9, R9, 0x1, R12 ;  /* 0x0000000109097824 */ /* 0x000fe200078e020c */
[----:B------:R-:W-:Y:S01]  /*16b0*/  ULDC.64 UR4, c[0x0][0x178] ;  /* 0x00005e0000047ab9 */ /* 0x000fe20000000a00 */
[----:B------:R-:W-:Y:S01]  /*16c0*/  IMAD.U32 R13, RZ, RZ, UR37 ;  /* 0x00000025ff0d7e24 */ /* 0x000fe2000f8e00ff */
[----:B------:R-:W-:Y:S01]  /*16d0*/  UIMAD UR4, UR44, UR4, URZ ;  /* 0x000000042c0472a4 */ /* 0x000fe2000f8e023f */
[C---:B------:R-:W-:Y:S02]  /*16e0*/  IMAD R12, R14.reuse, c[0x0][0x1b8], RZ ;  /* 0x00006e000e0c7a24 */ /* 0x040fe400078e02ff */
[----:B------:R-:W-:Y:S01]  /*16f0*/  IMAD R3, R14, c[0x0][0x1b0], RZ ;  /* 0x00006c000e037a24 */ /* 0x000fe200078e02ff */
[----:B------:R-:W-:Y:S01]  /*1700*/  MOV R14, UR30 ;  /* 0x0000001e000e7c02 */ /* 0x000fe20008000f00 */
[----:B------:R-:W-:Y:S01]  /*1710*/  IMAD.WIDE.U32 R8, R13, c[0x0][0x378], R8 ;  /* 0x0000de000d087a25 */ /* 0x000fe200078e0008 */
[----:B------:R-:W-:-:S03]  /*1720*/  UIMAD UR4, UR30, UR5, UR4 ;  /* 0x000000051e0472a4 */ /* 0x000fc6000f8e0204 */
[C---:B------:R-:W-:Y:S02]  /*1730*/  IMAD R3, R0.reuse, c[0x0][0x1b4], R3 ;  /* 0x00006d0000037a24 */ /* 0x040fe400078e0203 */
[----:B------:R-:W-:Y:S01]  /*1740*/  IMAD.WIDE.U32 R4, R0, c[0x0][0x1b0], R4 ;  /* 0x00006c0000047a25 */ /* 0x000fe200078e0004 */
[----:B------:R-:W-:-:S03]  /*1750*/  LEA R248, P0, R8, c[0x0][0x330], 0x1 ;  /* 0x0000cc0008f87a11 */ /* 0x000fc600078008ff */
[----:B------:R-:W-:Y:S01]  /*1760*/  IMAD.WIDE.U32 R14, R14, c[0x0][0x178], R10 ;  /* 0x00005e000e0e7a25 */ /* 0x000fe200078e000a */
[----:B------:R-:W-:-:S03]  /*1770*/  IADD3 R5, R5, R3, RZ ;  /* 0x0000000305057210 */ /* 0x000fc60007ffe0ff */
[C---:B------:R-:W-:Y:S02]  /*1780*/  IMAD R12, R0.reuse, c[0x0][0x1bc], R12 ;  /* 0x00006f00000c7a24 */ /* 0x040fe400078e020c */
[----:B------:R-:W-:Y:S01]  /*1790*/  IMAD.WIDE.U32 R6, R0, c[0x0][0x1b8], R6 ;  /* 0x00006e0000067a25 */ /* 0x000fe200078e0006 */
[----:B------:R-:W-:Y:S02]  /*17a0*/  IADD3 R0, R9, UR6, RZ ;  /* 0x0000000609007c10 */ /* 0x000fe4000fffe0ff */
[----:B------:R-:W-:Y:S01]  /*17b0*/  IADD3 R9, R15, UR4, RZ ;  /* 0x000000040f097c10 */ /* 0x000fe2000fffe0ff */
[----:B------:R-:W-:Y:S01]  /*17c0*/  IMAD.IADD R7, R7, 0x1, R12 ;  /* 0x0000000107077824 */ /* 0x000fe200078e020c */
[----:B------:R-:W-:Y:S01]  /*17d0*/  LEA.HI.X R249, R8, c[0x0][0x334], R0, 0x1, P0 ;  /* 0x0000cd0008f97a11 */ /* 0x000fe200000f0c00 */
[C---:B------:R-:W-:Y:S01]  /*17e0*/  IMAD R3, R17.reuse, c[0x0][0x1a0], RZ ;  /* 0x0000680011037a24 */ /* 0x040fe200078e02ff */
[----:B------:R-:W-:Y:S01]  /*17f0*/  ULDC.64 UR4, c[0x0][0x1a8] ;  /* 0x00006a0000047ab9 */ /* 0x000fe20000000a00 */
[----:B------:R-:W-:Y:S01]  /*1800*/  IMAD R0, R17, c[0x0][0x198], RZ ;  /* 0x0000660011007a24 */ /* 0x000fe200078e02ff */
[----:B------:R-:W-:Y:S01]  /*1810*/  UIMAD UR4, UR36, UR4, URZ ;  /* 0x00000004240472a4 */ /* 0x000fe2000f8e023f */
[----:B------:R-:W-:-:S02]  /*1820*/  IMAD R3, R16, c[0x0][0x1a4], R3 ;  /* 0x0000690010037a24 */ /* 0x000fc400078e0203 */
[----:B------:R-:W-:Y:S01]  /*1830*/  IMAD.WIDE.U32 R12, R16, c[0x0][0x1a0], R6 ;  /* 0x00006800100c7a25 */ /* 0x000fe200078e0006 */
[----:B------:R-:W-:-:S03]  /*1840*/  UIMAD UR4, UR37, UR5, UR4 ;  /* 0x00000005250472a4 */ /* 0x000fc6000f8e0204 */
[C---:B------:R-:W-:Y:S02]  /*1850*/  IMAD R17, R16.reuse, c[0x0][0x19c], R0 ;  /* 0x0000670010117a24 */ /* 0x040fe400078e0200 */
[----:B------:R-:W-:Y:S01]  /*1860*/  IMAD.WIDE.U32 R10, R16, c[0x0][0x198], R4 ;  /* 0x00006600100a7a25 */ /* 0x000fe200078e0004 */
[----:B------:R-:W-:Y:S01]  /*1870*/  ULEA.HI UR5, UR43, UR43, URZ, 0x1 ;  /* 0x0000002b2b057291 */ /* 0x000fe2000f8f083f */
[----:B------:R-:W-:Y:S02]  /*1880*/  IADD3 R0, R13, R3, RZ ;  /* 0x000000030d007210 */ /* 0x000fe40007ffe0ff */
[----:B------:R-:W-:Y:S01]  /*1890*/  IMAD.IADD R3, R11, 0x1, R17 ;  /* 0x000000010b037824 */ /* 0x000fe200078e0211 */
[----:B------:R-:W-:Y:S01]  /*18a0*/  LEA R4, P0, R10, c[0x0][0x168], 0x1 ;  /* 0x00005a000a047a11 */ /* 0x000fe200078008ff */
[----:B------:R-:W-:Y:S01]  /*18b0*/  IMAD.MOV.U32 R8, RZ, RZ, R14 ;  /* 0x000000ffff087224 */ /* 0x000fe200078e000e */
[----:B------:R-:W-:Y:S01]  /*18c0*/  ULOP3.LUT UR5, UR5, 0xfffffffe, URZ, 0xc0, !UPT ;  /* 0xfffffffe05057892 */ /* 0x000fe2000f8ec03f */
[----:B------:R-:W-:-:S02]  /*18d0*/  LEA R6, P1, R12, c[0x0][0x170], 0x1 ;  /* 0x00005c000c067a11 */ /* 0x000fc400078208ff */
[----:B------:R-:W-:Y:S01]  /*18e0*/  IMAD.WIDE.U32 R14, R18, c[0x0][0x1a8], R8 ;  /* 0x00006a00120e7a25 */ /* 0x000fe200078e0008 */
[----:B------:R-:W-:Y:S01]  /*18f0*/  LEA.HI.X R5, R10, c[0x0][0x16c], R3, 0x1, P0 ;  /* 0x00005b000a057a11 */ /* 0x000fe200000f0c03 */
[----:B------:R-:W-:Y:S02]  /*1900*/  UIADD3 UR5, UR43, -UR5, URZ ;  /* 0x800000052b057290 */ /* 0x000fe4000fffe03f */
[----:B------:R-:W-:Y:S01]  /*1910*/  IMAD.MOV.U32 R3, RZ, RZ, c[0x0][0x198] ;  /* 0x00006600ff037624 */ /* 0x000fe200078e00ff */
[----:B------:R-:W-:Y:S01]  /*1920*/  LEA.HI.X R7, R12, c[0x0][0x174], R0, 0x1, P1 ;  /* 0x00005d000c077a11 */ /* 0x000fe200008f0c00 */
[----:B------:R-:W-:Y:S01]  /*1930*/  IMAD.MOV.U32 R9, RZ, RZ, c[0x0][0x1a0] ;  /* 0x00006800ff097624 */ /* 0x000fe200078e00ff */
[----:B------:R-:W-:Y:S01]  /*1940*/  IADD3 R0, R15, UR4, RZ ;  /* 0x000000040f007c10 */ /* 0x000fe2000fffe0ff */
[----:B------:R-:W-:Y:S01]  /*1950*/  IMAD.MOV.U32 R11, RZ, RZ, c[0x0][0x19c] ;  /* 0x00006700ff0b7624 */ /* 0x000fe200078e00ff */
[----:B------:R-:W-:Y:S01]  /*1960*/  LEA R246, P2, R14, c[0x0][0x160], 0x1 ;  /* 0x000058000ef67a11 */ /* 0x000fe200078408ff */
[----:B------:R-:W-:Y:S01]  /*1970*/  UISETP.NE.AND UP0, UPT, UR5, 0x1, UPT ;  /* 0x000000010500788c */ /* 0x000fe2000bf05270 */
[----:B------:R-:W-:-:S02]  /*1980*/  LEA R10, P0, R3, R4, 0x7 ;  /* 0x00000004030a7211 */ /* 0x000fc400078038ff */
[----:B------:R-:W-:Y:S02]  /*1990*/  MOV R12, c[0x0][0x1a4] ;  /* 0x00006900000c7a02 */ /* 0x000fe40000000f00 */
[----:B------:R-:W-:Y:S02]  /*19a0*/  LEA R8, P1, R9, R6, 0x7 ;  /* 0x0000000609087211 */ /* 0x000fe400078238ff */
[----:B------:R-:W-:Y:S02]  /*19b0*/  LEA.HI.X R247, R14, c[0x0][0x164], R0, 0x1, P2 ;  /* 0x000059000ef77a11 */ /* 0x000fe400010f0c00 */
[----:B------:R-:W-:Y:S02]  /*19c0*/  LEA.HI.X R11, R3, R5, R11, 0x7, P0 ;  /* 0x00000005030b7211 */ /* 0x000fe400000f3c0b */
[----:B------:R-:W-:Y:S02]  /*19d0*/  PLOP3.LUT P0, PT, PT, PT, UP0, 0x80, 0x0 ;  /* 0x000000000000781c */ /* 0x000fe40003f0f008 */
[----:B------:R-:W-:Y:S01]  /*19e0*/  LEA.HI.X R9, R9, R7, R12, 0x7, P1 ;  /* 0x0000000709097211 */ /* 0x000fe200008f3c0c */
[----:B------:R-:W-:-:S02]  /*19f0*/  UIMAD.WIDE UR4, UR41, UR13, UR26 ;  /* 0x0000000d290472a5 */ /* 0x000fc4000f8e021a */
[----:B------:R-:W-:Y:S02]  /*1a00*/  UIMAD.WIDE UR6, UR30, UR10, UR46 ;  /* 0x0000000a1e0672a5 */ /* 0x000fe4000f8e022e */
[----:B------:R-:W-:Y:S02]  /*1a10*/  UIMAD UR35, UR35, UR9, UR17 ;  /* 0x00000009232372a4 */ /* 0x000fe4000f8e0211 */
[----:B------:R-:W-:Y:S02]  /*1a20*/  UIADD3 UR33, UP0, UR6, UR33, URZ ;  /* 0x0000002106217290 */ /* 0x000fe4000ff1e03f */
[----:B------:R-:W-:Y:S02]  /*1a30*/  UIADD3 UR35, UR29, UR35, URZ ;  /* 0x000000231d237290 */ /* 0x000fe4000fffe03f */
[----:B------:R-:W-:Y:S02]  /*1a40*/  UIADD3.X UR32, UR7, UR32, URZ, UP0, !UPT ;  /* 0x0000002007207290 */ /* 0x000fe400087fe43f */
[----:B------:R-:W-:-:S04]  /*1a50*/  UIMAD UR35, UR35, UR33, URZ ;  /* 0x00000021232372a4 */ /* 0x000fc8000f8e023f */
[----:B------:R-:W-:Y:S02]  /*1a60*/  UIMAD UR32, UR32, UR28, UR35 ;  /* 0x0000001c202072a4 */ /* 0x000fe4000f8e0223 */
[----:B------:R-:W-:Y:S01]  /*1a70*/  UISETP.GE.AND UP0, UPT, UR31, 0x1, UPT ;  /* 0x000000011f00788c */ /* 0x000fe2000bf06270 */
        /* <DEDUP_REMOVED lines=48> */
[----:B---3--:R-:W-:-:S02]  /*1d80*/  SHF.L.U32 R0, R24, 0x1, RZ ;  /* 0x0000000118007819 */ /* 0x008fc400000006ff */
[----:B------:R-:W-:-:S03]  /*1d90*/  IADD3 R3, R24, 0x1800, RZ ;  /* 0x0000180018037810 */ /* 0x000fc60007ffe0ff */
[----:B------:R-:W-:Y:S01]  /*1da0*/  @!PT LDS RZ, [RZ] ;  /* 0x00000000fffff984 */ /* 0x000fe20000000800 */
[----:B------:R-:W-:Y:S01]  /*1db0*/  @!PT LDS RZ, [RZ] ;  /* 0x00000000fffff984 */ /* 0x000fe20000000800 */
[----:B------:R-:W-:Y:S01]  /*1dc0*/  @!PT LDS RZ, [RZ] ;  /* 0x00000000fffff984 */ /* 0x000fe20000000800 */
[----:B------:R3:W-:Y:S01]  /*1dd0*/  LDGSTS.E.BYPASS.LTC128B.128 [R0+0xf000], [R6.64] ;  /* 0x0f00000006007fae */ /* 0x0007e2000b901d66 */
[----:B------:R-:W-:-:S03]  /*1de0*/  SEL R3, R3, R24, !P0 ;  /* 0x0000001803037207 */ /* 0x000fc60004000000 */
[----:B------:R3:W-:Y:S04]  /*1df0*/  LDGSTS.E.BYPASS.LTC128B.128 [R0+0x11000], [R6.64+0x40] ;  /* 0x1100004006007fae */ /* 0x0007e8000b901d66 */
[----:B------:R3:W-:Y:S01]  /*1e00*/  LDGSTS.E.BYPASS.LTC128B.128 [R0+0x13000], [R6.64+0x80] ;  /* 0x1300008006007fae */ /* 0x0007e2000b901d66 */
[----:B------:R-:W-:-:S03]  /*1e10*/  IMAD.SHL.U32 R245, R3, 0x2, RZ ;  /* 0x0000000203f57824 */ /* 0x000fc600078e00ff */
        /* <DEDUP_REMOVED lines=16> */
[----:B------:R-:W0:Y:S01]  /*1f20*/  LDGDEPBAR ;  /* 0x00000000000079af */ /* 0x000e220000000000 */
[----:B---3--:R-:W-:Y:S01]  /*1f30*/  IMAD.MOV.U32 R6, RZ, RZ, 0x4 ;  /* 0x00000004ff067424 */ /* 0x008fe200078e00ff */
[----:B----4-:R-:W-:Y:S01]  /*1f40*/  LEA.HI R0, R22, R21, RZ, 0x5 ;  /* 0x0000001516007211 */ /* 0x010fe200078f28ff */
[----:B------:R-:W-:Y:S01]  /*1f50*/  IMAD.U32 R4, RZ, RZ, UR42 ;  /* 0x0000002aff047e24 */ /* 0x000fe2000f8e00ff */
[----:B------:R-:W-:-:S04]  /*1f60*/  DEPBAR.LE SB0, 0x1 ;  /* 0x000080400000791a */ /* 0x000fc80000000000 */
[----:B------:R-:W-:Y:S02]  /*1f70*/  LOP3.LUT R3, R0, 0xffffffe0, RZ, 0xc0, !PT ;  /* 0xffffffe000037812 */ /* 0x000fe400078ec0ff */
[----:B------:R-:W-:Y:S02]  /*1f80*/  SHF.R.S32.HI R0, RZ, 0x5, R0 ;  /* 0x00000005ff007819 */ /* 0x000fe40000011400 */
[----:B------:R-:W-:-:S05]  /*1f90*/  IADD3 R8, -R3, R21, RZ ;  /* 0x0000001503087210 */ /* 0x000fca0007ffe1ff */
[----:B------:R-:W-:Y:S02]  /*1fa0*/  IMAD R0, R0, UR20, R8 ;  /* 0x0000001400007c24 */ /* 0x000fe4000f8e0208 */
[----:B------:R-:W-:-:S03]  /*1fb0*/  IMAD.U32 R3, RZ, RZ, UR34 ;  /* 0x00000022ff037e24 */ /* 0x000fc6000f8e00ff */
[----:B------:R-:W-:Y:S02]  /*1fc0*/  IADD3 R4, P2, P1, R0, UR19, R4 ;  /* 0x0000001300047c10 */ /* 0x000fe4000f95e004 */
[----:B------:R-:W-:Y:S01]  /*1fd0*/  SHF.R.S32.HI R0, RZ, 0x1f, R0 ;  /* 0x0000001fff007819 */ /* 0x000fe20000011400 */
[----:B--2---:R-:W-:-:S03]  /*1fe0*/  IMAD.WIDE R6, R23, R6, UR4 ;  /* 0x0000000417067e25 */ /* 0x004fc6000f8e0206 */
[----:B------:R-:W-:Y:S02]  /*1ff0*/  IADD3.X R0, R0, UR18, R3, P2, P1 ;  /* 0x0000001200007c10 */ /* 0x000fe400097e2403 */
[----:B------:R-:W-:Y:S01]  /*2000*/  IADD3 R4, P1, R4, R20, RZ ;  /* 0x0000001404047210 */ /* 0x000fe20007f3e0ff */
[----:B------:R2:W5:Y:S03]  /*2010*/  LDG.E R9, [R6.64] ;  /* 0x0000002606097981 */ /* 0x000566000c1e1900 */
[----:B------:R-:W-:Y:S01]  /*2020*/  IADD3.X R5, R0, R19, RZ, P1, !PT ;  /* 0x0000001300057210 */ /* 0x000fe20000ffe4ff */
[----:B------:R2:W5:Y:S04]  /*2030*/  LDG.E R252, [R6.64+0x20] ;  /* 0x0000202606fc7981 */ /* 0x000568000c1e1900 */
[----:B------:R2:W5:Y:S04]  /*2040*/  LDG.E R251, [R6.64+0x80] ;  /* 0x0000802606fb7981 */ /* 0x000568000c1e1900 */
[----:B------:R2:W5:Y:S04]  /*2050*/  LDG.E R250, [R6.64+0xa0] ;  /* 0x0000a02606fa7981 */ /* 0x000568000c1e1900 */
[----:B------:R-:W-:Y:S01]  /*2060*/  BAR.SYNC.DEFER_BLOCKING 0x0 ;  /* 0x0000000000007b1d */ /* 0x000fe20000010000 */
[----:B--2---:R-:W-:Y:S01]  /*2070*/  IMAD.U32 R6, RZ, RZ, UR28 ;  /* 0x0000001cff067e24 */ /* 0x004fe2000f8e00ff */
[----:B------:R-:W-:-:S04]  /*2080*/  MOV R7, UR29 ;  /* 0x0000001d00077c02 */ /* 0x000fc80008000f00 */
[----:B------:R1:W2:Y:S01]  /*2090*/  LDSM.16.M88.4 R172, [R221+0xf000] ;  /* 0x00f00000ddac783b */ /* 0x0002a20000000200 */
[----:B------:R-:W-:-:S03]  /*20a0*/  IMAD.WIDE.U32 R4, R6, UR33, R4 ;  /* 0x0000002106047c25 */ /* 0x000fc6000f8e0004 */
[----:B------:R1:W3:Y:S02]  /*20b0*/  LDSM.16.M88.4 R176, [R221+0xf400] ;  /* 0x00f40000ddb0783b */ /* 0x0002e40000000200 */
[----:B------:R-:W-:Y:S02]  /*20c0*/  IADD3 R0, R5, UR32, RZ ;  /* 0x0000002005007c10 */ /* 0x000fe4000fffe0ff */
[C---:B------:R-:W-:Y:S01]  /*20d0*/  LEA R232, P1, R4.reuse, c[0x0][0x350], 0x2 ;  /* 0x0000d40004e87a11 */ /* 0x040fe200078210ff */
[----:B------:R1:W4:Y:S03]  /*20e0*/  LDSM.16.M88.4 R180, [R222+0xf000] ;  /* 0x00f00000deb4783b */ /* 0x0003260000000200 */
[----:B------:R-:W-:Y:S01]  /*20f0*/  LEA.HI.X R233, R4, c[0x0][0x354], R0, 0x2, P1 ;  /* 0x0000d50004e97a11 */ /* 0x000fe200008f1400 */
[----:B------:R1:W1:Y:S01]  /*2100*/  LDSM.16.M88.4 R184, [R222+0xf400] ;  /* 0x00f40000deb8783b */ /* 0x0002620000000200 */
[----:B------:R-:W-:Y:S01]  /*2110*/  PLOP3.LUT P1, PT, PT, PT, UP0, 0x80, 0x0 ;  /* 0x000000000000781c */ /* 0x000fe20003f2f008 */
[----:B------:R-:W-:-:S02]  /*2120*/  UIADD3 UR32, UR46, UR40, URZ ;  /* 0x000000282e207290 */ /* 0x000fc4000fffe03f */
[----:B------:R1:W1:Y:S02]  /*2130*/  LDSM.16.M88.4 R188, [R221+0x11000] ;  /* 0x01100000ddbc783b */ /* 0x0002640000000200 */
[----:B------:R-:W-:Y:S02]  /*2140*/  UIMAD.WIDE UR32, UR32, UR13, UR24 ;  /* 0x0000000d202072a5 */ /* 0x000fe4000f8e0218 */
        /* <DEDUP_REMOVED lines=8> */
[----:B--23--:R-:W-:Y:S02]  /*21d0*/  IMAD.MOV.U32 R4, RZ, RZ, c[0x0][0x308] ;  /* 0x0000c200ff047624 */ /* 0x00cfe400078e00ff */
[----:B------:R-:W-:-:S05]  /*21e0*/  IMAD.MOV.U32 R5, RZ, RZ, c[0x0][0x30c] ;  /* 0x0000c300ff057624 */ /* 0x000fca00078e00ff */
[----:B------:R2:W3:Y:S04]  /*21f0*/  LDG.E.64 R6, [R4.64] ;  /* 0x0000002604067981 */ /* 0x0004e8000c1e1b00 */
[----:B--2---:R-:W2:Y:S01]  /*2200*/  LDG.E.64 R4, [R4.64+0x8] ;  /* 0x0000082604047981 */ /* 0x004ea2000c1e1b00 */
[----:B------:R-:W-:Y:S01]  /*2210*/  UIMAD UR7, UR30, UR8, UR37 ;  /* 0x000000081e0772a4 */ /* 0x000fe2000f8e0225 */
[----:B------:R-:W-:Y:S01]  /*2220*/  LEA.HI R3, R22, R21, RZ, 0x6 ;  /* 0x0000001516037211 */ /* 0x000fe200078f30ff */
[----:B------:R-:W-:Y:S01]  /*2230*/  IMAD.U32 R0, RZ, RZ, UR23 ;  /* 0x00000017ff007e24 */ /* 0x000fe2000f8e00ff */
[----:B-----5:R4:W-:Y:S01]  /*2240*/  STL [R1], R9 ;  /* 0x0000000901007387 */ /* 0x0209e20000100800 */
[----:B------:R-:W-:Y:S01]  /*2250*/  USHF.L.U32 UR7, UR7, 0x5, URZ ;  /* 0x0000000507077899 */ /* 0x000fe2000800063f */
[----:B------:R-:W-:Y:S01]  /*2260*/  SHF.R.S32.HI R3, RZ, 0x6, R3 ;  /* 0x00000006ff037819 */ /* 0x000fe20000011403 */
[----:B------:R-:W-:-:S02]  /*2270*/  IMAD.MOV.U32 R127, RZ, RZ, RZ ;  /* 0x000000ffff7f7224 */ /* 0x000fc400078e00ff */
[----:B------:R-:W-:Y:S01]  /*2280*/  USHF.R.S32.HI UR6, URZ, 0x1f, UR7 ;  /* 0x0000001f3f067899 */ /* 0x000fe20008011407 */
[----:B---3--:R3:W1:Y:S08]  /*2290*/  R2UR UR35, R6 ;  /* 0x00000000062373c2 */ /* 0x00867000000e0000 */
[----:B------:R1:W1:Y:S01]  /*22a0*/  R2UR UR34, R7 ;  /* 0x00000000072273c2 */ /* 0x00026200000e0000 */
[----:B---3--:R-:W-:Y:S01]  /*22b0*/  IMAD R6, R0, 0x4, R3 ;  /* 0x0000000400067824 */ /* 0x008fe200078e0203 */
[----:B------:R-:W-:-:S02]  /*22c0*/  IADD3 R0, R229, 0x1800, RZ ;  /* 0x00001800e5007810 */ /* 0x000fc40007ffe0ff */
[----:B------:R-:W-:Y:S02]  /*22d0*/  IADD3 R3, R231, 0x1800, RZ ;  /* 0x00001800e7037810 */ /* 0x000fe40007ffe0ff */
[----:B------:R-:W-:Y:S02]  /*22e0*/  SEL R0, R0, R229, !P0 ;  /* 0x000000e500007207 */ /* 0x000fe40004000000 */
[----:B------:R-:W-:Y:S02]  /*22f0*/  SEL R220, R3, R231, !P0 ;  /* 0x000000e703dc7207 */ /* 0x000fe40004000000 */
[--C-:B-1----:R-:W-:Y:S01]  /*2300*/  SHF.R.S32.HI R7, RZ, 0x1f, R8.reuse ;  /* 0x0000001fff077819 */ /* 0x102fe20000011408 */
[----:B------:R-:W-:Y:S01]  /*2310*/  IMAD.SHL.U32 R3, R0, 0x2, RZ ;  /* 0x0000000200037824 */ /* 0x000fe200078e00ff */
[----:B--2---:R-:W-:Y:S01]  /*2320*/  IADD3 R8, P2, P1, R4, UR7, R8 ;  /* 0x0000000704087c10 */ /* 0x004fe2000f95e008 */
[----:B------:R-:W-:Y:S01]  /*2330*/  IMAD.SHL.U32 R220, R220, 0x2, RZ ;  /* 0x00000002dcdc7824 */ /* 0x000fe200078e00ff */
[----:B------:R-:W-:Y:S01]  /*2340*/  LOP3.LUT R0, R6, UR34, RZ, 0x3c, !PT ;  /* 0x0000002206007c12 */ /* 0x000fe2000f8e3cff */
[----:B------:R-:W-:Y:S01]  /*2350*/  UMOV UR7, UR33 ;  /* 0x0000002100077c82 */ /* 0x000fe20008000000 */
[----:B------:R-:W-:Y:S01]  /*2360*/  IADD3.X R4, R5, UR6, R7, P2, P1 ;  /* 0x0000000605047c10 */ /* 0x000fe200097e2407 */
[----:B------:R-:W-:-:S03]  /*2370*/  UMOV UR6, UR32 ;  /* 0x0000002000067c82 */ /* 0x000fc60008000000 */
[----:B------:R-:W-:-:S05]  /*2380*/  LOP3.LUT R4, R4, UR35, RZ, 0x3c, !PT ;  /* 0x0000002304047c12 */ /* 0x000fca000f8e3cff */
[----:B------:R4:W-:Y:S02]  /*2390*/  STL [R1+0x24], R4 ;  /* 0x0000240401007387 */ /* 0x0009e40000100800 */
[----:B----4-:R-:W-:Y:S01]  /*23a0*/  MOV R4, c[0x0][0x1c0] ;  /* 0x0000700000047a02 */ /* 0x010fe20000000f00 */
[----:B------:R-:W-:-:S04]  /*23b0*/  IMAD.WIDE.U32 R8, R8, -0x2daee0ad, RZ ;  /* 0xd2511f5308087825 */ /* 0x000fc800078e00ff */
[----:B------:R-:W-:Y:S01]  /*23c0*/  IMAD R4, R4, c[0x0][0x22c], RZ ;  /* 0x00008b0004047a24 */ /* 0x000fe200078e02ff */
[----:B------:R-:W-:Y:S01]  /*23d0*/  LOP3.LUT R0, R9, R0, RZ, 0x3c, !PT ;  /* 0x0000000009007212 */ /* 0x000fe200078e3cff */
[----:B------:R1:W-:Y:S01]  /*23e0*/  STL.64 [R1+0x38], R8 ;  /* 0x0000380801007387 */ /* 0x0003e20000100a00 */
[----:B------:R-:W-:Y:S02]  /*23f0*/  IMAD.SHL.U32 R223, R231, 0x2, RZ ;  /* 0x00000002e7df7824 */ /* 0x000fe400078e00ff */
[C---:B------:R-:W-:Y:S02]  /*2400*/  SHF.L.U32 R7, R4.reuse, 0x4, RZ ;  /* 0x0000000404077819 */ /* 0x040fe400000006ff */
[----:B------:R-:W-:Y:S01]  /*2410*/  SHF.L.U32 R5, R4, 0x3, RZ ;  /* 0x0000000304057819 */ /* 0x000fe200000006ff */
[----:B------:R-:W-:Y:S01]  /*2420*/  IMAD.IADD R224, R223, 0x1, R230 ;  /* 0x00000001dfe07824 */ /* 0x000fe200078e02e6 */
[C---:B------:R-:W-:Y:S02]  /*2430*/  IADD3 R6, R7.reuse, 0x20, RZ ;  /* 0x0000002007067810 */ /* 0x040fe40007ffe0ff */
[----:B------:R-:W-:-:S03]  /*2440*/  IADD3 R4, R7, 0x40, RZ ;  /* 0x0000004007047810 */ /* 0x000fc60007ffe0ff */
[C---:B------:R-:W-:Y:S01]  /*2450*/  IMAD.IADD R7, R5.reuse, 0x1, R6 ;  /* 0x0000000105077824 */ /* 0x040fe200078e0206 */
[----:B------:R-:W-:-:S04]  /*2460*/  IADD3 R6, R5, R4, RZ ;  /* 0x0000000405067210 */ /* 0x000fc80007ffe0ff */
[C---:B------:R-:W-:Y:S01]  /*2470*/  IADD3 R7, R5.reuse, R7, RZ ;  /* 0x0000000705077210 */ /* 0x040fe20007ffe0ff */
[----:B------:R-:W-:-:S03]  /*2480*/  IMAD.IADD R6, R5, 0x1, R6 ;  /* 0x0000000105067824 */ /* 0x000fc600078e0206 */
[C---:B------:R-:W-:Y:S01]  /*2490*/  IADD3 R7, R5.reuse, R7, RZ ;  /* 0x0000000705077210 */ /* 0x040fe20007ffe0ff */
[----:B------:R-:W-:-:S03]  /*24a0*/  IMAD.IADD R6, R5, 0x1, R6 ;  /* 0x0000000105067824 */ /* 0x000fc600078e0206 */
[C---:B------:R-:W-:Y:S01]  /*24b0*/  IADD3 R7, R5.reuse, R7, RZ ;  /* 0x0000000705077210 */ /* 0x040fe20007ffe0ff */
[C---:B------:R-:W-:Y:S02]  /*24c0*/  IMAD.IADD R6, R5.reuse, 0x1, R6 ;  /* 0x0000000105067824 */ /* 0x040fe400078e0206 */
[----:B-1----:R-:W-:Y:S01]  /*24d0*/  IMAD.WIDE.U32 R8, R0, -0x326172a9, RZ ;  /* 0xcd9e8d5700087825 */ /* 0x002fe200078e00ff */
[C---:B------:R-:W-:Y:S01]  /*24e0*/  IADD3 R4, R5.reuse, R7, RZ ;  /* 0x0000000705047210 */ /* 0x040fe20007ffe0ff */
[----:B------:R1:W-:Y:S02]  /*24f0*/  STL [R1+0x18], R7 ;  /* 0x0000180701007387 */ /* 0x0003e40000100800 */
[----:B------:R-:W-:Y:S02]  /*2500*/  IMAD.IADD R0, R5, 0x1, R6 ;  /* 0x0000000105007824 */ /* 0x000fe400078e0206 */
[----:B------:R1:W-:Y:S04]  /*2510*/  STL.64 [R1+0x8], R8 ;  /* 0x0000080801007387 */ /* 0x0003e80000100a00 */
[----:B------:R1:W-:Y:S04]  /*2520*/  STL [R1+0x14], R6 ;  /* 0x0000140601007387 */ /* 0x0003e80000100800 */
[----:B------:R1:W-:Y:S04]  /*2530*/  STL [R1+0x20], R4 ;  /* 0x0000200401007387 */ /* 0x0003e80000100800 */
[----:B------:R1:W-:Y:S02]  /*2540*/  STL [R1+0x1c], R0 ;  /* 0x00001c0001007387 */ /* 0x0003e40000100800 */
.L_x_493:
[----:B------:R-:W0:Y:S01]  /*2550*/  LDGDEPBAR ;  /* 0x00000000000079af */ /* 0x000e220000000000 */
[----:B-1----:R-:W-:Y:S01]  /*2560*/  IMAD.IADD R0, R230, 0x1, R220 ;  /* 0x00000001e6007824 */ /* 0x002fe200078e02dc */
[----:B------:R-:W-:Y:S02]  /*2570*/  UIADD3 UR30, UR35, -0x61c88647, URZ ;  /* 0x9e3779b9231e7890 */ /* 0x000fe4000fffe03f */
[----:B------:R-:W-:Y:S02]  /*2580*/  UIADD3 UR31, UR34, -0x4498517b, URZ ;  /* 0xbb67ae85221f7890 */ /* 0x000fe4000fffe03f */
[----:B------:R-:W-:Y:S02]  /*2590*/  UIADD3 UR32, UR34, -0x56f99767, URZ ;  /* 0xa906689922207890 */ /* 0x000fe4000fffe03f */
[----:B------:R-:W2:Y:S01]  /*25a0*/  LDL R234, [R1] ;  /* 0x0000000001ea7983 */ /* 0x000ea20000100800 */
[----:B------:R-:W-:Y:S02]  /*25b0*/  UIADD3 UR33, UR34, 0x646e171e, URZ ;  /* 0x646e171e22217890 */ /* 0x000fe4000fffe03f */
[----:B------:R-:W-:Y:S01]  /*25c0*/  UISETP.GE.AND UP2, UPT, UR43, 0x1, UPT ;  /* 0x000000012b00788c */ /* 0x000fe2000bf46270 */
[----:B--2---:R-:W-:Y:S01]  /*25d0*/  FSETP.NEU.FTZ.AND P0, PT, R234, -INF , PT ;  /* 0xff800000ea00780b */ /* 0x004fe20003f1d000 */
[----:B------:R-:W-:Y:S04]  /*25e0*/  DEPBAR.LE SB0, 0x0 ;  /* 0x000080000000791a */ /* 0x000fe80000000000 */
[----:B------:R-:W-:Y:S08]  /*25f0*/  BAR.SYNC.DEFER_BLOCKING 0x0 ;  /* 0x0000000000007b1d */ /* 0x000ff00000010000 */
[----:B------:R-:W-:Y:S08]  /*2600*/  LDSM.16.M88.4 R32, [R220] ;  /* 0x00000000dc20783b */ /* 0x000ff00000000200 */
[----:B------:R-:W1:Y:S08]  /*2610*/  LDSM.16.M88.4 R16, [R221+0x9000] ;  /* 0x00900000dd10783b */ /* 0x000e700000000200 */
[----:B------:R-:W2:Y:S08]  /*2620*/  LDSM.16.M88.4 R28, [R220+0x800] ;  /* 0x00080000dc1c783b */ /* 0x000eb00000000200 */
[----:B------:R-:W3:Y:S08]  /*2630*/  LDSM.16.M88.4 R132, [R221+0x9400] ;  /* 0x00940000dd84783b */ /* 0x000ef00000000200 */
[----:B------:R-:W-:Y:S08]  /*2640*/  LDSM.16.M88.4 R136, [R0] ;  /* 0x000000000088783b */ /* 0x000ff00000000200 */
[----:B------:R-:W4:Y:S01]  /*2650*/  LDSM.16.M88.4 R140, [R222+0x9000] ;  /* 0x00900000de8c783b */ /* 0x000f220000000200 */
[-C--:B-1----:R-:W-:Y:S07]  /*2660*/  HMMA.16816.F32.BF16 R4, R32, R16.reuse, RZ ;  /* 0x000000102004723c */ /* 0x082fee00000418ff */
[----:B------:R-:W1:Y:S01]  /*2670*/  LDSM.16.M88.4 R144, [R0+0x800] ;  /* 0x000800000090783b */ /* 0x000e620000000200 */
[C---:B--2---:R-:W-:Y:S07]  /*2680*/  HMMA.16816.F32.BF16 R8, R28.reuse, R16, RZ ;  /* 0x000000101c08723c */ /* 0x044fee00000418ff */
[----:B------:R-:W2:Y:S01]  /*2690*/  LDSM.16.M88.4 R148, [R222+0x9400] ;  /* 0x00940000de94783b */ /* 0x000ea20000000200 */
[-C--:B------:R-:W-:Y:S07]  /*26a0*/  HMMA.16816.F32.BF16 R12, R28, R18.reuse, RZ ;  /* 0x000000121c0c723c */ /* 0x080fee00000418ff */
[----:B------:R-:W-:Y:S01]  /*26b0*/  LDSM.16.M88.4 R152, [R220+0x1000] ;  /* 0x00100000dc98783b */ /* 0x000fe20000000200 */
[C---:B------:R-:W-:Y:S07]  /*26c0*/  HMMA.16816.F32.BF16 R16, R32.reuse, R18, RZ ;  /* 0x000000122010723c */ /* 0x040fee00000418ff */
[----:B-----5:R-:W5:Y:S01]  /*26d0*/  LDSM.16.M88.4 R156, [R221+0xb000] ;  /* 0x00b00000dd9c783b */ /* 0x020f620000000200 */
[-C--:B---3--:R-:W-:Y:S07]  /*26e0*/  HMMA.16816.F32.BF16 R20, R32, R132.reuse, RZ ;  /* 0x000000842014723c */ /* 0x088fee00000418ff */
[----:B------:R-:W3:Y:S01]  /*26f0*/  LDSM.16.M88.4 R160, [R220+0x1800] ;  /* 0x00180000dca0783b */ /* 0x000ee20000000200 */
[C---:B------:R-:W-:Y:S07]  /*2700*/  HMMA.16816.F32.BF16 R24, R28.reuse, R132, RZ ;  /* 0x000000841c18723c */ /* 0x040fee00000418ff */
[----:B------:R-:W-:Y:S01]  /*2710*/  LDSM.16.M88.4 R164, [R0+0x1000] ;  /* 0x0010000000a4783b */ /* 0x000fe20000000200 */
[-C--:B------:R-:W-:Y:S07]  /*2720*/  HMMA.16816.F32.BF16 R28, R28, R134.reuse, RZ ;  /* 0x000000861c1c723c */ /* 0x080fee00000418ff */
[----:B------:R-:W-:Y:S01]  /*2730*/  LDSM.16.M88.4 R168, [R222+0xb000] ;  /* 0x00b00000dea8783b */ /* 0x000fe20000000200 */
[----:B------:R-:W-:Y:S07]  /*2740*/  HMMA.16816.F32.BF16 R32, R32, R134, RZ ;  /* 0x000000862020723c */ /* 0x000fee00000418ff */
[----:B------:R-:W3:Y:S01]  /*2750*/  LDSM.16.M88.4 R132, [R221+0xb400] ;  /* 0x00b40000dd84783b */ /* 0x000ee20000000200 */
[-C--:B----4-:R-:W-:Y:S08]  /*2760*/  HMMA.16816.F32.BF16 R4, R136, R140.reuse, R4 ;  /* 0x0000008c8804723c */ /* 0x090ff00000041804 */
[C---:B-1----:R-:W-:Y:S08]  /*2770*/  HMMA.16816.F32.BF16 R8, R144.reuse, R140, R8 ;  /* 0x0000008c9008723c */ /* 0x042ff00000041808 */
[-C--:B------:R-:W-:Y:S08]  /*2780*/  HMMA.16816.F32.BF16 R12, R144, R142.reuse, R12 ;  /* 0x0000008e900c723c */ /* 0x080ff0000004180c */
[C---:B------:R-:W-:Y:S01]  /*2790*/  HMMA.16816.F32.BF16 R16, R136.reuse, R142, R16 ;  /* 0x0000008e8810723c */ /* 0x040fe20000041810 */
[----:B------:R-:W1:Y:S07]  /*27a0*/  LDSM.16.M88.4 R140, [R0+0x1800] ;  /* 0x00180000008c783b */ /* 0x000e6e0000000200 */
[-C--:B--2---:R-:W-:Y:S08]  /*27b0*/  HMMA.16816.F32.BF16 R20, R136, R148.reuse, R20 ;  /* 0x000000948814723c */ /* 0x084ff00000041814 */
[C---:B------:R-:W-:Y:S08]  /*27c0*/  HMMA.16816.F32.BF16 R24, R144.reuse, R148, R24 ;  /* 0x000000949018723c */ /* 0x040ff00000041818 */
[-C--:B------:R-:W-:Y:S01]  /*27d0*/  HMMA.16816.F32.BF16 R28, R144, R150.reuse, R28 ;  /* 0x00000096901c723c */ /* 0x080fe2000004181c */
[----:B------:R-:W-:Y:S07]  /*27e0*/  LDSM.16.M88.4 R144, [R221+0xd000] ;  /* 0x00d00000dd90783b */ /* 0x000fee0000000200 */
[----:B------:R-:W-:Y:S01]  /*27f0*/  HMMA.16816.F32.BF16 R32, R136, R150, R32 ;  /* 0x000000968820723c */ /* 0x000fe20000041820 */
[----:B------:R-:W2:Y:S07]  /*2800*/  LDSM.16.M88.4 R136, [R222+0xb400] ;  /* 0x00b40000de88783b */ /* 0x000eae0000000200 */
[-C--:B-----5:R-:W-:Y:S01]  /*2810*/  HMMA.16816.F32.BF16 R4, R152, R156.reuse, R4 ;  /* 0x0000009c9804723c */ /* 0x0a0fe20000041804 */
[----:B------:R-:W-:Y:S07]  /*2820*/  LDSM.16.M88.4 R148, [R220+0x2800] ;  /* 0x00280000dc94783b */ /* 0x000fee0000000200 */
[C---:B---3--:R-:W-:Y:S08]  /*2830*/  HMMA.16816.F32.BF16 R8, R160.reuse, R156, R8 ;  /* 0x0000009ca008723c */ /* 0x048ff00000041808 */
[-C--:B------:R-:W-:Y:S08]  /*2840*/  HMMA.16816.F32.BF16 R12, R160, R158.reuse, R12 ;  /* 0x0000009ea00c723c */ /* 0x080ff0000004180c */
[C---:B------:R-:W-:Y:S01]  /*2850*/  HMMA.16816.F32.BF16 R16, R152.reuse, R158, R16 ;  /* 0x0000009e9810723c */ /* 0x040fe20000041810 */
[----:B------:R-:W-:Y:S07]  /*2860*/  LDSM.16.M88.4 R156, [R222+0xd000] ;  /* 0x00d00000de9c783b */ /* 0x000fee0000000200 */
[-C--:B------:R-:W-:Y:S08]  /*2870*/  HMMA.16816.F32.BF16 R20, R152, R132.reuse, R20 ;  /* 0x000000849814723c */ /* 0x080ff00000041814 */
[C---:B------:R-:W-:Y:S08]  /*2880*/  HMMA.16816.F32.BF16 R24, R160.reuse, R132, R24 ;  /* 0x00000084a018723c */ /* 0x040ff00000041818 */
[-C--:B------:R-:W-:Y:S08]  /*2890*/  HMMA.16816.F32.BF16 R28, R160, R134.reuse, R28 ;  /* 0x00000086a01c723c */ /* 0x080ff0000004181c */
[----:B------:R-:W-:Y:S01]  /*28a0*/  HMMA.16816.F32.BF16 R32, R152, R134, R32 ;  /* 0x000000869820723c */ /* 0x000fe20000041820 */
[----:B------:R-:W3:Y:S07]  /*28b0*/  LDSM.16.M88.4 R132, [R220+0x2000] ;  /* 0x00200000dc84783b */ /* 0x000eee0000000200 */
[-C--:B------:R-:W-:Y:S01]  /*28c0*/  HMMA.16816.F32.BF16 R4, R164, R168.reuse, R4 ;  /* 0x000000a8a404723c */ /* 0x080fe20000041804 */
[----:B------:R-:W4:Y:S07]  /*28d0*/  LDSM.16.M88.4 R152, [R221+0xd400] ;  /* 0x00d40000dd98783b */ /* 0x000f2e0000000200 */
[C---:B-1----:R-:W-:Y:S08]  /*28e0*/  HMMA.16816.F32.BF16 R8, R140.reuse, R168, R8 ;  /* 0x000000a88c08723c */ /* 0x042ff00000041808 */
[-C--:B------:R-:W-:Y:S08]  /*28f0*/  HMMA.16816.F32.BF16 R12, R140, R170.reuse, R12 ;  /* 0x000000aa8c0c723c */ /* 0x080ff0000004180c */
[C---:B------:R-:W-:Y:S08]  /*2900*/  HMMA.16816.F32.BF16 R16, R164.reuse, R170, R16 ;  /* 0x000000aaa410723c */ /* 0x040ff00000041810 */
[-C--:B--2---:R-:W-:Y:S08]  /*2910*/  HMMA.16816.F32.BF16 R20, R164, R136.reuse, R20 ;  /* 0x00000088a414723c */ /* 0x084ff00000041814 */
[C---:B------:R-:W-:Y:S07]  /*2920*/  HMMA.16816.F32.BF16 R24, R140.reuse, R136, R24 ;  /* 0x000000888c18723c */ /* 0x040fee0000041818 */
[----:B------:R-:W-:Y:S01]  /*2930*/  FMUL.FTZ R137, R252, 1.4426950216293334961 ;  /* 0x3fb8aa3bfc897820 */ /* 0x000fe20000410000 */
[-C--:B------:R-:W-:Y:S01]  /*2940*/  HMMA.16816.F32.BF16 R28, R140, R138.reuse, R28 ;  /* 0x0000008a8c1c723c */ /* 0x080fe2000004181c */
[----:B------:R-:W1:Y:S03]  /*2950*/  LDSM.16.M88.4 R140, [R0+0x2000] ;  /* 0x00200000008c783b */ /* 0x000e660000000200 */
[----:B------:R-:W-:Y:S04]  /*2960*/  FMUL.FTZ R136, R251, 1.4426950216293334961 ;  /* 0x3fb8aa3bfb887820 */ /* 0x000fe80000410000 */
[----:B------:R-:W-:Y:S01]  /*2970*/  HMMA.16816.F32.BF16 R32, R164, R138, R32 ;  /* 0x0000008aa420723c */ /* 0x000fe20000041820 */
[----:B------:R-:W2:Y:S06]  /*2980*/  LDL R139, [R1+0x24] ;  /* 0x00002400018b7983 */ /* 0x000eac0000100800 */
[----:B------:R-:W-:Y:S01]  /*2990*/  FMUL.FTZ R138, R234, 1.4426950216293334961 ;  /* 0x3fb8aa3bea8a7820 */ /* 0x000fe20000410000 */
[-C--:B---3--:R-:W-:Y:S05]  /*29a0*/  HMMA.16816.F32.BF16 R4, R132, R144.reuse, R4 ;  /* 0x000000908404723c */ /* 0x088fea0000041804 */
[----:B------:R-:W-:Y:S02]  /*29b0*/  FSEL R138, R138, RZ, P0 ;  /* 0x000000ff8a8a7208 */ /* 0x000fe40000000000 */
[----:B------:R-:W-:Y:S01]  /*29c0*/  FSETP.NEU.FTZ.AND P0, PT, R252, -INF , PT ;  /* 0xff800000fc00780b */ /* 0x000fe20003f1d000 */
[C---:B------:R-:W-:Y:S01]  /*29d0*/  HMMA.16816.F32.BF16 R8, R148.reuse, R144, R8 ;  /* 0x000000909408723c */ /* 0x040fe20000041808 */
[----:B------:R-:W3:Y:S03]  /*29e0*/  LDL.64 R144, [R1+0x38] ;  /* 0x0000380001907983 */ /* 0x000ee60000100a00 */
[----:B------:R-:W-:Y:S02]  /*29f0*/  FSEL R137, R137, RZ, P0 ;  /* 0x000000ff89897208 */ /* 0x000fe40000000000 */
[----:B------:R-:W-:Y:S02]  /*2a00*/  FSETP.NEU.FTZ.AND P0, PT, R251, -INF , PT ;  /* 0xff800000fb00780b */ /* 0x000fe40003f1d000 */
[-C--:B------:R-:W-:Y:S04]  /*2a10*/  HMMA.16816.F32.BF16 R12, R148, R146.reuse, R12 ;  /* 0x00000092940c723c */ /* 0x080fe8000004180c */
[----:B------:R-:W-:Y:S02]  /*2a20*/  FSEL R136, R136, RZ, P0 ;  /* 0x000000ff88887208 */ /* 0x000fe40000000000 */
[C---:B------:R-:W-:Y:S02]  /*2a30*/  FSETP.NEU.FTZ.AND P0, PT, R250.reuse, -INF , PT ;  /* 0xff800000fa00780b */ /* 0x040fe40003f1d000 */
[C---:B------:R-:W-:Y:S01]  /*2a40*/  HMMA.16816.F32.BF16 R16, R132.reuse, R146, R16 ;  /* 0x000000928410723c */ /* 0x040fe20000041810 */
[----:B------:R-:W5:Y:S07]  /*2a50*/  LDL.64 R146, [R1+0x8] ;  /* 0x0000080001927983 */ /* 0x000f6e0000100a00 */
[-C--:B----4-:R-:W-:Y:S08]  /*2a60*/  HMMA.16816.F32.BF16 R20, R132, R152.reuse, R20 ;  /* 0x000000988414723c */ /* 0x090ff00000041814 */
[C---:B------:R-:W-:Y:S08]  /*2a70*/  HMMA.16816.F32.BF16 R24, R148.reuse, R152, R24 ;  /* 0x000000989418723c */ /* 0x040ff00000041818 */
[-C--:B------:R-:W-:Y:S01]  /*2a80*/  HMMA.16816.F32.BF16 R28, R148, R154.reuse, R28 ;  /* 0x0000009a941c723c */ /* 0x080fe2000004181c */
[----:B------:R-:W4:Y:S07]  /*2a90*/  LDL R148, [R1+0x40] ;  /* 0x0000400001947983 */ /* 0x000f2e0000100800 */
[----:B------:R-:W-:Y:S01]  /*2aa0*/  HMMA.16816.F32.BF16 R32, R132, R154, R32 ;  /* 0x0000009a8420723c */ /* 0x000fe20000041820 */
[----:B------:R1:W1:Y:S07]  /*2ab0*/  LDSM.16.M88.4 R132, [R0+0x2800] ;  /* 0x002800000084783b */ /* 0x00026e0000000200 */
[-C--:B-1----:R-:W-:Y:S05]  /*2ac0*/  HMMA.16816.F32.BF16 R4, R140, R156.reuse, R4 ;  /* 0x0000009c8c04723c */ /* 0x082fea0000041804 */
[----:B------:R-:W-:Y:S07]  /*2ad0*/  FMUL.FTZ R0, R250, 1.4426950216293334961 ;  /* 0x3fb8aa3bfa007820 */ /* 0x000fee0000410000 */
[----:B------:R-:W-:Y:S11]  /*2ae0*/  FSEL R0, R0, RZ, P0 ;  /* 0x000000ff00007208 */ /* 0x000ff60000000000 */
[----:B------:R-:W-:Y:S01]  /*2af0*/  @!UPT UIADD3 URZ, URZ, URZ, URZ ;  /* 0x0000003f3f3ff290 */ /* 0x000fe2000fffe03f */
[--C-:B------:R-:W-:Y:S02]  /*2b00*/  FFMA.FTZ R6, R6, c[0x0][0x23c], -R137.reuse ;  /* 0x00008f0006067a23 */ /* 0x100fe40000010889 */
[--C-:B------:R-:W-:Y:S02]  /*2b10*/  FFMA.FTZ R4, R4, c[0x0][0x23c], -R138.reuse ;  /* 0x00008f0004047a23 */ /* 0x100fe4000001088a */
[----:B------:R-:W-:Y:S01]  /*2b20*/  FFMA.FTZ R5, R5, c[0x0][0x23c], -R138 ;  /* 0x00008f0005057a23 */ /* 0x000fe2000001088a */
[----:B------:R1:W-:Y:S01]  /*2b30*/  MUFU.EX2 R164, R6 ;  /* 0x0000000600a47308 */ /* 0x0003e20000000800 */
[--C-:B------:R-:W-:Y:S01]  /*2b40*/  FFMA.FTZ R7, R7, c[0x0][0x23c], -R137.reuse ;  /* 0x00008f0007077a23 */ /* 0x100fe20000010889 */
[C---:B------:R-:W-:Y:S08]  /*2b50*/  HMMA.16816.F32.BF16 R8, R132.reuse, R156, R8 ;  /* 0x0000009c8408723c */ /* 0x040ff00000041808 */
[----:B------:R-:W-:Y:S01]  /*2b60*/  MUFU.EX2 R166, R4 ;  /* 0x0000000400a67308 */ /* 0x000fe20000000800 */
[-C--:B------:R-:W-:Y:S08]  /*2b70*/  HMMA.16816.F32.BF16 R12, R132, R158.reuse, R12 ;  /* 0x0000009e840c723c */ /* 0x080ff0000004180c */
[C---:B------:R-:W-:Y:S01]  /*2b80*/  HMMA.16816.F32.BF16 R16, R140.reuse, R158, R16 ;  /* 0x0000009e8c10723c */ /* 0x040fe20000041810 */
[----:B------:R-:W-:Y:S03]  /*2b90*/  MUFU.EX2 R165, R5 ;  /* 0x0000000500a57308 */ /* 0x000fe60000000800 */
[----:B-1----:R-:W-:Y:S03]  /*2ba0*/  IMAD.U32 R6, RZ, RZ, UR43 ;  /* 0x0000002bff067e24 */ /* 0x002fe6000f8e00ff */
[--C-:B------:R-:W-:Y:S04]  /*2bb0*/  FFMA.FTZ R8, R8, c[0x0][0x23c], -R136.reuse ;  /* 0x00008f0008087a23 */ /* 0x100fe80000010888 */
[----:B------:R-:W-:Y:S01]  /*2bc0*/  MUFU.EX2 R171, R7 ;  /* 0x0000000700ab7308 */ /* 0x000fe20000000800 */
[----:B------:R-:W-:Y:S02]  /*2bd0*/  FFMA.FTZ R9, R9, c[0x0][0x23c], -R136 ;  /* 0x00008f0009097a23 */ /* 0x000fe40000010888 */
[--C-:B------:R-:W-:Y:S02]  /*2be0*/  FFMA.FTZ R10, R10, c[0x0][0x23c], -R0.reuse ;  /* 0x00008f000a0a7a23 */ /* 0x100fe40000010800 */
[----:B------:R-:W-:Y:S02]  /*2bf0*/  FFMA.FTZ R11, R11, c[0x0][0x23c], -R0 ;  /* 0x00008f000b0b7a23 */ /* 0x000fe40000010800 */
[--C-:B------:R-:W-:Y:S02]  /*2c00*/  FFMA.FTZ R12, R12, c[0x0][0x23c], -R136.reuse ;  /* 0x00008f000c0c7a23 */ /* 0x100fe40000010888 */
[----:B------:R-:W-:Y:S01]  /*2c10*/  FFMA.FTZ R13, R13, c[0x0][0x23c], -R136 ;  /* 0x00008f000d0d7a23 */ /* 0x000fe20000010888 */
[----:B------:R-:W-:Y:S01]  /*2c20*/  MUFU.EX2 R235, R8 ;  /* 0x0000000800eb7308 */ /* 0x000fe20000000800 */
[----:B------:R-:W-:Y:S02]  /*2c30*/  FFMA.FTZ R14, R14, c[0x0][0x23c], -R0 ;  /* 0x00008f000e0e7a23 */ /* 0x000fe40000010800 */
[--C-:B------:R-:W-:Y:S02]  /*2c40*/  FFMA.FTZ R16, R16, c[0x0][0x23c], -R138.reuse ;  /* 0x00008f0010107a23 */ /* 0x100fe4000001088a */
[----:B------:R-:W-:Y:S02]  /*2c50*/  FFMA.FTZ R17, R17, c[0x0][0x23c], -R138 ;  /* 0x00008f0011117a23 */ /* 0x000fe4000001088a */
[--C-:B------:R-:W-:Y:S02]  /*2c60*/  FFMA.FTZ R18, R18, c[0x0][0x23c], -R137.reuse ;  /* 0x00008f0012127a23 */ /* 0x100fe40000010889 */
[--C-:B------:R-:W-:Y:S01]  /*2c70*/  FFMA.FTZ R19, R19, c[0x0][0x23c], -R137.reuse ;  /* 0x00008f0013137a23 */ /* 0x100fe20000010889 */
[----:B------:R-:W-:Y:S10]  /*2c80*/  MUFU.EX2 R234, R9 ;  /* 0x0000000900ea7308 */ /* 0x000ff40000000800 */
[----:B------:R-:W-:Y:S10]  /*2c90*/  MUFU.EX2 R237, R10 ;  /* 0x0000000a00ed7308 */ /* 0x000ff40000000800 */
[----:B------:R-:W-:Y:S10]  /*2ca0*/  MUFU.EX2 R236, R11 ;  /* 0x0000000b00ec7308 */ /* 0x000ff40000000800 */
[----:B------:R3:W-:Y:S10]  /*2cb0*/  MUFU.EX2 R170, R12 ;  /* 0x0000000c00aa7308 */ /* 0x0007f40000000800 */
[----:B------:R-:W-:Y:S10]  /*2cc0*/  MUFU.EX2 R167, R13 ;  /* 0x0000000d00a77308 */ /* 0x000ff40000000800 */
[----:B------:R5:W-:Y:S10]  /*2cd0*/  MUFU.EX2 R169, R14 ;  /* 0x0000000e00a97308 */ /* 0x000bf40000000800 */
[----:B------:R1:W-:Y:S10]  /*2ce0*/  MUFU.EX2 R163, R16 ;  /* 0x0000001000a37308 */ /* 0x0003f40000000800 */
[----:B------:R1:W-:Y:S10]  /*2cf0*/  MUFU.EX2 R162, R17 ;  /* 0x0000001100a27308 */ /* 0x0003f40000000800 */
[----:B------:R-:W-:Y:S10]  /*2d00*/  MUFU.EX2 R161, R18 ;  /* 0x0000001200a17308 */ /* 0x000ff40000000800 */
[----:B------:R-:W-:Y:S01]  /*2d10*/  MUFU.EX2 R160, R19 ;  /* 0x0000001300a07308 */ /* 0x000fe20000000800 */
[----:B---3--:R-:W-:Y:S01]  /*2d20*/  LOP3.LUT R12, R144, UR31, RZ, 0x3c, !PT ;  /* 0x0000001f900c7c12 */ /* 0x008fe2000f8e3cff */
[----:B------:R-:W-:Y:S06]  /*2d30*/  UIADD3 UR31, UR35, 0x3c6ef372, URZ ;  /* 0x3c6ef372231f7890 */ /* 0x000fec000fffe03f */
[----:B-----5:R-:W-:Y:S01]  /*2d40*/  LOP3.LUT R14, R146, UR31, RZ, 0x3c, !PT ;  /* 0x0000001f920e7c12 */ /* 0x020fe2000f8e3cff */
[----:B------:R-:W-:Y:S01]  /*2d50*/  UIADD3 UR31, UR34, -0x126145ec, URZ ;  /* 0xed9eba14221f7890 */ /* 0x000fe2000fffe03f */
[----:B----4-:R-:W-:Y:S05]  /*2d60*/  IMAD R6, R6, 0x4, R148 ;  /* 0x0000000406067824 */ /* 0x010fea00078e0294 */
[C---:B------:R-:W-:Y:S01]  /*2d70*/  IADD3 R4, R6.reuse, 0x2, RZ ;  /* 0x0000000206047810 */ /* 0x040fe20007ffe0ff */
[----:B------:R-:W-:Y:S04]  /*2d80*/  IMAD.WIDE.U32 R6, R6, -0x326172a9, RZ ;  /* 0xcd9e8d5706067825 */ /* 0x000fe800078e00ff */
[----:B------:R-:W-:Y:S01]  /*2d90*/  IMAD.WIDE.U32 R4, R4, -0x326172a9, RZ ;  /* 0xcd9e8d5704047825 */ /* 0x000fe200078e00ff */
[-C--:B--2---:R-:W-:Y:S02]  /*2da0*/  LOP3.LUT R10, R7, R139.reuse, RZ, 0x3c, !PT ;  /* 0x0000008b070a7212 */ /* 0x084fe400078e3cff */
[----:B------:R-:W-:Y:S02]  /*2db0*/  LOP3.LUT R9, R147, UR30, R6, 0x96, !PT ;  /* 0x0000001e93097c12 */ /* 0x000fe4000f8e9606 */
[----:B------:R-:W-:Y:S01]  /*2dc0*/  LOP3.LUT R8, R5, R139, RZ, 0x3c, !PT ;  /* 0x0000008b05087212 */ /* 0x000fe200078e3cff */
[----:B------:R-:W-:Y:S01]  /*2dd0*/  IMAD.WIDE.U32 R10, R10, -0x2daee0ad, RZ ;  /* 0xd2511f530a0a7825 */ /* 0x000fe200078e00ff */
[----:B------:R-:W-:Y:S01]  /*2de0*/  LOP3.LUT R139, R147, UR30, R4, 0x96, !PT ;  /* 0x0000001e938b7c12 */ /* 0x000fe2000f8e9604 */
[----:B------:R-:W-:Y:S01]  /*2df0*/  UIADD3 UR30, UR34, 0x76cf5d0a, URZ ;  /* 0x76cf5d0a221e7890 */ /* 0x000fe2000fffe03f */
[----:B------:R-:W2:Y:S01]  /*2e00*/  LDSM.16.M88.4 R4, [R222+0xd400] ;  /* 0x00d40000de04783b */ /* 0x000ea20000000200 */
[----:B------:R-:W-:Y:S01]  /*2e10*/  IMAD.WIDE.U32 R144, R9, -0x2daee0ad, RZ ;  /* 0xd2511f5309907825 */ /* 0x000fe200078e00ff */
[----:B------:R-:W-:Y:S03]  /*2e20*/  LOP3.LUT R11, R12, R11, RZ, 0x3c, !PT ;  /* 0x0000000b0c0b7212 */ /* 0x000fe600078e3cff */
[----:B------:R-:W-:Y:S01]  /*2e30*/  IMAD.WIDE.U32 R150, R139, -0x2daee0ad, RZ ;  /* 0xd2511f538b967825 */ /* 0x000fe200078e00ff */
[----:B------:R-:W-:Y:S03]  /*2e40*/  LOP3.LUT R13, R145, UR30, R10, 0x96, !PT ;  /* 0x0000001e910d7c12 */ /* 0x000fe6000f8e960a */
[----:B------:R-:W-:Y:S04]  /*2e50*/  IMAD.WIDE.U32 R8, R8, -0x2daee0ad, RZ ;  /* 0xd2511f5308087825 */ /* 0x000fe800078e00ff */
[----:B------:R-:W-:Y:S01]  /*2e60*/  FFMA.FTZ R139, R15, c[0x0][0x23c], -R0 ;  /* 0x00008f000f8b7a23 */ /* 0x000fe20000010800 */
[----:B------:R-:W-:Y:S01]  /*2e70*/  LOP3.LUT R148, R151, UR30, R8, 0x96, !PT ;  /* 0x0000001e97947c12 */ /* 0x000fe2000f8e9608 */
[----:B------:R-:W-:Y:S01]  /*2e80*/  UIADD3 UR30, UR35, -0x255992d5, URZ ;  /* 0xdaa66d2b231e7890 */ /* 0x000fe2000fffe03f */
[----:B------:R-:W-:Y:S01]  /*2e90*/  LOP3.LUT R9, R12, R9, RZ, 0x3c, !PT ;  /* 0x000000090c097212 */ /* 0x000fe200078e3cff */
[----:B------:R-:W-:Y:S01]  /*2ea0*/  IMAD.WIDE.U32 R12, R13, -0x326172a9, RZ ;  /* 0xcd9e8d570d0c7825 */ /* 0x000fe200078e00ff */
[----:B------:R3:W-:Y:S03]  /*2eb0*/  MUFU.EX2 R168, R139 ;  /* 0x0000008b00a87308 */ /* 0x0007e60000000800 */
[----:B------:R-:W-:Y:S04]  /*2ec0*/  IMAD.WIDE.U32 R148, R148, -0x326172a9, RZ ;  /* 0xcd9e8d5794947825 */ /* 0x000fe800078e00ff */
[----:B------:R-:W-:Y:S04]  /*2ed0*/  IMAD.WIDE.U32 R8, R9, -0x326172a9, RZ ;  /* 0xcd9e8d5709087825 */ /* 0x000fe800078e00ff */
[----:B------:R-:W-:Y:S01]  /*2ee0*/  IMAD.WIDE.U32 R10, R11, -0x326172a9, RZ ;  /* 0xcd9e8d570b0a7825 */ /* 0x000fe200078e00ff */
[----:B------:R-:W-:Y:S02]  /*2ef0*/  LOP3.LUT R146, R149, UR30, R8, 0x96, !PT ;  /* 0x0000001e95927c12 */ /* 0x000fe4000f8e9608 */
[----:B------:R-:W-:Y:S02]  /*2f00*/  LOP3.LUT R9, R14, R9, RZ, 0x3c, !PT ;  /* 0x000000090e097212 */ /* 0x000fe400078e3cff */
[----:B------:R-:W-:Y:S01]  /*2f10*/  LOP3.LUT R15, R13, UR30, R10, 0x96, !PT ;  /* 0x0000001e0d0f7c12 */ /* 0x000fe2000f8e960a */
[----:B------:R-:W-:Y:S01]  /*2f20*/  UIADD3 UR30, UR34, 0x32370b8f, URZ ;  /* 0x32370b8f221e7890 */ /* 0x000fe2000fffe03f */
[----:B------:R-:W-:Y:S01]  /*2f30*/  IMAD.WIDE.U32 R146, R146, -0x2daee0ad, RZ ;  /* 0xd2511f5392927825 */ /* 0x000fe200078e00ff */
[----:B------:R-:W-:Y:S01]  /*2f40*/  LOP3.LUT R11, R14, R11, RZ, 0x3c, !PT ;  /* 0x0000000b0e0b7212 */ /* 0x000fe200078e3cff */
[-C--:B--2---:R-:W-:Y:S04]  /*2f50*/  HMMA.16816.F32.BF16 R20, R140, R4.reuse, R20 ;  /* 0x000000048c14723c */ /* 0x084fe80000041814 */
[----:B------:R-:W-:Y:S04]  /*2f60*/  IMAD.WIDE.U32 R10, R11, -0x2daee0ad, RZ ;  /* 0xd2511f530b0a7825 */ /* 0x000fe800078e00ff */
[----:B------:R-:W-:Y:S01]  /*2f70*/  IMAD.WIDE.U32 R8, R9, -0x2daee0ad, RZ ;  /* 0xd2511f5309087825 */ /* 0x000fe200078e00ff */
[C---:B------:R-:W-:Y:S04]  /*2f80*/  HMMA.16816.F32.BF16 R24, R132.reuse, R4, R24 ;  /* 0x000000048418723c */ /* 0x040fe80000041818 */
[----:B------:R-:W-:Y:S01]  /*2f90*/  IMAD.WIDE.U32 R14, R15, -0x2daee0ad, RZ ;  /* 0xd2511f530f0e7825 */ /* 0x000fe200078e00ff */
[----:B------:R-:W-:Y:S02]  /*2fa0*/  LOP3.LUT R11, R11, UR30, R144, 0x96, !PT ;  /* 0x0000001e0b0b7c12 */ /* 0x000fe4000f8e9690 */
[----:B------:R-:W-:Y:S01]  /*2fb0*/  LOP3.LUT R13, R9, UR30, R150, 0x96, !PT ;  /* 0x0000001e090d7c12 */ /* 0x000fe2000f8e9696 */
[-C--:B------:R-:W-:Y:S01]  /*2fc0*/  HMMA.16816.F32.BF16 R28, R132, R6.reuse, R28 ;  /* 0x00000006841c723c */ /* 0x080fe2000004181c */
[----:B------:R-:W-:Y:S03]  /*2fd0*/  UIADD3 UR30, UR35, 0x78dde6e4, URZ ;  /* 0x78dde6e4231e7890 */ /* 0x000fe6000fffe03f */
[----:B------:R-:W-:Y:S01]  /*2fe0*/  LOP3.LUT R144, R15, UR31, R10, 0x96, !PT ;  /* 0x0000001f0f907c12 */ /* 0x000fe2000f8e960a */
[----:B------:R-:W-:Y:S01]  /*2ff0*/  IMAD.WIDE.U32 R10, R11, -0x326172a9, RZ ;  /* 0xcd9e8d570b0a7825 */ /* 0x000fe200078e00ff */
[----:B-1----:R-:W-:Y:S01]  /*3000*/  LOP3.LUT R16, R147, UR31, R8, 0x96, !PT ;  /* 0x0000001f93107c12 */ /* 0x002fe2000f8e9608 */
[----:B------:R-:W-:Y:S01]  /*3010*/  UIADD3 UR31, UR35, 0x1715609d, URZ ;  /* 0x1715609d231f7890 */ /* 0x000fe2000fffe03f */
[----:B------:R-:W-:Y:S04]  /*3020*/  HMMA.16816.F32.BF16 R32, R140, R6, R32 ;  /* 0x000000068c20723c */ /* 0x000fe80000041820 */
[----:B------:R-:W-:Y:S01]  /*3030*/  FFMA.FTZ R20, R20, c[0x0][0x23c], -R138 ;  /* 0x00008f0014147a23 */ /* 0x000fe2000001088a */
[----:B------:R-:W-:Y:S01]  /*3040*/  LOP3.LUT R8, R11, UR30, R12, 0x96, !PT ;  /* 0x0000001e0b087c12 */ /* 0x000fe2000f8e960c */
[----:B------:R-:W-:Y:S02]  /*3050*/  IMAD.WIDE.U32 R144, R144, -0x326172a9, RZ ;  /* 0xcd9e8d5790907825 */ /* 0x000fe400078e00ff */
[----:B------:R1:W2:Y:S04]  /*3060*/  MUFU.EX2 R159, R20 ;  /* 0x00000014009f7308 */ /* 0x0002a80000000800 */
[----:B------:R-:W-:Y:S01]  /*3070*/  IMAD.WIDE.U32 R12, R13, -0x326172a9, RZ ;  /* 0xcd9e8d570d0c7825 */ /* 0x000fe200078e00ff */
[----:B------:R-:W-:Y:S03]  /*3080*/  LOP3.LUT R10, R145, UR31, R10, 0x96, !PT ;  /* 0x0000001f910a7c12 */ /* 0x000fe6000f8e960a */
[----:B------:R-:W-:Y:S01]  /*3090*/  IMAD.WIDE.U32 R8, R8, -0x2daee0ad, RZ ;  /* 0xd2511f5308087825 */ /* 0x000fe200078e00ff */
[----:B------:R-:W-:Y:S01]  /*30a0*/  LOP3.LUT R15, R13, UR30, R148, 0x96, !PT ;  /* 0x0000001e0d0f7c12 */ /* 0x000fe2000f8e9694 */
[----:B------:R-:W-:Y:S02]  /*30b0*/  ULDC.U8 UR30, c[0x0][0x2d8] ;  /* 0x0000b600001e7ab9 */ /* 0x000fe40000000000 */
[----:B------:R-:W-:Y:S01]  /*30c0*/  IMAD.WIDE.U32 R16, R16, -0x326172a9, RZ ;  /* 0xcd9e8d5710107825 */ /* 0x000fe200078e00ff */
[----:B---3--:R-:W-:Y:S03]  /*30d0*/  LOP3.LUT R139, R9, UR32, R14, 0x96, !PT ;  /* 0x00000020098b7c12 */ /* 0x008fe6000f8e960e */
[----:B------:R-:W-:Y:S01]  /*30e0*/  IMAD.WIDE.U32 R10, R10, -0x2daee0ad, RZ ;  /* 0xd2511f530a0a7825 */ /* 0x000fe200078e00ff */
[----:B------:R-:W-:Y:S01]  /*30f0*/  LOP3.LUT R12, R17, UR31, R12, 0x96, !PT ;  /* 0x0000001f110c7c12 */ /* 0x000fe2000f8e960c */
[----:B------:R-:W-:Y:S02]  /*3100*/  UIADD3 UR31, UR35, -0x4ab325aa, URZ ;  /* 0xb54cda56231f7890 */ /* 0x000fe4000fffe03f */
[----:B------:R-:W-:Y:S01]  /*3110*/  IMAD.WIDE.U32 R14, R15, -0x2daee0ad, RZ ;  /* 0xd2511f530f0e7825 */ /* 0x000fe200078e00ff */
[----:B------:R-:W-:Y:S02]  /*3120*/  SHF.R.U32.HI R240, RZ, 0x10, R10 ;  /* 0x00000010fff07819 */ /* 0x000fe4000001160a */
[----:B------:R-:W-:Y:S01]  /*3130*/  LOP3.LUT R147, R10, 0xffff, RZ, 0xc0, !PT ;  /* 0x0000ffff0a937812 */ /* 0x000fe200078ec0ff */
[----:B------:R-:W-:Y:S01]  /*3140*/  FFMA.FTZ R21, R21, c[0x0][0x23c], -R138 ;  /* 0x00008f0015157a23 */ /* 0x000fe2000001088a */
[----:B------:R-:W-:Y:S01]  /*3150*/  LOP3.LUT R13, R11, UR33, R8, 0x96, !PT ;  /* 0x000000210b0d7c12 */ /* 0x000fe2000f8e9608 */
[----:B------:R-:W-:Y:S01]  /*3160*/  IMAD.WIDE.U32 R8, R12, -0x2daee0ad, RZ ;  /* 0xd2511f530c087825 */ /* 0x000fe200078e00ff */
[----:B------:R-:W-:Y:S01]  /*3170*/  LOP3.LUT R18, R10, 0xff, RZ, 0xc0, !PT ;  /* 0x000000ff0a127812 */ /* 0x000fe200078ec0ff */
[----:B------:R-:W-:Y:S01]  /*3180*/  MUFU.EX2 R158, R21 ;  /* 0x00000015009e7308 */ /* 0x000fe20000000800 */
[----:B------:R-:W-:Y:S01]  /*3190*/  SHF.R.U32.HI R17, RZ, 0x18, R10 ;  /* 0x00000018ff117819 */ /* 0x000fe2000001160a */
[----:B------:R-:W-:Y:S01]  /*31a0*/  IMAD.WIDE.U32 R10, R139, -0x326172a9, RZ ;  /* 0xcd9e8d578b0a7825 */ /* 0x000fe200078e00ff */
[----:B------:R-:W-:Y:S02]  /*31b0*/  LOP3.LUT R146, R15, UR32, R146, 0x96, !PT ;  /* 0x000000200f927c12 */ /* 0x000fe4000f8e9692 */
[----:B------:R-:W-:Y:S01]  /*31c0*/  LOP3.LUT R145, R8, 0xffff, RZ, 0xc0, !PT ;  /* 0x0000ffff08917812 */ /* 0x000fe200078ec0ff */
[--C-:B------:R-:W-:Y:S01]  /*31d0*/  FFMA.FTZ R22, R22, c[0x0][0x23c], -R137.reuse ;  /* 0x00008f0016167a23 */ /* 0x100fe20000010889 */
[----:B------:R-:W-:Y:S01]  /*31e0*/  LOP3.LUT R12, R9, UR33, R14, 0x96, !PT ;  /* 0x00000021090c7c12 */ /* 0x000fe2000f8e960e */
[----:B------:R-:W-:Y:S01]  /*31f0*/  IMAD.WIDE.U32 R4, R146, -0x326172a9, RZ ;  /* 0xcd9e8d5792047825 */ /* 0x000fe200078e00ff */
[----:B------:R-:W-:Y:S01]  /*3200*/  LOP3.LUT R9, R11, UR31, R144, 0x96, !PT ;  /* 0x0000001f0b097c12 */ /* 0x000fe2000f8e9690 */
[----:B------:R-:W-:Y:S01]  /*3210*/  MUFU.EX2 R157, R22 ;  /* 0x00000016009d7308 */ /* 0x000fe20000000800 */
[----:B------:R-:W-:Y:S01]  /*3220*/  LOP3.LUT R139, R8, 0xff, RZ, 0xc0, !PT ;  /* 0x000000ff088b7812 */ /* 0x000fe200078ec0ff */
[----:B------:R-:W-:Y:S01]  /*3230*/  FFMA.FTZ R24, R24, c[0x0][0x23c], -R136 ;  /* 0x00008f0018187a23 */ /* 0x000fe20000010888 */
[----:B------:R-:W-:Y:S01]  /*3240*/  SHF.R.U32.HI R238, RZ, 0x18, R8 ;  /* 0x00000018ffee7819 */ /* 0x000fe20000011608 */
[----:B------:R-:W-:Y:S01]  /*3250*/  FFMA.FTZ R32, R32, c[0x0][0x23c], -R138 ;  /* 0x00008f0020207a23 */ /* 0x000fe2000001088a */
[----:B------:R-:W-:Y:S01]  /*3260*/  SHF.R.U32.HI R239, RZ, 0x10, R8 ;  /* 0x00000010ffef7819 */ /* 0x000fe20000011608 */
[----:B------:R-:W-:Y:S01]  /*3270*/  FFMA.FTZ R138, R33, c[0x0][0x23c], -R138 ;  /* 0x00008f00218a7a23 */ /* 0x000fe2000001088a */
[----:B------:R-:W-:Y:S01]  /*3280*/  ISETP.LE.U32.AND P5, PT, R17, UR30, PT ;  /* 0x0000001e11007c0c */ /* 0x000fe2000bfa3070 */
[--C-:B------:R-:W-:Y:S01]  /*3290*/  FFMA.FTZ R30, R30, c[0x0][0x23c], -R0.reuse ;  /* 0x00008f001e1e7a23 */ /* 0x100fe20000010800 */
[----:B------:R-:W-:Y:S01]  /*32a0*/  LOP3.LUT R17, R10, 0xffff, RZ, 0xc0, !PT ;  /* 0x0000ffff0a117812 */ /* 0x000fe200078ec0ff */
[----:B------:R-:W-:Y:S01]  /*32b0*/  MUFU.EX2 R155, R24 ;  /* 0x00000018009b7308 */ /* 0x000fe20000000800 */
[----:B------:R-:W-:Y:S01]  /*32c0*/  LOP3.LUT R8, R13, 0xff, RZ, 0xc0, !PT ;  /* 0x000000ff0d087812 */ /* 0x000fe200078ec0ff */
[--C-:B------:R-:W-:Y:S01]  /*32d0*/  FFMA.FTZ R26, R26, c[0x0][0x23c], -R0.reuse ;  /* 0x00008f001a1a7a23 */ /* 0x100fe20000010800 */
[----:B------:R-:W-:Y:S01]  /*32e0*/  LOP3.LUT R11, R9, 0xffff, RZ, 0xc0, !PT ;  /* 0x0000ffff090b7812 */ /* 0x000fe200078ec0ff */
[--C-:B------:R-:W-:Y:S01]  /*32f0*/  FFMA.FTZ R27, R27, c[0x0][0x23c], -R0.reuse ;  /* 0x00008f001b1b7a23 */ /* 0x100fe20000010800 */
[----:B------:R-:W-:Y:S01]  /*3300*/  ISETP.LE.U32.AND P1, PT, R18, UR30, PT ;  /* 0x0000001e12007c0c */ /* 0x000fe2000bf23070 */
[----:B------:R-:W-:Y:S01]  /*3310*/  FFMA.FTZ R0, R31, c[0x0][0x23c], -R0 ;  /* 0x00008f001f007a23 */ /* 0x000fe20000010800 */
[----:B------:R-:W-:Y:S01]  /*3320*/  LOP3.LUT R19, R10, 0xff, RZ, 0xc0, !PT ;  /* 0x000000ff0a137812 */ /* 0x000fe200078ec0ff */
[--C-:B------:R-:W-:Y:S01]  /*3330*/  FFMA.FTZ R23, R23, c[0x0][0x23c], -R137.reuse ;  /* 0x00008f0017177a23 */ /* 0x100fe20000010889 */
[--C-:B------:R-:W-:Y:S01]  /*3340*/  SHF.R.U32.HI R18, RZ, 0x10, R10.reuse ;  /* 0x00000010ff127819 */ /* 0x100fe2000001160a */
[----:B------:R-:W-:Y:S01]  /*3350*/  MUFU.EX2 R148, R138 ;  /* 0x0000008a00947308 */ /* 0x000fe20000000800 */
[----:B-1----:R-:W-:Y:S01]  /*3360*/  SHF.R.U32.HI R20, RZ, 0x18, R10 ;  /* 0x00000018ff147819 */ /* 0x002fe2000001160a */
[--C-:B------:R-:W-:Y:S01]  /*3370*/  FFMA.FTZ R25, R25, c[0x0][0x23c], -R136.reuse ;  /* 0x00008f0019197a23 */ /* 0x100fe20000010888 */
[----:B------:R-:W-:Y:S01]  /*3380*/  LOP3.LUT R10, R9, 0xff, RZ, 0xc0, !PT ;  /* 0x000000ff090a7812 */ /* 0x000fe200078ec0ff */
[--C-:B------:R-:W-:Y:S01]  /*3390*/  FFMA.FTZ R34, R34, c[0x0][0x23c], -R137.reuse ;  /* 0x00008f0022227a23 */ /* 0x100fe20000010889 */
[----:B------:R-:W-:Y:S01]  /*33a0*/  ISETP.LE.U32.AND P4, PT, R8, UR30, PT ;  /* 0x0000001e08007c0c */ /* 0x000fe2000bf83070 */
[----:B------:R-:W-:Y:S01]  /*33b0*/  FFMA.FTZ R137, R35, c[0x0][0x23c], -R137 ;  /* 0x00008f0023897a23 */ /* 0x000fe20000010889 */
[----:B------:R-:W-:Y:S01]  /*33c0*/  LOP3.LUT R14, R4, 0xffff, RZ, 0xc0, !PT ;  /* 0x0000ffff040e7812 */ /* 0x000fe200078ec0ff */
[----:B------:R-:W-:Y:S01]  /*33d0*/  FFMA.FTZ R28, R28, c[0x0][0x23c], -R136 ;  /* 0x00008f001c1c7a23 */ /* 0x000fe20000010888 */
[----:B------:R-:W-:Y:S01]  /*33e0*/  LOP3.LUT R8, R5, UR31, R16, 0x96, !PT ;  /* 0x0000001f05087c12 */ /* 0x000fe2000f8e9610 */
[----:B------:R-:W1:Y:S01]  /*33f0*/  MUFU.EX2 R149, R32 ;  /* 0x0000002000957308 */ /* 0x000e620000000800 */
[----:B------:R-:W-:Y:S01]  /*3400*/  SHF.R.U32.HI R5, RZ, 0x8, R11 ;  /* 0x00000008ff057819 */ /* 0x000fe2000001160b */
[----:B------:R-:W-:Y:S01]  /*3410*/  FFMA.FTZ R136, R29, c[0x0][0x23c], -R136 ;  /* 0x00008f001d887a23 */ /* 0x000fe20000010888 */
[----:B------:R-:W-:Y:S01]  /*3420*/  ISETP.LE.U32.AND P2, PT, R10, UR30, PT ;  /* 0x0000001e0a007c0c */ /* 0x000fe2000bf43070 */
[----:B------:R-:W-:Y:S01]  /*3430*/  IMAD.U32 R140, RZ, RZ, UR6 ;  /* 0x00000006ff8c7e24 */ /* 0x000fe2000f8e00ff */
[--C-:B------:R-:W-:Y:S01]  /*3440*/  SHF.R.U32.HI R10, RZ, 0x10, R9.reuse ;  /* 0x00000010ff0a7819 */ /* 0x100fe20000011609 */
[----:B------:R-:W-:Y:S01]  /*3450*/  IMAD.U32 R141, RZ, RZ, UR7 ;  /* 0x00000007ff8d7e24 */ /* 0x000fe2000f8e00ff */
[----:B------:R-:W-:Y:S01]  /*3460*/  LOP3.LUT R5, R5, 0xffff, RZ, 0xc0, !PT ;  /* 0x0000ffff05057812 */ /* 0x000fe200078ec0ff */
[----:B--2---:R-:W-:Y:S01]  /*3470*/  @!P4 FADD.FTZ R159, -R159, -RZ ;  /* 0x800000ff9f9fc221 */ /* 0x004fe20000010100 */
[----:B------:R-:W-:Y:S01]  /*3480*/  LOP3.LUT R10, R10, 0xff, RZ, 0xc0, !PT ;  /* 0x000000ff0a0a7812 */ /* 0x000fe200078ec0ff */
[----:B------:R-:W-:Y:S01]  /*3490*/  MUFU.EX2 R144, R0 ;  /* 0x0000000000907308 */ /* 0x000fe20000000800 */
[----:B------:R-:W-:Y:S02]  /*34a0*/  ISETP.LE.U32.AND P0, PT, R5, UR30, PT ;  /* 0x0000001e05007c0c */ /* 0x000fe4000bf03070 */
[----:B------:R-:W-:Y:S02]  /*34b0*/  LOP3.LUT R15, R4, 0xff, RZ, 0xc0, !PT ;  /* 0x000000ff040f7812 */ /* 0x000fe400078ec0ff */
[----:B------:R-:W-:Y:S01]  /*34c0*/  ISETP.LE.U32.AND P6, PT, R10, UR30, PT ;  /* 0x0000001e0a007c0c */ /* 0x000fe2000bfc3070 */
[----:B------:R-:W-:Y:S01]  /*34d0*/  @!P2 FADD.FTZ R166, -R166, -RZ ;  /* 0x800000ffa6a6a221 */ /* 0x000fe20000010100 */
[--C-:B------:R-:W-:Y:S02]  /*34e0*/  SHF.R.U32.HI R11, RZ, 0x10, R4.reuse ;  /* 0x00000010ff0b7819 */ /* 0x100fe40000011604 */
[----:B------:R-:W-:Y:S01]  /*34f0*/  SHF.R.U32.HI R16, RZ, 0x18, R4 ;  /* 0x00000018ff107819 */ /* 0x000fe20000011604 */
[----:B------:R-:W-:Y:S01]  /*3500*/  MUFU.EX2 R156, R23 ;  /* 0x00000017009c7308 */ /* 0x000fe20000000800 */
[C---:B------:R-:W-:Y:S02]  /*3510*/  LOP3.LUT R4, R8.reuse, 0xffff, RZ, 0xc0, !PT ;  /* 0x0000ffff08047812 */ /* 0x040fe400078ec0ff */
[----:B------:R-:W-:Y:S01]  /*3520*/  LOP3.LUT R5, R8, 0xff, RZ, 0xc0, !PT ;  /* 0x000000ff08057812 */ /* 0x000fe200078ec0ff */
[----:B------:R-:W-:Y:S01]  /*3530*/  @!P0 FADD.FTZ R165, -R165, -RZ ;  /* 0x800000ffa5a58221 */ /* 0x000fe20000010100 */
[----:B------:R-:W-:Y:S01]  /*3540*/  SHF.R.U32.HI R4, RZ, 0x8, R4 ;  /* 0x00000008ff047819 */ /* 0x000fe20000011604 */
[----:B-1----:R-:W-:Y:S01]  /*3550*/  @!P1 FADD.FTZ R149, -R149, -RZ ;  /* 0x800000ff95959221 */ /* 0x002fe20000010100 */
[----:B------:R-:W-:Y:S01]  /*3560*/  ISETP.LE.U32.AND P2, PT, R5, UR30, PT ;  /* 0x0000001e05007c0c */ /* 0x000fe2000bf43070 */
[----:B------:R-:W-:Y:S01]  /*3570*/  @!P6 FADD.FTZ R164, -R164, -RZ ;  /* 0x800000ffa4a4e221 */ /* 0x000fe20000010100 */
[----:B------:R-:W-:Y:S01]  /*3580*/  SHF.R.U32.HI R5, RZ, 0x10, R8 ;  /* 0x00000010ff057819 */ /* 0x000fe20000011608 */
[----:B------:R-:W-:Y:S01]  /*3590*/  MUFU.EX2 R153, R26 ;  /* 0x0000001a00997308 */ /* 0x000fe20000000800 */
[----:B------:R-:W-:Y:S02]  /*35a0*/  LOP3.LUT R4, R4, 0xffff, RZ, 0xc0, !PT ;  /* 0x0000ffff04047812 */ /* 0x000fe400078ec0ff */
[----:B------:R-:W-:Y:S02]  /*35b0*/  LOP3.LUT R5, R5, 0xff, RZ, 0xc0, !PT ;  /* 0x000000ff05057812 */ /* 0x000fe400078ec0ff */
[----:B------:R-:W-:Y:S02]  /*35c0*/  ISETP.LE.U32.AND P0, PT, R4, UR30, PT ;  /* 0x0000001e04007c0c */ /* 0x000fe4000bf03070 */
[----:B------:R-:W-:Y:S02]  /*35d0*/  ISETP.LE.U32.AND P6, PT, R5, UR30, PT ;  /* 0x0000001e05007c0c */ /* 0x000fe4000bfc3070 */
[----:B------:R-:W-:Y:S01]  /*35e0*/  SHF.R.U32.HI R4, RZ, 0x8, R14 ;  /* 0x00000008ff047819 */ /* 0x000fe2000001160e */
[----:B------:R-:W-:Y:S01]  /*35f0*/  @!P2 FADD.FTZ R235, -R235, -RZ ;  /* 0x800000ffebeba221 */ /* 0x000fe20000010100 */
[----:B------:R-:W-:Y:S01]  /*3600*/  SHF.R.U32.HI R9, RZ, 0x18, R9 ;  /* 0x00000018ff097819 */ /* 0x000fe20000011609 */
[----:B------:R-:W1:Y:S01]  /*3610*/  MUFU.EX2 R154, R25 ;  /* 0x00000019009a7308 */ /* 0x000e620000000800 */
[----:B------:R-:W-:Y:S02]  /*3620*/  LOP3.LUT R5, R4, 0xffff, RZ, 0xc0, !PT ;  /* 0x0000ffff04057812 */ /* 0x000fe400078ec0ff */
[----:B------:R-:W-:Y:S02]  /*3630*/  LOP3.LUT R4, R11, 0xff, RZ, 0xc0, !PT ;  /* 0x000000ff0b047812 */ /* 0x000fe400078ec0ff */
[----:B------:R-:W-:Y:S01]  /*3640*/  ISETP.LE.U32.AND P3, PT, R9, UR30, PT ;  /* 0x0000001e09007c0c */ /* 0x000fe2000bf63070 */
[----:B------:R-:W-:Y:S01]  /*3650*/  @!P0 FADD.FTZ R234, -R234, -RZ ;  /* 0x800000ffeaea8221 */ /* 0x000fe20000010100 */
[----:B------:R-:W-:Y:S01]  /*3660*/  ISETP.LE.U32.AND P0, PT, R5, UR30, PT ;  /* 0x0000001e05007c0c */ /* 0x000fe2000bf03070 */
[----:B------:R-:W-:Y:S01]  /*3670*/  @!P6 FADD.FTZ R237, -R237, -RZ ;  /* 0x800000ffedede221 */ /* 0x000fe20000010100 */
[----:B------:R-:W-:Y:S01]  /*3680*/  ISETP.LE.U32.AND P6, PT, R4, UR30, PT ;  /* 0x0000001e04007c0c */ /* 0x000fe2000bfc3070 */
[----:B------:R-:W2:Y:S01]  /*3690*/  MUFU.EX2 R146, R34 ;  /* 0x0000002200927308 */ /* 0x000ea20000000800 */
[----:B------:R-:W-:Y:S02]  /*36a0*/  ISETP.LE.U32.AND P2, PT, R15, UR30, PT ;  /* 0x0000001e0f007c0c */ /* 0x000fe4000bf43070 */
[----:B------:R-:W-:Y:S02]  /*36b0*/  SHF.R.U32.HI R4, RZ, 0x8, R17 ;  /* 0x00000008ff047819 */ /* 0x000fe40000011611 */
[----:B------:R-:W-:Y:S02]  /*36c0*/  SHF.R.U32.HI R8, RZ, 0x18, R8 ;  /* 0x00000018ff087819 */ /* 0x000fe40000011608 */
[----:B------:R-:W-:Y:S01]  /*36d0*/  LOP3.LUT R5, R18, 0xff, RZ, 0xc0, !PT ;  /* 0x000000ff12057812 */ /* 0x000fe200078ec0ff */
[----:B------:R-:W-:Y:S01]  /*36e0*/  @!P3 FADD.FTZ R171, -R171, -RZ ;  /* 0x800000ffababb221 */ /* 0x000fe20000010100 */
[----:B------:R-:W-:Y:S01]  /*36f0*/  LOP3.LUT R4, R4, 0xffff, RZ, 0xc0, !PT ;  /* 0x0000ffff04047812 */ /* 0x000fe200078ec0ff */
[----:B------:R-:W-:Y:S01]  /*3700*/  @!P0 FADD.FTZ R167, -R167, -RZ ;  /* 0x800000ffa7a78221 */ /* 0x000fe20000010100 */
        /* <DEDUP_REMOVED lines=8> */
[----:B------:R-:W-:Y:S02]  /*3790*/  SHF.R.U32.HI R4, RZ, 0x8, R4 ;  /* 0x00000008ff047819 */ /* 0x000fe40000011604 */
[--C-:B------:R-:W-:Y:S01]  /*37a0*/  SHF.R.U32.HI R5, RZ, 0x18, R13.reuse ;  /* 0x00000018ff057819 */ /* 0x100fe2000001160d */
[----:B------:R-:W-:Y:S01]  /*37b0*/  @!P3 FADD.FTZ R236, -R236, -RZ ;  /* 0x800000ffececb221 */ /* 0x000fe20000010100 */
[----:B------:R-:W-:Y:S01]  /*37c0*/  LOP3.LUT R4, R4, 0xffff, RZ, 0xc0, !PT ;  /* 0x0000ffff04047812 */ /* 0x000fe200078ec0ff */
[----:B------:R-:W-:Y:S01]  /*37d0*/  @!P0 FADD.FTZ R161, -R161, -RZ ;  /* 0x800000ffa1a18221 */ /* 0x000fe20000010100 */
[----:B------:R-:W-:Y:S01]  /*37e0*/  ISETP.LE.U32.AND P3, PT, R16, UR30, PT ;  /* 0x0000001e10007c0c */ /* 0x000fe2000bf63070 */
[----:B------:R-:W-:Y:S01]  /*37f0*/  @!P6 FADD.FTZ R162, -R162, -RZ ;  /* 0x800000ffa2a2e221 */ /* 0x000fe20000010100 */
[----:B------:R-:W-:Y:S01]  /*3800*/  ISETP.LE.U32.AND P0, PT, R4, UR30, PT ;  /* 0x0000001e04007c0c */ /* 0x000fe2000bf03070 */
[----:B------:R-:W-:Y:S01]  /*3810*/  MUFU.EX2 R151, R28 ;  /* 0x0000001c00977308 */ /* 0x000fe20000000800 */
[----:B------:R-:W-:Y:S01]  /*3820*/  LOP3.LUT R4, R12, 0xffff, RZ, 0xc0, !PT ;  /* 0x0000ffff0c047812 */ /* 0x000fe200078ec0ff */
[----:B------:R-:W-:Y:S01]  /*3830*/  @!P2 FADD.FTZ R163, -R163, -RZ ;  /* 0x800000ffa3a3a221 */ /* 0x000fe20000010100 */
        /* <DEDUP_REMOVED lines=8> */
[----:B------:R-:W-:Y:S01]  /*38c0*/  MUFU.EX2 R150, R136 ;  /* 0x0000008800967308 */ /* 0x000fe20000000800 */
[----:B------:R-:W-:Y:S01]  /*38d0*/  LOP3.LUT R6, R12, 0xff, RZ, 0xc0, !PT ;  /* 0x000000ff0c067812 */ /* 0x000fe200078ec0ff */
[----:B------:R-:W-:Y:S01]  /*38e0*/  @!P2 FADD.FTZ R160, -R160, -RZ ;  /* 0x800000ffa0a0a221 */ /* 0x000fe20000010100 */
[----:B------:R-:W-:Y:S02]  /*38f0*/  ISETP.LE.U32.AND P0, PT, R4, UR30, PT ;  /* 0x0000001e04007c0c */ /* 0x000fe4000bf03070 */
[----:B------:R-:W-:Y:S02]  /*3900*/  LOP3.LUT R4, R240, 0xff, RZ, 0xc0, !PT ;  /* 0x000000fff0047812 */ /* 0x000fe400078ec0ff */
[----:B------:R-:W-:Y:S01]  /*3910*/  ISETP.LE.U32.AND P3, PT, R5, UR30, PT ;  /* 0x0000001e05007c0c */ /* 0x000fe2000bf63070 */
[----:B------:R-:W3:Y:S01]  /*3920*/  LDL R240, [R1+0x10] ;  /* 0x0000100001f07983 */ /* 0x000ee20000100800 */
[--C-:B------:R-:W-:Y:S02]  /*3930*/  SHF.R.U32.HI R5, RZ, 0x10, R12.reuse ;  /* 0x00000010ff057819 */ /* 0x100fe4000001160c */
[----:B------:R-:W-:Y:S01]  /*3940*/  ISETP.LE.U32.AND P2, PT, R6, UR30, PT ;  /* 0x0000001e06007c0c */ /* 0x000fe2000bf43070 */
[----:B------:R-:W-:Y:S01]  /*3950*/  @!P6 FADD.FTZ R157, -R157, -RZ ;  /* 0x800000ff9d9de221 */ /* 0x000fe20000010100 */
[----:B------:R-:W-:Y:S02]  /*3960*/  LOP3.LUT R5, R5, 0xff, RZ, 0xc0, !PT ;  /* 0x000000ff05057812 */ /* 0x000fe400078ec0ff */
[----:B------:R-:W-:Y:S01]  /*3970*/  ISETP.LE.U32.AND P6, PT, R4, UR30, PT ;  /* 0x0000001e04007c0c */ /* 0x000fe2000bfc3070 */
[----:B-1----:R-:W-:Y:S01]  /*3980*/  @!P0 FADD.FTZ R154, -R154, -RZ ;  /* 0x800000ff9a9a8221 */ /* 0x002fe20000010100 */
[----:B------:R-:W-:Y:S02]  /*3990*/  ISETP.LE.U32.AND P4, PT, R5, UR30, PT ;  /* 0x0000001e05007c0c */ /* 0x000fe4000bf83070 */
[----:B------:R-:W-:Y:S01]  /*39a0*/  SHF.R.U32.HI R5, RZ, 0x8, R147 ;  /* 0x00000008ff057819 */ /* 0x000fe20000011693 */
[----:B------:R-:W-:Y:S01]  /*39b0*/  @!P3 FADD.FTZ R156, -R156, -RZ ;  /* 0x800000ff9c9cb221 */ /* 0x000fe20000010100 */
[----:B------:R-:W-:Y:S01]  /*39c0*/  F2FP.RELU.BF16.PACK_AB R7, R171, R164 ;  /* 0x000000a4ab07723e */ /* 0x000fe200000018ff */
[----:B------:R-:W1:Y:S01]  /*39d0*/  MUFU.EX2 R147, R30 ;  /* 0x0000001e00937308 */ /* 0x000e620000000800 */
[----:B------:R-:W-:Y:S01]  /*39e0*/  LOP3.LUT R4, R5, 0xffff, RZ, 0xc0, !PT ;  /* 0x0000ffff05047812 */ /* 0x000fe200078ec0ff */
[----:B------:R-:W-:Y:S01]  /*39f0*/  @!P2 FADD.FTZ R155, -R155, -RZ ;  /* 0x800000ff9b9ba221 */ /* 0x000fe20000010100 */
[----:B------:R-:W-:Y:S01]  /*3a00*/  SHF.R.U32.HI R5, RZ, 0x8, R145 ;  /* 0x00000008ff057819 */ /* 0x000fe20000011691 */
[----:B------:R4:W-:Y:S01]  /*3a10*/  STS [R244+0x13400], R7 ;  /* 0x01340007f4007388 */ /* 0x0009e20000000800 */
[----:B------:R-:W-:Y:S01]  /*3a20*/  ISETP.LE.U32.AND P2, PT, R4, UR30, PT ;  /* 0x0000001e04007c0c */ /* 0x000fe2000bf43070 */
[----:B--2---:R-:W-:Y:S01]  /*3a30*/  @!P6 FADD.FTZ R146, -R146, -RZ ;  /* 0x800000ff9292e221 */ /* 0x004fe20000010100 */
[----:B------:R-:W-:Y:S01]  /*3a40*/  F2FP.RELU.BF16.PACK_AB R4, R165, R166 ;  /* 0x000000a6a504723e */ /* 0x000fe200000018ff */
[----:B------:R-:W-:Y:S01]  /*3a50*/  @!P4 FADD.FTZ R153, -R153, -RZ ;  /* 0x800000ff9999c221 */ /* 0x000fe20000010100 */
[----:B------:R-:W-:Y:S01]  /*3a60*/  LOP3.LUT R5, R5, 0xffff, RZ, 0xc0, !PT ;  /* 0x0000ffff05057812 */ /* 0x000fe200078ec0ff */
[----:B------:R-:W2:Y:S01]  /*3a70*/  MUFU.EX2 R145, R137 ;  /* 0x0000008900917308 */ /* 0x000ea20000000800 */
[----:B------:R-:W-:Y:S01]  /*3a80*/  LOP3.LUT R6, R239, 0xff, RZ, 0xc0, !PT ;  /* 0x000000ffef067812 */ /* 0x000fe200078ec0ff */
[----:B------:R5:W-:Y:S01]  /*3a90*/  STS [R244+0x13000], R4 ;  /* 0x01300004f4007388 */ /* 0x000be20000000800 */
[----:B------:R-:W-:Y:S02]  /*3aa0*/  F2FP.RELU.BF16.PACK_AB R0, R236, R237 ;  /* 0x000000edec00723e */ /* 0x000fe400000018ff */
[----:B------:R-:W-:Y:S02]  /*3ab0*/  ISETP.LE.U32.AND P1, PT, R6, UR30, PT ;  /* 0x0000001e06007c0c */ /* 0x000fe4000bf23070 */
[----:B------:R-:W-:Y:S01]  /*3ac0*/  F2FP.RELU.BF16.PACK_AB R6, R234, R235 ;  /* 0x000000ebea06723e */ /* 0x000fe200000018ff */
[----:B------:R-:W-:Y:S01]  /*3ad0*/  @!P2 FADD.FTZ R148, -R148, -RZ ;  /* 0x800000ff9494a221 */ /* 0x000fe20000010100 */
[----:B------:R-:W-:Y:S02]  /*3ae0*/  ISETP.LE.U32.AND P2, PT, R5, UR30, PT ;  /* 0x0000001e05007c0c */ /* 0x000fe4000bf43070 */
[----:B------:R-:W-:Y:S02]  /*3af0*/  F2FP.RELU.BF16.PACK_AB R5, R162, R163 ;  /* 0x000000a3a205723e */ /* 0x000fe400000018ff */
[----:B------:R-:W-:Y:S02]  /*3b00*/  SHF.R.U32.HI R12, RZ, 0x18, R12 ;  /* 0x00000018ff0c7819 */ /* 0x000fe4000001160c */
[----:B------:R-:W-:Y:S01]  /*3b10*/  ISETP.LE.U32.AND P3, PT, R139, UR30, PT ;  /* 0x0000001e8b007c0c */ /* 0x000fe2000bf63070 */
[----:B------:R5:W-:Y:S01]  /*3b20*/  STS [R242+0x13000], R5 ;  /* 0x01300005f2007388 */ /* 0x000be20000000800 */
[----:B------:R-:W-:Y:S01]  /*3b30*/  ISETP.LE.U32.AND P4, PT, R12, UR30, PT ;  /* 0x0000001e0c007c0c */ /* 0x000fe2000bf83070 */
[----:B-1----:R-:W-:Y:S01]  /*3b40*/  @!P1 FADD.FTZ R147, -R147, -RZ ;  /* 0x800000ff93939221 */ /* 0x002fe20000010100 */
[----:B----4-:R-:W-:Y:S02]  /*3b50*/  F2FP.RELU.BF16.PACK_AB R7, R167, R170 ;  /* 0x000000aaa707723e */ /* 0x010fe400000018ff */
[----:B------:R-:W-:Y:S01]  /*3b60*/  ISETP.LE.U32.AND P0, PT, R238, UR30, PT ;  /* 0x0000001eee007c0c */ /* 0x000fe2000bf03070 */
[----:B------:R-:W-:Y:S01]  /*3b70*/  @!P2 FADD.FTZ R150, -R150, -RZ ;  /* 0x800000ff9696a221 */ /* 0x000fe20000010100 */
[----:B------:R-:W-:Y:S01]  /*3b80*/  FSETP.GE.FTZ.AND P2, PT, R166, RZ, PT ;  /* 0x000000ffa600720b */ /* 0x000fe20003f56000 */
[----:B--2---:R-:W-:Y:S01]  /*3b90*/  @!P5 FADD.FTZ R145, -R145, -RZ ;  /* 0x800000ff9191d221 */ /* 0x004fe20000010100 */
[----:B------:R-:W-:Y:S01]  /*3ba0*/  FSETP.GE.FTZ.AND P1, PT, R165, RZ, PT ;  /* 0x000000ffa500720b */ /* 0x000fe20003f36000 */
[----:B------:R-:W-:Y:S01]  /*3bb0*/  IMAD.MOV.U32 R238, RZ, RZ, c[0x0][0x1c0] ;  /* 0x00007000ffee7624 */ /* 0x000fe200078e00ff */
[----:B-----5:R-:W-:Y:S01]  /*3bc0*/  F2FP.RELU.BF16.PACK_AB R4, R160, R161 ;  /* 0x000000a1a004723e */ /* 0x020fe200000018ff */
[----:B------:R-:W-:Y:S01]  /*3bd0*/  @!P3 FADD.FTZ R151, -R151, -RZ ;  /* 0x800000ff9797b221 */ /* 0x000fe20000010100 */
[----:B------:R-:W-:Y:S01]  /*3be0*/  FSETP.GE.FTZ.AND P5, PT, R163, RZ, PT ;  /* 0x000000ffa300720b */ /* 0x000fe20003fb6000 */
[----:B------:R-:W-:Y:S01]  /*3bf0*/  @!P4 FADD.FTZ R152, -R152, -RZ ;  /* 0x800000ff9898c221 */ /* 0x000fe20000010100 */
[----:B------:R-:W-:Y:S01]  /*3c00*/  FSETP.GE.FTZ.AND P4, PT, R162, RZ, PT ;  /* 0x000000ffa200720b */ /* 0x000fe20003f96000 */
[----:B------:R1:W-:Y:S01]  /*3c10*/  STS [R242+0x13400], R4 ;  /* 0x01340004f2007388 */ /* 0x0003e20000000800 */
[----:B------:R-:W-:Y:S01]  /*3c20*/  IMAD R238, R238, c[0x0][0x22c], RZ ;  /* 0x00008b00eeee7a24 */ /* 0x000fe200078e02ff */
[----:B------:R-:W-:Y:S01]  /*3c30*/  FSETP.GE.FTZ.AND P3, PT, R159, RZ, PT ;  /* 0x000000ff9f00720b */ /* 0x000fe20003f76000 */
[----:B------:R-:W-:Y:S01]  /*3c40*/  @!P0 FADD.FTZ R144, -R144, -RZ ;  /* 0x800000ff90908221 */ /* 0x000fe20000010100 */
[----:B------:R2:W-:Y:S01]  /*3c50*/  STS [R244+0x14000], R6 ;  /* 0x01400006f4007388 */ /* 0x0005e20000000800 */
[----:B------:R-:W-:Y:S03]  /*3c60*/  IMAD.U32 R238, R238, -0x40, RZ ;  /* 0xffffffc0eeee7824 */ /* 0x000fe600078e00ff */
[----:B------:R4:W-:Y:S01]  /*3c70*/  STS [R244+0x14400], R0 ;  /* 0x01440000f4007388 */ /* 0x0009e20000000800 */
[----:B------:R-:W-:Y:S03]  /*3c80*/  F2FP.RELU.BF16.PACK_AB R5, R158, R159 ;  /* 0x0000009f9e05723e */ /* 0x000fe600000018ff */
[----:B------:R5:W-:Y:S01]  /*3c90*/  STS [R242+0x14000], R7 ;  /* 0x01400007f2007388 */ /* 0x000be20000000800 */
[----:B-1----:R-:W-:Y:S02]  /*3ca0*/  F2FP.RELU.BF16.PACK_AB R4, R156, R157 ;  /* 0x0000009d9c04723e */ /* 0x002fe400000018ff */
[----:B--2---:R-:W-:Y:S02]  /*3cb0*/  F2FP.RELU.BF16.PACK_AB R6, R168, R169 ;  /* 0x000000a9a806723e */ /* 0x004fe400000018ff */
[----:B----4-:R-:W-:Y:S03]  /*3cc0*/  F2FP.RELU.BF16.PACK_AB R0, R148, R149 ;  /* 0x000000959400723e */ /* 0x010fe600000018ff */
[----:B------:R1:W-:Y:S01]  /*3cd0*/  STS [R242+0x14400], R6 ;  /* 0x01440006f2007388 */ /* 0x0003e20000000800 */
[----:B-----5:R-:W-:Y:S03]  /*3ce0*/  F2FP.RELU.BF16.PACK_AB R7, R154, R155 ;  /* 0x0000009b9a07723e */ /* 0x020fe600000018ff */
[----:B------:R2:W-:Y:S04]  /*3cf0*/  STS [R243+0x13000], R5 ;  /* 0x01300005f3007388 */ /* 0x0005e80000000800 */
[----:B------:R4:W-:Y:S04]  /*3d00*/  STS [R243+0x13400], R4 ;  /* 0x01340004f3007388 */ /* 0x0009e80000000800 */
[----:B------:R5:W-:Y:S01]  /*3d10*/  STS [R241+0x13000], R0 ;  /* 0x01300000f1007388 */ /* 0x000be20000000800 */
[----:B-1----:R-:W-:Y:S02]  /*3d20*/  F2FP.RELU.BF16.PACK_AB R6, R152, R153 ;  /* 0x000000999806723e */ /* 0x002fe400000018ff */
[----:B--2---:R-:W-:Y:S02]  /*3d30*/  F2FP.RELU.BF16.PACK_AB R5, R145, R146 ;  /* 0x000000929105723e */ /* 0x004fe400000018ff */
[----:B----4-:R-:W-:Y:S03]  /*3d40*/  F2FP.RELU.BF16.PACK_AB R4, R150, R151 ;  /* 0x000000979604723e */ /* 0x010fe600000018ff */
[----:B------:R-:W-:Y:S01]  /*3d50*/  STS [R241+0x13400], R5 ;  /* 0x01340005f1007388 */ /* 0x000fe20000000800 */
[----:B-----5:R-:W-:Y:S03]  /*3d60*/  F2FP.RELU.BF16.PACK_AB R0, R144, R147 ;  /* 0x000000939000723e */ /* 0x020fe600000018ff */
[----:B------:R-:W-:Y:S04]  /*3d70*/  STS [R243+0x14000], R7 ;  /* 0x01400007f3007388 */ /* 0x000fe80000000800 */
[----:B------:R-:W-:Y:S04]  /*3d80*/  STS [R243+0x14400], R6 ;  /* 0x01440006f3007388 */ /* 0x000fe80000000800 */
[----:B------:R-:W-:Y:S04]  /*3d90*/  STS [R241+0x14000], R4 ;  /* 0x01400004f1007388 */ /* 0x000fe80000000800 */
        /* <DEDUP_REMOVED lines=13> */
[-C--:B----4-:R-:W-:Y:S08]  /*3e70*/  HMMA.16816.F32.BF16 R4, R132, R180.reuse, R4 ;  /* 0x000000b48404723c */ /* 0x090ff00000041804 */
[C---:B-----5:R-:W-:Y:S08]  /*3e80*/  HMMA.16816.F32.BF16 R8, R136.reuse, R180, R8 ;  /* 0x000000b48808723c */ /* 0x060ff00000041808 */
[-C--:B------:R-:W-:Y:S08]  /*3e90*/  HMMA.16816.F32.BF16 R12, R136, R182.reuse, R12 ;  /* 0x000000b6880c723c */ /* 0x080ff0000004180c */
[C---:B------:R-:W-:Y:S08]  /*3ea0*/  HMMA.16816.F32.BF16 R16, R132.reuse, R182, R16 ;  /* 0x000000b68410723c */ /* 0x040ff00000041810 */
[-C--:B------:R-:W-:Y:S08]  /*3eb0*/  HMMA.16816.F32.BF16 R20, R132, R184.reuse, R20 ;  /* 0x000000b88414723c */ /* 0x080ff00000041814 */
[C---:B------:R-:W-:Y:S08]  /*3ec0*/  HMMA.16816.F32.BF16 R24, R136.reuse, R184, R24 ;  /* 0x000000b88818723c */ /* 0x040ff00000041818 */
[-C--:B------:R-:W-:Y:S01]  /*3ed0*/  HMMA.16816.F32.BF16 R28, R136, R186.reuse, R28 ;  /* 0x000000ba881c723c */ /* 0x080fe2000004181c */
[----:B------:R-:W1:Y:S03]  /*3ee0*/  LDSM.16.M88.4 R136, [R223+0x7000] ;  /* 0x00700000df88783b */ /* 0x000e660000000200 */
[C---:B---3--:R-:W-:Y:S04]  /*3ef0*/  LEA R142, P0, R240.reuse, R140, 0x2 ;  /* 0x0000008cf08e7211 */ /* 0x048fe800078010ff */
[----:B------:R-:W-:Y:S01]  /*3f00*/  HMMA.16816.F32.BF16 R32, R132, R186, R32 ;  /* 0x000000ba8420723c */ /* 0x000fe20000041820 */
[----:B------:R-:W2:Y:S03]  /*3f10*/  LDSM.16.M88.4 R132, [R223+0x7800] ;  /* 0x00780000df84783b */ /* 0x000ea60000000200 */
[----:B------:R-:W-:Y:S02]  /*3f20*/  LEA.HI.X.SX32 R143, R240, R141, 0x2, P0 ;  /* 0x0000008df08f7211 */ /* 0x000fe400000f16ff */
[----:B------:R-:W-:Y:S03]  /*3f30*/  FSETP.GE.FTZ.AND P0, PT, R164, RZ, PT ;  /* 0x000000ffa400720b */ /* 0x000fe60003f16000 */
[----:B------:R-:W3:Y:S04]  /*3f40*/  LDG.E R141, [R142.64] ;  /* 0x000000268e8d7981 */ /* 0x000ee8000c1e1900 */
[----:B------:R-:W4:Y:S01]  /*3f50*/  LDG.E R140, [R142.64+0x20] ;  /* 0x000020268e8c7981 */ /* 0x000f22000c1e1900 */
        /* <DEDUP_REMOVED lines=32> */
[C---:B---3--:R-:W-:Y:S02]  /*4160*/  FADD.FTZ R136, -R141.reuse, R4 ;  /* 0x000000048d887221 */ /* 0x048fe40000010100 */
        /* <DEDUP_REMOVED lines=8> */
[----:B------:R-:W-:Y:S01]  /*41f0*/  LEA R232, P0, R238, R232, 0x2 ;  /* 0x000000e8eee87211 */ /* 0x000fe200078010ff */
[----:B------:R-:W-:Y:S01]  /*4200*/  FMUL.FTZ R165, R165, R4 ;  /* 0x00000004a5a57220 */ /* 0x000fe20000410000 */
[----:B------:R-:W-:Y:S01]  /*4210*/  FSETP.GE.FTZ.AND P1, PT, R149, RZ, PT ;  /* 0x000000ff9500720b */ /* 0x000fe20003f36000 */
[----:B------:R-:W-:Y:S01]  /*4220*/  FMUL.FTZ R164, R164, R0 ;  /* 0x00000000a4a47220 */ /* 0x000fe20000410000 */
[----:B------:R-:W-:Y:S01]  /*4230*/  LEA.HI.X.SX32 R233, R238, R233, 0x2, P0 ;  /* 0x000000e9eee97211 */ /* 0x000fe200000f16ff */
[----:B------:R-:W2:Y:S01]  /*4240*/  LDG.E R4, [R142.64+0x80] ;  /* 0x000080268e047981 */ /* 0x000ea2000c1e1900 */
[----:B------:R-:W-:Y:S02]  /*4250*/  FSETP.GE.FTZ.AND P0, PT, R148, RZ, PT ;  /* 0x000000ff9400720b */ /* 0x000fe40003f16000 */
[----:B------:R-:W-:Y:S01]  /*4260*/  FSETP.GE.FTZ.AND P2, PT, R158, RZ, PT ;  /* 0x000000ff9e00720b */ /* 0x000fe20003f56000 */
        /* <DEDUP_REMOVED lines=11> */
[----:B------:R-:W-:Y:S04]  /*4320*/  HMMA.16816.F32.BF16 R32, R132, R218, R32 ;  /* 0x000000da8420723c */ /* 0x000fe80000041820 */
[----:B------:R-:W-:Y:S01]  /*4330*/  FADD.FTZ R6, -R141, R21 ;  /* 0x000000158d067221 */ /* 0x000fe20000010100 */
[-C--:B------:R-:W-:Y:S01]  /*4340*/  FSEL R20, R5, R141.reuse, P5 ;  /* 0x0000008d05147208 */ /* 0x080fe20002800000 */
[----:B------:R-:W-:Y:S01]  /*4350*/  FADD.FTZ R23, -R140, R23 ;  /* 0x000000178c177221 */ /* 0x000fe20000010100 */
[-C--:B------:R-:W-:Y:S02]  /*4360*/  FSEL R17, R17, R141.reuse, P4 ;  /* 0x0000008d11117208 */ /* 0x080fe40002000000 */
[-C--:B------:R-:W-:Y:S02]  /*4370*/  FSEL R6, R6, R141.reuse, P2 ;  /* 0x0000008d06067208 */ /* 0x080fe40001000000 */
[----:B------:R-:W-:Y:S01]  /*4380*/  FSETP.GE.FTZ.AND P2, PT, R161, RZ, PT ;  /* 0x000000ffa100720b */ /* 0x000fe20003f56000 */
[----:B------:R-:W-:Y:S01]  /*4390*/  FMUL.FTZ R20, R163, R20 ;  /* 0x00000014a3147220 */ /* 0x000fe20000410000 */
[----:B------:R-:W-:Y:S01]  /*43a0*/  FSEL R16, R16, R141, P3 ;  /* 0x0000008d10107208 */ /* 0x000fe20001800000 */
[----:B------:R-:W-:Y:S01]  /*43b0*/  FMUL.FTZ R158, R158, R6 ;  /* 0x000000069e9e7220 */ /* 0x000fe20000410000 */
[----:B------:R-:W-:Y:S01]  /*43c0*/  FSETP.GE.FTZ.AND P4, PT, R156, RZ, PT ;  /* 0x000000ff9c00720b */ /* 0x000fe20003f96000 */
[----:B------:R-:W-:Y:S01]  /*43d0*/  FADD.FTZ R6, -R140, R19 ;  /* 0x000000138c067221 */ /* 0x000fe20000010100 */
        /* <DEDUP_REMOVED lines=110> */
.L_x_491:
        /* <DEDUP_REMOVED lines=119> */
.L_x_492:
[----:B------:R-:W-:Y:S01]  /*5230*/  LDSM.16.M88.4 R24, [R225] ;  /* 0x00000000e118783b */ /* 0x000fe20000000200 */
[----:B------:R-:W-:Y:S01]  /*5240*/  IMAD.MOV.U32 R146, RZ, RZ, 0x4 ;  /* 0x00000004ff927424 */ /* 0x000fe200078e00ff */
[----:B------:R-:W-:Y:S01]  /*5250*/  ULOP3.LUT UR30, UR43, 0x1, URZ, 0xc0, !UPT ;  /* 0x000000012b1e7892 */ /* 0x000fe2000f8ec03f */
[----:B------:R-:W-:Y:S01]  /*5260*/  IMAD.MOV.U32 R144, RZ, RZ, c[0x0][0x1c0] ;  /* 0x00007000ff907624 */ /* 0x000fe200078e00ff */
[----:B------:R-:W2:Y:S01]  /*5270*/  LDSM.16.MT88.4 R8, [R0+0x9000] ;  /* 0x009000000008783b */ /* 0x000ea20000004200 */
[----:B------:R-:W-:Y:S01]  /*5280*/  IMAD.MOV.U32 R148, RZ, RZ, c[0x0][0x1c0] ;  /* 0x00007000ff947624 */ /* 0x000fe200078e00ff */
[----:B------:R-:W-:Y:S01]  /*5290*/  UISETP.NE.U32.AND UP0, UPT, UR30, 0x1, UPT ;  /* 0x000000011e00788c */ /* 0x000fe2000bf05070 */
[----:B------:R-:W-:Y:S01]  /*52a0*/  IMAD R144, R144, c[0x0][0x22c], RZ ;  /* 0x00008b0090907a24 */ /* 0x000fe200078e02ff */
[----:B------:R-:W3:Y:S01]  /*52b0*/  LDSM.16.MT88.4 R16, [R0+0xb000] ;  /* 0x00b000000010783b */ /* 0x000ee20000004200 */
[----:B------:R-:W-:Y:S01]  /*52c0*/  IMAD R148, R148, c[0x0][0x22c], RZ ;  /* 0x00008b0094947a24 */ /* 0x000fe200078e02ff */
[----:B------:R-:W-:Y:S01]  /*52d0*/  @UP2 UIADD3 UR31, UP1, UR4, -0x100, URZ ;  /* 0xffffff00041f2890 */ /* 0x000fe2000ff3e03f */
[----:B------:R-:W-:Y:S01]  /*52e0*/  IMAD.SHL.U32 R144, R144, 0x8, RZ ;  /* 0x0000000890907824 */ /* 0x000fe200078e00ff */
[----:B------:R-:W3:Y:S01]  /*52f0*/  LDSM.16.MT88.4 R28, [R0+0xd000] ;  /* 0x00d00000001c783b */ /* 0x000ee20000004200 */
[----:B------:R-:W-:Y:S01]  /*5300*/  IMAD R148, R148, 0x18, RZ ;  /* 0x0000001894947824 */ /* 0x000fe200078e02ff */
[----:B------:R-:W-:Y:S01]  /*5310*/  UIADD3 UR32, UR43, -0x1, URZ ;  /* 0xffffffff2b207890 */ /* 0x000fe2000fffe03f */
[----:B------:R-:W-:Y:S01]  /*5320*/  IMAD.MOV.U32 R147, RZ, RZ, c[0x0][0x1c0] ;  /* 0x00007000ff937624 */ /* 0x000fe200078e00ff */
[----:B------:R1:W4:Y:S01]  /*5330*/  LDL R145, [R1] ;  /* 0x0000000001917983 */ /* 0x0003220000100800 */
[----:B------:R-:W-:Y:S02]  /*5340*/  @UP2 UIADD3.X UR30, UR5, -0x1, URZ, UP1, !UPT ;  /* 0xffffffff051e2890 */ /* 0x000fe40008ffe43f */
[----:B------:R-:W-:Y:S01]  /*5350*/  IMAD R147, R147, c[0x0][0x22c], RZ ;  /* 0x00008b0093937a24 */ /* 0x000fe200078e02ff */
[----:B------:R-:W-:Y:S03]  /*5360*/  LDSM.16.M88.4 R32, [R226] ;  /* 0x00000000e220783b */ /* 0x000fe60000000200 */
[----:B------:R-:W-:Y:S01]  /*5370*/  IMAD.SHL.U32 R147, R147, 0x20, RZ ;  /* 0x0000002093937824 */ /* 0x000fe200078e00ff */
[----:B------:R-:W1:Y:S04]  /*5380*/  LDSM.16.MT88.4 R132, [R0+0x9400] ;  /* 0x009400000084783b */ /* 0x000e680000004200 */
[----:B------:R-:W1:Y:S04]  /*5390*/  LDSM.16.MT88.4 R136, [R0+0xb400] ;  /* 0x00b400000088783b */ /* 0x000e680000004200 */
[----:B------:R-:W1:Y:S02]  /*53a0*/  LDSM.16.MT88.4 R140, [R0+0xd400] ;  /* 0x00d40000008c783b */ /* 0x000e640000004200 */
        /* <DEDUP_REMOVED lines=62> */
[----:B------:R-:W2:Y:S07]  /*5790*/  LDSM.16.MT88.4 R140, [R0+0xcc00] ;  /* 0x00cc0000008c783b */ /* 0x000eae0000004200 */
[C---:B--2---:R-:W-:Y:S08]  /*57a0*/  HMMA.16816.F32.BF16 R20, R32.reuse, R28, R20 ;  /* 0x0000001c2014723c */ /* 0x044ff00000041814 */
[----:B------:R-:W-:Y:S01]  /*57b0*/  HMMA.16816.F32.BF16 R24, R32, R30, R24 ;  /* 0x0000001e2018723c */ /* 0x000fe20000041818 */
[----:B------:R2:W2:Y:S06]  /*57c0*/  LDSM.16.MT88.4 R28, [R0+0xec00] ;  /* 0x00ec0000001c783b */ /* 0x0004ac0000004200 */
[----:B------:R-:W-:Y:S01]  /*57d0*/  @P0 IADD3 R32, R240, -0x40, RZ ;  /* 0xffffffc0f0200810 */ /* 0x000fe20007ffe0ff */
[C---:B-1----:R-:W-:Y:S01]  /*57e0*/  HMMA.16816.F32.BF16 R4, R132.reuse, R136, R4 ;  /* 0x000000888404723c */ /* 0x042fe20000041804 */
[----:B------:R-:W3:Y:S04]  /*57f0*/  LDL R137, [R1+0x18] ;  /* 0x0000180001897983 */ /* 0x000ee80000100800 */
[----:B------:R-:W-:Y:S01]  /*5800*/  @P0 IMAD.WIDE R32, R32, R146, UR4 ;  /* 0x0000000420200e25 */ /* 0x000fe2000f8e0292 */
[----:B------:R-:W3:Y:S01]  /*5810*/  LDL R136, [R1+0x20] ;  /* 0x0000200001887983 */ /* 0x000ee20000100800 */
[----:B------:R-:W-:Y:S01]  /*5820*/  @UP2 UMOV UR4, UR31 ;  /* 0x0000001f00042c82 */ /* 0x000fe20008000000 */
[C---:B------:R-:W-:Y:S01]  /*5830*/  HMMA.16816.F32.BF16 R8, R132.reuse, R138, R8 ;  /* 0x0000008a8408723c */ /* 0x040fe20000041808 */
[----:B------:R-:W-:Y:S01]  /*5840*/  IMAD.MOV.U32 R146, RZ, RZ, c[0x0][0x1c0] ;  /* 0x00007000ff927624 */ /* 0x000fe200078e00ff */
[----:B----4-:R-:W4:Y:S01]  /*5850*/  @P0 LDG.E R145, [R32.64] ;  /* 0x0000002620910981 */ /* 0x010f22000c1e1900 */
[----:B------:R-:W-:Y:S02]  /*5860*/  @UP2 UMOV UR5, UR30 ;  /* 0x0000001e00052c82 */ /* 0x000fe40008000000 */
[----:B------:R-:W-:Y:S01]  /*5870*/  IMAD R146, R146, c[0x0][0x22c], RZ ;  /* 0x00008b0092927a24 */ /* 0x000fe200078e02ff */
[----:B------:R1:W5:Y:S01]  /*5880*/  @P0 LDG.E R252, [R32.64+0x20] ;  /* 0x0000202620fc0981 */ /* 0x000362000c1e1900 */
[----:B--2---:R-:W-:Y:S01]  /*5890*/  IMAD.MOV.U32 R0, RZ, RZ, c[0x0][0x1c0] ;  /* 0x00007000ff007624 */ /* 0x004fe200078e00ff */
[C---:B------:R-:W-:Y:S01]  /*58a0*/  HMMA.16816.F32.BF16 R12, R132.reuse, R140, R12 ;  /* 0x0000008c840c723c */ /* 0x040fe2000004180c */
[----:B------:R-:W-:Y:S01]  /*58b0*/  IMAD.MOV.U32 R138, RZ, RZ, c[0x0][0x1c0] ;  /* 0x00007000ff8a7624 */ /* 0x000fe200078e00ff */
[----:B------:R1:W5:Y:S02]  /*58c0*/  @P0 LDG.E R251, [R32.64+0x80] ;  /* 0x0000802620fb0981 */ /* 0x000364000c1e1900 */
[----:B------:R-:W-:Y:S02]  /*58d0*/  IMAD R0, R0, c[0x0][0x22c], RZ ;  /* 0x00008b0000007a24 */ /* 0x000fe400078e02ff */
[----:B------:R1:W5:Y:S01]  /*58e0*/  @P0 LDG.E R250, [R32.64+0xa0] ;  /* 0x0000a02620fa0981 */ /* 0x000362000c1e1900 */
[----:B------:R-:W-:Y:S01]  /*58f0*/  IMAD R146, R146, 0x28, RZ ;  /* 0x0000002892927824 */ /* 0x000fe200078e02ff */
[C---:B------:R-:W-:Y:S02]  /*5900*/  HMMA.16816.F32.BF16 R16, R132.reuse, R142, R16 ;  /* 0x0000008e8410723c */ /* 0x040fe40000041810 */
[----:B------:R2:W-:Y:S02]  /*5910*/  RED.E.ADD.F32.FTZ.RN.STRONG.GPU [R232.64], R4 ;  /* 0x00000004e800798e */ /* 0x0005e4000c10e7a6 */
[----:B------:R-:W-:Y:S02]  /*5920*/  IMAD R0, R0, 0x38, RZ ;  /* 0x0000003800007824 */ /* 0x000fe400078e02ff */
[----:B------:R-:W-:Y:S02]  /*5930*/  IMAD R138, R138, c[0x0][0x22c], RZ ;  /* 0x00008b008a8a7a24 */ /* 0x000fe400078e02ff */
[C---:B------:R-:W-:Y:S04]  /*5940*/  HMMA.16816.F32.BF16 R20, R132.reuse, R28, R20 ;  /* 0x0000001c8414723c */ /* 0x040fe80000041814 */
[----:B------:R-:W-:Y:S03]  /*5950*/  IMAD R138, R138, 0x30, RZ ;  /* 0x000000308a8a7824 */ /* 0x000fe600078e02ff */
[CC--:B------:R-:W-:Y:S01]  /*5960*/  LEA R28, P1, R144.reuse, R232.reuse, 0x2 ;  /* 0x000000e8901c7211 */ /* 0x0c0fe200078210ff */
[----:B------:R-:W-:Y:S04]  /*5970*/  HMMA.16816.F32.BF16 R24, R132, R30, R24 ;  /* 0x0000001e8418723c */ /* 0x000fe80000041818 */
[-C--:B------:R-:W-:Y:S03]  /*5980*/  LEA.HI.X.SX32 R29, R144, R233.reuse, 0x2, P1 ;  /* 0x000000e9901d7211 */ /* 0x080fe600008f16ff */
[CC--:B------:R-:W-:Y:S02]  /*5990*/  LEA R30, P2, R146.reuse, R232.reuse, 0x2 ;  /* 0x000000e8921e7211 */ /* 0x0c0fe400078410ff */
[----:B------:R1:W-:Y:S03]  /*59a0*/  RED.E.ADD.F32.FTZ.RN.STRONG.GPU [R28.64], R5 ;  /* 0x000000051c00798e */ /* 0x0003e6000c10e7a6 */
[-C--:B------:R-:W-:Y:S01]  /*59b0*/  LEA.HI.X.SX32 R31, R146, R233.reuse, 0x2, P2 ;  /* 0x000000e9921f7211 */ /* 0x080fe200010f16ff */
[----:B------:R-:W-:Y:S01]  /*59c0*/  IMAD.MOV.U32 R146, RZ, RZ, c[0x0][0x1c0] ;  /* 0x00007000ff927624 */ /* 0x000fe200078e00ff */
[-C--:B--2---:R-:W-:Y:S03]  /*59d0*/  LEA R4, P1, R148, R232.reuse, 0x2 ;  /* 0x000000e894047211 */ /* 0x084fe600078210ff */
[----:B------:R-:W-:Y:S04]  /*59e0*/  IMAD R146, R146, c[0x0][0x22c], RZ ;  /* 0x00008b0092927a24 */ /* 0x000fe800078e02ff */
[----:B------:R-:W-:Y:S01]  /*59f0*/  IMAD.SHL.U32 R146, R146, 0x10, RZ ;  /* 0x0000001092927824 */ /* 0x000fe200078e00ff */
[-C--:B-1----:R-:W-:Y:S01]  /*5a00*/  LEA.HI.X.SX32 R5, R148, R233.reuse, 0x2, P1 ;  /* 0x000000e994057211 */ /* 0x082fe200008f16ff */
[----:B------:R-:W-:Y:S04]  /*5a10*/  IMAD.MOV.U32 R148, RZ, RZ, c[0x0][0x1c0] ;  /* 0x00007000ff947624 */ /* 0x000fe800078e00ff */
[----:B------:R-:W-:Y:S04]  /*5a20*/  IMAD R148, R148, c[0x0][0x22c], RZ ;  /* 0x00008b0094947a24 */ /* 0x000fe800078e02ff */
[----:B------:R-:W-:Y:S05]  /*5a30*/  IMAD.SHL.U32 R148, R148, 0x10, RZ ;  /* 0x0000001094947824 */ /* 0x000fea00078e00ff */
[C---:B------:R-:W-:Y:S02]  /*5a40*/  IADD3 R140, R148.reuse, 0x20, RZ ;  /* 0x00000020948c7810 */ /* 0x040fe40007ffe0ff */
[----:B------:R-:W-:Y:S01]  /*5a50*/  IADD3 R139, R148, 0x20, RZ ;  /* 0x00000020948b7810 */ /* 0x000fe20007ffe0ff */
[----:B----4-:R1:W-:Y:S02]  /*5a60*/  @P0 STL [R1], R145 ;  /* 0x0000009101000387 */ /* 0x0103e40000100800 */
[----:B-1----:R-:W-:Y:S04]  /*5a70*/  IMAD.MOV.U32 R145, RZ, RZ, c[0x0][0x1c0] ;  /* 0x00007000ff917624 */ /* 0x002fe800078e00ff */
[----:B------:R-:W-:Y:S04]  /*5a80*/  IMAD R145, R145, c[0x0][0x22c], RZ ;  /* 0x00008b0091917a24 */ /* 0x000fe800078e02ff */
[----:B------:R-:W-:Y:S05]  /*5a90*/  IMAD.SHL.U32 R145, R145, 0x10, RZ ;  /* 0x0000001091917824 */ /* 0x000fea00078e00ff */
[CC--:B------:R-:W-:Y:S04]  /*5aa0*/  LEA R34, P0, R145.reuse, R232.reuse, 0x2 ;  /* 0x000000e891227211 */ /* 0x0c0fe800078010ff */
        /* <DEDUP_REMOVED lines=11> */
[C---:B------:R-:W-:Y:S04]  /*5b60*/  IMAD.IADD R139, R147.reuse, 0x1, R139 ;  /* 0x00000001938b7824 */ /* 0x040fe800078e028b */
[----:B------:R-:W-:Y:S01]  /*5b70*/  IMAD.IADD R139, R147, 0x1, R139 ;  /* 0x00000001938b7824 */ /* 0x000fe200078e028b */
[-C--:B-1----:R-:W-:Y:S02]  /*5b80*/  LEA R6, P1, R138, R232.reuse, 0x2 ;  /* 0x000000e88a067211 */ /* 0x082fe400078210ff */
[C---:B------:R-:W-:Y:S02]  /*5b90*/  IADD3 R35, R145.reuse, 0x40, RZ ;  /* 0x0000004091237810 */ /* 0x040fe40007ffe0ff */
[-C--:B--2---:R-:W-:Y:S02]  /*5ba0*/  LEA R4, P0, R0, R232.reuse, 0x2 ;  /* 0x000000e800047211 */ /* 0x084fe400078010ff */
[-C--:B------:R-:W-:Y:S01]  /*5bb0*/  LEA.HI.X.SX32 R7, R138, R233.reuse, 0x2, P1 ;  /* 0x000000e98a077211 */ /* 0x080fe200008f16ff */
[----:B------:R-:W-:Y:S01]  /*5bc0*/  IMAD.IADD R35, R144, 0x1, R35 ;  /* 0x0000000190237824 */ /* 0x000fe200078e0223 */
[----:B----4-:R-:W2:Y:S01]  /*5bd0*/  LDL R32, [R1+0x14] ;  /* 0x0000140001207983 */ /* 0x010ea20000100800 */
[-C--:B------:R-:W-:Y:S02]  /*5be0*/  LEA.HI.X.SX32 R5, R0, R233.reuse, 0x2, P0 ;  /* 0x000000e900057211 */ /* 0x080fe400000f16ff */
[----:B------:R-:W-:Y:S01]  /*5bf0*/  IADD3 R138, R146, 0x20, RZ ;  /* 0x00000020928a7810 */ /* 0x000fe20007ffe0ff */
[----:B------:R-:W4:Y:S01]  /*5c00*/  LDL R0, [R1+0x1c] ;  /* 0x00001c0001007983 */ /* 0x000f220000100800 */
[----:B------:R-:W-:Y:S01]  /*5c10*/  IMAD.MOV.U32 R146, RZ, RZ, c[0x0][0x1c0] ;  /* 0x00007000ff927624 */ /* 0x000fe200078e00ff */
[C---:B------:R-:W-:Y:S02]  /*5c20*/  IADD3 R34, R145.reuse, 0x40, RZ ;  /* 0x0000004091227810 */ /* 0x040fe40007ffe0ff */
[----:B------:R1:W-:Y:S01]  /*5c30*/  RED.E.ADD.F32.FTZ.RN.STRONG.GPU [R6.64], R10 ;  /* 0x0000000a0600798e */ /* 0x0003e2000c10e7a6 */
[-C--:B------:R-:W-:Y:S01]  /*5c40*/  LEA R8, P0, R138, R232.reuse, 0x2 ;  /* 0x000000e88a087211 */ /* 0x080fe200078010ff */
[----:B------:R-:W-:Y:S01]  /*5c50*/  IMAD R146, R146, c[0x0][0x22c], RZ ;  /* 0x00008b0092927a24 */ /* 0x000fe200078e02ff */
[----:B------:R-:W-:Y:S01]  /*5c60*/  IADD3 R33, R145, 0x40, RZ ;  /* 0x0000004091217810 */ /* 0x000fe20007ffe0ff */
[----:B------:R1:W-:Y:S01]  /*5c70*/  RED.E.ADD.F32.FTZ.RN.STRONG.GPU [R4.64], R11 ;  /* 0x0000000b0400798e */ /* 0x0003e2000c10e7a6 */
[-C--:B---3--:R-:W-:Y:S01]  /*5c80*/  LEA.HI.X.SX32 R9, R138, R233.reuse, 0x2, P0 ;  /* 0x000000e98a097211 */ /* 0x088fe200000f16ff */
[----:B------:R-:W-:Y:S02]  /*5c90*/  IMAD.SHL.U32 R146, R146, 0x10, RZ ;  /* 0x0000001092927824 */ /* 0x000fe400078e00ff */
[----:B------:R-:W-:Y:S01]  /*5ca0*/  RED.E.ADD.F32.FTZ.RN.STRONG.GPU [R232.64+0x80], R12 ;  /* 0x0000800ce800798e */ /* 0x000fe2000c10e7a6 */
[----:B------:R-:W-:Y:S02]  /*5cb0*/  IMAD.IADD R34, R144, 0x1, R34 ;  /* 0x0000000190227824 */ /* 0x000fe400078e0222 */
[C---:B------:R-:W-:Y:S01]  /*5cc0*/  IADD3 R138, R146.reuse, 0x20, RZ ;  /* 0x00000020928a7810 */ /* 0x040fe20007ffe0ff */
[----:B------:R-:W-:Y:S01]  /*5cd0*/  RED.E.ADD.F32.FTZ.RN.STRONG.GPU [R28.64+0x80], R13 ;  /* 0x0000800d1c00798e */ /* 0x000fe2000c10e7a6 */
[----:B------:R-:W-:Y:S01]  /*5ce0*/  IADD3 R132, R146, 0x40, RZ ;  /* 0x0000004092847810 */ /* 0x000fe20007ffe0ff */
[C---:B------:R-:W-:Y:S02]  /*5cf0*/  IMAD.IADD R33, R144.reuse, 0x1, R33 ;  /* 0x0000000190217824 */ /* 0x040fe400078e0221 */
[----:B------:R3:W-:Y:S01]  /*5d00*/  RED.E.ADD.F32.FTZ.RN.STRONG.GPU [R8.64], R14 ;  /* 0x0000000e0800798e */ /* 0x0007e2000c10e7a6 */
[C---:B------:R-:W-:Y:S02]  /*5d10*/  IMAD.IADD R138, R147.reuse, 0x1, R138 ;  /* 0x00000001938a7824 */ /* 0x040fe400078e028a */
[C---:B------:R-:W-:Y:S02]  /*5d20*/  IMAD.IADD R34, R144.reuse, 0x1, R34 ;  /* 0x0000000190227824 */ /* 0x040fe400078e0222 */
[C---:B------:R-:W-:Y:S02]  /*5d30*/  IMAD.IADD R138, R147.reuse, 0x1, R138 ;  /* 0x00000001938a7824 */ /* 0x040fe400078e028a */
[----:B------:R-:W-:Y:S02]  /*5d40*/  IMAD.IADD R33, R144, 0x1, R33 ;  /* 0x0000000190217824 */ /* 0x000fe400078e0221 */
[----:B------:R-:W-:Y:S01]  /*5d50*/  IMAD.IADD R138, R147, 0x1, R138 ;  /* 0x00000001938a7824 */ /* 0x000fe200078e028a */
[-C--:B-1----:R-:W-:Y:S01]  /*5d60*/  LEA R6, P1, R140, R232.reuse, 0x2 ;  /* 0x000000e88c067211 */ /* 0x082fe200078210ff */
[----:B------:R-:W-:Y:S03]  /*5d70*/  IMAD.IADD R33, R144, 0x1, R33 ;  /* 0x0000000190217824 */ /* 0x000fe600078e0221 */
[-C--:B------:R-:W-:Y:S02]  /*5d80*/  LEA R10, P2, R138, R232.reuse, 0x2 ;  /* 0x000000e88a0a7211 */ /* 0x080fe400078410ff */
[-C--:B------:R-:W-:Y:S02]  /*5d90*/  LEA.HI.X.SX32 R7, R140, R233.reuse, 0x2, P1 ;  /* 0x000000e98c077211 */ /* 0x080fe400008f16ff */
[CC--:B------:R-:W-:Y:S01]  /*5da0*/  LEA R4, P0, R139.reuse, R232.reuse, 0x2 ;  /* 0x000000e88b047211 */ /* 0x0c0fe200078010ff */
[----:B------:R-:W-:Y:S01]  /*5db0*/  LDSM.16.MT88.4 R140, [R3+0x1c00] ;  /* 0x001c0000038c783b */ /* 0x000fe20000004200 */
[-C--:B------:R-:W-:Y:S02]  /*5dc0*/  LEA.HI.X.SX32 R11, R138, R233.reuse, 0x2, P2 ;  /* 0x000000e98a0b7211 */ /* 0x080fe400010f16ff */
[-C--:B------:R-:W-:Y:S01]  /*5dd0*/  LEA.HI.X.SX32 R5, R139, R233.reuse, 0x2, P0 ;  /* 0x000000e98b057211 */ /* 0x080fe200000f16ff */
[----:B------:R1:W-:Y:S04]  /*5de0*/  RED.E.ADD.F32.FTZ.RN.STRONG.GPU [R6.64], R15 ;  /* 0x0000000f0600798e */ /* 0x0003e8000c10e7a6 */
[----:B------:R1:W-:Y:S01]  /*5df0*/  RED.E.ADD.F32.FTZ.RN.STRONG.GPU [R4.64], R16 ;  /* 0x000000100400798e */ /* 0x0003e2000c10e7a6 */
[CC--:B---3--:R-:W-:Y:S03]  /*5e00*/  LEA R8, P1, R137.reuse, R232.reuse, 0x2 ;  /* 0x000000e889087211 */ /* 0x0c8fe600078210ff */
[----:B------:R3:W-:Y:S01]  /*5e10*/  RED.E.ADD.F32.FTZ.RN.STRONG.GPU [R10.64], R17 ;  /* 0x000000110a00798e */ /* 0x0007e2000c10e7a6 */
[-C--:B------:R-:W-:Y:S05]  /*5e20*/  LEA.HI.X.SX32 R9, R137, R233.reuse, 0x2, P1 ;  /* 0x000000e989097211 */ /* 0x080fea00008f16ff */
[----:B------:R3:W-:Y:S01]  /*5e30*/  RED.E.ADD.F32.FTZ.RN.STRONG.GPU [R8.64], R18 ;  /* 0x000000120800798e */ /* 0x0007e2000c10e7a6 */
[CC--:B-1----:R-:W-:Y:S04]  /*5e40*/  LEA R6, P0, R136.reuse, R232.reuse, 0x2 ;  /* 0x000000e888067211 */ /* 0x0c2fe800078010ff */
[-C--:B------:R-:W-:Y:S02]  /*5e50*/  LEA.HI.X.SX32 R7, R136, R233.reuse, 0x2, P0 ;  /* 0x000000e988077211 */ /* 0x080fe400000f16ff */
[CC--:B------:R-:W-:Y:S01]  /*5e60*/  LEA R4, P1, R132.reuse, R232.reuse, 0x2 ;  /* 0x000000e884047211 */ /* 0x0c0fe200078210ff */
[----:B------:R-:W-:Y:S01]  /*5e70*/  LDSM.16.MT88.4 R136, [R2+0x12800] ;  /* 0x012800000288783b */ /* 0x000fe20000004200 */
[CC--:B------:R-:W-:Y:S02]  /*5e80*/  LEA R12, P0, R35.reuse, R232.reuse, 0x2 ;  /* 0x000000e8230c7211 */ /* 0x0c0fe400078010ff */
[-C--:B------:R-:W-:Y:S01]  /*5e90*/  LEA.HI.X.SX32 R5, R132, R233.reuse, 0x2, P1 ;  /* 0x000000e984057211 */ /* 0x080fe200008f16ff */
[----:B------:R2:W-:Y:S01]  /*5ea0*/  RED.E.ADD.F32.FTZ.RN.STRONG.GPU [R6.64], R19 ;  /* 0x000000130600798e */ /* 0x0005e2000c10e7a6 */
[CC--:B---3--:R-:W-:Y:S02]  /*5eb0*/  LEA R10, P3, R34.reuse, R232.reuse, 0x2 ;  /* 0x000000e8220a7211 */ /* 0x0c8fe400078610ff */
[-C--:B------:R-:W-:Y:S01]  /*5ec0*/  LEA.HI.X.SX32 R13, R35, R233.reuse, 0x2, P0 ;  /* 0x000000e9230d7211 */ /* 0x080fe200000f16ff */
[----:B------:R-:W-:Y:S01]  /*5ed0*/  RED.E.ADD.F32.FTZ.RN.STRONG.GPU [R232.64+0x100], R20 ;  /* 0x00010014e800798e */ /* 0x000fe2000c10e7a6 */
[CC--:B------:R-:W-:Y:S02]  /*5ee0*/  LEA R8, P2, R33.reuse, R232.reuse, 0x2 ;  /* 0x000000e821087211 */ /* 0x0c0fe400078410ff */
[-C--:B------:R-:W-:Y:S01]  /*5ef0*/  LEA.HI.X.SX32 R11, R34, R233.reuse, 0x2, P3 ;  /* 0x000000e9220b7211 */ /* 0x080fe200018f16ff */
[----:B------:R-:W-:Y:S01]  /*5f00*/  RED.E.ADD.F32.FTZ.RN.STRONG.GPU [R28.64+0x100], R21 ;  /* 0x000100151c00798e */ /* 0x000fe2000c10e7a6 */
[-C--:B------:R-:W-:Y:S03]  /*5f10*/  LEA.HI.X.SX32 R9, R33, R233.reuse, 0x2, P2 ;  /* 0x000000e921097211 */ /* 0x080fe600010f16ff */
[----:B------:R4:W-:Y:S04]  /*5f20*/  RED.E.ADD.F32.FTZ.RN.STRONG.GPU [R4.64], R22 ;  /* 0x000000160400798e */ /* 0x0009e8000c10e7a6 */
[----:B------:R-:W-:Y:S04]  /*5f30*/  RED.E.ADD.F32.FTZ.RN.STRONG.GPU [R12.64], R23 ;  /* 0x000000170c00798e */ /* 0x000fe8000c10e7a6 */
[----:B------:R-:W-:Y:S04]  /*5f40*/  RED.E.ADD.F32.FTZ.RN.STRONG.GPU [R10.64], R24 ;  /* 0x000000180a00798e */ /* 0x000fe8000c10e7a6 */
[----:B------:R-:W-:Y:S04]  /*5f50*/  RED.E.ADD.F32.FTZ.RN.STRONG.GPU [R8.64], R25 ;  /* 0x000000190800798e */ /* 0x000fe8000c10e7a6 */
[----:B------:R-:W-:Y:S04]  /*5f60*/  LDSM.16.MT88.4 R8, [R3] ;  /* 0x000000000308783b */ /* 0x000fe80000004200 */
[----:B------:R-:W-:Y:S04]  /*5f70*/  LDSM.16.MT88.4 R12, [R2+0x11000] ;  /* 0x01100000020c783b */ /* 0x000fe80000004200 */
[----:B------:R-:W-:Y:S04]  /*5f80*/  LDSM.16.MT88.4 R16, [R3+0x1000] ;  /* 0x001000000310783b */ /* 0x000fe80000004200 */
[----:B------:R-:W-:Y:S04]  /*5f90*/  LDSM.16.MT88.4 R20, [R3+0x2000] ;  /* 0x002000000314783b */ /* 0x000fe80000004200 */
[----:B------:R-:W-:Y:S04]  /*5fa0*/  LDSM.16.MT88.4 R28, [R2+0xf800] ;  /* 0x00f80000021c783b */ /* 0x000fe80000004200 */
[----:B------:R-:W-:Y:S01]  /*5fb0*/  LDSM.16.MT88.4 R132, [R3+0x1400] ;  /* 0x001400000384783b */ /* 0x000fe20000004200 */
[-C--:B--2---:R-:W-:Y:S02]  /*5fc0*/  LEA R6, P1, R32, R232.reuse, 0x2 ;  /* 0x000000e820067211 */ /* 0x084fe400078210ff */
[----:B----4-:R-:W-:Y:S02]  /*5fd0*/  LEA R4, P0, R0, R232, 0x2 ;  /* 0x000000e800047211 */ /* 0x010fe400078010ff */
[-C--:B------:R-:W-:Y:S02]  /*5fe0*/  LEA.HI.X.SX32 R7, R32, R233.reuse, 0x2, P1 ;  /* 0x000000e920077211 */ /* 0x080fe400008f16ff */
[----:B------:R-:W-:Y:S01]  /*5ff0*/  LEA.HI.X.SX32 R5, R0, R233, 0x2, P0 ;  /* 0x000000e900057211 */ /* 0x000fe200000f16ff */
[----:B------:R-:W-:Y:S01]  /*6000*/  LDSM.16.MT88.4 R32, [R2+0x11800] ;  /* 0x011800000220783b */ /* 0x000fe20000004200 */
[----:B------:R-:W-:Y:S01]  /*6010*/  PLOP3.LUT P0, PT, PT, PT, UP0, 0x80, 0x0 ;  /* 0x000000000000781c */ /* 0x000fe20003f0f008 */
[----:B------:R-:W-:Y:S01]  /*6020*/  @UP2 UIADD3 UR6, UP0, UR6, -0x100, URZ ;  /* 0xffffff0006062890 */ /* 0x000fe2000ff1e03f */
[----:B------:R-:W-:Y:S01]  /*6030*/  ISETP.LT.AND P1, PT, RZ, UR43, PT ;  /* 0x0000002bff007c0c */ /* 0x000fe2000bf21270 */
[----:B------:R-:W-:Y:S01]  /*6040*/  RED.E.ADD.F32.FTZ.RN.STRONG.GPU [R6.64], R26 ;  /* 0x0000001a0600798e */ /* 0x000fe2000c10e7a6 */
[C---:B------:R-:W-:Y:S01]  /*6050*/  IADD3 R0, R3.reuse, -0x3000, RZ ;  /* 0xffffd00003007810 */ /* 0x040fe20007ffe0ff */
[----:B------:R-:W-:Y:S02]  /*6060*/  @UP2 UIADD3.X UR7, UR7, -0x1, URZ, UP0, !UPT ;  /* 0xffffffff07072890 */ /* 0x000fe400087fe43f */
[----:B------:R-:W-:Y:S01]  /*6070*/  RED.E.ADD.F32.FTZ.RN.STRONG.GPU [R4.64], R27 ;  /* 0x0000001b0400798e */ /* 0x000fe2000c10e7a6 */
[----:B------:R-:W-:Y:S03]  /*6080*/  UMOV UR43, UR32 ;  /* 0x00000020002b7c82 */ /* 0x000fe60008000000 */
        /* <DEDUP_REMOVED lines=62> */
.L_x_490:
[----:B--23--:R-:W2:Y:S04]  /*6470*/  LDL R134, [R1+0x28] ;  /* 0x0000280001867983 */ /* 0x00cea80000100800 */
[----:B------:R-:W3:Y:S04]  /*6480*/  LDL R132, [R1+0x2c] ;  /* 0x00002c0001847983 */ /* 0x000ee80000100800 */
[----:B----4-:R-:W4:Y:S04]  /*6490*/  LDL.64 R136, [R1+0x48] ;  /* 0x0000480001887983 */ /* 0x010f280000100a00 */
[----:B------:R-:W4:Y:S01]  /*64a0*/  LDL R7, [R1+0x30] ;  /* 0x0000300001077983 */ /* 0x000f220000100800 */
[----:B------:R-:W-:Y:S01]  /*64b0*/  FMUL.FTZ R84, R84, c[0x0][0x2e0] ;  /* 0x0000b80054547a20 */ /* 0x000fe20000410000 */
[----:B------:R-:W-:Y:S01]  /*64c0*/  ULDC.64 UR6, c[0x0][0x3a0] ;  /* 0x0000e80000067ab9 */ /* 0x000fe20000000a00 */
[----:B------:R-:W-:Y:S01]  /*64d0*/  FMUL.FTZ R3, R85, c[0x0][0x2e0] ;  /* 0x0000b80055037a20 */ /* 0x000fe20000410000 */
[----:B------:R-:W-:Y:S01]  /*64e0*/  ULDC.64 UR4, c[0x0][0x3a8] ;  /* 0x0000ea0000047ab9 */ /* 0x000fe20000000a00 */
[----:B------:R-:W-:-:S02]  /*64f0*/  FMUL.FTZ R86, R86, c[0x0][0x2e0] ;  /* 0x0000b80056567a20 */ /* 0x000fc40000410000 */
[----:B------:R-:W-:Y:S02]  /*6500*/  FMUL.FTZ R0, R87, c[0x0][0x2e0] ;  /* 0x0000b80057007a20 */ /* 0x000fe40000410000 */
[----:B------:R-:W-:Y:S02]  /*6510*/  FMUL.FTZ R96, R96, c[0x0][0x2e0] ;  /* 0x0000b80060607a20 */ /* 0x000fe40000410000 */
[----:B-----5:R-:W-:Y:S02]  /*6520*/  FMUL.FTZ R9, R97, c[0x0][0x2e0] ;  /* 0x0000b80061097a20 */ /* 0x020fe40000410000 */
[----:B------:R-:W-:Y:S02]  /*6530*/  FMUL.FTZ R98, R98, c[0x0][0x2e0] ;  /* 0x0000b80062627a20 */ /* 0x000fe40000410000 */
[----:B------:R-:W-:Y:S01]  /*6540*/  FMUL.FTZ R8, R99, c[0x0][0x2e0] ;  /* 0x0000b80063087a20 */ /* 0x000fe20000410000 */
[----:B------:R-:W-:Y:S01]  /*6550*/  F2FP.BF16.PACK_AB R3, R3, R84 ;  /* 0x000000540303723e */ /* 0x000fe200000010ff */
[----:B------:R-:W-:Y:S01]  /*6560*/  BAR.SYNC.DEFER_BLOCKING 0x0 ;  /* 0x0000000000007b1d */ /* 0x000fe20000010000 */
        /* <DEDUP_REMOVED lines=13> */
[----:B------:R-:W-:Y:S02]  /*6640*/  FMUL.FTZ R34, R39, c[0x0][0x2dc] ;  /* 0x0000b70027227a20 */ /* 0x000fe40000410000 */
        /* <DEDUP_REMOVED lines=62> */
[----:B------:R-:W-:Y:S01]  /*6a30*/  FMUL.FTZ R32, R43, c[0x0][0x2dc] ;  /* 0x0000b7002b207a20 */ /* 0x000fe20000410000 */
[----:B------:R-:W-:Y:S01]  /*6a40*/  F2FP.BF16.PACK_AB R31, R31, R48 ;  /* 0x000000301f1f723e */ /* 0x000fe200000010ff */
[----:B------:R-:W-:Y:S02]  /*6a50*/  FMUL.FTZ R44, R44, c[0x0][0x2dc] ;  /* 0x0000b7002c2c7a20 */ /* 0x000fe40000410000 */
[----:B------:R-:W-:Y:S01]  /*6a60*/  FMUL.FTZ R29, R45, c[0x0][0x2dc] ;  /* 0x0000b7002d1d7a20 */ /* 0x000fe20000410000 */
[----:B------:R-:W-:Y:S01]  /*6a70*/  F2FP.BF16.PACK_AB R30, R30, R50 ;  /* 0x000000321e1e723e */ /* 0x000fe200000010ff */
[----:B------:R-:W-:Y:S01]  /*6a80*/  FMUL.FTZ R46, R46, c[0x0][0x2dc] ;  /* 0x0000b7002e2e7a20 */ /* 0x000fe20000410000 */
[----:B------:R-:W1:Y:S01]  /*6a90*/  S2R R43, SR_CTAID.Y ;  /* 0x00000000002b7919 */ /* 0x000e620000002600 */
        /* <DEDUP_REMOVED lines=15> */
[----:B-1----:R-:W-:Y:S01]  /*6b90*/  FMUL.FTZ R25, R57, c[0x0][0x2dc] ;  /* 0x0000b70039197a20 */ /* 0x002fe20000410000 */
        /* <DEDUP_REMOVED lines=14> */
[----:B------:R-:W1:Y:S01]  /*6c80*/  S2R R44, SR_CTAID.Z ;  /* 0x00000000002c7919 */ /* 0x000e620000002700 */
        /* <DEDUP_REMOVED lines=16> */
[----:B------:R-:W1:Y:S01]  /*6d90*/  S2R R45, SR_TID.X ;  /* 0x00000000002d7919 */ /* 0x000e620000002100 */
[----:B------:R-:W-:Y:S01]  /*6da0*/  FMUL.FTZ R78, R78, c[0x0][0x2dc] ;  /* 0x0000b7004e4e7a20 */ /* 0x000fe20000410000 */
[----:B------:R-:W-:Y:S01]  /*6db0*/  F2FP.BF16.PACK_AB R14, R14, R82 ;  /* 0x000000520e0e723e */ /* 0x000fe200000010ff */
[----:B------:R-:W-:Y:S01]  /*6dc0*/  FMUL.FTZ R36, R79, c[0x0][0x2dc] ;  /* 0x0000b7004f247a20 */ /* 0x000fe20000410000 */
[----:B------:R-:W-:Y:S01]  /*6dd0*/  F2FP.BF16.PACK_AB R17, R17, R72 ;  /* 0x000000481111723e */ /* 0x000fe200000010ff */
[----:B------:R-:W-:Y:S01]  /*6de0*/  UIMAD UR6, UR14, UR6, URZ ;  /* 0x000000060e0672a4 */ /* 0x000fe2000f8e023f */
[----:B------:R-:W-:-:S02]  /*6df0*/  MOV R6, UR15 ;  /* 0x0000000f00067c02 */ /* 0x000fc40008000f00 */
[----:B------:R-:W-:Y:S02]  /*6e00*/  F2FP.BF16.PACK_AB R16, R16, R74 ;  /* 0x0000004a1010723e */ /* 0x000fe400000010ff */
[----:B------:R-:W-:Y:S02]  /*6e10*/  F2FP.BF16.PACK_AB R37, R37, R76 ;  /* 0x0000004c2525723e */ /* 0x000fe400000010ff */
[----:B------:R-:W-:Y:S01]  /*6e20*/  F2FP.BF16.PACK_AB R36, R36, R78 ;  /* 0x0000004e2424723e */ /* 0x000fe200000010ff */
[----:B------:R-:W-:Y:S02]  /*6e30*/  UIMAD UR6, UR15, UR7, UR6 ;  /* 0x000000070f0672a4 */ /* 0x000fe4000f8e0206 */
[----:B------:R-:W-:-:S04]  /*6e40*/  UIMAD UR4, UR14, UR4, URZ ;  /* 0x000000040e0472a4 */ /* 0x000fc8000f8e023f */
[----:B------:R-:W-:Y:S01]  /*6e50*/  UIMAD UR4, UR15, UR5, UR4 ;  /* 0x000000050f0472a4 */ /* 0x000fe2000f8e0204 */
[----:B-1----:R-:W-:-:S04]  /*6e60*/  SHF.R.S32.HI R42, RZ, 0x1f, R45 ;  /* 0x0000001fff2a7819 */ /* 0x002fc8000001142d */
[----:B------:R-:W-:Y:S01]  /*6e70*/  LEA.HI R42, R42, R45, RZ, 0x2 ;  /* 0x0000002d2a2a7211 */ /* 0x000fe200078f10ff */
[----:B--2---:R-:W-:Y:S04]  /*6e80*/  STS [R134], R3 ;  /* 0x0000000386007388 */ /* 0x004fe80000000800 */
[----:B------:R1:W-:Y:S04]  /*6e90*/  STS [R134+0x200], R0 ;  /* 0x0002000086007388 */ /* 0x0003e80000000800 */
[----:B---3--:R-:W-:Y:S04]  /*6ea0*/  STS [R132], R9 ;  /* 0x0000000984007388 */ /* 0x008fe80000000800 */
[----:B------:R2:W-:Y:S04]  /*6eb0*/  STS [R132+0x200], R8 ;  /* 0x0002000884007388 */ /* 0x0005e80000000800 */
[----:B------:R-:W-:Y:S04]  /*6ec0*/  STS [R134+0x1000], R13 ;  /* 0x0010000d86007388 */ /* 0x000fe80000000800 */
[----:B------:R3:W-:Y:S04]  /*6ed0*/  STS [R134+0x1200], R12 ;  /* 0x0012000c86007388 */ /* 0x0007e80000000800 */
[----:B------:R-:W-:Y:S04]  /*6ee0*/  STS [R132+0x1000], R11 ;  /* 0x0010000b84007388 */ /* 0x000fe80000000800 */
[----:B------:R1:W-:Y:S04]  /*6ef0*/  STS [R132+0x1200], R10 ;  /* 0x0012000a84007388 */ /* 0x0003e80000000800 */
        /* <DEDUP_REMOVED lines=28> */
[----:B----4-:R-:W-:-:S03]  /*70c0*/  SHF.R.S32.HI R5, RZ, 0x1f, R136 ;  /* 0x0000001fff057819 */ /* 0x010fc60000011488 */
[----:B------:R-:W-:Y:S01]  /*70d0*/  STS [R134+0x9000], R25 ;  /* 0x0090001986007388 */ /* 0x000fe20000000800 */
[----:B------:R-:W-:-:S03]  /*70e0*/  MOV R4, R136 ;  /* 0x0000008800047202 */ /* 0x000fc60000000f00 */
[----:B------:R-:W-:Y:S01]  /*70f0*/  STS [R134+0x9200], R24 ;  /* 0x0092001886007388 */ /* 0x000fe20000000800 */
[----:B-1----:R-:W-:-:S03]  /*7100*/  MOV R0, UR15 ;  /* 0x0000000f00007c02 */ /* 0x002fc60008000f00 */
[----:B------:R-:W-:Y:S04]  /*7110*/  STS [R132+0x9000], R21 ;  /* 0x0090001584007388 */ /* 0x000fe80000000800 */
[----:B------:R-:W-:Y:S01]  /*7120*/  STS [R132+0x9200], R20 ;  /* 0x0092001484007388 */ /* 0x000fe20000000800 */
[----:B------:R-:W-:-:S03]  /*7130*/  MOV R133, R7 ;  /* 0x0000000700857202 */ /* 0x000fc60000000f00 */
[----:B------:R-:W-:Y:S01]  /*7140*/  STS [R134+0xa000], R19 ;  /* 0x00a0001386007388 */ /* 0x000fe20000000800 */
[----:B------:R-:W-:-:S03]  /*7150*/  IMAD.WIDE.U32 R6, R6, c[0x0][0x3a0], R4 ;  /* 0x0000e80006067a25 */ /* 0x000fc600078e0004 */
[----:B------:R-:W-:Y:S01]  /*7160*/  STS [R134+0xa200], R18 ;  /* 0x00a2001286007388 */ /* 0x000fe20000000800 */
[----:B------:R-:W-:-:S03]  /*7170*/  IMAD.WIDE.U32 R4, R0, c[0x0][0x3a8], R4 ;  /* 0x0000ea0000047a25 */ /* 0x000fc600078e0004 */
[----:B------:R-:W-:Y:S01]  /*7180*/  STS [R132+0xa000], R15 ;  /* 0x00a0000f84007388 */ /* 0x000fe20000000800 */
[----:B------:R-:W-:-:S03]  /*7190*/  SHF.R.S32.HI R0, RZ, 0x1f, R43 ;  /* 0x0000001fff007819 */ /* 0x000fc6000001142b */
[----:B------:R-:W-:Y:S04]  /*71a0*/  STS [R132+0xa200], R14 ;  /* 0x00a2000e84007388 */ /* 0x000fe80000000800 */
[----:B------:R-:W-:Y:S04]  /*71b0*/  STS [R134+0xb000], R17 ;  /* 0x00b0001186007388 */ /* 0x000fe80000000800 */
[----:B------:R-:W-:Y:S04]  /*71c0*/  STS [R134+0xb200], R16 ;  /* 0x00b2001086007388 */ /* 0x000fe80000000800 */
[----:B------:R-:W-:Y:S01]  /*71d0*/  STS [R132+0xb000], R37 ;  /* 0x00b0002584007388 */ /* 0x000fe20000000800 */
[----:B------:R-:W-:-:S03]  /*71e0*/  IADD3 R7, R7, UR6, RZ ;  /* 0x0000000607077c10 */ /* 0x000fc6000fffe0ff */
[----:B------:R-:W-:Y:S01]  /*71f0*/  STS [R132+0xb200], R36 ;  /* 0x00b2002484007388 */ /* 0x000fe20000000800 */
[C---:B--2---:R-:W-:Y:S02]  /*7200*/  IMAD R8, R0.reuse, c[0x0][0x388], RZ ;  /* 0x0000e20000087a24 */ /* 0x044fe400078e02ff */
[----:B------:R-:W-:Y:S02]  /*7210*/  IMAD R3, R0, c[0x0][0x390], RZ ;  /* 0x0000e40000037a24 */ /* 0x000fe400078e02ff */
[C---:B------:R-:W-:Y:S01]  /*7220*/  IMAD R0, R43.reuse, c[0x0][0x38c], R8 ;  /* 0x0000e3002b007a24 */ /* 0x040fe200078e0208 */
[----:B------:R-:W-:Y:S01]  /*7230*/  SHF.R.S32.HI R8, RZ, 0x1f, R44 ;  /* 0x0000001fff087819 */ /* 0x000fe2000001142c */
[----:B------:R-:W-:Y:S01]  /*7240*/  IMAD.WIDE.U32 R6, R43, c[0x0][0x388], R6 ;  /* 0x0000e2002b067a25 */ /* 0x000fe200078e0006 */
[----:B------:R-:W-:-:S04]  /*7250*/  IADD3 R5, R5, UR4, RZ ;  /* 0x0000000405057c10 */ /* 0x000fc8000fffe0ff */
[----:B------:R-:W-:Y:S01]  /*7260*/  IADD3 R7, R7, R0, RZ ;  /* 0x0000000007077210 */ /* 0x000fe20007ffe0ff */
[----:B------:R-:W-:Y:S02]  /*7270*/  IMAD R0, R8, c[0x0][0x3b8], RZ ;  /* 0x0000ee0008007a24 */ /* 0x000fe400078e02ff */
[C---:B------:R-:W-:Y:S02]  /*7280*/  IMAD R3, R43.reuse, c[0x0][0x394], R3 ;  /* 0x0000e5002b037a24 */ /* 0x040fe400078e0203 */
[----:B------:R-:W-:Y:S01]  /*7290*/  IMAD.WIDE.U32 R4, R43, c[0x0][0x390], R4 ;  /* 0x0000e4002b047a25 */ /* 0x000fe200078e0004 */
[----:B---3--:R-:W-:Y:S01]  /*72a0*/  SHF.L.U32 R12, R133, 0x1, RZ ;  /* 0x00000001850c7819 */ /* 0x008fe200000006ff */
[----:B------:R-:W-:Y:S02]  /*72b0*/  BAR.SYNC.DEFER_BLOCKING 0x0 ;  /* 0x0000000000007b1d */ /* 0x000fe40000010000 */
[C---:B------:R-:W-:Y:S02]  /*72c0*/  IMAD R0, R44.reuse, c[0x0][0x3bc], R0 ;  /* 0x0000ef002c007a24 */ /* 0x040fe400078e0200 */
[----:B------:R-:W-:Y:S01]  /*72d0*/  IMAD.WIDE.U32 R6, R44, c[0x0][0x3b8], R6 ;  /* 0x0000ee002c067a25 */ /* 0x000fe200078e0006 */
[----:B------:R-:W-:-:S03]  /*72e0*/  IADD3 R5, R5, R3, RZ ;  /* 0x0000000305057210 */ /* 0x000fc60007ffe0ff */
[----:B------:R-:W-:Y:S01]  /*72f0*/  IMAD R3, R8, c[0x0][0x3c0], RZ ;  /* 0x0000f00008037a24 */ /* 0x000fe200078e02ff */
[----:B------:R-:W-:Y:S01]  /*7300*/  IADD3 R7, R7, R0, RZ ;  /* 0x0000000007077210 */ /* 0x000fe20007ffe0ff */
[----:B------:R-:W-:Y:S01]  /*7310*/  IMAD.WIDE.U32 R4, R44, c[0x0][0x3c0], R4 ;  /* 0x0000f0002c047a25 */ /* 0x000fe200078e0004 */
[----:B------:R-:W-:-:S03]  /*7320*/  SHF.R.S32.HI R0, RZ, 0x2, R42 ;  /* 0x00000002ff007819 */ /* 0x000fc6000001142a */
[----:B------:R-:W-:Y:S01]  /*7330*/  IMAD R3, R44, c[0x0][0x3c4], R3 ;  /* 0x0000f1002c037a24 */ /* 0x000fe200078e0203 */
[----:B------:R-:W-:Y:S01]  /*7340*/  SHF.R.S32.HI R8, RZ, 0x1f, R0 ;  /* 0x0000001fff087819 */ /* 0x000fe20000011400 */
[----:B------:R-:W1:Y:S04]  /*7350*/  LDS.128 R56, [R12+0x9000] ;  /* 0x009000000c387984 */ /* 0x000e680000000c00 */
[----:B------:R-:W2:Y:S04]  /*7360*/  LDS.128 R48, [R12+0xb000] ;  /* 0x00b000000c307984 */ /* 0x000ea80000000c00 */
[----:B------:R-:W3:Y:S04]  /*7370*/  LDS.128 R40, [R12+0xd000] ;  /* 0x00d000000c287984 */ /* 0x000ee80000000c00 */
        /* <DEDUP_REMOVED lines=8> */
[----:B------:R-:W1:Y:S01]  /*7400*/  LDS.128 R12, [R12+0x14000] ;  /* 0x014000000c0c7984 */ /* 0x000e620000000c00 */
[----:B------:R-:W-:Y:S01]  /*7410*/  IADD3 R5, R5, R3, RZ ;  /* 0x0000000305057210 */ /* 0x000fe20007ffe0ff */
[----:B------:R-:W-:-:S02]  /*7420*/  IMAD R3, R8, c[0x0][0x3a0], RZ ;  /* 0x0000e80008037a24 */ /* 0x000fc400078e02ff */
[----:B------:R-:W-:Y:S02]  /*7430*/  IMAD R8, R8, c[0x0][0x3a8], RZ ;  /* 0x0000ea0008087a24 */ /* 0x000fe400078e02ff */
[C---:B------:R-:W-:Y:S02]  /*7440*/  IMAD R60, R0.reuse, c[0x0][0x3a4], R3 ;  /* 0x0000e900003c7a24 */ /* 0x040fe400078e0203 */
[C---:B------:R-:W-:Y:S02]  /*7450*/  IMAD R3, R0.reuse, c[0x0][0x3ac], R8 ;  /* 0x0000eb0000037a24 */ /* 0x040fe400078e0208 */
[----:B------:R-:W-:-:S04]  /*7460*/  IMAD.WIDE.U32 R10, R0, c[0x0][0x3a0], R6 ;  /* 0x0000e800000a7a25 */ /* 0x000fc800078e0006 */
[----:B------:R-:W-:Y:S01]  /*7470*/  IMAD.WIDE.U32 R8, R0, c[0x0][0x3a8], R4 ;  /* 0x0000ea0000087a25 */ /* 0x000fe200078e0004 */
[----:B------:R-:W-:Y:S02]  /*7480*/  IADD3 R5, R11, R60, RZ ;  /* 0x0000003c0b057210 */ /* 0x000fe40007ffe0ff */
[----:B------:R-:W-:Y:S02]  /*7490*/  LEA R6, P1, R10, c[0x0][0x340], 0x1 ;  /* 0x0000d0000a067a11 */ /* 0x000fe400078208ff */
[----:B------:R-:W-:Y:S02]  /*74a0*/  IADD3 R0, R9, R3, RZ ;  /* 0x0000000309007210 */ /* 0x000fe40007ffe0ff */
[----:B------:R-:W-:Y:S02]  /*74b0*/  LEA R4, P0, R8, c[0x0][0x348], 0x1 ;  /* 0x0000d20008047a11 */ /* 0x000fe400078008ff */
[----:B------:R-:W-:Y:S02]  /*74c0*/  LEA.HI.X R7, R10, c[0x0][0x344], R5, 0x1, P1 ;  /* 0x0000d1000a077a11 */ /* 0x000fe400008f0c05 */
[----:B------:R-:W-:-:S02]  /*74d0*/  MOV R3, c[0x0][0x3a0] ;  /* 0x0000e80000037a02 */ /* 0x000fc40000000f00 */
[----:B------:R-:W-:Y:S02]  /*74e0*/  LEA.HI.X R5, R8, c[0x0][0x34c], R0, 0x1, P0 ;  /* 0x0000d30008057a11 */ /* 0x000fe400000f0c00 */
[----:B------:R-:W-:Y:S02]  /*74f0*/  MOV R0, c[0x0][0x3a8] ;  /* 0x0000ea0000007a02 */ /* 0x000fe40000000f00 */
[----:B------:R-:W-:Y:S02]  /*7500*/  MOV R11, c[0x0][0x3a4] ;  /* 0x0000e900000b7a02 */ /* 0x000fe40000000f00 */
[----:B------:R-:W-:Y:S02]  /*7510*/  LEA R10, P1, R3, R6, 0x7 ;  /* 0x00000006030a7211 */ /* 0x000fe400078238ff */
[----:B------:R-:W-:Y:S02]  /*7520*/  MOV R9, c[0x0][0x3ac] ;  /* 0x0000eb0000097a02 */ /* 0x000fe40000000f00 */
[----:B------:R-:W-:-:S02]  /*7530*/  LEA R8, P0, R0, R4, 0x7 ;  /* 0x0000000400087211 */ /* 0x000fc400078038ff */
[----:B------:R-:W-:Y:S02]  /*7540*/  LEA.HI.X R11, R3, R7, R11, 0x7, P1 ;  /* 0x00000007030b7211 */ /* 0x000fe400008f3c0b */
[----:B------:R-:W-:Y:S01]  /*7550*/  LEA.HI.X R9, R0, R5, R9, 0x7, P0 ;  /* 0x0000000500097211 */ /* 0x000fe200000f3c09 */
[----:B-1----:R1:W-:Y:S04]  /*7560*/  STG.E.128 [R6.64], R56 ;  /* 0x0000003806007986 */ /* 0x0023e8000c101d26 */
[----:B--2---:R1:W-:Y:S04]  /*7570*/  STG.E.128 [R6.64+0x40], R48 ;  /* 0x0000403006007986 */ /* 0x0043e8000c101d26 */
[----:B---3--:R1:W-:Y:S04]  /*7580*/  STG.E.128 [R6.64+0x80], R40 ;  /* 0x0000802806007986 */ /* 0x0083e8000c101d26 */
[----:B----4-:R1:W-:Y:S04]  /*7590*/  STG.E.128 [R10.64], R52 ;  /* 0x000000340a007986 */ /* 0x0103e8000c101d26 */
        /* <DEDUP_REMOVED lines=8> */
.L_x_487:
        /* <DEDUP_REMOVED lines=11> */
.L_x_494:
[----:B------:R-:W-:Y:S05]  /*76d0*/  EXIT ;  /* 0x000000000000794d */ /* 0x000fea0003800000 */
.L_x_496:
        /* <DEDUP_REMOVED lines=10> */
.L_x_1288:


//--------------------- .text._ZN5flash44flash_bwd_dq_dk_dv_loop_seqk_parallel_kernelI23Flash_bwd_kernel_traitsILi96ELi64ELi128ELi8ELi2ELi4ELi4ELb1ELb0EN7cutlass10bfloat16_tE19Flash_kernel_traitsILi96ELi64ELi128ELi8ES3_EELb0ELb0ELb0ELb0ELb1ELb1ELb1EEEvNS_16Flash_bwd_paramsE --------------------------
	.section	.text._ZN5flash44flash_bwd_dq_dk_dv_loop_seqk_parallel_kernelI23Flash_bwd_kernel_traitsILi96ELi64ELi128ELi8ELi2ELi4ELi4ELb1ELb0EN7cutlass10bfloat16_tE19Flash_kernel_traitsILi96ELi64ELi128ELi8ES3_EELb0ELb0ELb0ELb0ELb1ELb1ELb1EEEvNS_16Flash_bwd_paramsE,"ax",@progbits
	.sectioninfo	@"SHI_REGISTERS=255"
	.align	128
        .global         _ZN5flash44flash_bwd_dq_dk_dv_loop_seqk_parallel_kernelI23Flash_bwd_kernel_traitsILi96ELi64ELi128ELi8ELi2ELi4ELi4ELb1ELb0EN7cutlass10bfloat16_tE19Flash_kernel_traitsILi96ELi64ELi128ELi8ES3_EELb0ELb0ELb0ELb0ELb1ELb1ELb1EEEvNS_16Flash_bwd_paramsE
        .type           _ZN5flash44flash_bwd_dq_dk_dv_loop_seqk_parallel_kernelI23Flash_bwd_kernel_traitsILi96ELi64ELi128ELi8ELi2ELi4ELi4ELb1ELb0EN7cutlass10bfloat16_tE19Flash_kernel_traitsILi96ELi64ELi128ELi8ES3_EELb0ELb0ELb0ELb0ELb1ELb1ELb1EEEvNS_16Flash_bwd_paramsE,@function
        .size           _ZN5flash44flash_bwd_dq_dk_dv_loop_seqk_parallel_kernelI23Flash_bwd_kernel_traitsILi96ELi64ELi128ELi8ELi2ELi4ELi4ELb1ELb0EN7cutlass10bfloat16_tE19Flash_kernel_traitsILi96ELi64ELi128ELi8ES3_EELb0ELb0ELb0ELb0ELb1ELb1ELb1EEEvNS_16Flash_bwd_paramsE,(.L_x_1289 - _ZN5flash44flash_bwd_dq_dk_dv_loop_seqk_parallel_kernelI23Flash_bwd_kernel_traitsILi96ELi64ELi128ELi8ELi2ELi4ELi4ELb1ELb0EN7cutlass10bfloat16_tE19Flash_kernel_traitsILi96ELi64ELi128ELi8ES3_EELb0ELb0ELb0ELb0ELb1ELb1ELb1EEEvNS_16Flash_bwd_paramsE)
        .other          _ZN5flash44flash_bwd_dq_dk_dv_loop_seqk_parallel_kernelI23Flash_bwd_kernel_traitsILi96ELi64ELi128ELi8ELi2ELi4ELi4ELb1ELb0EN7cutlass10bfloat16_tE19Flash_kernel_traitsILi96ELi64ELi128ELi8ES3_EELb0ELb0ELb0ELb0ELb1ELb1ELb1EEEvNS_16Flash_bwd_paramsE,@"STO_CUDA_ENTRY STV_DEFAULT"
_ZN5flash44flash_bwd_dq_dk_dv_loop_seqk_parallel_kernelI23Flash_bwd_kernel_traitsILi96ELi64ELi128ELi8ELi2ELi4ELi4ELb1ELb0EN7cutlass10bfloat16_tE19Flash_kernel_traitsILi96ELi64ELi128ELi8ES3_EELb0ELb0ELb0ELb0ELb1ELb1ELb1EEEvNS_16Flash_bwd_paramsE:
.text._ZN5flash44flash_bwd_dq_dk_dv_loop_seqk_parallel_kernelI23Flash_bwd_kernel_traitsILi96ELi64ELi128ELi8ELi2ELi4ELi4ELb1ELb0EN7cutlass10bfloat16_tE19Flash_kernel_traitsILi96ELi64ELi128ELi8ES3_EELb0ELb0ELb0ELb0ELb1ELb1ELb1EEEvNS_16Flash_bwd_paramsE:
        /* <DEDUP_REMOVED lines=44> */
[----:B------:R-:W-:Y:S01]  /*02c0*/  UIMAD UR15, UR4, UR15, URZ ;  /* 0x0000000f040f72a4 */ /* 0x000fe2000f8e023f */
[----:B------:R-:W-:Y:S01]  /*02d0*/  LEA.HI R4, R4, R0, RZ, 0x1 ;  /* 0x0000000004047211 */ /* 0x000fe200078f08ff */
[----:B------:R-:W-:Y:S01]  /*02e0*/  USHF.R.S32.HI UR16, URZ, 0x1f, UR17 ;  /* 0x0000001f3f107899 */ /* 0x000fe20008011411 */
[----:B------:R-:W-:Y:S01]  /*02f0*/  SHF.R.S32.HI R2, RZ, 0x2, R9 ;  /* 0x00000002ff027819 */ /* 0x000fe20000011409 */
[----:B------:R-:W-:Y:S01]  /*0300*/  IMAD.IADD R8, R10, 0x1, -R5 ;  /* 0x000000010a087824 */ /* 0x000fe200078e0a05 */
[----:B------:R-:W-:Y:S01]  /*0310*/  SHF.R.S32.HI R6, RZ, 0x1f, R9 ;  /* 0x0000001fff067819 */ /* 0x000fe20000011409 */
[----:B------:R-:W-:Y:S01]  /*0320*/  UMOV UR14, 0xffffd000 ;  /* 0xffffd000000e7882 */ /* 0x000fe20000000000 */
[----:B------:R-:W-:-:S02]  /*0330*/  LOP3.LUT R7, R9, 0xfffffffc, RZ, 0xc0, !PT ;  /* 0xfffffffc09077812 */ /* 0x000fc400078ec0ff */
[----:B------:R-:W-:Y:S02]  /*0340*/  LOP3.LUT R5, R4, 0xfffffffe, RZ, 0xc0, !PT ;  /* 0xfffffffe04057812 */ /* 0x000fe400078ec0ff */
        /* <DEDUP_REMOVED lines=15> */
[-C--:B------:R-:W-:Y:S01]  /*0440*/  LEA.HI R3, R3, R0.reuse, RZ, 0x1 ;  /* 0x0000000003037211 */ /* 0x080fe200078f08ff */
[----:B------:R1:W-:Y:S01]  /*0450*/  STL [R1+0x40], R16 ;  /* 0x0000401001007387 */ /* 0x0003e20000100800 */
[----:B------:R-:W-:-:S02]  /*0460*/  LEA.HI R2, R5, R0, RZ, 0x2 ;  /* 0x0000000005027211 */ /* 0x000fc400078f10ff */
        /* <DEDUP_REMOVED lines=12> */
[----:B------:R-:W-:Y:S02]  /*0530*/  LOP3.LUT R2, R6, 0x3fffffe, RZ, 0xc0, !PT ;  /* 0x03fffffe06027812 */ /* 0x000fe400078ec0ff */
[----:B------:R-:W-:Y:S02]  /*0540*/  SHF.R.S32.HI R12, RZ, 0x1f, R8 ;  /* 0x0000001fff0c7819 */ /* 0x000fe40000011408 */
[----:B------:R-:W-:Y:S01]  /*0550*/  SHF.R.U32.HI R5, RZ, 0x3, R0 ;  /* 0x00000003ff057819 */ /* 0x000fe20000011600 */
[----:B------:R-:W-:Y:S01]  /*0560*/  IMAD.IADD R2, R11, 0x1, -R2 ;  /* 0x000000010b027824 */ /* 0x000fe200078e0a02 */
[----:B------:R-:W-:Y:S01]  /*0570*/  LOP3.LUT R3, R0, 0x18, R16, 0xf8, !PT ;  /* 0x0000001800037812 */ /* 0x000fe200078ef810 */
[----:B------:R-:W-:Y:S01]  /*0580*/  IMAD R0, R14, 0x4, R15 ;  /* 0x000000040e007824 */ /* 0x000fe200078e020f */
[-C--:B------:R-:W-:Y:S02]  /*0590*/  LEA.HI R12, R12, R8.reuse, RZ, 0x3 ;  /* 0x000000080c0c7211 */ /* 0x080fe400078f18ff */
[----:B------:R-:W-:Y:S01]  /*05a0*/  LEA.HI R4, R8, R8, RZ, 0x1 ;  /* 0x0000000808047211 */ /* 0x000fe200078f08ff */
[----:B------:R-:W-:Y:S01]  /*05b0*/  IMAD R19, R0, 0x8, R2 ;  /* 0x0000000800137824 */ /* 0x000fe200078e0202 */
[----:B------:R-:W-:-:S02]  /*05c0*/  LOP3.LUT R0, R12, 0xfffffff8, RZ, 0xc0, !PT ;  /* 0xfffffff80c007812 */ /* 0x000fc400078ec0ff */
[----:B------:R-:W-:Y:S02]  /*05d0*/  LOP3.LUT R5, R3, R5, RZ, 0x3c, !PT ;  /* 0x0000000503057212 */ /* 0x000fe400078e3cff */
[----:B------:R-:W-:Y:S01]  /*05e0*/  LOP3.LUT R2, R9, 0x1, RZ, 0xc0, !PT ;  /* 0x0000000109027812 */ /* 0x000fe200078ec0ff */
[----:B-1----:R-:W-:Y:S01]  /*05f0*/  IMAD.IADD R16, R8, 0x1, -R0 ;  /* 0x0000000108107824 */ /* 0x002fe200078e0a00 */
[----:B------:R-:W-:Y:S01]  /*0600*/  LOP3.LUT R3, R4, 0x7fffffe, RZ, 0xc0, !PT ;  /* 0x07fffffe04037812 */ /* 0x000fe200078ec0ff */
[----:B------:R-:W-:Y:S01]  /*0610*/  IMAD.U32 R5, R7, 0x20, R5 ;  /* 0x0000002007057824 */ /* 0x000fe200078e0005 */
[----:B------:R-:W-:Y:S02]  /*0620*/  SHF.R.S32.HI R0, RZ, 0x1, R6 ;  /* 0x00000001ff007819 */ /* 0x000fe40000011406 */
[----:B------:R-:W-:Y:S01]  /*0630*/  ISETP.NE.U32.AND P5, PT, R2, 0x1, PT ;  /* 0x000000010200780c */ /* 0x000fe20003fa5070 */
[----:B------:R-:W-:Y:S01]  /*0640*/  IMAD.SHL.U32 R2, R11, 0x40, RZ ;  /* 0x000000400b027824 */ /* 0x000fe200078e00ff */
[----:B------:R-:W-:Y:S01]  /*0650*/  LOP3.LUT P6, RZ, R0, 0x2, RZ, 0xc0, !PT ;  /* 0x0000000200ff7812 */ /* 0x000fe200078cc0ff */
[----:B------:R-:W-:Y:S01]  /*0660*/  IMAD.IADD R17, R8, 0x1, -R3 ;  /* 0x0000000108117824 */ /* 0x000fe200078e0a03 */
[----:B------:R1:W-:Y:S01]  /*0670*/  STL [R1+0x28], R5 ;  /* 0x0000280501007387 */ /* 0x0003e20000100800 */
[----:B------:R-:W-:Y:S01]  /*0680*/  IMAD.SHL.U32 R3, R0, 0x40, RZ ;  /* 0x0000004000037824 */ /* 0x000fe200078e00ff */
[--C-:B------:R-:W-:Y:S01]  /*0690*/  SHF.R.S32.HI R6, RZ, 0x1, R4.reuse ;  /* 0x00000001ff067819 */ /* 0x100fe20000011404 */
[----:B------:R-:W-:Y:S01]  /*06a0*/  IMAD.SHL.U32 R0, R10, 0x10, RZ ;  /* 0x000000100a007824 */ /* 0x000fe200078e00ff */
[----:B------:R-:W-:-:S02]  /*06b0*/  SHF.R.S32.HI R4, RZ, 0x1f, R4 ;  /* 0x0000001fff047819 */ /* 0x000fc40000011404 */
[C---:B------:R-:W-:Y:S02]  /*06c0*/  LEA.HI R8, R9.reuse, R9, RZ, 0x1 ;  /* 0x0000000909087211 */ /* 0x040fe400078f08ff */
[----:B------:R-:W-:Y:S02]  /*06d0*/  LEA.HI R4, R4, R6, RZ, 0x2 ;  /* 0x0000000604047211 */ /* 0x000fe400078f10ff */
[----:B------:R-:W-:Y:S02]  /*06e0*/  LOP3.LUT P4, RZ, R9, 0x2, RZ, 0xc0, !PT ;  /* 0x0000000209ff7812 */ /* 0x000fe4000788c0ff */
[----:B------:R-:W-:Y:S02]  /*06f0*/  LOP3.LUT R4, R4, 0xfffffffc, RZ, 0xc0, !PT ;  /* 0xfffffffc04047812 */ /* 0x000fe400078ec0ff */
[----:B------:R-:W-:Y:S02]  /*0700*/  SEL R221, R230, 0xffffffe0, !P6 ;  /* 0xffffffe0e6dd7807 */ /* 0x000fe40007000000 */
[----:B------:R-:W-:Y:S01]  /*0710*/  SEL R240, R240, 0x10, !P5 ;  /* 0x00000010f0f07807 */ /* 0x000fe20006800000 */
[----:B------:R-:W-:-:S02]  /*0720*/  IMAD.IADD R11, R6, 0x1, -R4 ;  /* 0x00000001060b7824 */ /* 0x000fc400078e0a04 */
[----:B------:R-:W-:Y:S01]  /*0730*/  IMAD.SHL.U32 R4, R14, 0x20, RZ ;  /* 0x000000200e047824 */ /* 0x000fe200078e00ff */
[----:B-1----:R-:W-:Y:S02]  /*0740*/  LOP3.LUT R5, R2, 0x1c0, RZ, 0xc0, !PT ;  /* 0x000001c002057812 */ /* 0x002fe400078ec0ff */
[----:B------:R-:W-:Y:S02]  /*0750*/  LOP3.LUT R2, R3, 0xc0, RZ, 0xc0, !PT ;  /* 0x000000c003027812 */ /* 0x000fe400078ec0ff */
[----:B------:R-:W-:Y:S02]  /*0760*/  LOP3.LUT R0, R5, 0x30, R0, 0xf8, !PT ;  /* 0x0000003005007812 */ /* 0x000fe400078ef800 */
[--C-:B------:R-:W-:Y:S02]  /*0770*/  LOP3.LUT R3, R2, 0x8, R13.reuse, 0xf8, !PT ;  /* 0x0000000802037812 */ /* 0x100fe400078ef80d */
[----:B------:R-:W-:Y:S02]  /*0780*/  LOP3.LUT R7, R0, 0x8, R13, 0xf8, !PT ;  /* 0x0000000800077812 */ /* 0x000fe400078ef80d */
[----:B------:R-:W-:-:S02]  /*0790*/  LOP3.LUT R0, R8, 0x3fffffe, RZ, 0xc0, !PT ;  /* 0x03fffffe08007812 */ /* 0x000fc400078ec0ff */
[----:B------:R-:W-:-:S03]  /*07a0*/  SHF.R.U32.HI R2, RZ, 0x3, R2 ;  /* 0x00000003ff027819 */ /* 0x000fc60000011602 */
[----:B------:R-:W-:Y:S01]  /*07b0*/  IMAD.IADD R6, R9, 0x1, -R0 ;  /* 0x0000000109067824 */ /* 0x000fe200078e0a00 */
[----:B------:R-:W-:Y:S01]  /*07c0*/  LOP3.LUT R222, R3, R2, RZ, 0x3c, !PT ;  /* 0x0000000203de7212 */ /* 0x000fe200078e3cff */
[----:B------:R-:W-:Y:S01]  /*07d0*/  IMAD.SHL.U32 R0, R9, 0x40, RZ ;  /* 0x0000004009007824 */ /* 0x000fe200078e00ff */
[----:B------:R-:W-:Y:S01]  /*07e0*/  SHF.R.U32.HI R3, RZ, 0x3, R5 ;  /* 0x00000003ff037819 */ /* 0x000fe20000011605 */
[----:B------:R-:W-:Y:S01]  /*07f0*/  IMAD.SHL.U32 R5, R18, 0x2, RZ ;  /* 0x0000000212057824 */ /* 0x000fe200078e00ff */
[----:B------:R-:W-:Y:S01]  /*0800*/  SHF.R.S32.HI R2, RZ, 0x3, R12 ;  /* 0x00000003ff027819 */ /* 0x000fe2000001140c */
[----:B------:R-:W-:Y:S01]  /*0810*/  IMAD.U32 R222, R19, 0x20, R222 ;  /* 0x0000002013de7824 */ /* 0x000fe200078e00de */
[----:B------:R-:W-:Y:S02]  /*0820*/  LOP3.LUT R0, R0, 0x1c0, RZ, 0xc0, !PT ;  /* 0x000001c000007812 */ /* 0x000fe400078ec0ff */
[----:B------:R-:W-:Y:S01]  /*0830*/  LOP3.LUT R9, R7, R3, RZ, 0x3c, !PT ;  /* 0x0000000307097212 */ /* 0x000fe200078e3cff */
[----:B------:R-:W-:Y:S01]  /*0840*/  IMAD R225, R10, 0x2, R2 ;  /* 0x000000020ae17824 */ /* 0x000fe200078e0202 */
[----:B------:R-:W-:Y:S01]  /*0850*/  LOP3.LUT R4, R0, 0x20, R4, 0xf8, !PT ;  /* 0x0000002000047812 */ /* 0x000fe200078ef804 */
[----:B------:R-:W-:Y:S01]  /*0860*/  IMAD R17, R2, 0x8, R17 ;  /* 0x0000000802117824 */ /* 0x000fe200078e0211 */
        /* <DEDUP_REMOVED lines=13> */
[----:B------:R-:W-:Y:S01]  /*0940*/  IMAD.SHL.U32 R4, R15, 0x10, RZ ;  /* 0x000000100f047824 */ /* 0x000fe200078e00ff */
        /* <DEDUP_REMOVED lines=53> */
.L_x_505:
        /* <DEDUP_REMOVED lines=42> */
[----:B------:R-:W-:-:S02]  /*0f40*/  UISETP.NE.AND UP0, UPT, UR33, URZ, UPT ;  /* 0x0000003f2100728c */ /* 0x000fc4000bf05270 */
[----:B------:R-:W-:Y:S02]  /*0f50*/  USHF.R.S32.HI UR42, URZ, 0x1f, UR32 ;  /* 0x0000001f3f2a7899 */ /* 0x000fe40008011420 */
[----:B------:R-:W-:Y:S02]  /*0f60*/  ULDC.64 UR4, c[0x0][0x240] ;  /* 0x0000900000047ab9 */ /* 0x000fe40000000a00 */
[----:B------:R-:W-:Y:S02]  /*0f70*/  ULEA.HI UR42, UR42, UR32, URZ, 0x6 ;  /* 0x000000202a2a7291 */ /* 0x000fe4000f8f303f */
[----:B------:R-:W-:Y:S01]  /*0f80*/  UISETP.NE.U32.AND UP1, UPT, URZ, UR4, UPT ;  /* 0x000000043f00728c */ /* 0x000fe2000bf25070 */
[----:B---3--:R-:W3:Y:S01]  /*0f90*/  MUFU.RCP R4, R4 ;  /* 0x0000000400047308 */ /* 0x008ee20000001000 */
[----:B------:R-:W-:Y:S02]  /*0fa0*/  ULDC UR41, c[0x0][0x22c] ;  /* 0x00008b0000297ab9 */ /* 0x000fe40000000800 */
[----:B------:R-:W-:Y:S01]  /*0fb0*/  UISETP.NE.AND.EX UP1, UPT, URZ, UR5, UPT, UP1 ;  /* 0x000000053f00728c */ /* 0x000fe2000bf25310 */
[----:B-1----:R-:W-:Y:S01]  /*0fc0*/  IABS R3, R3 ;  /* 0x0000000300037213 */ /* 0x002fe20000000000 */
[----:B--2---:R-:W-:-:S02]  /*0fd0*/  ULOP3.LUT UR44, UR38, UR44, URZ, 0x3c, !UPT ;  /* 0x0000002c262c7292 */ /* 0x004fc4000f8e3c3f */
[----:B------:R-:W-:Y:S02]  /*0fe0*/  ULDC UR4, c[0x0][0x214] ;  /* 0x0000850000047ab9 */ /* 0x000fe40000000800 */
[----:B------:R-:W-:Y:S02]  /*0ff0*/  ULDC UR5, c[0x0][0x1c0] ;  /* 0x0000700000057ab9 */ /* 0x000fe40000000800 */
[----:B------:R-:W-:Y:S01]  /*1000*/  ISETP.LE.AND P1, PT, RZ, UR44, PT ;  /* 0x0000002cff007c0c */ /* 0x000fe2000bf23270 */
[----:B------:R-:W-:Y:S02]  /*1010*/  ULOP3.LUT UR44, UR42, 0xffffffc0, URZ, 0xc0, !UPT ;  /* 0xffffffc02a2c7892 */ /* 0x000fe4000f8ec03f */
[----:B----4-:R-:W-:Y:S01]  /*1020*/  @UP0 UIMAD UR39, UR27, UR4, URZ ;  /* 0x000000041b2702a4 */ /* 0x010fe2000f8e023f */
[----:B---3--:R-:W-:Y:S01]  /*1030*/  IADD3 R4, R4, 0xffffffe, RZ ;  /* 0x0ffffffe04047810 */ /* 0x008fe20007ffe0ff */
[----:B------:R-:W-:Y:S02]  /*1040*/  UIMAD UR41, UR38, UR41, URZ ;  /* 0x00000029262972a4 */ /* 0x000fe4000f8e023f */
[----:B------:R-:W-:Y:S01]  /*1050*/  UIMAD.WIDE UR46, UR27, 0x80, URZ ;  /* 0x000000801b2e78a5 */ /* 0x000fe2000f8e023f */
[----:B------:R-:W1:Y:S01]  /*1060*/  F2I.FTZ.U32.TRUNC.NTZ R5, R4 ;  /* 0x0000000400057305 */ /* 0x000e62000021f000 */
[----:B------:R-:W-:-:S02]  /*1070*/  @!UP0 UIMAD UR5, UR27, UR5, UR38 ;  /* 0x000000051b0582a4 */ /* 0x000fc4000f8e0226 */
[----:B------:R-:W-:Y:S02]  /*1080*/  UIADD3 UR44, UR44, -0x40, URZ ;  /* 0xffffffc02c2c7890 */ /* 0x000fe4000fffe03f */
[----:B------:R-:W-:Y:S02]  /*1090*/  ULDC.U8 UR31, c[0x0][0x3d0] ;  /* 0x0000f400001f7ab9 */ /* 0x000fe40000000000 */
[----:B------:R-:W-:Y:S01]  /*10a0*/  ULDC UR40, c[0x0][0x234] ;  /* 0x00008d0000287ab9 */ /* 0x000fe20000000800 */
[----:B------:R-:W-:Y:S01]  /*10b0*/  ISETP.NE.AND P4, PT, RZ, UR31, PT ;  /* 0x0000001fff007c0c */ /* 0x000fe2000bf85270 */
[----:B------:R-:W-:Y:S02]  /*10c0*/  ULDC UR34, c[0x0][0x1c0] ;  /* 0x0000700000227ab9 */ /* 0x000fe40000000800 */
[----:B------:R-:W-:Y:S02]  /*10d0*/  @UP0 UIMAD UR40, UR38, UR40, UR39 ;  /* 0x00000028262802a4 */ /* 0x000fe4000f8e0227 */
[----:B------:R-:W-:-:S02]  /*10e0*/  USHF.R.S32.HI UR7, URZ, 0x1f, UR13 ;  /* 0x0000001f3f077899 */ /* 0x000fc4000801140d */
[----:B------:R-:W-:Y:S01]  /*10f0*/  USHF.R.S32.HI UR26, URZ, 0x1f, UR6 ;  /* 0x0000001f3f1a7899 */ /* 0x000fe20008011406 */
        /* <DEDUP_REMOVED lines=8> */
[----:B------:R-:W-:-:S02]  /*1180*/  USEL UR32, UR46, URZ, UP1 ;  /* 0x0000003f2e207287 */ /* 0x000fc40008800000 */
[----:B------:R-:W-:Y:S01]  /*1190*/  USEL UR31, UR47, URZ, UP1 ;  /* 0x0000003f2f1f7287 */ /* 0x000fe20008800000 */
        /* <DEDUP_REMOVED lines=24> */
.L_x_498:
[----:B------:R-:W-:-:S04]  /*1320*/  UIMAD UR39, UR27, UR11, UR38 ;  /* 0x0000000b1b2772a4 */ /* 0x000fc8000f8e0226 */
[----:B------:R-:W-:Y:S02]  /*1330*/  UIMAD UR39, UR39, UR10, URZ ;  /* 0x0000000a272772a4 */ /* 0x000fe4000f8e023f */
.L_x_499:
[----:B------:R-:W2:Y:S01]  /*1340*/  LDL.64 R4, [R1+0x40] ;  /* 0x0000400001047983 */ /* 0x000ea20000100a00 */
[----:B------:R-:W-:-:S03]  /*1350*/  ULDC.64 UR4, c[0x0][0x368] ;  /* 0x0000da0000047ab9 */ /* 0x000fc60000000a00 */
[----:B------:R1:W2:Y:S01]  /*1360*/  LDL.64 R10, [R1+0x40] ;  /* 0x00004000010a7983 */ /* 0x0002a20000100a00 */
[----:B------:R-:W-:Y:S02]  /*1370*/  UIMAD UR4, UR43, UR4, URZ ;  /* 0x000000042b0472a4 */ /* 0x000fe4000f8e023f */
[----:B------:R-:W-:Y:S01]  /*1380*/  UIADD3 UR13, UP0, UR6, UR13, URZ ;  /* 0x0000000d060d7290 */ /* 0x000fe2000ff1e03f */
[----:B------:R-:W3:Y:S01]  /*1390*/  S2R R21, SR_TID.X ;  /* 0x0000000000157919 */ /* 0x000ee20000002100 */
[----:B------:R-:W-:Y:S02]  /*13a0*/  UIMAD UR6, UR27, UR5, UR4 ;  /* 0x000000051b0672a4 */ /* 0x000fe4000f8e0204 */
[----:B------:R-:W-:Y:S01]  /*13b0*/  UIADD3.X UR26, UR7, UR26, URZ, UP0, !UPT ;  /* 0x0000001a071a7290 */ /* 0x000fe200087fe43f */
[----:B------:R-:W4:Y:S01]  /*13c0*/  S2R R23, SR_CTAID.Y ;  /* 0x0000000000177919 */ /* 0x000f220000002600 */
[----:B------:R-:W-:Y:S01]  /*13d0*/  ULDC.64 UR4, c[0x0][0x1a0] ;  /* 0x0000680000047ab9 */ /* 0x000fe20000000a00 */
[----:B------:R-:W-:Y:S01]  /*13e0*/  IMAD.U32 R6, RZ, RZ, UR13 ;  /* 0x0000000dff067e24 */ /* 0x000fe2000f8e00ff */
[----:B------:R-:W-:-:S04]  /*13f0*/  UIMAD UR4, UR26, UR4, URZ ;  /* 0x000000041a0472a4 */ /* 0x000fc8000f8e023f */
[----:B------:R-:W-:-:S03]  /*1400*/  UIMAD UR46, UR13, UR5, UR4 ;  /* 0x000000050d2e72a4 */ /* 0x000fc6000f8e0204 */
[----:B------:R-:W-:Y:S02]  /*1410*/  ULDC.64 UR4, c[0x0][0x198] ;  /* 0x0000660000047ab9 */ /* 0x000fe40000000a00 */
[----:B------:R-:W-:-:S04]  /*1420*/  UIMAD UR4, UR26, UR4, URZ ;  /* 0x000000041a0472a4 */ /* 0x000fc8000f8e023f */
[----:B------:R-:W-:-:S03]  /*1430*/  UIMAD UR47, UR13, UR5, UR4 ;  /* 0x000000050d2f72a4 */ /* 0x000fc6000f8e0204 */
[----:B------:R-:W-:Y:S01]  /*1440*/  ULDC.64 UR4, c[0x0][0x180] ;  /* 0x0000600000047ab9 */ /* 0x000fe20000000a00 */
[----:B---3--:R-:W-:Y:S01]  /*1450*/  SHF.R.S32.HI R22, RZ, 0x1f, R21 ;  /* 0x0000001fff167819 */ /* 0x008fe20000011415 */
[----:B------:R-:W-:-:S03]  /*1460*/  UIMAD UR4, UR43, UR4, URZ ;  /* 0x000000042b0472a4 */ /* 0x000fc6000f8e023f */
[----:B------:R-:W-:Y:S01]  /*1470*/  LEA.HI R3, R22, R21, RZ, 0x2 ;  /* 0x0000001516037211 */ /* 0x000fe200078f10ff */
[----:B------:R-:W-:-:S03]  /*1480*/  UIMAD UR4, UR27, UR5, UR4 ;  /* 0x000000051b0472a4 */ /* 0x000fc6000f8e0204 */
[----:B------:R-:W-:-:S04]  /*1490*/  SHF.R.S32.HI R3, RZ, 0x2, R3 ;  /* 0x00000002ff037819 */ /* 0x000fc80000011403 */
[----:B------:R-:W-:Y:S02]  /*14a0*/  SHF.R.S32.HI R18, RZ, 0x1f, R3 ;  /* 0x0000001fff127819 */ /* 0x000fe40000011403 */
[----:B------:R-:W-:-:S04]  /*14b0*/  IADD3 R14, P0, R3, UR44, RZ ;  /* 0x0000002c030e7c10 */ /* 0x000fc8000ff1e0ff */
[----:B------:R-:W-:-:S05]  /*14c0*/  IADD3.X R12, R18, UR45, RZ, P0, !PT ;  /* 0x0000002d120c7c10 */ /* 0x000fca00087fe4ff */
[----:B------:R-:W-:Y:S01]  /*14d0*/  IMAD R13, R12, c[0x0][0x190], RZ ;  /* 0x000064000c0d7a24 */ /* 0x000fe200078e02ff */
[----:B------:R-:W-:Y:S02]  /*14e0*/  ULEA.HI.SX32 UR42, UR42, 0xffffffff, 0x1a ;  /* 0xffffffff2a2a7891 */ /* 0x000fe4000f8fd23f */
[----:B------:R-:W-:Y:S01]  /*14f0*/  UIADD3 UR40, UR44, UR40, URZ ;  /* 0x000000282c287290 */ /* 0x000fe2000fffe03f */
[----:B------:R-:W-:Y:S01]  /*1500*/  @P4 BAR.SYNC.DEFER_BLOCKING 0x0 ;  /* 0x0000000000004b1d */ /* 0x000fe20000010000 */
[----:B--2---:R-:W-:-:S05]  /*1510*/  IMAD.MOV.U32 R10, RZ, RZ, R4 ;  /* 0x000000ffff0a7224 */ /* 0x004fca00078e0004 */
[----:B------:R-:W-:-:S05]  /*1520*/  SHF.R.S32.HI R11, RZ, 0x1f, R10 ;  /* 0x0000001fff0b7819 */ /* 0x000fca000001140a */
[----:B------:R2:W-:Y:S01]  /*1530*/  STL [R1+0x44], R11 ;  /* 0x0000440b01007387 */ /* 0x0005e20000100800 */
[----:B----4-:R-:W-:-:S03]  /*1540*/  IMAD.WIDE.U32 R4, R23, c[0x0][0x368], R10 ;  /* 0x0000da0017047a25 */ /* 0x010fc600078e000a */
[----:B------:R-:W3:Y:S01]  /*1550*/  LDL R25, [R1+0x28] ;  /* 0x0000280001197983 */ /* 0x000ee20000100800 */
[----:B------:R-:W-:Y:S01]  /*1560*/  IMAD.MOV.U32 R8, RZ, RZ, R4 ;  /* 0x000000ffff087224 */ /* 0x000fe200078e0004 */
[----:B------:R-:W-:Y:S01]  /*1570*/  IADD3 R9, R5, UR6, RZ ;  /* 0x0000000605097c10 */ /* 0x000fe2000fffe0ff */
[----:B------:R-:W-:Y:S01]  /*1580*/  IMAD.U32 R4, RZ, RZ, UR13 ;  /* 0x0000000dff047e24 */ /* 0x000fe2000f8e00ff */
[----:B------:R-:W4:Y:S01]  /*1590*/  LDL R24, [R1+0x48] ;  /* 0x0000480001187983 */ /* 0x000f220000100800 */
[--C-:B------:R-:W-:Y:S01]  /*15a0*/  IMAD.WIDE.U32 R6, R6, c[0x0][0x1a0], R10.reuse ;  /* 0x0000680006067a25 */ /* 0x100fe200078e000a */
[----:B------:R-:W-:Y:S02]  /*15b0*/  ULDC.64 UR6, c[0x0][0x188] ;  /* 0x0000620000067ab9 */ /* 0x000fe40000000a00 */
[----:B------:R-:W-:Y:S01]  /*15c0*/  UIMAD UR6, UR43, UR6, URZ ;  /* 0x000000062b0672a4 */ /* 0x000fe2000f8e023f */
[----:B------:R-:W-:Y:S01]  /*15d0*/  IMAD.WIDE.U32 R4, R4, c[0x0][0x198], R10 ;  /* 0x0000660004047a25 */ /* 0x000fe200078e000a */
[----:B------:R-:W-:-:S02]  /*15e0*/  IADD3 R7, R7, UR46, RZ ;  /* 0x0000002e07077c10 */ /* 0x000fc4000fffe0ff */
[----:B------:R-:W-:Y:S01]  /*15f0*/  UIMAD UR6, UR27, UR7, UR6 ;  /* 0x000000071b0672a4 */ /* 0x000fe2000f8e0206 */
[----:B------:R-:W-:Y:S01]  /*1600*/  IMAD R16, R14, c[0x0][0x194], R13 ;  /* 0x000065000e107a24 */ /* 0x000fe200078e020d */
[----:B------:R-:W-:Y:S01]  /*1610*/  IADD3 R5, R5, UR47, RZ ;  /* 0x0000002f05057c10 */ /* 0x000fe2000fffe0ff */
[----:B------:R-:W-:Y:S02]  /*1620*/  IMAD R17, R12, c[0x0][0x370], RZ ;  /* 0x0000dc000c117a24 */ /* 0x000fe400078e02ff */
[----:B------:R-:W-:-:S04]  /*1630*/  IMAD.WIDE.U32 R12, R14, c[0x0][0x370], R8 ;  /* 0x0000dc000e0c7a25 */ /* 0x000fc800078e0008 */
[----:B--2---:R-:W-:-:S04]  /*1640*/  IMAD.WIDE.U32 R10, R14, c[0x0][0x190], R10 ;  /* 0x000064000e0a7a25 */ /* 0x004fc800078e000a */
[----:B------:R-:W-:Y:S02]  /*1650*/  IMAD.IADD R9, R11, 0x1, R16 ;  /* 0x000000010b097824 */ /* 0x000fe400078e0210 */
[----:B------:R-:W-:Y:S02]  /*1660*/  IMAD R16, R14, c[0x0][0x374], R17 ;  /* 0x0000dd000e107a24 */ /* 0x000fe400078e0211 */
[----:B------:R-:W2:Y:S01]  /*1670*/  S2R R17, SR_CTAID.Z ;  /* 0x0000000000117919 */ /* 0x000ea20000002700 */
[----:B------:R-:W-:-:S04]  /*1680*/  IMAD.WIDE.U32 R6, R23, c[0x0][0x188], R6 ;  /* 0x0000620017067a25 */ /* 0x000fc800078e0006 */
[----:B------:R-:W-:Y:S01]  /*1690*/  IMAD.WIDE.U32 R4, R23, c[0x0][0x180], R4 ;  /* 0x0000600017047a25 */ /* 0x000fe200078e0004 */
[----:B------:R-:W-:Y:S01]  /*16a0*/  IADD3 R7, R7, UR6, RZ ;  /* 0x0000000607077c10 */ /* 0x000fe2000fffe0ff */
[----:B------:R-:W-:Y:S01]  /*16b0*/  ULDC.64 UR6, c[0x0][0x178] ;  /* 0x00005e0000067ab9 */ /* 0x000fe20000000a00 */
[----:B------:R-:W-:Y:S02]  /*16c0*/  MOV R8, R10 ;  /* 0x0000000a00087202 */ /* 0x000fe40000000f00 */
[----:B------:R-:W-:Y:S01]  /*16d0*/  IADD3 R5, R5, UR4, RZ ;  /* 0x0000000405057c10 */ /* 0x000fe2000fffe0ff */
[----:B------:R-:W-:Y:S01]  /*16e0*/  ULDC.64 UR4, c[0x0][0x378] ;  /* 0x0000de0000047ab9 */ /* 0x000fe20000000a00 */
[C---:B------:R-:W-:Y:S01]  /*16f0*/  IMAD R11, R15.reuse, c[0x0][0x1b8], RZ ;  /* 0x00006e000f0b7a24 */ /* 0x040fe200078e02ff */
[----:B------:R-:W-:Y:S02]  /*1700*/  UIMAD UR6, UR43, UR6, URZ ;  /* 0x000000062b0672a4 */ /* 0x000fe4000f8e023f */
[----:B------:R-:W-:Y:S01]  /*1710*/  UIMAD UR4, UR35, UR4, URZ ;  /* 0x00000004230472a4 */ /* 0x000fe2000f8e023f */
[----:B------:R-:W-:Y:S01]  /*1720*/  IMAD R10, R15, c[0x0][0x1b0], RZ ;  /* 0x00006c000f0a7a24 */ /* 0x000fe200078e02ff */
[----:B------:R-:W-:Y:S01]  /*1730*/  UIMAD UR7, UR27, UR7, UR6 ;  /* 0x000000071b0772a4 */ /* 0x000fe2000f8e0206 */
[----:B------:R-:W-:-:S02]  /*1740*/  IMAD R14, R0, c[0x0][0x1bc], R11 ;  /* 0x00006f00000e7a24 */ /* 0x000fc400078e020b */
[----:B------:R-:W-:Y:S01]  /*1750*/  IMAD.WIDE.U32 R8, R23, c[0x0][0x178], R8 ;  /* 0x00005e0017087a25 */ /* 0x000fe200078e0008 */
[----:B------:R-:W-:-:S03]  /*1760*/  UIMAD UR6, UR38, UR5, UR4 ;  /* 0x00000005260672a4 */ /* 0x000fc6000f8e0204 */
[----:B------:R-:W-:Y:S01]  /*1770*/  IMAD.IADD R11, R13, 0x1, R16 ;  /* 0x000000010d0b7824 */ /* 0x000fe200078e0210 */
[----:B------:R-:W-:Y:S01]  /*1780*/  ULDC.64 UR4, c[0x0][0x1a8] ;  /* 0x00006a0000047ab9 */ /* 0x000fe20000000a00 */
[C---:B------:R-:W-:Y:S02]  /*1790*/  IMAD R13, R0.reuse, c[0x0][0x1b4], R10 ;  /* 0x00006d00000d7a24 */ /* 0x040fe400078e020a */
[C---:B------:R-:W-:Y:S01]  /*17a0*/  IMAD.WIDE.U32 R4, R0.reuse, c[0x0][0x1b0], R4 ;  /* 0x00006c0000047a25 */ /* 0x040fe200078e0004 */
[----:B------:R-:W-:Y:S01]  /*17b0*/  UIMAD UR4, UR35, UR4, URZ ;  /* 0x00000004230472a4 */ /* 0x000fe2000f8e023f */
[----:B------:R-:W-:Y:S02]  /*17c0*/  IADD3 R9, R9, UR7, RZ ;  /* 0x0000000709097c10 */ /* 0x000fe4000fffe0ff */
[----:B------:R-:W-:-:S04]  /*17d0*/  IMAD.WIDE.U32 R6, R0, c[0x0][0x1b8], R6 ;  /* 0x00006e0000067a25 */ /* 0x000fc800078e0006 */
[----:B------:R-:W-:Y:S02]  /*17e0*/  IMAD.MOV.U32 R10, RZ, RZ, R12 ;  /* 0x000000ffff0a7224 */ /* 0x000fe400078e000c */
[C---:B------:R-:W-:Y:S02]  /*17f0*/  IMAD R0, R18.reuse, c[0x0][0x1a0], RZ ;  /* 0x0000680012007a24 */ /* 0x040fe400078e02ff */
[----:B------:R-:W-:Y:S02]  /*1800*/  IMAD.IADD R5, R5, 0x1, R13 ;  /* 0x0000000105057824 */ /* 0x000fe400078e020d */
[----:B------:R-:W-:Y:S01]  /*1810*/  IMAD R12, R18, c[0x0][0x198], RZ ;  /* 0x00006600120c7a24 */ /* 0x000fe200078e02ff */
[----:B------:R-:W-:Y:S01]  /*1820*/  UIMAD UR4, UR38, UR5, UR4 ;  /* 0x00000005260472a4 */ /* 0x000fe2000f8e0204 */
[----:B------:R-:W-:Y:S02]  /*1830*/  IMAD.IADD R7, R7, 0x1, R14 ;  /* 0x0000000107077824 */ /* 0x000fe400078e020e */
[----:B------:R-:W-:-:S02]  /*1840*/  IMAD R16, R3, c[0x0][0x1a4], R0 ;  /* 0x0000690003107a24 */ /* 0x000fc400078e0200 */
[----:B--2---:R-:W-:-:S04]  /*1850*/  IMAD.WIDE.U32 R14, R17, c[0x0][0x378], R10 ;  /* 0x0000de00110e7a25 */ /* 0x004fc800078e000a */
[C---:B------:R-:W-:Y:S02]  /*1860*/  IMAD R0, R3.reuse, c[0x0][0x19c], R12 ;  /* 0x0000670003007a24 */ /* 0x040fe400078e020c */
[----:B------:R-:W-:-:S04]  /*1870*/  IMAD.WIDE.U32 R10, R3, c[0x0][0x198], R4 ;  /* 0x00006600030a7a25 */ /* 0x000fc800078e0004 */
[----:B------:R-:W-:-:S04]  /*1880*/  IMAD.WIDE.U32 R8, R17, c[0x0][0x1a8], R8 ;  /* 0x00006a0011087a25 */ /* 0x000fc800078e0008 */
[----:B------:R-:W-:Y:S01]  /*1890*/  IMAD.IADD R11, R11, 0x1, R0 ;  /* 0x000000010b0b7824 */ /* 0x000fe200078e0200 */
[----:B------:R-:W-:Y:S01]  /*18a0*/  IADD3 R0, R9, UR4, RZ ;  /* 0x0000000409007c10 */ /* 0x000fe2000fffe0ff */
[----:B------:R-:W-:Y:S01]  /*18b0*/  ULEA.HI UR4, UR42, UR42, URZ, 0x1 ;  /* 0x0000002a2a047291 */ /* 0x000fe2000f8f083f */
[----:B------:R-:W-:Y:S01]  /*18c0*/  IMAD.WIDE.U32 R12, R3, c[0x0][0x1a0], R6 ;  /* 0x00006800030c7a25 */ /* 0x000fe200078e0006 */
[----:B------:R-:W-:Y:S02]  /*18d0*/  LEA R246, P3, R8, c[0x0][0x160], 0x1 ;  /* 0x0000580008f67a11 */ /* 0x000fe400078608ff */
[----:B------:R-:W-:Y:S01]  /*18e0*/  ULOP3.LUT UR4, UR4, 0xfffffffe, URZ, 0xc0, !UPT ;  /* 0xfffffffe04047892 */ /* 0x000fe2000f8ec03f */
[----:B------:R-:W-:Y:S02]  /*18f0*/  IADD3 R3, R15, UR6, RZ ;  /* 0x000000060f037c10 */ /* 0x000fe4000fffe0ff */
[----:B------:R-:W-:Y:S01]  /*1900*/  LEA R244, P2, R14, c[0x0][0x330], 0x1 ;  /* 0x0000cc000ef47a11 */ /* 0x000fe200078408ff */
[----:B------:R-:W-:Y:S01]  /*1910*/  UIADD3 UR4, UR42, -UR4, URZ ;  /* 0x800000042a047290 */ /* 0x000fe2000fffe03f */
[----:B------:R-:W-:-:S02]  /*1920*/  IADD3 R5, R13, R16, RZ ;  /* 0x000000100d057210 */ /* 0x000fc40007ffe0ff */
[----:B------:R-:W-:Y:S02]  /*1930*/  LEA R6, P1, R12, c[0x0][0x170], 0x1 ;  /* 0x00005c000c067a11 */ /* 0x000fe400078208ff */
[----:B------:R-:W-:Y:S02]  /*1940*/  LEA R4, P0, R10, c[0x0][0x168], 0x1 ;  /* 0x00005a000a047a11 */ /* 0x000fe400078008ff */
[----:B------:R-:W-:Y:S02]  /*1950*/  LEA.HI.X R247, R8, c[0x0][0x164], R0, 0x1, P3 ;  /* 0x0000590008f77a11 */ /* 0x000fe400018f0c00 */
[----:B------:R-:W-:Y:S01]  /*1960*/  LEA.HI.X R245, R14, c[0x0][0x334], R3, 0x1, P2 ;  /* 0x0000cd000ef57a11 */ /* 0x000fe200010f0c03 */
[----:B------:R-:W-:Y:S01]  /*1970*/  IMAD.MOV.U32 R3, RZ, RZ, c[0x0][0x1a0] ;  /* 0x00006800ff037624 */ /* 0x000fe200078e00ff */
[----:B------:R-:W-:Y:S01]  /*1980*/  MOV R0, c[0x0][0x198] ;  /* 0x0000660000007a02 */ /* 0x000fe20000000f00 */
[----:B------:R-:W-:Y:S01]  /*1990*/  IMAD.MOV.U32 R8, RZ, RZ, c[0x0][0x19c] ;  /* 0x00006700ff087624 */ /* 0x000fe200078e00ff */
[----:B------:R-:W-:Y:S01]  /*19a0*/  LEA.HI.X R7, R12, c[0x0][0x174], R5, 0x1, P1 ;  /* 0x00005d000c077a11 */ /* 0x000fe200008f0c05 */
[----:B------:R-:W-:Y:S01]  /*19b0*/  UISETP.NE.AND UP0, UPT, UR4, 0x1, UPT ;  /* 0x000000010400788c */ /* 0x000fe2000bf05270 */
[----:B------:R-:W-:Y:S01]  /*19c0*/  LEA.HI.X R5, R10, c[0x0][0x16c], R11, 0x1, P0 ;  /* 0x00005b000a057a11 */ /* 0x000fe200000f0c0b */
[----:B------:R-:W-:Y:S01]  /*19d0*/  IMAD.MOV.U32 R9, RZ, RZ, c[0x0][0x1a4] ;  /* 0x00006900ff097624 */ /* 0x000fe200078e00ff */
[----:B------:R-:W-:-:S02]  /*19e0*/  LEA R10, P0, R0, R4, 0x7 ;  /* 0x00000004000a7211 */ /* 0x000fc400078038ff */
[C---:B------:R-:W-:Y:S02]  /*19f0*/  LEA R12, P1, R3.reuse, R6, 0x7 ;  /* 0x00000006030c7211 */ /* 0x040fe400078238ff */
[----:B------:R-:W-:Y:S02]  /*1a00*/  LEA.HI.X R11, R0, R5, R8, 0x7, P0 ;  /* 0x00000005000b7211 */ /* 0x000fe400000f3c08 */
[----:B------:R-:W-:Y:S02]  /*1a10*/  PLOP3.LUT P0, PT, PT, PT, UP0, 0x80, 0x0 ;  /* 0x000000000000781c */ /* 0x000fe40003f0f008 */
[----:B------:R-:W-:Y:S01]  /*1a20*/  LEA.HI.X R13, R3, R7, R9, 0x7, P1 ;  /* 0x00000007030d7211 */ /* 0x000fe200008f3c09 */
[----:B------:R-:W-:-:S07]  /*1a30*/  UIMAD.WIDE UR6, UR40, UR12, UR24 ;  /* 0x0000000c280672a5 */ /* 0x000fce000f8e0218 */
[----:B------:R-:W-:Y:S02]  /*1a40*/  UMOV UR4, UR6 ;  /* 0x0000000600047c82 */ /* 0x000fe40008000000 */
[----:B------:R-:W-:Y:S02]  /*1a50*/  UMOV UR5, UR7 ;  /* 0x0000000700057c82 */ /* 0x000fe40008000000 */
[----:B------:R-:W-:Y:S02]  /*1a60*/  UIMAD.WIDE UR6, UR27, UR9, UR44 ;  /* 0x000000091b0672a5 */ /* 0x000fe4000f8e022c */
[----:B------:R-:W-:Y:S02]  /*1a70*/  UIMAD UR34, UR34, UR8, UR15 ;  /* 0x00000008222272a4 */ /* 0x000fe4000f8e020f */
[----:B------:R-:W-:Y:S02]  /*1a80*/  UIADD3 UR32, UP0, UR6, UR32, URZ ;  /* 0x0000002006207290 */ /* 0x000fe4000ff1e03f */
[----:B------:R-:W-:-:S02]  /*1a90*/  UIADD3 UR34, UR29, UR34, URZ ;  /* 0x000000221d227290 */ /* 0x000fc4000fffe03f */
        /* <DEDUP_REMOVED lines=54> */
[C---:B---3--:R-:W-:Y:S01]  /*1e00*/  IMAD.SHL.U32 R15, R25.reuse, 0x2, RZ ;  /* 0x00000002190f7824 */ /* 0x048fe200078e00ff */
[----:B------:R-:W-:-:S04]  /*1e10*/  IADD3 R0, R25, 0x1800, RZ ;  /* 0x0000180019007810 */ /* 0x000fc80007ffe0ff */
[----:B------:R-:W-:Y:S01]  /*1e20*/  @!PT LDS RZ, [RZ] ;  /* 0x00000000fffff984 */ /* 0x000fe20000000800 */
[----:B------:R-:W-:Y:S01]  /*1e30*/  @!PT LDS RZ, [RZ] ;  /* 0x00000000fffff984 */ /* 0x000fe20000000800 */
[----:B------:R-:W-:Y:S01]  /*1e40*/  @!PT LDS RZ, [RZ] ;  /* 0x00000000fffff984 */ /* 0x000fe20000000800 */
[----:B------:R2:W-:Y:S01]  /*1e50*/  LDGSTS.E.BYPASS.LTC128B.128 [R15+0xf000], [R6.64] ;  /* 0x0f000000060f7fae */ /* 0x0005e2000b901d64 */
[----:B------:R-:W-:-:S03]  /*1e60*/  SEL R0, R0, R25, !P0 ;  /* 0x0000001900007207 */ /* 0x000fc60004000000 */
[----:B------:R2:W-:Y:S01]  /*1e70*/  LDGSTS.E.BYPASS.LTC128B.128 [R15+0x11000], [R6.64+0x40] ;  /* 0x11000040060f7fae */ /* 0x0005e2000b901d64 */
[----:B------:R-:W-:-:S03]  /*1e80*/  SHF.L.U32 R248, R0, 0x1, RZ ;  /* 0x0000000100f87819 */ /* 0x000fc600000006ff */
[----:B------:R2:W-:Y:S04]  /*1e90*/  LDGSTS.E.BYPASS.LTC128B.128 [R15+0x13000], [R6.64+0x80] ;  /* 0x13000080060f7fae */ /* 0x0005e8000b901d64 */
[----:B------:R3:W-:Y:S01]  /*1ea0*/  LDGSTS.E.BYPASS.LTC128B.128 [R15+0x10000], [R12.64] ;  /* 0x100000000c0f7fae */ /* 0x0007e2000b901d64 */
[----:B----4-:R-:W-:-:S03]  /*1eb0*/  IMAD.SHL.U32 R8, R24, 0x4, RZ ;  /* 0x0000000418087824 */ /* 0x010fc600078e00ff */
[----:B------:R3:W-:Y:S01]  /*1ec0*/  LDGSTS.E.BYPASS.LTC128B.128 [R15+0x12000], [R12.64+0x40] ;  /* 0x120000400c0f7fae */ /* 0x0007e2000b901d64 */
[----:B------:R-:W-:-:S03]  /*1ed0*/  SHF.R.S32.HI R14, RZ, 0x1f, R24 ;  /* 0x0000001fff0e7819 */ /* 0x000fc60000011418 */
[----:B------:R3:W-:Y:S04]  /*1ee0*/  LDGSTS.E.BYPASS.LTC128B.128 [R15+0x14000], [R12.64+0x80] ;  /* 0x140000800c0f7fae */ /* 0x0007e8000b901d64 */
[----:B------:R-:W0:Y:S04]  /*1ef0*/  LDGDEPBAR ;  /* 0x00000000000079af */ /* 0x000e280000000000 */
[----:B------:R1:W-:Y:S04]  /*1f00*/  LDGSTS.E.BYPASS.LTC128B.128 [R15+0x6000], [R244.64] ;  /* 0x06000000f40f7fae */ /* 0x0003e8000b901d64 */
[----:B------:R1:W-:Y:S01]  /*1f10*/  LDGSTS.E.BYPASS.LTC128B.128 [R15+0x7000], [R244.64+0x40] ;  /* 0x07000040f40f7fae */ /* 0x0003e2000b901d64 */
[----:B------:R-:W-:-:S03]  /*1f20*/  SHF.L.U64.HI R3, R24, 0x2, R14 ;  /* 0x0000000218037819 */ /* 0x000fc6000001020e */
[----:B------:R1:W-:Y:S01]  /*1f30*/  LDGSTS.E.BYPASS.LTC128B.128 [R15+0x8000], [R244.64+0x80] ;  /* 0x08000080f40f7fae */ /* 0x0003e2000b901d64 */
[----:B------:R-:W-:-:S03]  /*1f40*/  IADD3 R8, P1, R8, UR4, RZ ;  /* 0x0000000408087c10 */ /* 0x000fc6000ff3e0ff */
[----:B------:R1:W-:Y:S01]  /*1f50*/  LDGSTS.E.BYPASS.LTC128B.128 [R248], [R246.64] ;  /* 0x00000000f6f87fae */ /* 0x0003e2000b901d64 */
[----:B------:R-:W-:-:S03]  /*1f60*/  LEA.HI R0, R22, R21, RZ, 0x5 ;  /* 0x0000001516007211 */ /* 0x000fc600078f28ff */
[----:B------:R1:W-:Y:S04]  /*1f70*/  LDGSTS.E.BYPASS.LTC128B.128 [R248+0x1000], [R246.64+0x40] ;  /* 0x01000040f6f87fae */ /* 0x0003e8000b901d64 */
[----:B------:R1:W-:Y:S01]  /*1f80*/  LDGSTS.E.BYPASS.LTC128B.128 [R248+0x2000], [R246.64+0x80] ;  /* 0x02000080f6f87fae */ /* 0x0003e2000b901d64 */
[----:B------:R-:W-:-:S03]  /*1f90*/  IADD3.X R9, R3, UR5, RZ, P1, !PT ;  /* 0x0000000503097c10 */ /* 0x000fc60008ffe4ff */
[----:B------:R4:W-:Y:S04]  /*1fa0*/  LDGSTS.E.BYPASS.LTC128B.128 [R15+0x9000], [R4.64] ;  /* 0x09000000040f7fae */ /* 0x0009e8000b901d64 */
[----:B------:R4:W-:Y:S04]  /*1fb0*/  LDGSTS.E.BYPASS.LTC128B.128 [R15+0xb000], [R4.64+0x40] ;  /* 0x0b000040040f7fae */ /* 0x0009e8000b901d64 */
[----:B------:R4:W-:Y:S04]  /*1fc0*/  LDGSTS.E.BYPASS.LTC128B.128 [R15+0xd000], [R4.64+0x80] ;  /* 0x0d000080040f7fae */ /* 0x0009e8000b901d64 */
[----:B------:R1:W-:Y:S04]  /*1fd0*/  LDGSTS.E.BYPASS.LTC128B.128 [R15+0xa000], [R10.64] ;  /* 0x0a0000000a0f7fae */ /* 0x0003e8000b901d64 */
[----:B------:R1:W-:Y:S04]  /*1fe0*/  LDGSTS.E.BYPASS.LTC128B.128 [R15+0xc000], [R10.64+0x40] ;  /* 0x0c0000400a0f7fae */ /* 0x0003e8000b901d64 */
[----:B------:R1:W-:Y:S04]  /*1ff0*/  LDGSTS.E.BYPASS.LTC128B.128 [R15+0xe000], [R10.64+0x80] ;  /* 0x0e0000800a0f7fae */ /* 0x0003e8000b901d64 */
[----:B------:R-:W0:Y:S01]  /*2000*/  LDGDEPBAR ;  /* 0x00000000000079af */ /* 0x000e220000000000 */
[----:B------:R-:W-:-:S02]  /*2010*/  LOP3.LUT R3, R0, 0xffffffe0, RZ, 0xc0, !PT ;  /* 0xffffffe000037812 */ /* 0x000fc400078ec0ff */
[----:B------:R-:W-:Y:S01]  /*2020*/  SHF.R.S32.HI R0, RZ, 0x5, R0 ;  /* 0x00000005ff007819 */ /* 0x000fe20000011400 */
[----:B---3--:R3:W5:Y:S02]  /*2030*/  LDG.E R12, [R8.64+0x80] ;  /* 0x00008024080c7981 */ /* 0x008764000c1e1900 */
[----:B------:R-:W-:-:S04]  /*2040*/  IMAD.IADD R3, R21, 0x1, -R3 ;  /* 0x0000000115037824 */ /* 0x000fc800078e0a03 */
[----:B------:R-:W-:Y:S02]  /*2050*/  IMAD R0, R0, UR18, R3 ;  /* 0x0000001200007c24 */ /* 0x000fe4000f8e0203 */
[----:B----4-:R-:W-:Y:S02]  /*2060*/  IMAD.U32 R4, RZ, RZ, UR41 ;  /* 0x00000029ff047e24 */ /* 0x010fe4000f8e00ff */
[----:B------:R-:W-:-:S03]  /*2070*/  IMAD.U32 R3, RZ, RZ, UR33 ;  /* 0x00000021ff037e24 */ /* 0x000fc6000f8e00ff */
[----:B------:R-:W-:Y:S02]  /*2080*/  IADD3 R4, P2, P1, R0, UR17, R4 ;  /* 0x0000001100047c10 */ /* 0x000fe4000f95e004 */
[----:B------:R-:W-:-:S04]  /*2090*/  SHF.R.S32.HI R0, RZ, 0x1f, R0 ;  /* 0x0000001fff007819 */ /* 0x000fc80000011400 */
[----:B------:R-:W-:Y:S01]  /*20a0*/  IADD3.X R0, R0, UR16, R3, P2, P1 ;  /* 0x0000001000007c10 */ /* 0x000fe200097e2403 */
[----:B-1----:R3:W5:Y:S01]  /*20b0*/  LDG.E R10, [R8.64] ;  /* 0x00000024080a7981 */ /* 0x002762000c1e1900 */
[----:B------:R-:W-:Y:S01]  /*20c0*/  IADD3 R4, P1, R4, R20, RZ ;  /* 0x0000001404047210 */ /* 0x000fe20007f3e0ff */
[----:B--2---:R-:W-:Y:S01]  /*20d0*/  IMAD.U32 R6, RZ, RZ, UR28 ;  /* 0x0000001cff067e24 */ /* 0x004fe2000f8e00ff */
[----:B------:R-:W-:-:S04]  /*20e0*/  DEPBAR.LE SB0, 0x1 ;  /* 0x000080400000791a */ /* 0x000fc80000000000 */
[----:B------:R-:W-:Y:S01]  /*20f0*/  IADD3.X R5, R0, R19, RZ, P1, !PT ;  /* 0x0000001300057210 */ /* 0x000fe20000ffe4ff */
[----:B------:R3:W5:Y:S04]  /*2100*/  LDG.E R11, [R8.64+0x20] ;  /* 0x00002024080b7981 */ /* 0x000768000c1e1900 */
[----:B------:R-:W-:-:S05]  /*2110*/  IMAD.WIDE.U32 R4, R6, UR32, R4 ;  /* 0x0000002006047c25 */ /* 0x000fca000f8e0004 */
[----:B------:R-:W-:Y:S02]  /*2120*/  IADD3 R0, R5, UR31, RZ ;  /* 0x0000001f05007c10 */ /* 0x000fe4000fffe0ff */
[C---:B------:R-:W-:Y:S01]  /*2130*/  LEA R232, P1, R4.reuse, c[0x0][0x350], 0x2 ;  /* 0x0000d40004e87a11 */ /* 0x040fe200078210ff */
[----:B---3--:R1:W5:Y:S04]  /*2140*/  LDG.E R8, [R8.64+0xa0] ;  /* 0x0000a02408087981 */ /* 0x008368000c1e1900 */
[----:B------:R-:W-:Y:S01]  /*2150*/  BAR.SYNC.DEFER_BLOCKING 0x0 ;  /* 0x0000000000007b1d */ /* 0x000fe20000010000 */
[----:B------:R-:W-:Y:S02]  /*2160*/  LEA.HI.X R233, R4, c[0x0][0x354], R0, 0x2, P1 ;  /* 0x0000d50004e97a11 */ /* 0x000fe400008f1400 */
[----:B------:R-:W-:Y:S01]  /*2170*/  PLOP3.LUT P1, PT, PT, PT, UP0, 0x80, 0x0 ;  /* 0x000000000000781c */ /* 0x000fe20003f2f008 */
[----:B------:R-:W-:-:S02]  /*2180*/  IMAD.U32 R7, RZ, RZ, UR29 ;  /* 0x0000001dff077e24 */ /* 0x000fc4000f8e00ff */
[----:B------:R1:W2:Y:S04]  /*2190*/  LDSM.16.M88.4 R172, [R222+0xf000] ;  /* 0x00f00000deac783b */ /* 0x0002a80000000200 */
[----:B------:R1:W3:Y:S04]  /*21a0*/  LDSM.16.M88.4 R176, [R222+0xf400] ;  /* 0x00f40000deb0783b */ /* 0x0002e80000000200 */
[----:B------:R1:W4:Y:S04]  /*21b0*/  LDSM.16.M88.4 R180, [R221+0xf000] ;  /* 0x00f00000ddb4783b */ /* 0x0003280000000200 */
        /* <DEDUP_REMOVED lines=10> */
[----:B--23-5:R2:W-:Y:S01]  /*2260*/  STL [R1+0xc], R10 ;  /* 0x00000c0a01007387 */ /* 0x02c5e20000100800 */
[----:B------:R-:W-:Y:S01]  /*2270*/  IADD3 R3, R229, 0x1800, RZ ;  /* 0x00001800e5037810 */ /* 0x000fe20007ffe0ff */
[----:B------:R-:W-:Y:S01]  /*2280*/  IMAD.MOV.U32 R127, RZ, RZ, RZ ;  /* 0x000000ffff7f7224 */ /* 0x000fe200078e00ff */
[----:B------:R-:W-:Y:S01]  /*2290*/  IADD3 R0, R231, 0x1800, RZ ;  /* 0x00001800e7007810 */ /* 0x000fe20007ffe0ff */
[----:B------:R2:W-:Y:S01]  /*22a0*/  STL [R1+0x8], R11 ;  /* 0x0000080b01007387 */ /* 0x0005e20000100800 */
[----:B------:R-:W-:Y:S01]  /*22b0*/  SEL R3, R3, R229, !P0 ;  /* 0x000000e503037207 */ /* 0x000fe20004000000 */
[----:B------:R-:W-:Y:S01]  /*22c0*/  UMOV UR30, UR6 ;  /* 0x00000006001e7c82 */ /* 0x000fe20008000000 */
[----:B------:R-:W-:Y:S01]  /*22d0*/  SEL R0, R0, R231, !P0 ;  /* 0x000000e700007207 */ /* 0x000fe20004000000 */
[----:B------:R2:W-:Y:S02]  /*22e0*/  STL [R1+0x4], R12 ;  /* 0x0000040c01007387 */ /* 0x0005e40000100800 */
[----:B------:R-:W-:-:S02]  /*22f0*/  IMAD.SHL.U32 R3, R3, 0x2, RZ ;  /* 0x0000000203037824 */ /* 0x000fc400078e00ff */
[----:B------:R2:W-:Y:S01]  /*2300*/  STL [R1], R8 ;  /* 0x0000000801007387 */ /* 0x0005e20000100800 */
[----:B------:R-:W-:-:S03]  /*2310*/  IMAD.SHL.U32 R220, R0, 0x2, RZ ;  /* 0x0000000200dc7824 */ /* 0x000fc600078e00ff */
        /* <DEDUP_REMOVED lines=22> */
[----:B------:R2:W-:Y:S01]  /*2480*/  STL [R1+0x10], R5 ;  /* 0x0000100501007387 */ /* 0x0005e20000100800 */
[----:B---3--:R-:W-:-:S05]  /*2490*/  IADD3 R6, R4, R6, RZ ;  /* 0x0000000604067210 */ /* 0x008fca0007ffe0ff */
[----:B------:R2:W-:Y:S04]  /*24a0*/  STL [R1+0x1c], R6 ;  /* 0x00001c0601007387 */ /* 0x0005e80000100800 */
[----:B------:R2:W-:Y:S02]  /*24b0*/  STL [R1+0x18], R0 ;  /* 0x0000180001007387 */ /* 0x0005e40000100800 */
.L_x_503:
[----:B------:R-:W0:Y:S01]  /*24c0*/  LDGDEPBAR ;  /* 0x00000000000079af */ /* 0x000e220000000000 */
[----:B--2---:R-:W-:Y:S01]  /*24d0*/  IADD3 R0, R230, R220, RZ ;  /* 0x000000dce6007210 */ /* 0x004fe20007ffe0ff */
[----:B------:R-:W-:Y:S06]  /*24e0*/  UISETP.GE.AND UP2, UPT, UR42, 0x1, UPT ;  /* 0x000000012a00788c */ /* 0x000fec000bf46270 */
[----:B------:R-:W2:Y:S04]  /*24f0*/  LDL R236, [R1+0xc] ;  /* 0x00000c0001ec7983 */ /* 0x000ea80000100800 */
[----:B------:R-:W3:Y:S04]  /*2500*/  LDL R235, [R1+0x8] ;  /* 0x0000080001eb7983 */ /* 0x000ee80000100800 */
[----:B----4-:R-:W4:Y:S04]  /*2510*/  LDL R234, [R1+0x4] ;  /* 0x0000040001ea7983 */ /* 0x010f280000100800 */
        /* <DEDUP_REMOVED lines=25> */
[----:B-1----:R-:W3:Y:S01]  /*26b0*/  LDL R2, [R1] ;  /* 0x0000000001027983 */ /* 0x002ee20000100800 */
        /* <DEDUP_REMOVED lines=17> */
[----:B------:R-:W2:Y:S02]  /*27d0*/  LDSM.16.M88.4 R160, [R220+0x1800] ;  /* 0x00180000dca0783b */ /* 0x000ea40000000200 */
[C---:B------:R-:W-:Y:S06]  /*27e0*/  HMMA.16816.F32.BF16 R24, R28.reuse, R132, RZ ;  /* 0x000000841c18723c */ /* 0x040fec00000418ff */
[----:B------:R-:W2:Y:S02]  /*27f0*/  LDSM.16.M88.4 R164, [R222+0xb400] ;  /* 0x00b40000dea4783b */ /* 0x000ea40000000200 */
[-C--:B------:R-:W-:Y:S06]  /*2800*/  HMMA.16816.F32.BF16 R28, R28, R134.reuse, RZ ;  /* 0x000000861c1c723c */ /* 0x080fec00000418ff */
[----:B------:R-:W-:Y:S02]  /*2810*/  LDSM.16.M88.4 R168, [R221+0xd000] ;  /* 0x00d00000dda8783b */ /* 0x000fe40000000200 */
[----:B------:R-:W-:Y:S06]  /*2820*/  HMMA.16816.F32.BF16 R32, R32, R134, RZ ;  /* 0x000000862020723c */ /* 0x000fec00000418ff */
[----:B------:R-:W-:Y:S02]  /*2830*/  LDSM.16.M88.4 R132, [R0+0x1000] ;  /* 0x001000000084783b */ /* 0x000fe40000000200 */
[-C--:B------:R-:W-:Y:S08]  /*2840*/  HMMA.16816.F32.BF16 R4, R136, R140.reuse, R4 ;  /* 0x0000008c8804723c */ /* 0x080ff00000041804 */
[C---:B-1----:R-:W-:Y:S08]  /*2850*/  HMMA.16816.F32.BF16 R8, R144.reuse, R140, R8 ;  /* 0x0000008c9008723c */ /* 0x042ff00000041808 */
[-C--:B------:R-:W-:Y:S08]  /*2860*/  HMMA.16816.F32.BF16 R12, R144, R142.reuse, R12 ;  /* 0x0000008e900c723c */ /* 0x080ff0000004180c */
[C---:B------:R-:W-:Y:S01]  /*2870*/  HMMA.16816.F32.BF16 R16, R136.reuse, R142, R16 ;  /* 0x0000008e8810723c */ /* 0x040fe20000041810 */
[----:B------:R-:W1:Y:S03]  /*2880*/  LDSM.16.M88.4 R140, [R221+0xb000] ;  /* 0x00b00000dd8c783b */ /* 0x000e660000000200 */
[----:B--2---:R-:W-:Y:S04]  /*2890*/  FSETP.NEU.FTZ.AND P0, PT, R236, -INF , PT ;  /* 0xff800000ec00780b */ /* 0x004fe80003f1d000 */
[-C--:B------:R-:W-:Y:S08]  /*28a0*/  HMMA.16816.F32.BF16 R20, R136, R148.reuse, R20 ;  /* 0x000000948814723c */ /* 0x080ff00000041814 */
[C---:B------:R-:W-:Y:S08]  /*28b0*/  HMMA.16816.F32.BF16 R24, R144.reuse, R148, R24 ;  /* 0x000000949018723c */ /* 0x040ff00000041818 */
[-C--:B------:R-:W-:Y:S01]  /*28c0*/  HMMA.16816.F32.BF16 R28, R144, R150.reuse, R28 ;  /* 0x00000096901c723c */ /* 0x080fe2000004181c */
[----:B------:R-:W2:Y:S07]  /*28d0*/  LDSM.16.M88.4 R144, [R0+0x1800] ;  /* 0x001800000090783b */ /* 0x000eae0000000200 */
        /* <DEDUP_REMOVED lines=10> */
[-C--:B------:R-:W-:Y:S01]  /*2980*/  HMMA.16816.F32.BF16 R28, R160, R166.reuse, R28 ;  /* 0x000000a6a01c723c */ /* 0x080fe2000004181c */
[----:B------:R-:W-:Y:S07]  /*2990*/  LDSM.16.M88.4 R160, [R222+0xd400] ;  /* 0x00d40000dea0783b */ /* 0x000fee0000000200 */
[----:B------:R-:W-:Y:S01]  /*29a0*/  HMMA.16816.F32.BF16 R32, R152, R166, R32 ;  /* 0x000000a69820723c */ /* 0x000fe20000041820 */
[----:B------:R-:W3:Y:S07]  /*29b0*/  LDSM.16.M88.4 R152, [R220+0x2800] ;  /* 0x00280000dc98783b */ /* 0x000eee0000000200 */
[-C--:B-1----:R-:W-:Y:S01]  /*29c0*/  HMMA.16816.F32.BF16 R4, R132, R140.reuse, R4 ;  /* 0x0000008c8404723c */ /* 0x082fe20000041804 */
[----:B------:R-:W1:Y:S07]  /*29d0*/  LDSM.16.M88.4 R164, [R0+0x2000] ;  /* 0x0020000000a4783b */ /* 0x000e6e0000000200 */
[C---:B--2---:R-:W-:Y:S01]  /*29e0*/  HMMA.16816.F32.BF16 R8, R144.reuse, R140, R8 ;  /* 0x0000008c9008723c */ /* 0x044fe20000041808 */
[----:B------:R-:W2:Y:S07]  /*29f0*/  LDL R140, [R1+0x30] ;  /* 0x00003000018c7983 */ /* 0x000eae0000100800 */
[-C--:B------:R-:W-:Y:S08]  /*2a00*/  HMMA.16816.F32.BF16 R12, R144, R142.reuse, R12 ;  /* 0x0000008e900c723c */ /* 0x080ff0000004180c */
[C---:B------:R-:W-:Y:S08]  /*2a10*/  HMMA.16816.F32.BF16 R16, R132.reuse, R142, R16 ;  /* 0x0000008e8410723c */ /* 0x040ff00000041810 */
[-C--:B------:R-:W-:Y:S08]  /*2a20*/  HMMA.16816.F32.BF16 R20, R132, R136.reuse, R20 ;  /* 0x000000888414723c */ /* 0x080ff00000041814 */
[C---:B------:R-:W-:Y:S08]  /*2a30*/  HMMA.16816.F32.BF16 R24, R144.reuse, R136, R24 ;  /* 0x000000889018723c */ /* 0x040ff00000041818 */
[-C--:B------:R-:W-:Y:S01]  /*2a40*/  HMMA.16816.F32.BF16 R28, R144, R138.reuse, R28 ;  /* 0x0000008a901c723c */ /* 0x080fe2000004181c */
[----:B------:R-:W2:Y:S07]  /*2a50*/  LDL R144, [R1+0x2c] ;  /* 0x00002c0001907983 */ /* 0x000eae0000100800 */
[----:B------:R-:W-:Y:S01]  /*2a60*/  HMMA.16816.F32.BF16 R32, R132, R138, R32 ;  /* 0x0000008a8420723c */ /* 0x000fe20000041820 */
[----:B------:R-:W1:Y:S07]  /*2a70*/  LDSM.16.M88.4 R132, [R0+0x2800] ;  /* 0x002800000084783b */ /* 0x000e6e0000000200 */
[-C--:B------:R-:W-:Y:S08]  /*2a80*/  HMMA.16816.F32.BF16 R4, R148, R156.reuse, R4 ;  /* 0x0000009c9404723c */ /* 0x080ff00000041804 */
[C---:B---3--:R-:W-:Y:S08]  /*2a90*/  HMMA.16816.F32.BF16 R8, R152.reuse, R156, R8 ;  /* 0x0000009c9808723c */ /* 0x048ff00000041808 */
        /* <DEDUP_REMOVED lines=16> */
[----:B------:R-:W-:Y:S01]  /*2ba0*/  MUFU.TANH R55, R6 ;  /* 0x0000000600377308 */ /* 0x000fe20000002400 */
[----:B------:R-:W-:Y:S02]  /*2bb0*/  FMUL.FTZ R8, R8, c[0x0][0x2ec] ;  /* 0x0000bb0008087a20 */ /* 0x000fe40000410000 */
[----:B------:R-:W-:Y:S02]  /*2bc0*/  FMUL.FTZ R9, R9, c[0x0][0x2ec] ;  /* 0x0000bb0009097a20 */ /* 0x000fe40000410000 */
[----:B------:R-:W-:Y:S02]  /*2bd0*/  FMUL.FTZ R12, R12, c[0x0][0x2ec] ;  /* 0x0000bb000c0c7a20 */ /* 0x000fe40000410000 */
[----:B------:R-:W-:Y:S02]  /*2be0*/  FMUL.FTZ R13, R13, c[0x0][0x2ec] ;  /* 0x0000bb000d0d7a20 */ /* 0x000fe40000410000 */
        /* <DEDUP_REMOVED lines=8> */
[----:B------:R-:W-:Y:S09]  /*2c70*/  FMUL.FTZ R11, R11, c[0x0][0x2ec] ;  /* 0x0000bb000b0b7a20 */ /* 0x000ff20000410000 */
[----:B------:R4:W4:Y:S01]  /*2c80*/  MUFU.TANH R141, R5 ;  /* 0x00000005008d7308 */ /* 0x0009220000002400 */
[----:B---3--:R-:W-:Y:S05]  /*2c90*/  FMUL.FTZ R10, R236, 1.4426950216293334961 ;  /* 0x3fb8aa3bec0a7820 */ /* 0x008fea0000410000 */
[----:B------:R-:W-:Y:S04]  /*2ca0*/  FSEL R10, R10, RZ, P0 ;  /* 0x000000ff0a0a7208 */ /* 0x000fe80000000000 */
[----:B------:R3:W-:Y:S01]  /*2cb0*/  MUFU.TANH R48, R9 ;  /* 0x0000000900307308 */ /* 0x0007e20000002400 */
[C---:B------:R-:W-:Y:S01]  /*2cc0*/  FSETP.NEU.FTZ.AND P0, PT, R235.reuse, -INF , PT ;  /* 0xff800000eb00780b */ /* 0x040fe20003f1d000 */
[--C-:B-1----:R-:W-:Y:S08]  /*2cd0*/  FFMA.FTZ R0, R142, c[0x0][0x23c], -R10.reuse ;  /* 0x00008f008e007a23 */ /* 0x102ff0000001080a */
[----:B------:R1:W-:Y:S01]  /*2ce0*/  MUFU.EX2 R154, R0 ;  /* 0x00000000009a7308 */ /* 0x0003e20000000800 */
[----:B----4-:R-:W4:Y:S09]  /*2cf0*/  LDSM.16.M88.4 R4, [R221+0xd400] ;  /* 0x00d40000dd04783b */ /* 0x010f320000000200 */
[----:B------:R1:W-:Y:S01]  /*2d00*/  MUFU.TANH R49, R8 ;  /* 0x0000000800317308 */ /* 0x0003e20000002400 */
[----:B---3--:R-:W-:Y:S05]  /*2d10*/  FMUL.FTZ R9, R235, 1.4426950216293334961 ;  /* 0x3fb8aa3beb097820 */ /* 0x008fea0000410000 */
[----:B------:R-:W-:Y:S04]  /*2d20*/  FSEL R9, R9, RZ, P0 ;  /* 0x000000ff09097208 */ /* 0x000fe80000000000 */
[----:B------:R-:W3:Y:S01]  /*2d30*/  MUFU.TANH R47, R12 ;  /* 0x0000000c002f7308 */ /* 0x000ee20000002400 */
[C---:B------:R-:W-:Y:S01]  /*2d40*/  FSETP.NEU.FTZ.AND P0, PT, R234.reuse, -INF , PT ;  /* 0xff800000ea00780b */ /* 0x040fe20003f1d000 */
[----:B-1----:R-:W-:Y:S08]  /*2d50*/  FFMA.FTZ R0, R141, c[0x0][0x23c], -R10 ;  /* 0x00008f008d007a23 */ /* 0x002ff0000001080a */
[----:B------:R1:W-:Y:S01]  /*2d60*/  MUFU.EX2 R153, R0 ;  /* 0x0000000000997308 */ /* 0x0003e20000000800 */
[----:B------:R-:W-:Y:S05]  /*2d70*/  FMUL.FTZ R8, R234, 1.4426950216293334961 ;  /* 0x3fb8aa3bea087820 */ /* 0x000fea0000410000 */
[----:B------:R-:W-:Y:S04]  /*2d80*/  FSEL R8, R8, RZ, P0 ;  /* 0x000000ff08087208 */ /* 0x000fe80000000000 */
[----:B------:R-:W3:Y:S01]  /*2d90*/  MUFU.TANH R46, R13 ;  /* 0x0000000d002e7308 */ /* 0x000ee20000002400 */
[----:B------:R-:W-:Y:S01]  /*2da0*/  FSETP.NEU.FTZ.AND P0, PT, R2, -INF , PT ;  /* 0xff8000000200780b */ /* 0x000fe20003f1d000 */
[-C--:B----4-:R-:W-:Y:S08]  /*2db0*/  HMMA.16816.F32.BF16 R20, R164, R4.reuse, R20 ;  /* 0x00000004a414723c */ /* 0x090ff00000041814 */
[----:B------:R-:W-:Y:S01]  /*2dc0*/  MUFU.TANH R39, R14 ;  /* 0x0000000e00277308 */ /* 0x000fe20000002400 */
[C---:B------:R-:W-:Y:S04]  /*2dd0*/  HMMA.16816.F32.BF16 R24, R132.reuse, R4, R24 ;  /* 0x000000048418723c */ /* 0x040fe80000041818 */
[--C-:B-1----:R-:W-:Y:S03]  /*2de0*/  FFMA.FTZ R0, R55, c[0x0][0x23c], -R9.reuse ;  /* 0x00008f0037007a23 */ /* 0x102fe60000010809 */
[--C-:B---3--:R-:W-:Y:S02]  /*2df0*/  FFMA.FTZ R4, R47, c[0x0][0x23c], -R8.reuse ;  /* 0x00008f002f047a23 */ /* 0x108fe40000010808 */
[----:B------:R1:W-:Y:S01]  /*2e00*/  MUFU.EX2 R169, R0 ;  /* 0x0000000000a97308 */ /* 0x0003e20000000800 */
[-C--:B------:R-:W-:Y:S05]  /*2e10*/  HMMA.16816.F32.BF16 R28, R132, R6.reuse, R28 ;  /* 0x00000006841c723c */ /* 0x080fea000004181c */
[----:B------:R-:W-:Y:S03]  /*2e20*/  FMUL.FTZ R20, R20, c[0x0][0x2ec] ;  /* 0x0000bb0014147a20 */ /* 0x000fe60000410000 */
[----:B------:R-:W-:Y:S01]  /*2e30*/  HMMA.16816.F32.BF16 R32, R164, R6, R32 ;  /* 0x00000006a420723c */ /* 0x000fe20000041820 */
[----:B------:R3:W-:Y:S03]  /*2e40*/  MUFU.EX2 R171, R4 ;  /* 0x0000000400ab7308 */ /* 0x0007e60000000800 */
[----:B------:R-:W-:Y:S02]  /*2e50*/  FMUL.FTZ R22, R22, c[0x0][0x2ec] ;  /* 0x0000bb0016167a20 */ /* 0x000fe40000410000 */
[----:B------:R-:W-:Y:S02]  /*2e60*/  FMUL.FTZ R23, R23, c[0x0][0x2ec] ;  /* 0x0000bb0017177a20 */ /* 0x000fe40000410000 */
[----:B------:R-:W-:Y:S03]  /*2e70*/  FMUL.FTZ R5, R24, c[0x0][0x2ec] ;  /* 0x0000bb0018057a20 */ /* 0x000fe60000410000 */
[----:B------:R-:W-:Y:S01]  /*2e80*/  MUFU.TANH R38, R15 ;  /* 0x0000000f00267308 */ /* 0x000fe20000002400 */
[----:B------:R-:W-:Y:S02]  /*2e90*/  FMUL.FTZ R25, R25, c[0x0][0x2ec] ;  /* 0x0000bb0019197a20 */ /* 0x000fe40000410000 */
[----:B------:R-:W-:Y:S02]  /*2ea0*/  FMUL.FTZ R26, R26, c[0x0][0x2ec] ;  /* 0x0000bb001a1a7a20 */ /* 0x000fe40000410000 */
[--C-:B-1----:R-:W-:Y:S02]  /*2eb0*/  FFMA.FTZ R0, R54, c[0x0][0x23c], -R9.reuse ;  /* 0x00008f0036007a23 */ /* 0x102fe40000010809 */
[----:B------:R-:W-:Y:S02]  /*2ec0*/  FMUL.FTZ R30, R30, c[0x0][0x2ec] ;  /* 0x0000bb001e1e7a20 */ /* 0x000fe40000410000 */
[----:B------:R-:W-:Y:S01]  /*2ed0*/  FMUL.FTZ R31, R31, c[0x0][0x2ec] ;  /* 0x0000bb001f1f7a20 */ /* 0x000fe20000410000 */
[----:B------:R1:W4:Y:S01]  /*2ee0*/  MUFU.EX2 R168, R0 ;  /* 0x0000000000a87308 */ /* 0x0003220000000800 */
[----:B------:R-:W-:Y:S02]  /*2ef0*/  FMUL.FTZ R29, R29, c[0x0][0x2ec] ;  /* 0x0000bb001d1d7a20 */ /* 0x000fe40000410000 */
[----:B------:R-:W-:Y:S02]  /*2f00*/  FMUL.FTZ R34, R34, c[0x0][0x2ec] ;  /* 0x0000bb0022227a20 */ /* 0x000fe40000410000 */
[--C-:B---3--:R-:W-:Y:S02]  /*2f10*/  FFMA.FTZ R4, R46, c[0x0][0x23c], -R8.reuse ;  /* 0x00008f002e047a23 */ /* 0x108fe40000010808 */
[----:B------:R-:W-:Y:S02]  /*2f20*/  FMUL.FTZ R33, R33, c[0x0][0x2ec] ;  /* 0x0000bb0021217a20 */ /* 0x000fe40000410000 */
[----:B------:R-:W-:Y:S01]  /*2f30*/  FMUL.FTZ R35, R35, c[0x0][0x2ec] ;  /* 0x0000bb0023237a20 */ /* 0x000fe20000410000 */
[----:B------:R-:W3:Y:S01]  /*2f40*/  MUFU.EX2 R170, R4 ;  /* 0x0000000400aa7308 */ /* 0x000ee20000000800 */
[----:B------:R-:W-:Y:S02]  /*2f50*/  FMUL.FTZ R27, R27, c[0x0][0x2ec] ;  /* 0x0000bb001b1b7a20 */ /* 0x000fe40000410000 */
[----:B------:R-:W-:Y:S07]  /*2f60*/  FMUL.FTZ R21, R21, c[0x0][0x2ec] ;  /* 0x0000bb0015157a20 */ /* 0x000fee0000410000 */
[----:B------:R-:W2:Y:S01]  /*2f70*/  MUFU.TANH R58, R16 ;  /* 0x00000010003a7308 */ /* 0x000ea20000002400 */
[----:B-1----:R-:W-:Y:S01]  /*2f80*/  FFMA.FTZ R0, R49, c[0x0][0x23c], -R8 ;  /* 0x00008f0031007a23 */ /* 0x002fe20000010808 */
[----:B----4-:R-:W-:Y:S08]  /*2f90*/  F2FP.BF16.PACK_AB R7, R168, R169 ;  /* 0x000000a9a807723e */ /* 0x010ff000000010ff */
[----:B------:R1:W-:Y:S01]  /*2fa0*/  MUFU.EX2 R235, R0 ;  /* 0x0000000000eb7308 */ /* 0x0003e20000000800 */
[----:B------:R3:W-:Y:S09]  /*2fb0*/  STS [R243+0x13400], R7 ;  /* 0x01340007f3007388 */ /* 0x0007f20000000800 */
[----:B------:R-:W4:Y:S10]  /*2fc0*/  MUFU.TANH R57, R17 ;  /* 0x0000001100397308 */ /* 0x000f340000002400 */
[----:B------:R-:W4:Y:S01]  /*2fd0*/  MUFU.TANH R53, R18 ;  /* 0x0000001200357308 */ /* 0x000f220000002400 */
[----:B-1----:R-:W-:Y:S01]  /*2fe0*/  FMUL.FTZ R0, R2, 1.4426950216293334961 ;  /* 0x3fb8aa3b02007820 */ /* 0x002fe20000410000 */
[----:B---3--:R-:W-:Y:S04]  /*2ff0*/  F2FP.BF16.PACK_AB R7, R170, R171 ;  /* 0x000000abaa07723e */ /* 0x008fe800000010ff */
[----:B------:R-:W-:Y:S04]  /*3000*/  FSEL R0, R0, RZ, P0 ;  /* 0x000000ff00007208 */ /* 0x000fe80000000000 */
[----:B------:R-:W1:Y:S01]  /*3010*/  MUFU.TANH R52, R19 ;  /* 0x0000001300347308 */ /* 0x000e620000002400 */
[----:B--2---:R-:W-:Y:S01]  /*3020*/  IADD3 R144, P0, R144, UR30, RZ ;  /* 0x0000001e90907c10 */ /* 0x004fe2000ff1e0ff */
[--C-:B------:R-:W-:Y:S03]  /*3030*/  FFMA.FTZ R4, R39, c[0x0][0x23c], -R0.reuse ;  /* 0x00008f0027047a23 */ /* 0x100fe60000010800 */
[----:B------:R-:W-:Y:S05]  /*3040*/  IADD3.X R145, R140, UR7, RZ, P0, !PT ;  /* 0x000000078c917c10 */ /* 0x000fea00087fe4ff */
[----:B------:R2:W-:Y:S01]  /*3050*/  MUFU.EX2 R237, R4 ;  /* 0x0000000400ed7308 */ /* 0x0005e20000000800 */
[----:B------:R3:W3:Y:S09]  /*3060*/  LDG.E R140, [R144.64+0x80] ;  /* 0x00008024908c7981 */ /* 0x0006f2000c1e1900 */
[----:B------:R-:W1:Y:S10]  /*3070*/  MUFU.TANH R56, R20 ;  /* 0x0000001400387308 */ /* 0x000e740000002400 */
[----:B------:R-:W1:Y:S01]  /*3080*/  MUFU.TANH R252, R21 ;  /* 0x0000001500fc7308 */ /* 0x000e620000002400 */
[----:B--2---:R-:W-:Y:S09]  /*3090*/  FFMA.FTZ R4, R38, c[0x0][0x23c], -R0 ;  /* 0x00008f0026047a23 */ /* 0x004ff20000010800 */
[----:B------:R2:W-:Y:S10]  /*30a0*/  MUFU.EX2 R236, R4 ;  /* 0x0000000400ec7308 */ /* 0x0005f40000000800 */
[----:B------:R-:W-:Y:S10]  /*30b0*/  MUFU.TANH R51, R22 ;  /* 0x0000001600337308 */ /* 0x000ff40000002400 */
[----:B------:R-:W-:Y:S01]  /*30c0*/  MUFU.TANH R50, R23 ;  /* 0x0000001700327308 */ /* 0x000fe20000002400 */
[--C-:B--2---:R-:W-:Y:S09]  /*30d0*/  FFMA.FTZ R4, R58, c[0x0][0x23c], -R10.reuse ;  /* 0x00008f003a047a23 */ /* 0x104ff2000001080a */
[----:B------:R4:W-:Y:S10]  /*30e0*/  MUFU.EX2 R152, R4 ;  /* 0x0000000400987308 */ /* 0x0009f40000000800 */
[----:B------:R2:W-:Y:S10]  /*30f0*/  MUFU.TANH R45, R5 ;  /* 0x00000005002d7308 */ /* 0x0005f40000002400 */
[----:B------:R-:W-:Y:S01]  /*3100*/  MUFU.TANH R44, R25 ;  /* 0x00000019002c7308 */ /* 0x000fe20000002400 */
[--C-:B----4-:R-:W-:Y:S09]  /*3110*/  FFMA.FTZ R4, R57, c[0x0][0x23c], -R10.reuse ;  /* 0x00008f0039047a23 */ /* 0x110ff2000001080a */
[----:B------:R4:W-:Y:S01]  /*3120*/  MUFU.EX2 R151, R4 ;  /* 0x0000000400977308 */ /* 0x0009e20000000800 */
[----:B--2---:R-:W-:Y:S09]  /*3130*/  FMUL.FTZ R5, R28, c[0x0][0x2ec] ;  /* 0x0000bb001c057a20 */ /* 0x004ff20000410000 */
[----:B------:R-:W-:Y:S10]  /*3140*/  MUFU.TANH R37, R26 ;  /* 0x0000001a00257308 */ /* 0x000ff40000002400 */
[----:B------:R-:W-:Y:S01]  /*3150*/  MUFU.TANH R36, R27 ;  /* 0x0000001b00247308 */ /* 0x000fe20000002400 */
[--C-:B----4-:R-:W-:Y:S09]  /*3160*/  FFMA.FTZ R4, R53, c[0x0][0x23c], -R9.reuse ;  /* 0x00008f0035047a23 */ /* 0x110ff20000010809 */
[----:B------:R1:W-:Y:S10]  /*3170*/  MUFU.EX2 R158, R4 ;  /* 0x00000004009e7308 */ /* 0x0003f40000000800 */
[----:B------:R2:W-:Y:S10]  /*3180*/  MUFU.TANH R43, R5 ;  /* 0x00000005002b7308 */ /* 0x0005f40000002400 */
[----:B------:R-:W-:Y:S01]  /*3190*/  MUFU.TANH R3, R30 ;  /* 0x0000001e00037308 */ /* 0x000fe20000002400 */
[--C-:B-1----:R-:W-:Y:S09]  /*31a0*/  FFMA.FTZ R4, R52, c[0x0][0x23c], -R9.reuse ;  /* 0x00008f0034047a23 */ /* 0x102ff20000010809 */
[----:B------:R1:W-:Y:S01]  /*31b0*/  MUFU.EX2 R157, R4 ;  /* 0x00000004009d7308 */ /* 0x0003e20000000800 */
[----:B--2---:R-:W-:Y:S09]  /*31c0*/  FMUL.FTZ R5, R32, c[0x0][0x2ec] ;  /* 0x0000bb0020057a20 */ /* 0x004ff20000410000 */
[----:B------:R-:W-:Y:S10]  /*31d0*/  MUFU.TANH R249, R5 ;  /* 0x0000000500f97308 */ /* 0x000ff40000002400 */
[----:B------:R2:W-:Y:S01]  /*31e0*/  MUFU.TANH R40, R11 ;  /* 0x0000000b00287308 */ /* 0x0005e20000002400 */
[----:B-1----:R-:W-:Y:S09]  /*31f0*/  FFMA.FTZ R4, R56, c[0x0][0x23c], -R10 ;  /* 0x00008f0038047a23 */ /* 0x002ff2000001080a */
[----:B------:R1:W-:Y:S10]  /*3200*/  MUFU.EX2 R148, R4 ;  /* 0x0000000400947308 */ /* 0x0003f40000000800 */
[----:B------:R-:W-:Y:S01]  /*3210*/  MUFU.TANH R251, R34 ;  /* 0x0000002200fb7308 */ /* 0x000fe20000002400 */
[----:B--2---:R-:W-:Y:S09]  /*3220*/  FFMA.FTZ R11, R48, c[0x0][0x23c], -R8 ;  /* 0x00008f00300b7a23 */ /* 0x004ff20000010808 */
[----:B------:R2:W4:Y:S01]  /*3230*/  MUFU.EX2 R234, R11 ;  /* 0x0000000b00ea7308 */ /* 0x0005220000000800 */
[----:B-1----:R-:W-:Y:S09]  /*3240*/  FFMA.FTZ R4, R252, c[0x0][0x23c], -R10 ;  /* 0x00008f00fc047a23 */ /* 0x002ff2000001080a */
[----:B------:R1:W-:Y:S10]  /*3250*/  MUFU.EX2 R147, R4 ;  /* 0x0000000400937308 */ /* 0x0003f40000000800 */
[----:B------:R-:W-:Y:S01]  /*3260*/  MUFU.TANH R2, R31 ;  /* 0x0000001f00027308 */ /* 0x000fe20000002400 */
[--C-:B--2---:R-:W-:Y:S01]  /*3270*/  FFMA.FTZ R11, R41, c[0x0][0x23c], -R0.reuse ;  /* 0x00008f00290b7a23 */ /* 0x104fe20000010800 */
[----:B----4-:R-:W-:Y:S08]  /*3280*/  F2FP.BF16.PACK_AB R6, R234, R235 ;  /* 0x000000ebea06723e */ /* 0x010ff000000010ff */
[----:B------:R2:W-:Y:S01]  /*3290*/  MUFU.EX2 R239, R11 ;  /* 0x0000000b00ef7308 */ /* 0x0005e20000000800 */
[--C-:B-1----:R-:W-:Y:S09]  /*32a0*/  FFMA.FTZ R4, R51, c[0x0][0x23c], -R9.reuse ;  /* 0x00008f0033047a23 */ /* 0x102ff20000010809 */
[----:B------:R1:W-:Y:S10]  /*32b0*/  MUFU.EX2 R156, R4 ;  /* 0x00000004009c7308 */ /* 0x0003f40000000800 */
[----:B------:R-:W-:Y:S01]  /*32c0*/  MUFU.TANH R167, R33 ;  /* 0x0000002100a77308 */ /* 0x000fe20000002400 */
[----:B--2---:R-:W-:Y:S09]  /*32d0*/  FFMA.FTZ R11, R40, c[0x0][0x23c], -R0 ;  /* 0x00008f00280b7a23 */ /* 0x004ff20000010800 */
[----:B------:R-:W2:Y:S01]  /*32e0*/  MUFU.EX2 R238, R11 ;  /* 0x0000000b00ee7308 */ /* 0x000ea20000000800 */
[--C-:B-1----:R-:W-:Y:S09]  /*32f0*/  FFMA.FTZ R4, R50, c[0x0][0x23c], -R9.reuse ;  /* 0x00008f0032047a23 */ /* 0x102ff20000010809 */
[----:B------:R1:W-:Y:S10]  /*3300*/  MUFU.EX2 R155, R4 ;  /* 0x00000004009b7308 */ /* 0x0003f40000000800 */
[----:B------:R-:W-:Y:S01]  /*3310*/  MUFU.TANH R250, R35 ;  /* 0x0000002300fa7308 */ /* 0x000fe20000002400 */
[----:B--2---:R-:W-:Y:S09]  /*3320*/  F2FP.BF16.PACK_AB R5, R238, R239 ;  /* 0x000000efee05723e */ /* 0x004ff200000010ff */
[----:B------:R-:W2:Y:S01]  /*3330*/  MUFU.TANH R42, R29 ;  /* 0x0000001d002a7308 */ /* 0x000ea20000002400 */
[--C-:B-1----:R-:W-:Y:S09]  /*3340*/  FFMA.FTZ R4, R45, c[0x0][0x23c], -R8.reuse ;  /* 0x00008f002d047a23 */ /* 0x102ff20000010808 */
[----:B------:R1:W-:Y:S02]  /*3350*/  MUFU.EX2 R162, R4 ;  /* 0x0000000400a27308 */ /* 0x0003e40000000800 */
[----:B-1----:R-:W-:Y:S08]  /*3360*/  FFMA.FTZ R4, R44, c[0x0][0x23c], -R8 ;  /* 0x00008f002c047a23 */ /* 0x002ff00000010808 */
[----:B------:R1:W-:Y:S02]  /*3370*/  MUFU.EX2 R161, R4 ;  /* 0x0000000400a17308 */ /* 0x0003e40000000800 */
[--C-:B-1----:R-:W-:Y:S08]  /*3380*/  FFMA.FTZ R4, R37, c[0x0][0x23c], -R0.reuse ;  /* 0x00008f0025047a23 */ /* 0x102ff00000010800 */
[----:B------:R1:W-:Y:S02]  /*3390*/  MUFU.EX2 R166, R4 ;  /* 0x0000000400a67308 */ /* 0x0003e40000000800 */
[----:B-1----:R-:W-:Y:S08]  /*33a0*/  FFMA.FTZ R4, R36, c[0x0][0x23c], -R0 ;  /* 0x00008f0024047a23 */ /* 0x002ff00000010800 */
[----:B------:R1:W-:Y:S02]  /*33b0*/  MUFU.EX2 R165, R4 ;  /* 0x0000000400a57308 */ /* 0x0003e40000000800 */
[--C-:B-1----:R-:W-:Y:S02]  /*33c0*/  FFMA.FTZ R4, R43, c[0x0][0x23c], -R8.reuse ;  /* 0x00008f002b047a23 */ /* 0x102fe40000010808 */
[----:B--2---:R-:W-:Y:S06]  /*33d0*/  FFMA.FTZ R8, R42, c[0x0][0x23c], -R8 ;  /* 0x00008f002a087a23 */ /* 0x004fec0000010808 */
[----:B------:R1:W-:Y:S10]  /*33e0*/  MUFU.EX2 R160, R4 ;  /* 0x0000000400a07308 */ /* 0x0003f40000000800 */
[----:B------:R-:W-:Y:S01]  /*33f0*/  MUFU.EX2 R159, R8 ;  /* 0x00000008009f7308 */ /* 0x000fe20000000800 */
[--C-:B-1----:R-:W-:Y:S02]  /*3400*/  FFMA.FTZ R4, R3, c[0x0][0x23c], -R0.reuse ;  /* 0x00008f0003047a23 */ /* 0x102fe40000010800 */
[----:B------:R-:W-:Y:S07]  /*3410*/  FFMA.FTZ R0, R2, c[0x0][0x23c], -R0 ;  /* 0x00008f0002007a23 */ /* 0x000fee0000010800 */
[----:B------:R1:W-:Y:S10]  /*3420*/  MUFU.EX2 R164, R4 ;  /* 0x0000000400a47308 */ /* 0x0003f40000000800 */
[----:B------:R2:W-:Y:S01]  /*3430*/  MUFU.EX2 R163, R0 ;  /* 0x0000000000a37308 */ /* 0x0005e20000000800 */
[--C-:B-1----:R-:W-:Y:S02]  /*3440*/  FFMA.FTZ R4, R249, c[0x0][0x23c], -R10.reuse ;  /* 0x00008f00f9047a23 */ /* 0x102fe4000001080a */
[----:B------:R-:W-:Y:S07]  /*3450*/  FFMA.FTZ R10, R167, c[0x0][0x23c], -R10 ;  /* 0x00008f00a70a7a23 */ /* 0x000fee000001080a */
[----:B------:R1:W-:Y:S01]  /*3460*/  MUFU.EX2 R146, R4 ;  /* 0x0000000400927308 */ /* 0x0003e20000000800 */
[----:B--2---:R-:W-:Y:S09]  /*3470*/  F2FP.BF16.PACK_AB R0, R157, R158 ;  /* 0x0000009e9d00723e */ /* 0x004ff200000010ff */
[----:B------:R-:W2:Y:S01]  /*3480*/  MUFU.EX2 R143, R10 ;  /* 0x0000000a008f7308 */ /* 0x000ea20000000800 */
[--C-:B-1----:R-:W-:Y:S02]  /*3490*/  FFMA.FTZ R4, R251, c[0x0][0x23c], -R9.reuse ;  /* 0x00008f00fb047a23 */ /* 0x102fe40000010809 */
[----:B------:R-:W-:Y:S07]  /*34a0*/  FFMA.FTZ R9, R250, c[0x0][0x23c], -R9 ;  /* 0x00008f00fa097a23 */ /* 0x000fee0000010809 */
[----:B------:R1:W-:Y:S10]  /*34b0*/  MUFU.EX2 R150, R4 ;  /* 0x0000000400967308 */ /* 0x0003f40000000800 */
[----:B------:R-:W4:Y:S01]  /*34c0*/  MUFU.EX2 R149, R9 ;  /* 0x0000000900957308 */ /* 0x000f220000000800 */
[----:B-1----:R-:W-:Y:S05]  /*34d0*/  F2FP.BF16.PACK_AB R4, R153, R154 ;  /* 0x0000009a9904723e */ /* 0x002fea00000010ff */
[----:B------:R1:W-:Y:S04]  /*34e0*/  STS [R243+0x13000], R4 ;  /* 0x01300004f3007388 */ /* 0x0003e80000000800 */
[----:B------:R2:W-:Y:S01]  /*34f0*/  STS [R241+0x13400], R0 ;  /* 0x01340000f1007388 */ /* 0x0005e20000000800 */
[----:B-1----:R-:W-:Y:S02]  /*3500*/  F2FP.BF16.PACK_AB R4, R151, R152 ;  /* 0x000000989704723e */ /* 0x002fe400000010ff */
[----:B--2---:R-:W-:Y:S03]  /*3510*/  F2FP.BF16.PACK_AB R0, R143, R146 ;  /* 0x000000928f00723e */ /* 0x004fe600000010ff */
[----:B------:R1:W-:Y:S04]  /*3520*/  STS [R241+0x13000], R4 ;  /* 0x01300004f1007388 */ /* 0x0003e80000000800 */
        /* <DEDUP_REMOVED lines=18> */
[----:B------:R1:W-:Y:S04]  /*3650*/  STS [R240+0x14400], R0 ;  /* 0x01440000f0007388 */ /* 0x0003e80000000800 */
[----:B------:R-:W-:Y:S04]  /*3660*/  STS [R240+0x14000], R4 ;  /* 0x01400004f0007388 */ /* 0x000fe80000000800 */
[----:B------:R-:W2:Y:S08]  /*3670*/  LDSM.16.M88.4 R32, [R223+0x6000] ;  /* 0x00600000df20783b */ /* 0x000eb00000000200 */
[----:B------:R-:W3:Y:S08]  /*3680*/  LDSM.16.M88.4 R28, [R223+0x6800] ;  /* 0x00680000df1c783b */ /* 0x000ef00000000200 */
[----:B------:R-:W3:Y:S08]  /*3690*/  LDSM.16.M88.4 R132, [R224+0x6000] ;  /* 0x00600000e084783b */ /* 0x000ef00000000200 */
[----:B-1----:R1:W4:Y:S04]  /*36a0*/  LDG.E R0, [R144.64+0xa0] ;  /* 0x0000a02490007981 */ /* 0x002328000c1e1900 */
        /* <DEDUP_REMOVED lines=45> */
[-C--:B------:R-:W-:Y:S07]  /*3980*/  HMMA.16816.F32.BF16 R28, R132, R210.reuse, R28 ;  /* 0x000000d2841c723c */ /* 0x080fee000004181c */
[----:B------:R-:W-:Y:S01]  /*3990*/  MOV R134, R142 ;  /* 0x0000008e00867202 */ /* 0x000fe20000000f00 */
[----:B------:R-:W-:Y:S01]  /*39a0*/  HMMA.16816.F32.BF16 R32, R136, R210, R32 ;  /* 0x000000d28820723c */ /* 0x000fe20000041820 */
[----:B------:R1:W2:Y:S03]  /*39b0*/  LDG.E R142, [R144.64] ;  /* 0x00000024908e7981 */ /* 0x0002a6000c1e1900 */
[----:B------:R-:W-:Y:S02]  /*39c0*/  MOV R135, R141 ;  /* 0x0000008d00877202 */ /* 0x000fe40000000f00 */
[----:B------:R1:W3:Y:S02]  /*39d0*/  LDG.E R141, [R144.64+0x20] ;  /* 0x00002024908d7981 */ /* 0x0002e4000c1e1900 */
[----:B-1----:R-:W-:Y:S04]  /*39e0*/  MOV R145, R134 ;  /* 0x0000008600917202 */ /* 0x002fe80000000f00 */
[----:B------:R-:W-:Y:S02]  /*39f0*/  MOV R144, R135 ;  /* 0x0000008700907202 */ /* 0x000fe40000000f00 */
[----:B------:R-:W1:Y:S01]  /*3a00*/  LDSM.16.M88.4 R132, [R224+0x8000] ;  /* 0x00800000e084783b */ /* 0x000e620000000200 */
[----:B------:R-:W-:Y:S01]  /*3a10*/  FFMA.FTZ R136, -R145, R145, 1 ;  /* 0x3f80000091887423 */ /* 0x000fe20000010191 */
[----:B------:R-:W-:Y:S03]  /*3a20*/  MOV R145, c[0x0][0x1c0] ;  /* 0x0000700000917a02 */ /* 0x000fe60000000f00 */
[----:B------:R-:W-:Y:S02]  /*3a30*/  FMUL.FTZ R136, R136, c[0x0][0x2ec] ;  /* 0x0000bb0088887a20 */ /* 0x000fe40000410000 */
[----:B------:R-:W-:Y:S05]  /*3a40*/  IMAD R145, R145, c[0x0][0x22c], RZ ;  /* 0x00008b0091917a24 */ /* 0x000fea00078e02ff */
[----:B------:R-:W-:Y:S04]  /*3a50*/  LEA R145, -R145, RZ, 0x6 ;  /* 0x000000ff91917211 */ /* 0x000fe800078e31ff */
[C---:B------:R-:W-:Y:S04]  /*3a60*/  LEA R232, P0, R145.reuse, R232, 0x2 ;  /* 0x000000e891e87211 */ /* 0x040fe800078010ff */
[----:B------:R-:W-:Y:S02]  /*3a70*/  LEA.HI.X.SX32 R233, R145, R233, 0x2, P0 ;  /* 0x000000e991e97211 */ /* 0x000fe400000f16ff */
[----:B------:R-:W-:Y:S01]  /*3a80*/  PLOP3.LUT P0, PT, PT, PT, UP2, 0x80, 0x0 ;  /* 0x000000000000781c */ /* 0x000fe20003f0f028 */
[-C--:B-1----:R-:W-:Y:S11]  /*3a90*/  HMMA.16816.F32.BF16 R4, R132, R212.reuse, R4 ;  /* 0x000000d48404723c */ /* 0x082ff60000041804 */
[----:B------:R-:W-:Y:S11]  /*3aa0*/  @!UPT UIADD3 URZ, URZ, URZ, URZ ;  /* 0x0000003f3f3ff290 */ /* 0x000ff6000fffe03f */
[----:B------:R-:W-:Y:S02]  /*3ab0*/  @!UPT UIADD3 URZ, URZ, URZ, URZ ;  /* 0x0000003f3f3ff290 */ /* 0x000fe4000fffe03f */
[C---:B--2---:R-:W-:Y:S02]  /*3ac0*/  FADD.FTZ R4, -R142.reuse, R4 ;  /* 0x000000048e047221 */ /* 0x044fe40000010100 */
[----:B------:R-:W-:Y:S02]  /*3ad0*/  FADD.FTZ R5, -R142, R5 ;  /* 0x000000058e057221 */ /* 0x000fe40000010100 */
[----:B------:R-:W-:Y:S02]  /*3ae0*/  FMUL.FTZ R4, R154, R4 ;  /* 0x000000049a047220 */ /* 0x000fe40000410000 */
[----:B------:R-:W-:Y:S02]  /*3af0*/  FMUL.FTZ R5, R153, R5 ;  /* 0x0000000599057220 */ /* 0x000fe40000410000 */
[----:B------:R-:W-:Y:S02]  /*3b00*/  FMUL.FTZ R154, R136, R4 ;  /* 0x00000004889a7220 */ /* 0x000fe40000410000 */
[----:B------:R-:W-:Y:S01]  /*3b10*/  FFMA.FTZ R4, -R144, R144, 1 ;  /* 0x3f80000090047423 */ /* 0x000fe20000010190 */
[----:B------:R-:W1:Y:S03]  /*3b20*/  LDSM.16.M88.4 R136, [R224+0x8800] ;  /* 0x00880000e088783b */ /* 0x000e660000000200 */
[----:B------:R-:W-:Y:S04]  /*3b30*/  FMUL.FTZ R4, R4, c[0x0][0x2ec] ;  /* 0x0000bb0004047a20 */ /* 0x000fe80000410000 */
[----:B------:R-:W-:Y:S01]  /*3b40*/  FMUL.FTZ R153, R4, R5 ;  /* 0x0000000504997220 */ /* 0x000fe20000410000 */
        /* <DEDUP_REMOVED lines=8> */
[----:B------:R-:W-:Y:S02]  /*3bd0*/  FMUL.FTZ R4, R151, R17 ;  /* 0x0000001197047220 */ /* 0x000fe40000410000 */
[----:B------:R-:W-:Y:S01]  /*3be0*/  FADD.FTZ R17, -R142, R20 ;  /* 0x000000148e117221 */ /* 0x000fe20000010100 */
[----:B------:R-:W-:Y:S04]  /*3bf0*/  HMMA.16816.F32.BF16 R32, R132, R218, R32 ;  /* 0x000000da8420723c */ /* 0x000fe80000041820 */
[----:B------:R-:W-:Y:S02]  /*3c00*/  FFMA.FTZ R20, -R57, R57, 1 ;  /* 0x3f80000039147423 */ /* 0x000fe40000010139 */
[----:B------:R-:W-:Y:S02]  /*3c10*/  FMUL.FTZ R5, R152, R16 ;  /* 0x0000001098057220 */ /* 0x000fe40000410000 */
[----:B------:R-:W-:Y:S04]  /*3c20*/  FADD.FTZ R16, -R142, R21 ;  /* 0x000000158e107221 */ /* 0x000fe80000010100 */
[----:B------:R-:W-:Y:S02]  /*3c30*/  FFMA.FTZ R21, -R58, R58, 1 ;  /* 0x3f8000003a157423 */ /* 0x000fe4000001013a */
[----:B------:R-:W-:Y:S01]  /*3c40*/  FMUL.FTZ R20, R20, c[0x0][0x2ec] ;  /* 0x0000bb0014147a20 */ /* 0x000fe20000410000 */
[----:B------:R1:W5:Y:S01]  /*3c50*/  LDL.LU R58, [R1+0xac] ;  /* 0x0000ac00013a7983 */ /* 0x0003620000300800 */
[----:B------:R-:W-:Y:S02]  /*3c60*/  FMUL.FTZ R16, R147, R16 ;  /* 0x0000001093107220 */ /* 0x000fe40000410000 */
[----:B------:R-:W-:Y:S01]  /*3c70*/  FMUL.FTZ R21, R21, c[0x0][0x2ec] ;  /* 0x0000bb0015157a20 */ /* 0x000fe20000410000 */
[----:B------:R1:W5:Y:S01]  /*3c80*/  LDL.LU R57, [R1+0xa8] ;  /* 0x0000a80001397983 */ /* 0x0003620000300800 */
[----:B------:R-:W-:Y:S02]  /*3c90*/  FMUL.FTZ R147, R20, R4 ;  /* 0x0000000414937220 */ /* 0x000fe40000410000 */
[----:B------:R-:W-:Y:S02]  /*3ca0*/  FFMA.FTZ R20, -R167, R167, 1 ;  /* 0x3f800000a7147423 */ /* 0x000fe400000101a7 */
[----:B------:R-:W-:Y:S02]  /*3cb0*/  FADD.FTZ R33, -R142, R33 ;  /* 0x000000218e217221 */ /* 0x000fe40000010100 */
[----:B------:R-:W-:Y:S02]  /*3cc0*/  FMUL.FTZ R17, R148, R17 ;  /* 0x0000001194117220 */ /* 0x000fe40000410000 */
[----:B------:R-:W-:Y:S02]  /*3cd0*/  FADD.FTZ R32, -R142, R32 ;  /* 0x000000208e207221 */ /* 0x000fe40000010100 */
[----:B------:R-:W-:Y:S02]  /*3ce0*/  FMUL.FTZ R148, R21, R5 ;  /* 0x0000000515947220 */ /* 0x000fe40000410000 */
[----:B------:R-:W-:Y:S02]  /*3cf0*/  FMUL.FTZ R4, R143, R33 ;  /* 0x000000218f047220 */ /* 0x000fe40000410000 */
[----:B------:R-:W-:Y:S02]  /*3d00*/  FFMA.FTZ R33, -R56, R56, 1 ;  /* 0x3f80000038217423 */ /* 0x000fe40000010138 */
[----:B------:R-:W-:Y:S01]  /*3d10*/  FFMA.FTZ R21, -R249, R249, 1 ;  /* 0x3f800000f9157423 */ /* 0x000fe200000101f9 */
[----:B------:R1:W5:Y:S01]  /*3d20*/  LDL.LU R56, [R1+0xa4] ;  /* 0x0000a40001387983 */ /* 0x0003620000300800 */
[----:B------:R-:W-:Y:S02]  /*3d30*/  FMUL.FTZ R20, R20, c[0x0][0x2ec] ;  /* 0x0000bb0014147a20 */ /* 0x000fe40000410000 */
[----:B------:R-:W-:Y:S02]  /*3d40*/  FMUL.FTZ R5, R146, R32 ;  /* 0x0000002092057220 */ /* 0x000fe40000410000 */
[----:B------:R-:W-:Y:S02]  /*3d50*/  FMUL.FTZ R21, R21, c[0x0][0x2ec] ;  /* 0x0000bb0015157a20 */ /* 0x000fe40000410000 */
[----:B------:R-:W-:Y:S02]  /*3d60*/  FMUL.FTZ R142, R20, R4 ;  /* 0x00000004148e7220 */ /* 0x000fe40000410000 */
[----:B---3--:R-:W-:Y:S02]  /*3d70*/  FADD.FTZ R4, -R141, R7 ;  /* 0x000000078d047221 */ /* 0x008fe40000010100 */
[----:B------:R-:W-:Y:S02]  /*3d80*/  FFMA.FTZ R7, -R55, R55, 1 ;  /* 0x3f80000037077423 */ /* 0x000fe40000010137 */
[----:B------:R-:W-:Y:S01]  /*3d90*/  FFMA.FTZ R32, -R252, R252, 1 ;  /* 0x3f800000fc207423 */ /* 0x000fe200000101fc */
[----:B------:R1:W5:Y:S01]  /*3da0*/  LDL.LU R55, [R1+0xa0] ;  /* 0x0000a00001377983 */ /* 0x0003620000300800 */
[----:B------:R-:W-:Y:S02]  /*3db0*/  FMUL.FTZ R33, R33, c[0x0][0x2ec] ;  /* 0x0000bb0021217a20 */ /* 0x000fe40000410000 */
[----:B------:R-:W-:Y:S02]  /*3dc0*/  FMUL.FTZ R143, R21, R5 ;  /* 0x00000005158f7220 */ /* 0x000fe40000410000 */
[----:B------:R-:W-:Y:S02]  /*3dd0*/  FADD.FTZ R5, -R141, R6 ;  /* 0x000000068d057221 */ /* 0x000fe40000010100 */
[----:B------:R-:W-:Y:S02]  /*3de0*/  FFMA.FTZ R6, -R54, R54, 1 ;  /* 0x3f80000036067423 */ /* 0x000fe40000010136 */
[----:B------:R-:W-:Y:S01]  /*3df0*/  FMUL.FTZ R32, R32, c[0x0][0x2ec] ;  /* 0x0000bb0020207a20 */ /* 0x000fe20000410000 */
[----:B------:R1:W5:Y:S01]  /*3e00*/  LDL.LU R54, [R1+0x9c] ;  /* 0x00009c0001367983 */ /* 0x0003620000300800 */
[----:B------:R-:W-:Y:S02]  /*3e10*/  FMUL.FTZ R145, R33, R17 ;  /* 0x0000001121917220 */ /* 0x000fe40000410000 */
[----:B------:R-:W-:Y:S02]  /*3e20*/  FFMA.FTZ R17, -R53, R53, 1 ;  /* 0x3f80000035117423 */ /* 0x000fe40000010135 */
[----:B------:R-:W-:Y:S01]  /*3e30*/  FMUL.FTZ R144, R32, R16 ;  /* 0x0000001020907220 */ /* 0x000fe20000410000 */
[----:B------:R1:W5:Y:S01]  /*3e40*/  LDL.LU R53, [R1+0x98] ;  /* 0x0000980001357983 */ /* 0x0003620000300800 */
[----:B------:R-:W-:Y:S02]  /*3e50*/  FMUL.FTZ R4, R168, R4 ;  /* 0x00000004a8047220 */ /* 0x000fe40000410000 */
[----:B------:R-:W-:Y:S02]  /*3e60*/  FMUL.FTZ R6, R6, c[0x0][0x2ec] ;  /* 0x0000bb0006067a20 */ /* 0x000fe40000410000 */
[----:B------:R-:W-:Y:S02]  /*3e70*/  FADD.FTZ R19, -R141, R19 ;  /* 0x000000138d137221 */ /* 0x000fe40000010100 */
[----:B------:R-:W-:Y:S02]  /*3e80*/  FFMA.FTZ R16, -R52, R52, 1 ;  /* 0x3f80000034107423 */ /* 0x000fe40000010134 */
[----:B------:R-:W-:Y:S01]  /*3e90*/  FMUL.FTZ R5, R169, R5 ;  /* 0x00000005a9057220 */ /* 0x000fe20000410000 */
[----:B------:R1:W5:Y:S01]  /*3ea0*/  LDL.LU R52, [R1+0x94] ;  /* 0x0000940001347983 */ /* 0x0003620000300800 */
[----:B------:R-:W-:Y:S02]  /*3eb0*/  FMUL.FTZ R7, R7, c[0x0][0x2ec] ;  /* 0x0000bb0007077a20 */ /* 0x000fe40000410000 */
[----:B------:R-:W-:Y:S02]  /*3ec0*/  FADD.FTZ R18, -R141, R18 ;  /* 0x000000128d127221 */ /* 0x000fe40000010100 */
[----:B------:R-:W-:Y:S02]  /*3ed0*/  FMUL.FTZ R138, R6, R4 ;  /* 0x00000004068a7220 */ /* 0x000fe40000410000 */
        /* <DEDUP_REMOVED lines=10> */
[----:B------:R-:W-:Y:S02]  /*3f80*/  FMUL.FTZ R4, R149, R35 ;  /* 0x0000002395047220 */ /* 0x000fe40000410000 */
[----:B------:R-:W-:Y:S02]  /*3f90*/  FFMA.FTZ R35, -R49, R49, 1 ;  /* 0x3f80000031237423 */ /* 0x000fe40000010131 */
[----:B------:R-:W-:Y:S01]  /*3fa0*/  FMUL.FTZ R17, R17, c[0x0][0x2ec] ;  /* 0x0000bb0011117a20 */ /* 0x000fe20000410000 */
[----:B------:R1:W5:Y:S01]  /*3fb0*/  LDL.LU R49, [R1+0x88] ;  /* 0x0000880001317983 */ /* 0x0003620000300800 */
[----:B------:R-:W-:Y:S02]  /*3fc0*/  FADD.FTZ R34, -R141, R34 ;  /* 0x000000228d227221 */ /* 0x000fe40000010100 */
[----:B------:R-:W-:Y:S02]  /*3fd0*/  FFMA.FTZ R33, -R48, R48, 1 ;  /* 0x3f80000030217423 */ /* 0x000fe40000010130 */
[----:B------:R-:W-:Y:S01]  /*3fe0*/  FMUL.FTZ R137, R17, R5 ;  /* 0x0000000511897220 */ /* 0x000fe20000410000 */
[----:B------:R1:W5:Y:S01]  /*3ff0*/  LDL.LU R48, [R1+0x84] ;  /* 0x0000840001307983 */ /* 0x0003620000300800 */
[----:B------:R-:W-:Y:S02]  /*4000*/  FMUL.FTZ R5, R150, R34 ;  /* 0x0000002296057220 */ /* 0x000fe40000410000 */
[----:B------:R-:W-:Y:S02]  /*4010*/  FFMA.FTZ R34, -R47, R47, 1 ;  /* 0x3f8000002f227423 */ /* 0x000fe4000001012f */
[----:B------:R-:W-:Y:S01]  /*4020*/  FFMA.FTZ R32, -R46, R46, 1 ;  /* 0x3f8000002e207423 */ /* 0x000fe2000001012e */
[----:B------:R1:W5:Y:S01]  /*4030*/  LDL.LU R47, [R1+0x80] ;  /* 0x00008000012f7983 */ /* 0x0003620000300800 */
[----:B------:R-:W-:Y:S02]  /*4040*/  FADD.FTZ R6, -R141, R23 ;  /* 0x000000178d067221 */ /* 0x000fe40000010100 */
[----:B------:R-:W-:Y:S01]  /*4050*/  FFMA.FTZ R23, -R45, R45, 1 ;  /* 0x3f8000002d177423 */ /* 0x000fe2000001012d */
[----:B------:R1:W5:Y:S01]  /*4060*/  LDL.LU R46, [R1+0x7c] ;  /* 0x00007c00012e7983 */ /* 0x0003620000300800 */
[----:B------:R-:W-:Y:S02]  /*4070*/  FADD.FTZ R7, -R141, R22 ;  /* 0x000000168d077221 */ /* 0x000fe40000010100 */
[----:B------:R-:W-:Y:S01]  /*4080*/  FFMA.FTZ R17, -R251, R251, 1 ;  /* 0x3f800000fb117423 */ /* 0x000fe200000101fb */
[----:B------:R1:W5:Y:S01]  /*4090*/  LDL.LU R45, [R1+0x78] ;  /* 0x00007800012d7983 */ /* 0x0003620000300800 */
[----:B------:R-:W-:Y:S02]  /*40a0*/  FFMA.FTZ R16, -R250, R250, 1 ;  /* 0x3f800000fa107423 */ /* 0x000fe400000101fa */
[----:B------:R-:W-:Y:S02]  /*40b0*/  FFMA.FTZ R21, -R44, R44, 1 ;  /* 0x3f8000002c157423 */ /* 0x000fe4000001012c */
[----:B------:R-:W-:Y:S01]  /*40c0*/  FMUL.FTZ R7, R156, R7 ;  /* 0x000000079c077220 */ /* 0x000fe20000410000 */
[----:B------:R1:W5:Y:S01]  /*40d0*/  LDL.LU R44, [R1+0x74] ;  /* 0x00007400012c7983 */ /* 0x0003620000300800 */
[----:B------:R-:W-:Y:S02]  /*40e0*/  FMUL.FTZ R19, R19, c[0x0][0x2ec] ;  /* 0x0000bb0013137a20 */ /* 0x000fe40000410000 */
[----:B------:R-:W-:Y:S02]  /*40f0*/  FMUL.FTZ R17, R17, c[0x0][0x2ec] ;  /* 0x0000bb0011117a20 */ /* 0x000fe40000410000 */
[----:B------:R-:W-:Y:S02]  /*4100*/  FMUL.FTZ R16, R16, c[0x0][0x2ec] ;  /* 0x0000bb0010107a20 */ /* 0x000fe40000410000 */
[----:B------:R-:W-:Y:S02]  /*4110*/  FFMA.FTZ R22, -R43, R43, 1 ;  /* 0x3f8000002b167423 */ /* 0x000fe4000001012b */
[----:B------:R-:W-:Y:S01]  /*4120*/  FMUL.FTZ R135, R19, R7 ;  /* 0x0000000713877220 */ /* 0x000fe20000410000 */
[----:B------:R1:W5:Y:S01]  /*4130*/  LDL.LU R43, [R1+0x70] ;  /* 0x00007000012b7983 */ /* 0x0003620000300800 */
[----:B------:R-:W-:Y:S02]  /*4140*/  FMUL.FTZ R133, R17, R5 ;  /* 0x0000000511857220 */ /* 0x000fe40000410000 */
[----:B------:R-:W-:Y:S02]  /*4150*/  FMUL.FTZ R132, R16, R4 ;  /* 0x0000000410847220 */ /* 0x000fe40000410000 */
[C---:B------:R-:W-:Y:S02]  /*4160*/  FADD.FTZ R7, -R140.reuse, R8 ;  /* 0x000000088c077221 */ /* 0x040fe40000010100 */
[C---:B------:R-:W-:Y:S02]  /*4170*/  FADD.FTZ R5, -R140.reuse, R12 ;  /* 0x0000000c8c057221 */ /* 0x040fe40000010100 */
[----:B------:R-:W-:Y:S02]  /*4180*/  FADD.FTZ R4, -R140, R13 ;  /* 0x0000000d8c047221 */ /* 0x000fe40000010100 */
[----:B------:R-:W-:Y:S02]  /*4190*/  FFMA.FTZ R20, -R42, R42, 1 ;  /* 0x3f8000002a147423 */ /* 0x000fe4000001012a */
[----:B------:R-:W-:Y:S01]  /*41a0*/  FMUL.FTZ R7, R235, R7 ;  /* 0x00000007eb077220 */ /* 0x000fe20000410000 */
[----:B------:R1:W5:Y:S01]  /*41b0*/  LDL.LU R42, [R1+0x6c] ;  /* 0x00006c00012a7983 */ /* 0x0003620000300800 */
[----:B------:R-:W-:Y:S02]  /*41c0*/  FMUL.FTZ R5, R171, R5 ;  /* 0x00000005ab057220 */ /* 0x000fe40000410000 */
[----:B------:R-:W-:Y:S02]  /*41d0*/  FMUL.FTZ R4, R170, R4 ;  /* 0x00000004aa047220 */ /* 0x000fe40000410000 */
[----:B------:R-:W-:Y:S02]  /*41e0*/  FMUL.FTZ R35, R35, c[0x0][0x2ec] ;  /* 0x0000bb0023237a20 */ /* 0x000fe40000410000 */
[----:B------:R-:W-:Y:S02]  /*41f0*/  FMUL.FTZ R34, R34, c[0x0][0x2ec] ;  /* 0x0000bb0022227a20 */ /* 0x000fe40000410000 */
[----:B------:R-:W-:Y:S02]  /*4200*/  FMUL.FTZ R32, R32, c[0x0][0x2ec] ;  /* 0x0000bb0020207a20 */ /* 0x000fe40000410000 */
[----:B------:R-:W-:Y:S02]  /*4210*/  FFMA.FTZ R8, -R41, R41, 1 ;  /* 0x3f80000029087423 */ /* 0x000fe40000010129 */
[----:B------:R-:W-:Y:S01]  /*4220*/  FMUL.FTZ R6, R155, R6 ;  /* 0x000000069b067220 */ /* 0x000fe20000410000 */
[----:B------:R1:W5:Y:S01]  /*4230*/  LDL.LU R41, [R1+0x68] ;  /* 0x0000680001297983 */ /* 0x0003620000300800 */
[----:B------:R-:W-:Y:S02]  /*4240*/  FMUL.FTZ R18, R18, c[0x0][0x2ec] ;  /* 0x0000bb0012127a20 */ /* 0x000fe40000410000 */
[----:B------:R-:W-:Y:S02]  /*4250*/  FMUL.FTZ R35, R35, R7 ;  /* 0x0000000723237220 */ /* 0x000fe40000410000 */
        /* <DEDUP_REMOVED lines=8> */
[----:B------:R-:W-:Y:S02]  /*42e0*/  FADD.FTZ R6, -R140, R9 ;  /* 0x000000098c067221 */ /* 0x000fe40000010100 */
[----:B------:R-:W-:Y:S02]  /*42f0*/  FMUL.FTZ R7, R162, R7 ;  /* 0x00000007a2077220 */ /* 0x000fe40000410000 */
        /* <DEDUP_REMOVED lines=10> */
[C---:B----4-:R-:W-:Y:S02]  /*43a0*/  FADD.FTZ R7, -R0.reuse, R10 ;  /* 0x0000000a00077221 */ /* 0x050fe40000010100 */
        /* <DEDUP_REMOVED lines=15> */
[----:B------:R-:W-:Y:S02]  /*44a0*/  FFMA.FTZ R10, -R36, R36, 1 ;  /* 0x3f800000240a7423 */ /* 0x000fe40000010124 */
[----:B------:R-:W-:Y:S01]  /*44b0*/  FFMA.FTZ R19, -R3, R3, 1 ;  /* 0x3f80000003137423 */ /* 0x000fe20000010103 */
[----:B------:R1:W5:Y:S01]  /*44c0*/  LDL.LU R36, [R1+0x54] ;  /* 0x0000540001247983 */ /* 0x0003620000300800 */
[----:B------:R-:W-:Y:S02]  /*44d0*/  FFMA.FTZ R17, -R2, R2, 1 ;  /* 0x3f80000002117423 */ /* 0x000fe40000010102 */
[----:B------:R-:W-:Y:S01]  /*44e0*/  FMUL.FTZ R6, R234, R6 ;  /* 0x00000006ea067220 */ /* 0x000fe20000410000 */
[----:B------:R1:W5:Y:S01]  /*44f0*/  LDL.LU R3, [R1+0x50] ;  /* 0x0000500001037983 */ /* 0x0003620000300800 */
[----:B------:R-:W-:Y:S02]  /*4500*/  FMUL.FTZ R33, R33, c[0x0][0x2ec] ;  /* 0x0000bb0021217a20 */ /* 0x000fe40000410000 */
[----:B------:R-:W-:Y:S01]  /*4510*/  FMUL.FTZ R21, R21, c[0x0][0x2ec] ;  /* 0x0000bb0015157a20 */ /* 0x000fe20000410000 */
[----:B------:R1:W5:Y:S01]  /*4520*/  LDL.LU R2, [R1+0x4c] ;  /* 0x00004c0001027983 */ /* 0x0003620000300800 */
[----:B------:R-:W-:Y:S02]  /*4530*/  FMUL.FTZ R33, R33, R6 ;  /* 0x0000000621217220 */ /* 0x000fe40000410000 */
[----:B------:R-:W-:Y:S02]  /*4540*/  FADD.FTZ R6, -R140, R25 ;  /* 0x000000198c067221 */ /* 0x000fe40000010100 */
[----:B------:R-:W-:Y:S02]  /*4550*/  FMUL.FTZ R13, R13, c[0x0][0x2ec] ;  /* 0x0000bb000d0d7a20 */ /* 0x000fe40000410000 */
[----:B------:R-:W-:Y:S02]  /*4560*/  FMUL.FTZ R6, R161, R6 ;  /* 0x00000006a1067220 */ /* 0x000fe40000410000 */
[C---:B------:R-:W-:Y:S02]  /*4570*/  FADD.FTZ R5, -R0.reuse, R27 ;  /* 0x0000001b00057221 */ /* 0x040fe40000010100 */
[----:B------:R-:W-:Y:S02]  /*4580*/  FMUL.FTZ R21, R21, R6 ;  /* 0x0000000615157220 */ /* 0x000fe40000410000 */
[C---:B------:R-:W-:Y:S02]  /*4590*/  FADD.FTZ R6, -R0.reuse, R11 ;  /* 0x0000000b00067221 */ /* 0x040fe40000010100 */
[----:B------:R-:W-:Y:S02]  /*45a0*/  FADD.FTZ R4, -R0, R30 ;  /* 0x0000001e00047221 */ /* 0x000fe40000010100 */
[----:B------:R-:W-:Y:S02]  /*45b0*/  FMUL.FTZ R6, R238, R6 ;  /* 0x00000006ee067220 */ /* 0x000fe40000410000 */
[----:B------:R-:W-:Y:S02]  /*45c0*/  FMUL.FTZ R5, R165, R5 ;  /* 0x00000005a5057220 */ /* 0x000fe40000410000 */
[----:B------:R-:W-:Y:S02]  /*45d0*/  FMUL.FTZ R13, R13, R6 ;  /* 0x000000060d0d7220 */ /* 0x000fe40000410000 */
[C---:B------:R-:W-:Y:S02]  /*45e0*/  FADD.FTZ R6, -R0.reuse, R26 ;  /* 0x0000001a00067221 */ /* 0x040fe40000010100 */
[----:B------:R-:W-:Y:S02]  /*45f0*/  FADD.FTZ R0, -R0, R31 ;  /* 0x0000001f00007221 */ /* 0x000fe40000010100 */
[----:B------:R-:W-:Y:S02]  /*4600*/  FMUL.FTZ R6, R166, R6 ;  /* 0x00000006a6067220 */ /* 0x000fe40000410000 */
[----:B------:R-:W-:Y:S02]  /*4610*/  FMUL.FTZ R4, R164, R4 ;  /* 0x00000004a4047220 */ /* 0x000fe40000410000 */
[----:B------:R-:W-:Y:S02]  /*4620*/  FMUL.FTZ R0, R163, R0 ;  /* 0x00000000a3007220 */ /* 0x000fe40000410000 */
[----:B------:R-:W-:Y:S02]  /*4630*/  FMUL.FTZ R18, R18, c[0x0][0x2ec] ;  /* 0x0000bb0012127a20 */ /* 0x000fe40000410000 */
[----:B------:R-:W-:Y:S02]  /*4640*/  FMUL.FTZ R10, R10, c[0x0][0x2ec] ;  /* 0x0000bb000a0a7a20 */ /* 0x000fe40000410000 */
[----:B------:R-:W-:Y:S02]  /*4650*/  FMUL.FTZ R19, R19, c[0x0][0x2ec] ;  /* 0x0000bb0013137a20 */ /* 0x000fe40000410000 */
[----:B------:R-:W-:Y:S02]  /*4660*/  FMUL.FTZ R17, R17, c[0x0][0x2ec] ;  /* 0x0000bb0011117a20 */ /* 0x000fe40000410000 */
        /* <DEDUP_REMOVED lines=23> */
.L_x_501:
[----:B-1----:R-:W-:Y:S02]  /*47e0*/  F2FP.BF16.PACK_AB R16, R153, R154 ;  /* 0x0000009a9910723e */ /* 0x002fe400000010ff */
        /* <DEDUP_REMOVED lines=33> */
[----:B-----5:R-:W-:Y:S04]  /*4a00*/  LDSM.16.MT88.4 R4, [R2+0x13000] ;  /* 0x013000000204783b */ /* 0x020fe80000004200 */
[----:B------:R-:W1:Y:S04]  /*4a10*/  LDSM.16.MT88.4 R8, [R0+0x6000] ;  /* 0x006000000008783b */ /* 0x000e680000004200 */
[----:B------:R-:W2:Y:S04]  /*4a20*/  LDSM.16.MT88.4 R12, [R2+0x15000] ;  /* 0x01500000020c783b */ /* 0x000ea80000004200 */
[----:B------:R-:W3:Y:S04]  /*4a30*/  LDSM.16.MT88.4 R16, [R0+0x7000] ;  /* 0x007000000010783b */ /* 0x000ee80000004200 */
[----:B------:R-:W4:Y:S04]  /*4a40*/  LDSM.16.MT88.4 R20, [R0+0x8000] ;  /* 0x008000000014783b */ /* 0x000f280000004200 */
[----:B------:R-:W-:Y:S04]  /*4a50*/  LDSM.16.MT88.4 R24, [R2+0x13800] ;  /* 0x013800000218783b */ /* 0x000fe80000004200 */
[----:B------:R-:W3:Y:S04]  /*4a60*/  LDSM.16.MT88.4 R28, [R0+0x6400] ;  /* 0x00640000001c783b */ /* 0x000ee80000004200 */
[----:B------:R-:W3:Y:S04]  /*4a70*/  LDSM.16.MT88.4 R32, [R2+0x15800] ;  /* 0x015800000220783b */ /* 0x000ee80000004200 */
[----:B------:R-:W3:Y:S04]  /*4a80*/  LDSM.16.MT88.4 R132, [R0+0x7400] ;  /* 0x007400000084783b */ /* 0x000ee80000004200 */
[----:B------:R-:W-:Y:S01]  /*4a90*/  LDSM.16.MT88.4 R136, [R2+0x16800] ;  /* 0x016800000288783b */ /* 0x000fe20000004200 */
        /* <DEDUP_REMOVED lines=75> */
.L_x_502:
[----:B------:R-:W-:Y:S01]  /*4f50*/  LDSM.16.M88.4 R24, [R225] ;  /* 0x00000000e118783b */ /* 0x000fe20000000200 */
[----:B------:R-:W-:Y:S01]  /*4f60*/  IMAD.MOV.U32 R148, RZ, RZ, c[0x0][0x1c0] ;  /* 0x00007000ff947624 */ /* 0x000fe200078e00ff */
[----:B------:R-:W-:Y:S02]  /*4f70*/  ULOP3.LUT UR6, UR42, 0x1, URZ, 0xc0, !UPT ;  /* 0x000000012a067892 */ /* 0x000fe4000f8ec03f */
[----:B------:R-:W2:Y:S01]  /*4f80*/  LDSM.16.MT88.4 R8, [R0+0x9000] ;  /* 0x009000000008783b */ /* 0x000ea20000004200 */
[----:B------:R-:W-:Y:S01]  /*4f90*/  IMAD R148, R148, c[0x0][0x22c], RZ ;  /* 0x00008b0094947a24 */ /* 0x000fe200078e02ff */
[----:B------:R-:W-:Y:S02]  /*4fa0*/  UISETP.NE.U32.AND UP0, UPT, UR6, 0x1, UPT ;  /* 0x000000010600788c */ /* 0x000fe4000bf05070 */
[----:B------:R-:W3:Y:S01]  /*4fb0*/  LDSM.16.MT88.4 R16, [R0+0xb000] ;  /* 0x00b000000010783b */ /* 0x000ee20000004200 */
[----:B------:R-:W-:Y:S01]  /*4fc0*/  IMAD.SHL.U32 R148, R148, 0x8, RZ ;  /* 0x0000000894947824 */ /* 0x000fe200078e00ff */
[----:B------:R-:W-:Y:S02]  /*4fd0*/  UIADD3 UR6, UR42, -0x1, URZ ;  /* 0xffffffff2a067890 */ /* 0x000fe4000fffe03f */
[----:B------:R-:W4:Y:S04]  /*4fe0*/  LDSM.16.MT88.4 R28, [R0+0xd000] ;  /* 0x00d00000001c783b */ /* 0x000f280000004200 */
[----:B------:R-:W5:Y:S04]  /*4ff0*/  LDL R154, [R1+0x34] ;  /* 0x00003400019a7983 */ /* 0x000f680000100800 */
[----:B------:R-:W-:Y:S04]  /*5000*/  LDSM.16.M88.4 R32, [R226] ;  /* 0x00000000e220783b */ /* 0x000fe80000000200 */
[----:B------:R-:W5:Y:S04]  /*5010*/  LDL R153, [R1+0x38] ;  /* 0x0000380001997983 */ /* 0x000f680000100800 */
[----:B------:R-:W1:Y:S04]  /*5020*/  LDSM.16.MT88.4 R132, [R0+0x9400] ;  /* 0x009400000084783b */ /* 0x000e680000004200 */
[----:B------:R1:W5:Y:S04]  /*5030*/  LDL R149, [R1+0xc] ;  /* 0x00000c0001957983 */ /* 0x0003680000100800 */
[----:B------:R-:W1:Y:S04]  /*5040*/  LDSM.16.MT88.4 R136, [R0+0xb400] ;  /* 0x00b400000088783b */ /* 0x000e680000004200 */
[----:B------:R1:W5:Y:S02]  /*5050*/  LDL R150, [R1] ;  /* 0x0000000001967983 */ /* 0x0003640000100800 */
[C---:B-12---:R-:W-:Y:S02]  /*5060*/  HMMA.16816.F32.BF16 R4, R24.reuse, R8, RZ ;  /* 0x000000081804723c */ /* 0x046fe400000418ff */
[----:B------:R-:W1:Y:S04]  /*5070*/  LDSM.16.MT88.4 R140, [R0+0xd400] ;  /* 0x00d40000008c783b */ /* 0x000e680000004200 */
[----:B------:R2:W2:Y:S02]  /*5080*/  LDL R151, [R1+0x4] ;  /* 0x0000040001977983 */ /* 0x0004a40000100800 */
[C---:B------:R-:W-:Y:S02]  /*5090*/  HMMA.16816.F32.BF16 R8, R24.reuse, R10, RZ ;  /* 0x0000000a1808723c */ /* 0x040fe400000418ff */
[----:B------:R-:W-:Y:S04]  /*50a0*/  LDSM.16.MT88.4 R144, [R0+0x9800] ;  /* 0x009800000090783b */ /* 0x000fe80000004200 */
[----:B------:R1:W2:Y:S02]  /*50b0*/  LDL R152, [R1+0x8] ;  /* 0x0000080001987983 */ /* 0x0002a40000100800 */
[C---:B---3--:R-:W-:Y:S08]  /*50c0*/  HMMA.16816.F32.BF16 R12, R24.reuse, R16, RZ ;  /* 0x00000010180c723c */ /* 0x048ff000000418ff */
[C---:B------:R-:W-:Y:S08]  /*50d0*/  HMMA.16816.F32.BF16 R16, R24.reuse, R18, RZ ;  /* 0x000000121810723c */ /* 0x040ff000000418ff */
[C---:B----4-:R-:W-:Y:S08]  /*50e0*/  HMMA.16816.F32.BF16 R20, R24.reuse, R28, RZ ;  /* 0x0000001c1814723c */ /* 0x050ff000000418ff */
[----:B------:R-:W-:Y:S01]  /*50f0*/  HMMA.16816.F32.BF16 R24, R24, R30, RZ ;  /* 0x0000001e1818723c */ /* 0x000fe200000418ff */
[----:B------:R-:W3:Y:S07]  /*5100*/  LDSM.16.M88.4 R28, [R228] ;  /* 0x00000000e41c783b */ /* 0x000eee0000000200 */
[C---:B------:R-:W-:Y:S08]  /*5110*/  HMMA.16816.F32.BF16 R4, R32.reuse, R132, R4 ;  /* 0x000000842004723c */ /* 0x040ff00000041804 */
[C---:B------:R-:W-:Y:S01]  /*5120*/  HMMA.16816.F32.BF16 R8, R32.reuse, R134, R8 ;  /* 0x000000862008723c */ /* 0x040fe20000041808 */
[----:B------:R-:W4:Y:S07]  /*5130*/  LDSM.16.MT88.4 R132, [R0+0xb800] ;  /* 0x00b800000084783b */ /* 0x000f2e0000004200 */
[C---:B------:R-:W-:Y:S08]  /*5140*/  HMMA.16816.F32.BF16 R12, R32.reuse, R136, R12 ;  /* 0x00000088200c723c */ /* 0x040ff0000004180c */
[C---:B------:R-:W-:Y:S01]  /*5150*/  HMMA.16816.F32.BF16 R16, R32.reuse, R138, R16 ;  /* 0x0000008a2010723c */ /* 0x040fe20000041810 */
[----:B------:R-:W4:Y:S07]  /*5160*/  LDSM.16.MT88.4 R136, [R0+0xd800] ;  /* 0x00d800000088783b */ /* 0x000f2e0000004200 */
[C---:B-1----:R-:W-:Y:S08]  /*5170*/  HMMA.16816.F32.BF16 R20, R32.reuse, R140, R20 ;  /* 0x0000008c2014723c */ /* 0x042ff00000041814 */
[----:B------:R-:W-:Y:S01]  /*5180*/  HMMA.16816.F32.BF16 R24, R32, R142, R24 ;  /* 0x0000008e2018723c */ /* 0x000fe20000041818 */
[----:B------:R-:W-:Y:S04]  /*5190*/  LDSM.16.M88.4 R32, [R227] ;  /* 0x00000000e320783b */ /* 0x000fe80000000200 */
[----:B------:R-:W1:Y:S03]  /*51a0*/  LDSM.16.MT88.4 R140, [R0+0x9c00] ;  /* 0x009c0000008c783b */ /* 0x000e660000004200 */
[C---:B---3--:R-:W-:Y:S08]  /*51b0*/  HMMA.16816.F32.BF16 R4, R28.reuse, R144, R4 ;  /* 0x000000901c04723c */ /* 0x048ff00000041804 */
[C---:B------:R-:W-:Y:S01]  /*51c0*/  HMMA.16816.F32.BF16 R8, R28.reuse, R146, R8 ;  /* 0x000000921c08723c */ /* 0x040fe20000041808 */
[----:B------:R-:W3:Y:S07]  /*51d0*/  LDSM.16.MT88.4 R144, [R0+0xbc00] ;  /* 0x00bc00000090783b */ /* 0x000eee0000004200 */
[C---:B----4-:R-:W-:Y:S08]  /*51e0*/  HMMA.16816.F32.BF16 R12, R28.reuse, R132, R12 ;  /* 0x000000841c0c723c */ /* 0x050ff0000004180c */
[C---:B------:R-:W-:Y:S01]  /*51f0*/  HMMA.16816.F32.BF16 R16, R28.reuse, R134, R16 ;  /* 0x000000861c10723c */ /* 0x040fe20000041810 */
[----:B------:R-:W4:Y:S07]  /*5200*/  LDSM.16.MT88.4 R132, [R0+0xdc00] ;  /* 0x00dc00000084783b */ /* 0x000f2e0000004200 */
[C---:B------:R-:W-:Y:S08]  /*5210*/  HMMA.16816.F32.BF16 R20, R28.reuse, R136, R20 ;  /* 0x000000881c14723c */ /* 0x040ff00000041814 */
[----:B------:R-:W-:Y:S01]  /*5220*/  HMMA.16816.F32.BF16 R24, R28, R138, R24 ;  /* 0x0000008a1c18723c */ /* 0x000fe20000041818 */
[----:B------:R-:W-:Y:S04]  /*5230*/  LDSM.16.M88.4 R28, [R225+0x2000] ;  /* 0x00200000e11c783b */ /* 0x000fe80000000200 */
[----:B------:R-:W4:Y:S03]  /*5240*/  LDSM.16.MT88.4 R136, [R0+0xa000] ;  /* 0x00a000000088783b */ /* 0x000f260000004200 */
[C---:B-1----:R-:W-:Y:S08]  /*5250*/  HMMA.16816.F32.BF16 R4, R32.reuse, R140, R4 ;  /* 0x0000008c2004723c */ /* 0x042ff00000041804 */
[C---:B------:R-:W-:Y:S01]  /*5260*/  HMMA.16816.F32.BF16 R8, R32.reuse, R142, R8 ;  /* 0x0000008e2008723c */ /* 0x040fe20000041808 */
[----:B------:R-:W1:Y:S07]  /*5270*/  LDSM.16.MT88.4 R140, [R0+0xc000] ;  /* 0x00c00000008c783b */ /* 0x000e6e0000004200 */
[C---:B---3--:R-:W-:Y:S08]  /*5280*/  HMMA.16816.F32.BF16 R12, R32.reuse, R144, R12 ;  /* 0x00000090200c723c */ /* 0x048ff0000004180c */
[C---:B------:R-:W-:Y:S01]  /*5290*/  HMMA.16816.F32.BF16 R16, R32.reuse, R146, R16 ;  /* 0x000000922010723c */ /* 0x040fe20000041810 */
[----:B------:R-:W3:Y:S07]  /*52a0*/  LDSM.16.MT88.4 R144, [R0+0xe000] ;  /* 0x00e000000090783b */ /* 0x000eee0000004200 */
[C---:B----4-:R-:W-:Y:S08]  /*52b0*/  HMMA.16816.F32.BF16 R20, R32.reuse, R132, R20 ;  /* 0x000000842014723c */ /* 0x050ff00000041814 */
[----:B------:R-:W-:Y:S01]  /*52c0*/  HMMA.16816.F32.BF16 R24, R32, R134, R24 ;  /* 0x000000862018723c */ /* 0x000fe20000041818 */
[----:B------:R-:W-:Y:S04]  /*52d0*/  LDSM.16.M88.4 R32, [R226+0x2000] ;  /* 0x00200000e220783b */ /* 0x000fe80000000200 */
[----:B------:R-:W4:Y:S03]  /*52e0*/  LDSM.16.MT88.4 R132, [R0+0xa400] ;  /* 0x00a400000084783b */ /* 0x000f260000004200 */
[C---:B------:R-:W-:Y:S08]  /*52f0*/  HMMA.16816.F32.BF16 R4, R28.reuse, R136, R4 ;  /* 0x000000881c04723c */ /* 0x040ff00000041804 */
[C---:B------:R-:W-:Y:S01]  /*5300*/  HMMA.16816.F32.BF16 R8, R28.reuse, R138, R8 ;  /* 0x0000008a1c08723c */ /* 0x040fe20000041808 */
[----:B------:R-:W4:Y:S07]  /*5310*/  LDSM.16.MT88.4 R136, [R0+0xc400] ;  /* 0x00c400000088783b */ /* 0x000f2e0000004200 */
[C---:B-1----:R-:W-:Y:S08]  /*5320*/  HMMA.16816.F32.BF16 R12, R28.reuse, R140, R12 ;  /* 0x0000008c1c0c723c */ /* 0x042ff0000004180c */
[C---:B------:R-:W-:Y:S01]  /*5330*/  HMMA.16816.F32.BF16 R16, R28.reuse, R142, R16 ;  /* 0x0000008e1c10723c */ /* 0x040fe20000041810 */
[----:B------:R-:W1:Y:S07]  /*5340*/  LDSM.16.MT88.4 R140, [R0+0xe400] ;  /* 0x00e40000008c783b */ /* 0x000e6e0000004200 */
[C---:B---3--:R-:W-:Y:S08]  /*5350*/  HMMA.16816.F32.BF16 R20, R28.reuse, R144, R20 ;  /* 0x000000901c14723c */ /* 0x048ff00000041814 */
[----:B------:R-:W-:Y:S01]  /*5360*/  HMMA.16816.F32.BF16 R24, R28, R146, R24 ;  /* 0x000000921c18723c */ /* 0x000fe20000041818 */
[----:B------:R-:W-:Y:S04]  /*5370*/  LDSM.16.M88.4 R28, [R228+0x2000] ;  /* 0x00200000e41c783b */ /* 0x000fe80000000200 */
[----:B------:R-:W-:Y:S03]  /*5380*/  LDSM.16.MT88.4 R144, [R0+0xc800] ;  /* 0x00c800000090783b */ /* 0x000fe60000004200 */
[C---:B----4-:R-:W-:Y:S08]  /*5390*/  HMMA.16816.F32.BF16 R4, R32.reuse, R132, R4 ;  /* 0x000000842004723c */ /* 0x050ff00000041804 */
[C---:B------:R-:W-:Y:S01]  /*53a0*/  HMMA.16816.F32.BF16 R8, R32.reuse, R134, R8 ;  /* 0x000000862008723c */ /* 0x040fe20000041808 */
[----:B------:R-:W3:Y:S07]  /*53b0*/  LDSM.16.MT88.4 R132, [R0+0xa800] ;  /* 0x00a800000084783b */ /* 0x000eee0000004200 */
[C---:B------:R-:W-:Y:S08]  /*53c0*/  HMMA.16816.F32.BF16 R12, R32.reuse, R136, R12 ;  /* 0x00000088200c723c */ /* 0x040ff0000004180c */
[C---:B------:R-:W-:Y:S01]  /*53d0*/  HMMA.16816.F32.BF16 R16, R32.reuse, R138, R16 ;  /* 0x0000008a2010723c */ /* 0x040fe20000041810 */
[----:B------:R-:W4:Y:S07]  /*53e0*/  LDSM.16.MT88.4 R136, [R0+0xe800] ;  /* 0x00e800000088783b */ /* 0x000f2e0000004200 */
[C---:B-1----:R-:W-:Y:S08]  /*53f0*/  HMMA.16816.F32.BF16 R20, R32.reuse, R140, R20 ;  /* 0x0000008c2014723c */ /* 0x042ff00000041814 */
[----:B------:R-:W-:Y:S01]  /*5400*/  HMMA.16816.F32.BF16 R24, R32, R142, R24 ;  /* 0x0000008e2018723c */ /* 0x000fe20000041818 */
[----:B------:R-:W-:Y:S04]  /*5410*/  LDSM.16.M88.4 R32, [R227+0x2000] ;  /* 0x00200000e320783b */ /* 0x000fe80000000200 */
[----:B------:R-:W-:Y:S03]  /*5420*/  LDSM.16.MT88.4 R140, [R0+0xcc00] ;  /* 0x00cc0000008c783b */ /* 0x000fe60000004200 */
[C---:B---3--:R-:W-:Y:S08]  /*5430*/  HMMA.16816.F32.BF16 R4, R28.reuse, R132, R4 ;  /* 0x000000841c04723c */ /* 0x048ff00000041804 */
[C---:B------:R-:W-:Y:S01]  /*5440*/  HMMA.16816.F32.BF16 R8, R28.reuse, R134, R8 ;  /* 0x000000861c08723c */ /* 0x040fe20000041808 */
[----:B------:R-:W1:Y:S07]  /*5450*/  LDSM.16.MT88.4 R132, [R0+0xac00] ;  /* 0x00ac00000084783b */ /* 0x000e6e0000004200 */
[C---:B------:R-:W-:Y:S08]  /*5460*/  HMMA.16816.F32.BF16 R12, R28.reuse, R144, R12 ;  /* 0x000000901c0c723c */ /* 0x040ff0000004180c */
[C---:B------:R-:W-:Y:S01]  /*5470*/  HMMA.16816.F32.BF16 R16, R28.reuse, R146, R16 ;  /* 0x000000921c10723c */ /* 0x040fe20000041810 */
[----:B------:R-:W3:Y:S07]  /*5480*/  LDSM.16.MT88.4 R144, [R0+0xec00] ;  /* 0x00ec00000090783b */ /* 0x000eee0000004200 */
[C---:B----4-:R-:W-:Y:S08]  /*5490*/  HMMA.16816.F32.BF16 R20, R28.reuse, R136, R20 ;  /* 0x000000881c14723c */ /* 0x050ff00000041814 */
[----:B------:R-:W-:Y:S07]  /*54a0*/  HMMA.16816.F32.BF16 R24, R28, R138, R24 ;  /* 0x0000008a1c18723c */ /* 0x000fee0000041818 */
[----:B-----5:R-:W-:Y:S01]  /*54b0*/  @P0 IADD3 R28, P1, R154, UR4, RZ ;  /* 0x000000049a1c0c10 */ /* 0x020fe2000ff3e0ff */
[----:B------:R-:W-:Y:S01]  /*54c0*/  @UP2 UIADD3 UR4, UP1, UR4, -0x100, URZ ;  /* 0xffffff0004042890 */ /* 0x000fe2000ff3e03f */
[C---:B-1----:R-:W-:Y:S05]  /*54d0*/  HMMA.16816.F32.BF16 R4, R32.reuse, R132, R4 ;  /* 0x000000842004723c */ /* 0x042fea0000041804 */
[----:B------:R-:W-:Y:S01]  /*54e0*/  @P0 IADD3.X R29, R153, UR5, RZ, P1, !PT ;  /* 0x00000005991d0c10 */ /* 0x000fe20008ffe4ff */
[----:B------:R-:W-:Y:S01]  /*54f0*/  IMAD.MOV.U32 R153, RZ, RZ, c[0x0][0x1c0] ;  /* 0x00007000ff997624 */ /* 0x000fe200078e00ff */
[CC--:B------:R-:W-:Y:S01]  /*5500*/  LEA R30, P1, R148.reuse, R232.reuse, 0x2 ;  /* 0x000000e8941e7211 */ /* 0x0c0fe200078210ff */
[C---:B------:R-:W-:Y:S01]  /*5510*/  HMMA.16816.F32.BF16 R8, R32.reuse, R134, R8 ;  /* 0x000000862008723c */ /* 0x040fe20000041808 */
[----:B------:R-:W-:Y:S01]  /*5520*/  @UP2 UIADD3.X UR5, UR5, -0x1, URZ, UP1, !UPT ;  /* 0xffffffff05052890 */ /* 0x000fe20008ffe43f */
[----:B------:R-:W4:Y:S02]  /*5530*/  @P0 LDG.E R149, [R28.64] ;  /* 0x000000241c950981 */ /* 0x000f24000c1e1900 */
[-C--:B------:R-:W-:Y:S01]  /*5540*/  LEA.HI.X.SX32 R31, R148, R233.reuse, 0x2, P1 ;  /* 0x000000e9941f7211 */ /* 0x080fe200008f16ff */
[----:B------:R-:W-:Y:S01]  /*5550*/  IMAD R153, R153, c[0x0][0x22c], RZ ;  /* 0x00008b0099997a24 */ /* 0x000fe200078e02ff */
[----:B------:R-:W5:Y:S02]  /*5560*/  @P0 LDG.E R150, [R28.64+0xa0] ;  /* 0x0000a0241c960981 */ /* 0x000f64000c1e1900 */
[C---:B------:R-:W-:Y:S02]  /*5570*/  HMMA.16816.F32.BF16 R12, R32.reuse, R140, R12 ;  /* 0x0000008c200c723c */ /* 0x040fe4000004180c */
[----:B--2---:R-:W2:Y:S02]  /*5580*/  @P0 LDG.E R151, [R28.64+0x80] ;  /* 0x000080241c970981 */ /* 0x004ea4000c1e1900 */
[----:B------:R-:W-:Y:S02]  /*5590*/  IMAD.SHL.U32 R153, R153, 0x20, RZ ;  /* 0x0000002099997824 */ /* 0x000fe400078e00ff */
[----:B------:R-:W2:Y:S02]  /*55a0*/  @P0 LDG.E R152, [R28.64+0x20] ;  /* 0x000020241c980981 */ /* 0x000ea4000c1e1900 */
[C---:B------:R-:W-:Y:S02]  /*55b0*/  HMMA.16816.F32.BF16 R16, R32.reuse, R142, R16 ;  /* 0x0000008e2010723c */ /* 0x040fe40000041810 */
[----:B------:R-:W-:Y:S04]  /*55c0*/  RED.E.ADD.F32.FTZ.RN.STRONG.GPU [R232.64], R4 ;  /* 0x00000004e800798e */ /* 0x000fe8000c10e7a4 */
[----:B------:R-:W-:Y:S02]  /*55d0*/  RED.E.ADD.F32.FTZ.RN.STRONG.GPU [R30.64], R5 ;  /* 0x000000051e00798e */ /* 0x000fe4000c10e7a4 */
[C---:B---3--:R-:W-:Y:S02]  /*55e0*/  HMMA.16816.F32.BF16 R20, R32.reuse, R144, R20 ;  /* 0x000000902014723c */ /* 0x048fe40000041814 */
[----:B------:R-:W-:Y:S06]  /*55f0*/  LDSM.16.MT88.4 R140, [R3+0x1c00] ;  /* 0x001c0000038c783b */ /* 0x000fec0000004200 */
[----:B------:R-:W-:Y:S01]  /*5600*/  HMMA.16816.F32.BF16 R24, R32, R146, R24 ;  /* 0x000000922018723c */ /* 0x000fe20000041818 */
[----:B----4-:R1:W-:Y:S04]  /*5610*/  @P0 STL [R1+0xc], R149 ;  /* 0x00000c9501000387 */ /* 0x0103e80000100800 */
[----:B------:R-:W3:Y:S04]  /*5620*/  LDL R135, [R1+0x14] ;  /* 0x0000140001877983 */ /* 0x000ee80000100800 */
[----:B------:R-:W4:Y:S04]  /*5630*/  LDL R134, [R1+0x1c] ;  /* 0x00001c0001867983 */ /* 0x000f280000100800 */
[----:B-----5:R5:W-:Y:S04]  /*5640*/  @P0 STL [R1], R150 ;  /* 0x0000009601000387 */ /* 0x020be80000100800 */
[----:B--2---:R2:W-:Y:S04]  /*5650*/  @P0 STL [R1+0x4], R151 ;  /* 0x0000049701000387 */ /* 0x0045e80000100800 */
[----:B------:R2:W-:Y:S04]  /*5660*/  @P0 STL [R1+0x8], R152 ;  /* 0x0000089801000387 */ /* 0x0005e80000100800 */
[----:B------:R-:W4:Y:S01]  /*5670*/  LDL R0, [R1+0x18] ;  /* 0x0000180001007983 */ /* 0x000f220000100800 */
        /* <DEDUP_REMOVED lines=13> */
[----:B------:R-:W-:Y:S01]  /*5750*/  IMAD.MOV.U32 R152, RZ, RZ, c[0x0][0x1c0] ;  /* 0x00007000ff987624 */ /* 0x000fe200078e00ff */
[-C--:B------:R-:W-:Y:S01]  /*5760*/  LEA R4, P1, R150, R232.reuse, 0x2 ;  /* 0x000000e896047211 */ /* 0x080fe200078210ff */
[----:B------:R-:W-:Y:S02]  /*5770*/  IMAD R151, R151, c[0x0][0x22c], RZ ;  /* 0x00008b0097977a24 */ /* 0x000fe400078e02ff */
[----:B------:R-:W-:Y:S01]  /*5780*/  IMAD R152, R152, c[0x0][0x22c], RZ ;  /* 0x00008b0098987a24 */ /* 0x000fe200078e02ff */
[-C--:B------:R-:W-:Y:S01]  /*5790*/  LEA.HI.X.SX32 R5, R150, R233.reuse, 0x2, P1 ;  /* 0x000000e996057211 */ /* 0x080fe200008f16ff */
[----:B------:R-:W-:Y:S02]  /*57a0*/  IMAD R151, R151, 0x30, RZ ;  /* 0x0000003097977824 */ /* 0x000fe400078e02ff */
[----:B------:R-:W-:Y:S02]  /*57b0*/  IMAD R152, R152, 0x28, RZ ;  /* 0x0000002898987824 */ /* 0x000fe400078e02ff */
[----:B------:R2:W-:Y:S01]  /*57c0*/  RED.E.ADD.F32.FTZ.RN.STRONG.GPU [R4.64], R7 ;  /* 0x000000070400798e */ /* 0x0005e2000c10e7a4 */
[----:B------:R-:W-:Y:S02]  /*57d0*/  IMAD.MOV.U32 R150, RZ, RZ, c[0x0][0x1c0] ;  /* 0x00007000ff967624 */ /* 0x000fe400078e00ff */
[-C--:B------:R-:W-:Y:S01]  /*57e0*/  LEA R28, P2, R152, R232.reuse, 0x2 ;  /* 0x000000e8981c7211 */ /* 0x080fe200078410ff */
[----:B------:R5:W-:Y:S01]  /*57f0*/  RED.E.ADD.F32.FTZ.RN.STRONG.GPU [R32.64], R8 ;  /* 0x000000082000798e */ /* 0x000be2000c10e7a4 */
[----:B------:R-:W-:Y:S02]  /*5800*/  IMAD R150, R150, c[0x0][0x22c], RZ ;  /* 0x00008b0096967a24 */ /* 0x000fe400078e02ff */
[-C--:B------:R-:W-:Y:S01]  /*5810*/  LEA.HI.X.SX32 R29, R152, R233.reuse, 0x2, P2 ;  /* 0x000000e9981d7211 */ /* 0x080fe200010f16ff */
[----:B------:R-:W-:Y:S02]  /*5820*/  IMAD.MOV.U32 R152, RZ, RZ, c[0x0][0x1c0] ;  /* 0x00007000ff987624 */ /* 0x000fe400078e00ff */
[----:B------:R-:W-:Y:S02]  /*5830*/  IMAD R150, R150, 0x38, RZ ;  /* 0x0000003896967824 */ /* 0x000fe400078e02ff */
[----:B------:R5:W-:Y:S01]  /*5840*/  RED.E.ADD.F32.FTZ.RN.STRONG.GPU [R28.64], R9 ;  /* 0x000000091c00798e */ /* 0x000be2000c10e7a4 */
[----:B------:R-:W-:Y:S01]  /*5850*/  IMAD R152, R152, c[0x0][0x22c], RZ ;  /* 0x00008b0098987a24 */ /* 0x000fe200078e02ff */
[CC--:B-1----:R-:W-:Y:S01]  /*5860*/  LEA R6, P1, R151.reuse, R232.reuse, 0x2 ;  /* 0x000000e897067211 */ /* 0x0c2fe200078210ff */
[----:B------:R-:W-:Y:S02]  /*5870*/  IMAD.IADD R35, R148, 0x1, R35 ;  /* 0x0000000194237824 */ /* 0x000fe400078e0223 */
[----:B------:R-:W-:Y:S05]  /*5880*/  IMAD.SHL.U32 R152, R152, 0x10, RZ ;  /* 0x0000001098987824 */ /* 0x000fea00078e00ff */
[C---:B------:R-:W-:Y:S02]  /*5890*/  IADD3 R138, R152.reuse, 0x20, RZ ;  /* 0x00000020988a7810 */ /* 0x040fe40007ffe0ff */
[----:B------:R-:W-:Y:S02]  /*58a0*/  IADD3 R137, R152, 0x20, RZ ;  /* 0x0000002098897810 */ /* 0x000fe40007ffe0ff */
[-C--:B--2---:R-:W-:Y:S01]  /*58b0*/  LEA.HI.X.SX32 R7, R151, R233.reuse, 0x2, P1 ;  /* 0x000000e997077211 */ /* 0x084fe200008f16ff */
[----:B------:R-:W-:Y:S01]  /*58c0*/  IMAD.MOV.U32 R151, RZ, RZ, c[0x0][0x1c0] ;  /* 0x00007000ff977624 */ /* 0x000fe200078e00ff */
[CC--:B------:R-:W-:Y:S01]  /*58d0*/  LEA R4, P0, R150.reuse, R232.reuse, 0x2 ;  /* 0x000000e896047211 */ /* 0x0c0fe200078010ff */
[----:B-----5:R-:W2:Y:S02]  /*58e0*/  LDL R32, [R1+0x10] ;  /* 0x0000100001207983 */ /* 0x020ea40000100800 */
        /* <DEDUP_REMOVED lines=23> */
[----:B------:R3:W-:Y:S01]  /*5a60*/  RED.E.ADD.F32.FTZ.RN.STRONG.GPU [R8.64], R14 ;  /* 0x0000000e0800798e */ /* 0x0007e2000c10e7a4 */
[----:B------:R-:W-:Y:S02]  /*5a70*/  IADD3 R136, R150, 0x20, RZ ;  /* 0x0000002096887810 */ /* 0x000fe40007ffe0ff */
[-C--:B-1----:R-:W-:Y:S02]  /*5a80*/  LEA R6, P1, R138, R232.reuse, 0x2 ;  /* 0x000000e88a067211 */ /* 0x082fe400078210ff */
[----:B------:R-:W-:Y:S01]  /*5a90*/  IADD3 R34, R150, 0x40, RZ ;  /* 0x0000004096227810 */ /* 0x000fe20007ffe0ff */
[----:B------:R-:W-:Y:S01]  /*5aa0*/  IMAD.IADD R136, R151, 0x1, R136 ;  /* 0x0000000197887824 */ /* 0x000fe200078e0288 */
[-C--:B------:R-:W-:Y:S02]  /*5ab0*/  LEA.HI.X.SX32 R7, R138, R233.reuse, 0x2, P1 ;  /* 0x000000e98a077211 */ /* 0x080fe400008f16ff */
[-C--:B-----5:R-:W-:Y:S01]  /*5ac0*/  LEA R4, P0, R137, R232.reuse, 0x2 ;  /* 0x000000e889047211 */ /* 0x0a0fe200078010ff */
[----:B------:R-:W-:Y:S02]  /*5ad0*/  IMAD.IADD R136, R151, 0x1, R136 ;  /* 0x0000000197887824 */ /* 0x000fe400078e0288 */
[----:B------:R4:W-:Y:S01]  /*5ae0*/  RED.E.ADD.F32.FTZ.RN.STRONG.GPU [R6.64], R15 ;  /* 0x0000000f0600798e */ /* 0x0009e2000c10e7a4 */
[-C--:B------:R-:W-:Y:S01]  /*5af0*/  LEA.HI.X.SX32 R5, R137, R233.reuse, 0x2, P0 ;  /* 0x000000e989057211 */ /* 0x080fe200000f16ff */
[----:B------:R-:W-:Y:S04]  /*5b00*/  IMAD.IADD R136, R151, 0x1, R136 ;  /* 0x0000000197887824 */ /* 0x000fe800078e0288 */
[----:B------:R1:W-:Y:S01]  /*5b10*/  RED.E.ADD.F32.FTZ.RN.STRONG.GPU [R4.64], R16 ;  /* 0x000000100400798e */ /* 0x0003e2000c10e7a4 */
[CC--:B------:R-:W-:Y:S04]  /*5b20*/  LEA R10, P2, R136.reuse, R232.reuse, 0x2 ;  /* 0x000000e8880a7211 */ /* 0x0c0fe800078410ff */
[-C--:B------:R-:W-:Y:S02]  /*5b30*/  LEA.HI.X.SX32 R11, R136, R233.reuse, 0x2, P2 ;  /* 0x000000e9880b7211 */ /* 0x080fe400010f16ff */
[----:B------:R-:W-:Y:S04]  /*5b40*/  LDSM.16.MT88.4 R136, [R2+0x12800] ;  /* 0x012800000288783b */ /* 0x000fe80000004200 */
[----:B------:R5:W-:Y:S01]  /*5b50*/  RED.E.ADD.F32.FTZ.RN.STRONG.GPU [R10.64], R17 ;  /* 0x000000110a00798e */ /* 0x000be2000c10e7a4 */
[CC--:B---3--:R-:W-:Y:S02]  /*5b60*/  LEA R8, P1, R135.reuse, R232.reuse, 0x2 ;  /* 0x000000e887087211 */ /* 0x0c8fe400078210ff */
[CC--:B----4-:R-:W-:Y:S02]  /*5b70*/  LEA R6, P0, R134.reuse, R232.reuse, 0x2 ;  /* 0x000000e886067211 */ /* 0x0d0fe400078010ff */
[-C--:B------:R-:W-:Y:S02]  /*5b80*/  LEA.HI.X.SX32 R9, R135, R233.reuse, 0x2, P1 ;  /* 0x000000e987097211 */ /* 0x080fe400008f16ff */
[-C--:B------:R-:W-:Y:S02]  /*5b90*/  LEA.HI.X.SX32 R7, R134, R233.reuse, 0x2, P0 ;  /* 0x000000e986077211 */ /* 0x080fe400000f16ff */
[CC--:B-1----:R-:W-:Y:S01]  /*5ba0*/  LEA R4, P1, R34.reuse, R232.reuse, 0x2 ;  /* 0x000000e822047211 */ /* 0x0c2fe200078210ff */
[----:B------:R1:W-:Y:S01]  /*5bb0*/  RED.E.ADD.F32.FTZ.RN.STRONG.GPU [R8.64], R18 ;  /* 0x000000120800798e */ /* 0x0003e2000c10e7a4 */
[-C--:B------:R-:W-:Y:S02]  /*5bc0*/  LEA R12, P0, R35, R232.reuse, 0x2 ;  /* 0x000000e8230c7211 */ /* 0x080fe400078010ff */
[-C--:B------:R-:W-:Y:S01]  /*5bd0*/  LEA.HI.X.SX32 R5, R34, R233.reuse, 0x2, P1 ;  /* 0x000000e922057211 */ /* 0x080fe200008f16ff */
[----:B------:R-:W-:Y:S01]  /*5be0*/  RED.E.ADD.F32.FTZ.RN.STRONG.GPU [R6.64], R19 ;  /* 0x000000130600798e */ /* 0x000fe2000c10e7a4 */
[----:B------:R-:W-:Y:S02]  /*5bf0*/  IADD3 R34, R149, 0x40, RZ ;  /* 0x0000004095227810 */ /* 0x000fe40007ffe0ff */
[-C--:B------:R-:W-:Y:S01]  /*5c00*/  LEA.HI.X.SX32 R13, R35, R233.reuse, 0x2, P0 ;  /* 0x000000e9230d7211 */ /* 0x080fe200000f16ff */
[----:B------:R-:W-:Y:S02]  /*5c10*/  RED.E.ADD.F32.FTZ.RN.STRONG.GPU [R232.64+0x100], R20 ;  /* 0x00010014e800798e */ /* 0x000fe4000c10e7a4 */
[C---:B------:R-:W-:Y:S02]  /*5c20*/  IMAD.IADD R34, R148.reuse, 0x1, R34 ;  /* 0x0000000194227824 */ /* 0x040fe400078e0222 */
[----:B------:R-:W-:Y:S02]  /*5c30*/  RED.E.ADD.F32.FTZ.RN.STRONG.GPU [R30.64+0x100], R21 ;  /* 0x000100151e00798e */ /* 0x000fe4000c10e7a4 */
[----:B------:R-:W-:Y:S02]  /*5c40*/  IMAD.IADD R34, R148, 0x1, R34 ;  /* 0x0000000194227824 */ /* 0x000fe400078e0222 */
[----:B------:R3:W-:Y:S03]  /*5c50*/  RED.E.ADD.F32.FTZ.RN.STRONG.GPU [R4.64], R22 ;  /* 0x000000160400798e */ /* 0x0007e6000c10e7a4 */
[CC--:B-----5:R-:W-:Y:S01]  /*5c60*/  LEA R10, P3, R34.reuse, R232.reuse, 0x2 ;  /* 0x000000e8220a7211 */ /* 0x0e0fe200078610ff */
[----:B------:R-:W-:Y:S03]  /*5c70*/  RED.E.ADD.F32.FTZ.RN.STRONG.GPU [R12.64], R23 ;  /* 0x000000170c00798e */ /* 0x000fe6000c10e7a4 */
[-C--:B------:R-:W-:Y:S01]  /*5c80*/  LEA.HI.X.SX32 R11, R34, R233.reuse, 0x2, P3 ;  /* 0x000000e9220b7211 */ /* 0x080fe200018f16ff */
[----:B------:R-:W-:Y:S01]  /*5c90*/  LDSM.16.MT88.4 R12, [R2+0x11000] ;  /* 0x01100000020c783b */ /* 0x000fe20000004200 */
[CC--:B-1----:R-:W-:Y:S03]  /*5ca0*/  LEA R8, P2, R33.reuse, R232.reuse, 0x2 ;  /* 0x000000e821087211 */ /* 0x0c2fe600078410ff */
[----:B------:R-:W-:Y:S01]  /*5cb0*/  RED.E.ADD.F32.FTZ.RN.STRONG.GPU [R10.64], R24 ;  /* 0x000000180a00798e */ /* 0x000fe2000c10e7a4 */
[-C--:B------:R-:W-:Y:S03]  /*5cc0*/  LEA.HI.X.SX32 R9, R33, R233.reuse, 0x2, P2 ;  /* 0x000000e921097211 */ /* 0x080fe600010f16ff */
[----:B------:R-:W-:Y:S04]  /*5cd0*/  LDSM.16.MT88.4 R16, [R3+0x1000] ;  /* 0x001000000310783b */ /* 0x000fe80000004200 */
[----:B------:R-:W-:Y:S04]  /*5ce0*/  RED.E.ADD.F32.FTZ.RN.STRONG.GPU [R8.64], R25 ;  /* 0x000000190800798e */ /* 0x000fe8000c10e7a4 */
[----:B------:R-:W-:Y:S01]  /*5cf0*/  LDSM.16.MT88.4 R8, [R3] ;  /* 0x000000000308783b */ /* 0x000fe20000004200 */
[CC--:B---3--:R-:W-:Y:S03]  /*5d00*/  LEA R4, P0, R0.reuse, R232.reuse, 0x2 ;  /* 0x000000e800047211 */ /* 0x0c8fe600078010ff */
[----:B------:R-:W-:Y:S01]  /*5d10*/  LDSM.16.MT88.4 R20, [R3+0x2000] ;  /* 0x002000000314783b */ /* 0x000fe20000004200 */
[-C--:B------:R-:W-:Y:S03]  /*5d20*/  LEA.HI.X.SX32 R5, R0, R233.reuse, 0x2, P0 ;  /* 0x000000e900057211 */ /* 0x080fe600000f16ff */
[----:B------:R-:W-:Y:S01]  /*5d30*/  LDSM.16.MT88.4 R28, [R2+0xf800] ;  /* 0x00f80000021c783b */ /* 0x000fe20000004200 */
[----:B------:R-:W-:Y:S01]  /*5d40*/  PLOP3.LUT P0, PT, PT, PT, UP0, 0x80, 0x0 ;  /* 0x000000000000781c */ /* 0x000fe20003f0f008 */
[----:B------:R-:W-:Y:S01]  /*5d50*/  @UP2 UIADD3 UR30, UP0, UR30, -0x100, URZ ;  /* 0xffffff001e1e2890 */ /* 0x000fe2000ff1e03f */
[C---:B------:R-:W-:Y:S01]  /*5d60*/  IADD3 R0, R3.reuse, -0x3000, RZ ;  /* 0xffffd00003007810 */ /* 0x040fe20007ffe0ff */
[----:B------:R-:W-:Y:S02]  /*5d70*/  LDSM.16.MT88.4 R132, [R3+0x1400] ;  /* 0x001400000384783b */ /* 0x000fe40000004200 */
        /* <DEDUP_REMOVED lines=47> */
[----:B-----5:R-:W-:Y:S04]  /*6070*/  IMAD.MOV.U32 R3, RZ, RZ, R0 ;  /* 0x000000ffff037224 */ /* 0x020fe800078e0000 */
[C---:B------:R-:W-:Y:S08]  /*6080*/  HMMA.16816.F32.BF16 R96, R4.reuse, R14, R96 ;  /* 0x0000000e0460723c */ /* 0x040ff00000041860 */
[-C--:B----4-:R-:W-:Y:S08]  /*6090*/  HMMA.16816.F32.BF16 R100, R4, R20.reuse, R100 ;  /* 0x000000140464723c */ /* 0x090ff00000041864 */
        /* <DEDUP_REMOVED lines=20> */
.L_x_500:
[----:B--23--:R-:W2:Y:S04]  /*61e0*/  LDL R30, [R1+0x20] ;  /* 0x00002000011e7983 */ /* 0x00cea80000100800 */
[----:B------:R-:W3:Y:S04]  /*61f0*/  LDL R28, [R1+0x24] ;  /* 0x00002400011c7983 */ /* 0x000ee80000100800 */
[----:B----4-:R-:W4:Y:S04]  /*6200*/  LDL.64 R32, [R1+0x40] ;  /* 0x0000400001207983 */ /* 0x010f280000100a00 */
[----:B------:R-:W4:Y:S01]  /*6210*/  LDL R7, [R1+0x28] ;  /* 0x0000280001077983 */ /* 0x000f220000100800 */
[----:B------:R-:W-:Y:S01]  /*6220*/  FMUL.FTZ R84, R84, c[0x0][0x2e0] ;  /* 0x0000b80054547a20 */ /* 0x000fe20000410000 */
[----:B------:R-:W-:Y:S01]  /*6230*/  F2FP.BF16.PACK_AB R36, R37, R36 ;  /* 0x000000242524723e */ /* 0x000fe200000010ff */
[----:B------:R-:W-:-:S02]  /*6240*/  FMUL.FTZ R3, R85, c[0x0][0x2e0] ;  /* 0x0000b80055037a20 */ /* 0x000fc40000410000 */
[----:B------:R-:W-:Y:S02]  /*6250*/  FMUL.FTZ R86, R86, c[0x0][0x2e0] ;  /* 0x0000b80056567a20 */ /* 0x000fe40000410000 */
[----:B------:R-:W-:Y:S02]  /*6260*/  FMUL.FTZ R0, R87, c[0x0][0x2e0] ;  /* 0x0000b80057007a20 */ /* 0x000fe40000410000 */
[----:B------:R-:W-:Y:S02]  /*6270*/  FMUL.FTZ R96, R96, c[0x0][0x2e0] ;  /* 0x0000b80060607a20 */ /* 0x000fe40000410000 */
[----:B-1----:R-:W-:Y:S02]  /*6280*/  FMUL.FTZ R9, R97, c[0x0][0x2e0] ;  /* 0x0000b80061097a20 */ /* 0x002fe40000410000 */
[----:B------:R-:W-:Y:S02]  /*6290*/  FMUL.FTZ R98, R98, c[0x0][0x2e0] ;  /* 0x0000b80062627a20 */ /* 0x000fe40000410000 */
[----:B-----5:R-:W-:Y:S01]  /*62a0*/  FMUL.FTZ R8, R99, c[0x0][0x2e0] ;  /* 0x0000b80063087a20 */ /* 0x020fe20000410000 */
        /* <DEDUP_REMOVED lines=61> */
[----:B------:R-:W-:Y:S02]  /*6680*/  F2FP.BF16.PACK_AB R121, R121, R120 ;  /* 0x000000787979723e */ /* 0x000fe400000010ff */
[----:B------:R-:W-:Y:S02]  /*6690*/  F2FP.BF16.PACK_AB R38, R39, R38 ;  /* 0x000000262726723e */ /* 0x000fe400000010ff */
[----:B------:R-:W-:Y:S02]  /*66a0*/  F2FP.BF16.PACK_AB R48, R49, R48 ;  /* 0x000000303130723e */ /* 0x000fe400000010ff */
[----:B------:R-:W-:Y:S01]  /*66b0*/  F2FP.BF16.PACK_AB R50, R51, R50 ;  /* 0x000000323332723e */ /* 0x000fe200000010ff */
[----:B------:R-:W1:Y:S01]  /*66c0*/  S2R R25, SR_CTAID.Y ;  /* 0x0000000000197919 */ /* 0x000e620000002600 */
        /* <DEDUP_REMOVED lines=18> */
[----:B------:R-:W-:Y:S01]  /*67f0*/  F2FP.BF16.PACK_AB R82, R83, R82 ;  /* 0x000000525352723e */ /* 0x000fe200000010ff */
[----:B------:R-:W1:Y:S01]  /*6800*/  S2R R27, SR_TID.X ;  /* 0x00000000001b7919 */ /* 0x000e620000002100 */
[----:B------:R-:W-:Y:S01]  /*6810*/  F2FP.BF16.PACK_AB R126, R127, R126 ;  /* 0x0000007e7f7e723e */ /* 0x000fe200000010ff */
[----:B------:R-:W-:Y:S02]  /*6820*/  ULDC.64 UR4, c[0x0][0x3a8] ;  /* 0x0000ea0000047ab9 */ /* 0x000fe40000000a00 */
[----:B------:R-:W2:Y:S01]  /*6830*/  S2R R26, SR_CTAID.Z ;  /* 0x00000000001a7919 */ /* 0x000ea20000002700 */
[----:B------:R-:W-:-:S02]  /*6840*/  F2FP.BF16.PACK_AB R72, R73, R72 ;  /* 0x000000484948723e */ /* 0x000fc400000010ff */
[----:B------:R-:W-:Y:S01]  /*6850*/  F2FP.BF16.PACK_AB R74, R75, R74 ;  /* 0x0000004a4b4a723e */ /* 0x000fe200000010ff */
[----:B------:R-:W-:Y:S01]  /*6860*/  UIMAD UR6, UR26, UR6, URZ ;  /* 0x000000061a0672a4 */ /* 0x000fe2000f8e023f */
[----:B------:R-:W-:Y:S02]  /*6870*/  F2FP.BF16.PACK_AB R76, R77, R76 ;  /* 0x0000004c4d4c723e */ /* 0x000fe400000010ff */
[----:B------:R-:W-:Y:S02]  /*6880*/  MOV R6, UR13 ;  /* 0x0000000d00067c02 */ /* 0x000fe40008000f00 */
        /* <DEDUP_REMOVED lines=45> */
[----:B------:R4:W-:Y:S01]  /*6b60*/  STS [R28+0x9000], R60 ;  /* 0x0090003c1c007388 */ /* 0x0009e20000000800 */
[----:B------:R-:W-:-:S03]  /*6b70*/  MOV R4, R32 ;  /* 0x0000002000047202 */ /* 0x000fc60000000f00 */
[----:B------:R-:W-:Y:S01]  /*6b80*/  STS [R28+0x9200], R62 ;  /* 0x0092003e1c007388 */ /* 0x000fe20000000800 */
[----:B-1----:R-:W-:-:S03]  /*6b90*/  IMAD.U32 R0, RZ, RZ, UR13 ;  /* 0x0000000dff007e24 */ /* 0x002fc6000f8e00ff */
[----:B------:R-:W-:Y:S04]  /*6ba0*/  STS [R30+0xa000], R68 ;  /* 0x00a000441e007388 */ /* 0x000fe80000000800 */
[----:B------:R-:W-:Y:S01]  /*6bb0*/  STS [R30+0xa200], R70 ;  /* 0x00a200461e007388 */ /* 0x000fe20000000800 */
[----:B------:R-:W-:-:S03]  /*6bc0*/  IMAD.MOV.U32 R29, RZ, RZ, R7 ;  /* 0x000000ffff1d7224 */ /* 0x000fc600078e0007 */
        /* <DEDUP_REMOVED lines=8> */
[----:B------:R-:W-:Y:S01]  /*6c50*/  STS [R28+0xb200], R78 ;  /* 0x00b2004e1c007388 */ /* 0x000fe20000000800 */
[----:B------:R-:W-:Y:S01]  /*6c60*/  IADD3 R7, R7, UR6, RZ ;  /* 0x0000000607077c10 */ /* 0x000fe2000fffe0ff */
[----:B--2---:R-:W-:-:S02]  /*6c70*/  IMAD R8, R0, c[0x0][0x388], RZ ;  /* 0x0000e20000087a24 */ /* 0x004fc400078e02ff */
        /* <DEDUP_REMOVED lines=12> */
[----:B------:R-:W-:-:S04]  /*6d40*/  IMAD.WIDE.U32 R6, R26, c[0x0][0x3b8], R6 ;  /* 0x0000ee001a067a25 */ /* 0x000fc800078e0006 */
[----:B------:R-:W-:Y:S02]  /*6d50*/  IMAD.IADD R5, R5, 0x1, R3 ;  /* 0x0000000105057824 */ /* 0x000fe400078e0203 */
[----:B------:R-:W-:Y:S01]  /*6d60*/  IMAD R3, R8, c[0x0][0x3c0], RZ ;  /* 0x0000f00008037a24 */ /* 0x000fe200078e02ff */
[----:B------:R-:W-:Y:S01]  /*6d70*/  IADD3 R7, R7, R0, RZ ;  /* 0x0000000007077210 */ /* 0x000fe20007ffe0ff */
[----:B------:R-:W-:Y:S01]  /*6d80*/  IMAD.WIDE.U32 R4, R26, c[0x0][0x3c0], R4 ;  /* 0x0000f0001a047a25 */ /* 0x000fe200078e0004 */
[----:B------:R-:W-:-:S03]  /*6d90*/  SHF.R.S32.HI R0, RZ, 0x2, R24 ;  /* 0x00000002ff007819 */ /* 0x000fc60000011418 */
[----:B------:R-:W-:Y:S01]  /*6da0*/  IMAD R3, R26, c[0x0][0x3c4], R3 ;  /* 0x0000f1001a037a24 */ /* 0x000fe200078e0203 */
[----:B------:R-:W1:Y:S04]  /*6db0*/  LDS.128 R56, [R12+0x9000] ;  /* 0x009000000c387984 */ /* 0x000e680000000c00 */
[----:B------:R-:W2:Y:S04]  /*6dc0*/  LDS.128 R48, [R12+0xb000] ;  /* 0x00b000000c307984 */ /* 0x000ea80000000c00 */
[----:B------:R-:W3:Y:S04]  /*6dd0*/  LDS.128 R40, [R12+0xd000] ;  /* 0x00d000000c287984 */ /* 0x000ee80000000c00 */
        /* <DEDUP_REMOVED lines=9> */
[----:B------:R-:W-:Y:S01]  /*6e70*/  SHF.R.S32.HI R8, RZ, 0x1f, R0 ;  /* 0x0000001fff087819 */ /* 0x000fe20000011400 */
[----:B------:R-:W-:-:S04]  /*6e80*/  IMAD.IADD R5, R5, 0x1, R3 ;  /* 0x0000000105057824 */ /* 0x000fc800078e0203 */
[C---:B------:R-:W-:Y:S02]  /*6e90*/  IMAD R3, R8.reuse, c[0x0][0x3a0], RZ ;  /* 0x0000e80008037a24 */ /* 0x040fe400078e02ff */
[----:B------:R-:W-:Y:S02]  /*6ea0*/  IMAD R8, R8, c[0x0][0x3a8], RZ ;  /* 0x0000ea0008087a24 */ /* 0x000fe400078e02ff */
[C---:B----4-:R-:W-:Y:S02]  /*6eb0*/  IMAD R60, R0.reuse, c[0x0][0x3a4], R3 ;  /* 0x0000e900003c7a24 */ /* 0x050fe400078e0203 */
[C---:B------:R-:W-:Y:S02]  /*6ec0*/  IMAD R3, R0.reuse, c[0x0][0x3ac], R8 ;  /* 0x0000eb0000037a24 */ /* 0x040fe400078e0208 */
[----:B------:R-:W-:-:S04]  /*6ed0*/  IMAD.WIDE.U32 R10, R0, c[0x0][0x3a0], R6 ;  /* 0x0000e800000a7a25 */ /* 0x000fc800078e0006 */
[----:B------:R-:W-:Y:S01]  /*6ee0*/  IMAD.WIDE.U32 R8, R0, c[0x0][0x3a8], R4 ;  /* 0x0000ea0000087a25 */ /* 0x000fe200078e0004 */
[----:B------:R-:W-:-:S03]  /*6ef0*/  LEA R6, P1, R10, c[0x0][0x340], 0x1 ;  /* 0x0000d0000a067a11 */ /* 0x000fc600078208ff */
        /* <DEDUP_REMOVED lines=14> */
[----:B--2---:R1:W-:Y:S04]  /*6fe0*/  STG.E.128 [R6.64+0x40], R48 ;  /* 0x0000403006007986 */ /* 0x0043e8000c101d24 */
[----:B---3--:R1:W-:Y:S04]  /*6ff0*/  STG.E.128 [R6.64+0x80], R40 ;  /* 0x0000802806007986 */ /* 0x0083e8000c101d24 */
        /* <DEDUP_REMOVED lines=9> */
.L_x_497:
        /* <DEDUP_REMOVED lines=11> */
.L_x_504:
[----:B------:R-:W-:Y:S05]  /*7140*/  EXIT ;  /* 0x000000000000794d */ /* 0x000fea0003800000 */
.L_x_506:
        /* <DEDUP_REMOVED lines=11> */
.L_x_1289:


//--------------------- .text._ZN5flash44flash_bwd_dq_dk_dv_loop_seqk_parallel_kernelI23Flash_bwd_kernel_traitsILi96ELi64ELi128ELi8ELi2ELi4ELi4ELb1ELb0EN7cutlass10bfloat16_tE19Flash_kernel_traitsILi96ELi64ELi128ELi8ES3_EELb1ELb0ELb0ELb1ELb0ELb0ELb0EEEvNS_16Flash_bwd_paramsE --------------------------
	.section	.text._ZN5flash44flash_bwd_dq_dk_dv_loop_seqk_parallel_kernelI23Flash_bwd_kernel_traitsILi96ELi64ELi128ELi8ELi2ELi4ELi4ELb1ELb0EN7cutlass10bfloat16_tE19Flash_kernel_traitsILi96ELi64ELi128ELi8ES3_EELb1ELb0ELb0ELb1ELb0ELb0ELb0EEEvNS_16Flash_bwd_paramsE,"ax",@progbits
	.sectioninfo	@"SHI_REGISTERS=255"
	.align	128
        .global         _ZN5flash44flash_bwd_dq_dk_dv_loop_seqk_parallel_kernelI23Flash_bwd_kernel_traitsILi96ELi64ELi128ELi8ELi2ELi4ELi4ELb1ELb0EN7cutlass10bfloat16_tE19Flash_kernel_traitsILi96ELi64ELi128ELi8ES3_EELb1ELb0ELb0ELb1ELb0ELb0ELb0EEEvNS_16Flash_bwd_paramsE
        .type           _ZN5flash44flash_bwd_dq_dk_dv_loop_seqk_parallel_kernelI23Flash_bwd_kernel_traitsILi96ELi64ELi128ELi8ELi2ELi4ELi4ELb1ELb0EN7cutlass10bfloat16_tE19Flash_kernel_traitsILi96ELi64ELi128ELi8ES3_EELb1ELb0ELb0ELb1ELb0ELb0ELb0EEEvNS_16Flash_bwd_paramsE,@function
        .size           _ZN5flash44flash_bwd_dq_dk_dv_loop_seqk_parallel_kernelI23Flash_bwd_kernel_traitsILi96ELi64ELi128ELi8ELi2ELi4ELi4ELb1ELb0EN7cutlass10bfloat16_tE19Flash_kernel_traitsILi96ELi64ELi128ELi8ES3_EELb1ELb0ELb0ELb1ELb0ELb0ELb0EEEvNS_16Flash_bwd_paramsE,(.L_x_1290 - _ZN5flash44flash_bwd_dq_dk_dv_loop_seqk_parallel_kernelI23Flash_bwd_kernel_traitsILi96ELi64ELi128ELi8ELi2ELi4ELi4ELb1ELb0EN7cutlass10bfloat16_tE19Flash_kernel_traitsILi96ELi64ELi128ELi8ES3_EELb1ELb0ELb0ELb1ELb0ELb0ELb0EEEvNS_16Flash_bwd_paramsE)
        .other          _ZN5flash44flash_bwd_dq_dk_dv_loop_seqk_parallel_kernelI23Flash_bwd_kernel_traitsILi96ELi64ELi128ELi8ELi2ELi4ELi4ELb1ELb0EN7cutlass10bfloat16_tE19Flash_kernel_traitsILi96ELi64ELi128ELi8ES3_EELb1ELb0ELb0ELb1ELb0ELb0ELb0EEEvNS_16Flash_bwd_paramsE,@"STO_CUDA_ENTRY STV_DEFAULT"
_ZN5flash44flash_bwd_dq_dk_dv_loop_seqk_parallel_kernelI23Flash_bwd_kernel_traitsILi96ELi64ELi128ELi8ELi2ELi4ELi4ELb1ELb0EN7cutlass10bfloat16_tE19Flash_kernel_traitsILi96ELi64ELi128ELi8ES3_EELb1ELb0ELb0ELb1ELb0ELb0ELb0EEEvNS_16Flash_bwd_paramsE:
.text._ZN5flash44flash_bwd_dq_dk_dv_loop_seqk_parallel_kernelI23Flash_bwd_kernel_traitsILi96ELi64ELi128ELi8ELi2ELi4ELi4ELb1ELb0EN7cutlass10bfloat16_tE19Flash_kernel_traitsILi96ELi64ELi128ELi8ES3_EELb1ELb0ELb0ELb1ELb0ELb0ELb0EEEvNS_16Flash_bwd_paramsE:
        /* <DEDUP_REMOVED lines=18> */
[----:B------:R-:W-:Y:S01]  /*0120*/  IMAD.MOV.U32 R227, RZ, RZ, 0x40 ;  /* 0x00000040ffe37424 */ /* 0x000fe200078e00ff */
[----:B------:R-:W-:Y:S01]  /*0130*/  UISETP.NE.AND UP2, UPT, UR7, URZ, UPT ;  /* 0x0000003f0700728c */ /* 0x000fe2000bf45270 */
[----:B------:R-:W3:Y:S01]  /*0140*/  S2UR UR34, SR_CTAID.Z ;  /* 0x00000000002279c3 */ /* 0x000ee20000002700 */
[----:B------:R-:W-:-:S02]  /*0150*/  ULDC UR46, c[0x0][0x22c] ;  /* 0x00008b00002e7ab9 */ /* 0x000fc40000000800 */
[----:B------:R-:W-:Y:S02]  /*0160*/  ULDC UR36, c[0x0][0x1c0] ;  /* 0x0000700000247ab9 */ /* 0x000fe40000000800 */
[----:B------:R-:W-:Y:S02]  /*0170*/  UMOV UR5, 0x80 ;  /* 0x0000008000057882 */ /* 0x000fe40000000000 */
[----:B------:R-:W-:Y:S02]  /*0180*/  ULDC UR4, c[0x0][0x210] ;  /* 0x0000840000047ab9 */ /* 0x000fe40000000800 */
        /* <DEDUP_REMOVED lines=12> */
[-C--:B------:R-:W-:Y:S01]  /*0250*/  LEA.HI R2, R0, R8.reuse, RZ, 0x4 ;  /* 0x0000000800027211 */ /* 0x080fe200078f20ff */
[----:B------:R-:W-:Y:S01]  /*0260*/  UIMAD UR56, UR5, UR4, UR56 ;  /* 0x00000004053872a4 */ /* 0x000fe2000f8e0238 */
[----:B------:R-:W-:Y:S01]  /*0270*/  LOP3.LUT R9, R5, 0xffffffe0, RZ, 0xc0, !PT ;  /* 0xffffffe005097812 */ /* 0x000fe200078ec0ff */
[----:B------:R-:W-:Y:S01]  /*0280*/  UIMAD UR46, UR46, UR12, URZ ;  /* 0x0000000c2e2e72a4 */ /* 0x000fe2000f8e023f */
[----:B------:R-:W-:Y:S01]  /*0290*/  LOP3.LUT R6, R15, 0xfffffff8, RZ, 0xc0, !PT ;  /* 0xfffffff80f067812 */ /* 0x000fe200078ec0ff */
[----:B------:R-:W-:Y:S01]  /*02a0*/  UIMAD UR4, UR31, UR13, UR34 ;  /* 0x0000000d1f0472a4 */ /* 0x000fe2000f8e0222 */
[----:B------:R-:W-:Y:S01]  /*02b0*/  LOP3.LUT R10, R3, 0xfffffffc, RZ, 0xc0, !PT ;  /* 0xfffffffc030a7812 */ /* 0x000fe200078ec0ff */
[----:B------:R-:W-:Y:S01]  /*02c0*/  IMAD.IADD R11, R8, 0x1, -R9 ;  /* 0x00000001080b7824 */ /* 0x000fe200078e0a09 */
[----:B------:R-:W-:Y:S01]  /*02d0*/  LOP3.LUT R7, R2, 0xfffffff0, RZ, 0xc0, !PT ;  /* 0xfffffff002077812 */ /* 0x000fe200078ec0ff */
[----:B------:R-:W-:Y:S01]  /*02e0*/  IMAD.IADD R12, R8, 0x1, -R6 ;  /* 0x00000001080c7824 */ /* 0x000fe200078e0a06 */
[-C--:B------:R-:W-:Y:S01]  /*02f0*/  LEA.HI R14, R0, R8.reuse, RZ, 0x6 ;  /* 0x00000008000e7211 */ /* 0x080fe200078f30ff */
[----:B------:R-:W-:Y:S01]  /*0300*/  IMAD.IADD R19, R8, 0x1, -R10 ;  /* 0x0000000108137824 */ /* 0x000fe200078e0a0a */
[----:B------:R-:W-:Y:S01]  /*0310*/  LEA.HI R21, R0, R8, RZ, 0x7 ;  /* 0x0000000800157211 */ /* 0x000fe200078f38ff */
[----:B------:R-:W-:Y:S01]  /*0320*/  IMAD.IADD R8, R8, 0x1, -R7 ;  /* 0x0000000108087824 */ /* 0x000fe200078e0a07 */
[--C-:B------:R-:W-:Y:S01]  /*0330*/  SHF.R.S32.HI R0, RZ, 0x2, R3.reuse ;  /* 0x00000002ff007819 */ /* 0x100fe20000011403 */
[----:B------:R-:W-:Y:S01]  /*0340*/  IMAD.SHL.U32 R24, R19, 0x8, RZ ;  /* 0x0000000813187824 */ /* 0x000fe200078e00ff */
[----:B------:R-:W-:Y:S01]  /*0350*/  SHF.R.S32.HI R4, RZ, 0x1f, R3 ;  /* 0x0000001fff047819 */ /* 0x000fe20000011403 */
[----:B------:R-:W-:Y:S01]  /*0360*/  ULDC UR14, c[0x0][0x1c0] ;  /* 0x00007000000e7ab9 */ /* 0x000fe20000000800 */
[----:B------:R-:W-:Y:S01]  /*0370*/  SHF.R.S32.HI R6, RZ, 0x4, R2 ;  /* 0x00000004ff067819 */ /* 0x000fe20000011402 */
[----:B------:R-:W-:Y:S01]  /*0380*/  ULDC UR11, c[0x0][0x1c0] ;  /* 0x00007000000b7ab9 */ /* 0x000fe20000000800 */
[-C--:B------:R-:W-:Y:S01]  /*0390*/  LEA.HI R7, R3, R0.reuse, RZ, 0x1 ;  /* 0x0000000003077211 */ /* 0x080fe200078f08ff */
[----:B------:R-:W-:Y:S01]  /*03a0*/  STL [R1+0x18], R24 ;  /* 0x0000181801007387 */ /* 0x000fe20000100800 */
[----:B------:R-:W-:Y:S01]  /*03b0*/  LEA.HI R3, R4, R0, RZ, 0x3 ;  /* 0x0000000004037211 */ /* 0x000fe200078f18ff */
[----:B------:R-:W-:Y:S01]  /*03c0*/  UIMAD UR53, UR6, UR31, URZ ;  /* 0x0000001f063572a4 */ /* 0x000fe2000f8e023f */
        /* <DEDUP_REMOVED lines=13> */
[----:B------:R-:W-:Y:S01]  /*04a0*/  USHF.L.U32 UR44, UR4, 0x5, URZ ;  /* 0x00000005042c7899 */ /* 0x000fe2000800063f */
[----:B------:R-:W-:Y:S01]  /*04b0*/  SHF.R.S32.HI R3, RZ, 0x3, R15 ;  /* 0x00000003ff037819 */ /* 0x000fe2000001140f */
[----:B------:R-:W-:Y:S01]  /*04c0*/  ULDC UR50, c[0x0][0x214] ;  /* 0x0000850000327ab9 */ /* 0x000fe20000000800 */
[-C--:B------:R-:W-:Y:S01]  /*04d0*/  LEA.HI R4, R5, R0.reuse, RZ, 0x1 ;  /* 0x0000000005047211 */ /* 0x080fe200078f08ff */
[----:B------:R-:W-:Y:S01]  /*04e0*/  ULDC UR57, c[0x0][0x1c8] ;  /* 0x0000720000397ab9 */ /* 0x000fe20000000800 */
[----:B------:R-:W-:Y:S01]  /*04f0*/  LEA.HI R2, R2, R0, RZ, 0x2 ;  /* 0x0000000002027211 */ /* 0x000fe200078f10ff */
[----:B------:R-:W-:Y:S01]  /*0500*/  IMAD.SHL.U32 R3, R3, 0x40, RZ ;  /* 0x0000004003037824 */ /* 0x000fe200078e00ff */
[----:B------:R-:W-:Y:S01]  /*0510*/  LOP3.LUT R5, R4, 0xfffffffe, RZ, 0xc0, !PT ;  /* 0xfffffffe04057812 */ /* 0x000fe200078ec0ff */
[----:B------:R-:W-:Y:S01]  /*0520*/  ULDC.U8 UR10, c[0x0][0x3d0] ;  /* 0x0000f400000a7ab9 */ /* 0x000fe20000000000 */
[----:B------:R-:W-:Y:S01]  /*0530*/  LOP3.LUT R4, R2, 0xfffffffc, RZ, 0xc0, !PT ;  /* 0xfffffffc02047812 */ /* 0x000fe200078ec0ff */
[----:B------:R-:W-:Y:S01]  /*0540*/  ULDC UR51, c[0x0][0x224] ;  /* 0x0000890000337ab9 */ /* 0x000fe20000000800 */
        /* <DEDUP_REMOVED lines=9> */
[----:B------:R-:W-:Y:S01]  /*05e0*/  @UP2 UIMAD UR55, UR31, UR50, URZ ;  /* 0x000000321f3722a4 */ /* 0x000fe2000f8e023f */
[----:B------:R-:W-:Y:S01]  /*05f0*/  LOP3.LUT R0, R0, R3, RZ, 0x3c, !PT ;  /* 0x0000000300007212 */ /* 0x000fe200078e3cff */
[----:B------:R-:W-:Y:S01]  /*0600*/  ULDC.64 UR8, c[0x0][0x118] ;  /* 0x0000460000087ab9 */ /* 0x000fe20000000a00 */
[----:B------:R-:W-:Y:S01]  /*0610*/  LEA.HI R20, R2, R11, RZ, 0x2 ;  /* 0x0000000b02147211 */ /* 0x000fe200078f10ff */
[----:B------:R-:W-:Y:S01]  /*0620*/  ULOP3.LUT UR57, UR34, UR57, URZ, 0x3c, !UPT ;  /* 0x0000003922397292 */ /* 0x000fe2000f8e3c3f */
[----:B------:R-:W-:Y:S01]  /*0630*/  SHF.R.S32.HI R2, RZ, 0x1f, R8 ;  /* 0x0000001fff027819 */ /* 0x000fe20000011408 */
[----:B------:R-:W-:Y:S01]  /*0640*/  IMAD.U32 R3, R4, 0x20, R0 ;  /* 0x0000002004037824 */ /* 0x000fe200078e0000 */
[-C--:B------:R-:W-:Y:S01]  /*0650*/  LEA.HI R0, R8, R8.reuse, RZ, 0x1 ;  /* 0x0000000808007211 */ /* 0x080fe200078f08ff */
[----:B------:R-:W-:Y:S01]  /*0660*/  USHF.R.S32.HI UR58, URZ, 0x1f, UR34 ;  /* 0x0000001f3f3a7899 */ /* 0x000fe20008011422 */
[----:B------:R-:W-:Y:S01]  /*0670*/  LEA.HI R11, R2, R8, RZ, 0x3 ;  /* 0x00000008020b7211 */ /* 0x000fe200078f18ff */
[----:B------:R-:W-:Y:S01]  /*0680*/  UISETP.NE.AND UP3, UPT, UR10, URZ, UPT ;  /* 0x0000003f0a00728c */ /* 0x000fe2000bf65270 */
[----:B------:R1:W-:Y:S01]  /*0690*/  STL [R1+0x58], R3 ;  /* 0x0000580301007387 */ /* 0x0003e20000100800 */
[----:B------:R-:W-:Y:S01]  /*06a0*/  LOP3.LUT R4, R0, 0x7fffffe, RZ, 0xc0, !PT ;  /* 0x07fffffe00047812 */ /* 0x000fe200078ec0ff */
[----:B------:R-:W-:Y:S01]  /*06b0*/  USHF.R.S32.HI UR61, URZ, 0x1f, UR34 ;  /* 0x0000001f3f3d7899 */ /* 0x000fe20008011422 */
[----:B------:R-:W-:Y:S01]  /*06c0*/  LOP3.LUT R2, R11, 0xfffffff8, RZ, 0xc0, !PT ;  /* 0xfffffff80b027812 */ /* 0x000fe200078ec0ff */
[----:B------:R-:W-:Y:S01]  /*06d0*/  USHF.R.S32.HI UR60, URZ, 0x1f, UR31 ;  /* 0x0000001f3f3c7899 */ /* 0x000fe2000801141f */
[C---:B------:R-:W-:Y:S01]  /*06e0*/  LEA.HI R7, R9.reuse, R9, RZ, 0x1 ;  /* 0x0000000909077211 */ /* 0x040fe200078f08ff */
[C---:B------:R-:W-:Y:S01]  /*06f0*/  IMAD.IADD R17, R8.reuse, 0x1, -R4 ;  /* 0x0000000108117824 */ /* 0x040fe200078e0a04 */
[----:B------:R-:W-:Y:S01]  /*0700*/  LOP3.LUT P2, RZ, R9, 0x2, RZ, 0xc0, !PT ;  /* 0x0000000209ff7812 */ /* 0x000fe2000784c0ff */
[----:B------:R-:W-:Y:S01]  /*0710*/  IMAD.IADD R14, R8, 0x1, -R2 ;  /* 0x00000001080e7824 */ /* 0x000fe200078e0a02 */
[----:B------:R-:W-:Y:S01]  /*0720*/  USHF.R.S32.HI UR59, URZ, 0x1f, UR34 ;  /* 0x0000001f3f3b7899 */ /* 0x000fe20008011422 */
[----:B------:R-:W-:Y:S01]  /*0730*/  IMAD R2, R10, 0x4, R16 ;  /* 0x000000040a027824 */ /* 0x000fe200078e0210 */
[----:B------:R-:W-:-:S02]  /*0740*/  UIMAD.WIDE.U32 UR40, UR36, UR42, URZ ;  /* 0x0000002a242872a5 */ /* 0x000fc4000f8e003f */
[C---:B------:R-:W-:Y:S01]  /*0750*/  LOP3.LUT P5, RZ, R14.reuse, 0x2, RZ, 0xc0, !PT ;  /* 0x000000020eff7812 */ /* 0x040fe200078ac0ff */
[----:B------:R-:W-:Y:S01]  /*0760*/  UIMAD UR52, UR37, UR42, URZ ;  /* 0x0000002a253472a4 */ /* 0x000fe2000f8e023f */
[----:B------:R-:W-:Y:S01]  /*0770*/  LOP3.LUT P6, RZ, R14, 0x4, RZ, 0xc0, !PT ;  /* 0x000000040eff7812 */ /* 0x000fe200078cc0ff */
[----:B------:R-:W-:Y:S01]  /*0780*/  USHF.R.S32.HI UR54, URZ, 0x1f, UR47 ;  /* 0x0000001f3f367899 */ /* 0x000fe2000801142f */
[----:B------:R-:W-:Y:S01]  /*0790*/  SEL R226, R230, 0xffffffe0, !P5 ;  /* 0xffffffe0e6e27807 */ /* 0x000fe20006800000 */
[----:B------:R-:W-:Y:S01]  /*07a0*/  UIMAD UR51, UR5, UR51, URZ ;  /* 0x00000033053372a4 */ /* 0x000fe2000f8e023f */
[----:B------:R-:W-:Y:S01]  /*07b0*/  SEL R227, R227, 0xffffffc0, !P6 ;  /* 0xffffffc0e3e37807 */ /* 0x000fe20007000000 */
[----:B------:R-:W-:Y:S02]  /*07c0*/  @!UP2 UIMAD UR50, UR6, UR50, URZ ;  /* 0x000000320632a2a4 */ /* 0x000fe4000f8e023f */
[----:B------:R-:W-:Y:S02]  /*07d0*/  USHF.R.S32.HI UR49, URZ, 0x1f, UR45 ;  /* 0x0000001f3f317899 */ /* 0x000fe4000801142d */
[----:B------:R-:W-:Y:S01]  /*07e0*/  USHF.R.S32.HI UR48, URZ, 0x1f, UR44 ;  /* 0x0000001f3f307899 */ /* 0x000fe2000801142c */
[----:B-1----:R-:W-:Y:S01]  /*07f0*/  LOP3.LUT R3, R5, 0x7fffffe, RZ, 0xc0, !PT ;  /* 0x07fffffe05037812 */ /* 0x002fe200078ec0ff */
[----:B------:R-:W-:-:S04]  /*0800*/  UMOV UR39, 0xffffd000 ;  /* 0xffffd00000277882 */ /* 0x000fc80000000000 */
        /* <DEDUP_REMOVED lines=21> */
[----:B------:R-:W-:Y:S01]  /*0960*/  LOP3.LUT R221, R3, R0, RZ, 0x3c, !PT ;  /* 0x0000000003dd7212 */ /* 0x000fe200078e3cff */
[----:B------:R-:W-:Y:S01]  /*0970*/  IMAD.SHL.U32 R3, R10, 0x20, RZ ;  /* 0x000000200a037824 */ /* 0x000fe200078e00ff */
[----:B------:R-:W-:Y:S02]  /*0980*/  LOP3.LUT R0, R7, 0x3fffffe, RZ, 0xc0, !PT ;  /* 0x03fffffe07007812 */ /* 0x000fe400078ec0ff */
[----:B------:R-:W-:Y:S01]  /*0990*/  SHF.R.U32.HI R2, RZ, 0x3, R5 ;  /* 0x00000003ff027819 */ /* 0x000fe20000011605 */
[----:B------:R-:W-:Y:S01]  /*09a0*/  IMAD.SHL.U32 R5, R19, 0x2, RZ ;  /* 0x0000000213057824 */ /* 0x000fe200078e00ff */
[----:B------:R-:W-:Y:S01]  /*09b0*/  SEL R222, R230, 0xffffffe0, !P4 ;  /* 0xffffffe0e6de7807 */ /* 0x000fe20006000000 */
[C---:B------:R-:W-:Y:S01]  /*09c0*/  IMAD.IADD R6, R9.reuse, 0x1, -R0 ;  /* 0x0000000109067824 */ /* 0x040fe200078e0a00 */
[----:B------:R-:W-:Y:S01]  /*09d0*/  LOP3.LUT R15, R4, R2, RZ, 0x3c, !PT ;  /* 0x00000002040f7212 */ /* 0x000fe200078e3cff */
[----:B------:R-:W-:Y:S01]  /*09e0*/  IMAD.SHL.U32 R0, R9, 0x40, RZ ;  /* 0x0000004009007824 */ /* 0x000fe200078e00ff */
[----:B------:R-:W-:Y:S01]  /*09f0*/  SHF.R.S32.HI R2, RZ, 0x3, R11 ;  /* 0x00000003ff027819 */ /* 0x000fe2000001140b */
[----:B------:R-:W-:Y:S01]  /*0a00*/  IMAD.U32 R221, R18, 0x20, R221 ;  /* 0x0000002012dd7824 */ /* 0x000fe200078e00dd */
[----:B------:R-:W-:-:S02]  /*0a10*/  LOP3.LUT P0, RZ, R12, 0x2, RZ, 0xc0, !PT ;  /* 0x000000020cff7812 */ /* 0x000fc4000780c0ff */
[----:B------:R-:W-:Y:S01]  /*0a20*/  LOP3.LUT R0, R0, 0x1c0, RZ, 0xc0, !PT ;  /* 0x000001c000007812 */ /* 0x000fe200078ec0ff */
[----:B------:R-:W-:Y:S01]  /*0a30*/  IMAD R17, R2, 0x8, R17 ;  /* 0x0000000802117824 */ /* 0x000fe200078e0211 */
[----:B------:R-:W-:Y:S01]  /*0a40*/  SEL R230, R230, 0xffffffe0, !P0 ;  /* 0xffffffe0e6e67807 */ /* 0x000fe20004000000 */
[----:B------:R-:W-:Y:S01]  /*0a50*/  IMAD R225, R13, 0x2, R2 ;  /* 0x000000020de17824 */ /* 0x000fe200078e0202 */
[----:B------:R-:W-:Y:S01]  /*0a60*/  LOP3.LUT R4, R0, 0x20, R3, 0xf8, !PT ;  /* 0x0000002000047812 */ /* 0x000fe200078ef803 */
[----:B------:R-:W-:Y:S01]  /*0a70*/  IMAD.SHL.U32 R221, R221, 0x2, RZ ;  /* 0x00000002dddd7824 */ /* 0x000fe200078e00ff */
[----:B------:R-:W-:Y:S01]  /*0a80*/  SHF.R.U32.HI R3, RZ, 0x3, R0 ;  /* 0x00000003ff037819 */ /* 0x000fe20000011600 */
[----:B------:R-:W-:Y:S01]  /*0a90*/  IMAD R0, R13, 0x200, R5 ;  /* 0x000002000d007824 */ /* 0x000fe200078e0205 */
[----:B------:R-:W-:Y:S01]  /*0aa0*/  SHF.R.S32.HI R2, RZ, 0x7, R21 ;  /* 0x00000007ff027819 */ /* 0x000fe20000011415 */
[----:B------:R-:W-:Y:S01]  /*0ab0*/  IMAD.IADD R222, R221, 0x1, R222 ;  /* 0x00000001ddde7824 */ /* 0x000fe200078e02de */
[----:B------:R-:W-:Y:S01]  /*0ac0*/  LOP3.LUT R8, R4, R3, RZ, 0x3c, !PT ;  /* 0x0000000304087212 */ /* 0x000fe200078e3cff */
[----:B------:R-:W-:-:S02]  /*0ad0*/  IMAD R9, R6, 0x20, R0 ;  /* 0x0000002006097824 */ /* 0x000fc400078e0200 */
[----:B------:R-:W-:Y:S01]  /*0ae0*/  IMAD.U32 R0, RZ, RZ, UR15 ;  /* 0x0000000fff007e24 */ /* 0x000fe2000f8e00ff */
[----:B------:R-:W-:Y:S01]  /*0af0*/  SHF.R.S32.HI R0, RZ, 0x1, R7 ;  /* 0x00000001ff007819 */ /* 0x000fe20000011407 */
[C---:B------:R-:W-:Y:S02]  /*0b00*/  IMAD R3, R2.reuse, 0x1000, R5 ;  /* 0x0000100002037824 */ /* 0x040fe400078e0205 */
[----:B------:R-:W-:Y:S01]  /*0b10*/  IMAD.SHL.U32 R2, R2, 0x8, RZ ;  /* 0x0000000802027824 */ /* 0x000fe200078e00ff */
[C---:B------:R-:W-:Y:S01]  /*0b20*/  LOP3.LUT P1, RZ, R0.reuse, 0x2, RZ, 0xc0, !PT ;  /* 0x0000000200ff7812 */ /* 0x040fe2000782c0ff */
[----:B------:R-:W-:Y:S02]  /*0b30*/  IMAD.SHL.U32 R0, R0, 0x40, RZ ;  /* 0x0000004000007824 */ /* 0x000fe400078e00ff */
        /* <DEDUP_REMOVED lines=14> */
[C---:B------:R-:W-:Y:S01]  /*0c20*/  IADD3 R249, R251.reuse, 0x20, RZ ;  /* 0x00000020fbf97810 */ /* 0x040fe20007ffe0ff */
        /* <DEDUP_REMOVED lines=34> */
.L_x_548:
        /* <DEDUP_REMOVED lines=53> */
.L_x_507:
        /* <DEDUP_REMOVED lines=58> */
.L_x_509:
        /* <DEDUP_REMOVED lines=18> */
.L_x_510:
[----:B------:R-:W-:Y:S01]  /*1660*/  IABS R6, c[0x0][0x1c8] ;  /* 0x0000720000067a13 */ /* 0x000fe20000000000 */
[----:B------:R-:W-:Y:S01]  /*1670*/  ULDC.64 UR10, c[0x0][0x370] ;  /* 0x0000dc00000a7ab9 */ /* 0x000fe20000000a00 */
[----:B------:R-:W-:Y:S01]  /*1680*/  IABS R3, UR34 ;  /* 0x0000002200037c13 */ /* 0x000fe20008000000 */
[----:B------:R-:W-:Y:S01]  /*1690*/  @UP1 UIMAD.WIDE.U32 UR4, UR16, UR10, URZ ;  /* 0x0000000a100412a5 */ /* 0x000fe2000f8e003f */
[----:B------:R-:W1:Y:S01]  /*16a0*/  I2F.RP R4, R6 ;  /* 0x0000000600047306 */ /* 0x000e620000209400 */
[----:B------:R-:W2:Y:S01]  /*16b0*/  S2UR UR13, SR_CTAID.X ;  /* 0x00000000000d79c3 */ /* 0x000ea20000002500 */
[----:B------:R-:W-:Y:S01]  /*16c0*/  ULDC UR12, c[0x0][0x224] ;  /* 0x00008900000c7ab9 */ /* 0x000fe20000000800 */
[----:B------:R-:W-:Y:S01]  /*16d0*/  ISETP.NE.AND P1, PT, RZ, c[0x0][0x1c8], PT ;  /* 0x00007200ff007a0c */ /* 0x000fe20003f25270 */
[----:B------:R-:W-:Y:S02]  /*16e0*/  @UP1 UIMAD UR20, UR16, UR11, UR5 ;  /* 0x0000000b101412a4 */ /* 0x000fe4000f8e0205 */
        /* <DEDUP_REMOVED lines=8> */
[----:B------:R-:W-:Y:S02]  /*1770*/  UIMAD UR7, UR37, UR16, URZ ;  /* 0x00000010250772a4 */ /* 0x000fe4000f8e023f */
[----:B------:R-:W-:Y:S02]  /*1780*/  @!UP1 UMOV UR19, UR4 ;  /* 0x0000000400139c82 */ /* 0x000fe40008000000 */
[----:B------:R-:W-:-:S04]  /*1790*/  UIMAD UR4, UR38, UR12, UR53 ;  /* 0x0000000c260472a4 */ /* 0x000fc8000f8e0235 */
        /* <DEDUP_REMOVED lines=8> */
[----:B--2---:R-:W-:Y:S01]  /*1820*/  UIMAD.WIDE.U32 UR4, UR13, UR10, URZ ;  /* 0x0000000a0d0472a5 */ /* 0x004fe2000f8e003f */
[----:B-1----:R-:W-:-:S03]  /*1830*/  IMAD.MOV R0, RZ, RZ, -R5 ;  /* 0x000000ffff007224 */ /* 0x002fc600078e0a05 */
[----:B------:R-:W-:Y:S01]  /*1840*/  USEL UR15, UR4, URZ, UP3 ;  /* 0x0000003f040f7287 */ /* 0x000fe20009800000 */
[----:B------:R-:W-:Y:S01]  /*1850*/  IMAD.MOV.U32 R4, RZ, RZ, RZ ;  /* 0x000000ffff047224 */ /* 0x000fe200078e00ff */
[----:B------:R-:W-:Y:S01]  /*1860*/  UIMAD UR11, UR13, UR11, UR5 ;  /* 0x0000000b0d0b72a4 */ /* 0x000fe2000f8e0205 */
[----:B------:R-:W-:Y:S01]  /*1870*/  IMAD R0, R0, R6, RZ ;  /* 0x0000000600007224 */ /* 0x000fe200078e02ff */
[----:B------:R-:W-:Y:S02]  /*1880*/  USHF.L.U64.HI UR4, UR31, 0x7, UR38 ;  /* 0x000000071f047899 */ /* 0x000fe40008010226 */
[----:B------:R-:W-:Y:S01]  /*1890*/  USHF.L.U32 UR13, UR31, 0x7, URZ ;  /* 0x000000071f0d7899 */ /* 0x000fe2000800063f */
[----:B------:R-:W-:Y:S01]  /*18a0*/  IMAD.HI.U32 R0, R5, R0, R4 ;  /* 0x0000000005007227 */ /* 0x000fe200078e0004 */
[----:B------:R-:W-:Y:S02]  /*18b0*/  USEL UR5, UR4, URZ, UP6 ;  /* 0x0000003f04057287 */ /* 0x000fe4000b000000 */
[----:B------:R-:W-:-:S02]  /*18c0*/  USEL UR4, UR13, URZ, UP6 ;  /* 0x0000003f0d047287 */ /* 0x000fc4000b000000 */
[----:B------:R-:W-:Y:S01]  /*18d0*/  ULDC UR10, c[0x0][0x234] ;  /* 0x00008d00000a7ab9 */ /* 0x000fe20000000800 */
[----:B------:R-:W-:Y:S01]  /*18e0*/  IMAD.HI.U32 R0, R0, R3, RZ ;  /* 0x0000000300007227 */ /* 0x000fe200078e00ff */
[----:B------:R-:W-:Y:S02]  /*18f0*/  UIADD3 UR4, UP0, UR17, UR4, URZ ;  /* 0x0000000411047290 */ /* 0x000fe4000ff1e03f */
[----:B------:R-:W-:Y:S01]  /*1900*/  USEL UR11, UR11, URZ, UP3 ;  /* 0x0000003f0b0b7287 */ /* 0x000fe20009800000 */
[----:B------:R-:W-:Y:S01]  /*1910*/  IMAD.MOV R4, RZ, RZ, -R0 ;  /* 0x000000ffff047224 */ /* 0x000fe200078e0a00 */
[----:B------:R-:W-:Y:S02]  /*1920*/  UIADD3.X UR7, UR28, UR5, URZ, UP0, !UPT ;  /* 0x000000051c077290 */ /* 0x000fe400087fe43f */
[----:B------:R-:W-:Y:S01]  /*1930*/  UIMAD UR5, UR37, UR4, URZ ;  /* 0x00000004250572a4 */ /* 0x000fe2000f8e023f */
[----:B------:R-:W-:Y:S01]  /*1940*/  IMAD R3, R6, R4, R3 ;  /* 0x0000000406037224 */ /* 0x000fe200078e0203 */
[----:B------:R-:W-:-:S02]  /*1950*/  USHF.R.S32.HI UR13, URZ, 0x1f, UR23 ;  /* 0x0000001f3f0d7899 */ /* 0x000fc40008011417 */
[----:B------:R-:W-:Y:S02]  /*1960*/  UIMAD UR7, UR36, UR7, UR5 ;  /* 0x00000007240772a4 */ /* 0x000fe4000f8e0205 */
[----:B------:R-:W-:Y:S01]  /*1970*/  ISETP.GT.U32.AND P0, PT, R6, R3, PT ;  /* 0x000000030600720c */ /* 0x000fe20003f04070 */
[----:B------:R-:W-:-:S04]  /*1980*/  @UP2 USEL UR5, UR55, UR16, !UP1 ;  /* 0x0000001037052287 */ /* 0x000fc8000c800000 */
[----:B------:R-:W-:Y:S02]  /*1990*/  @UP2 UIMAD UR14, UR34, UR10, UR5 ;  /* 0x0000000a220e22a4 */ /* 0x000fe4000f8e0205 */
[----:B------:R-:W-:-:S04]  /*19a0*/  UIMAD.WIDE.U32 UR4, UR36, UR4, URZ ;  /* 0x00000004240472a5 */ /* 0x000fc8000f8e003f */
[----:B------:R-:W-:Y:S02]  /*19b0*/  UIADD3 UR10, UR5, UR7, URZ ;  /* 0x00000007050a7290 */ /* 0x000fe4000fffe03f */
[----:B------:R-:W-:Y:S01]  /*19c0*/  @!P0 IMAD.IADD R3, R3, 0x1, -R6 ;  /* 0x0000000103038824 */ /* 0x000fe200078e0a06 */
[----:B------:R-:W-:Y:S01]  /*19d0*/  @!P0 IADD3 R0, R0, 0x1, RZ ;  /* 0x0000000100008810 */ /* 0x000fe20007ffe0ff */
[----:B------:R-:W-:Y:S01]  /*19e0*/  @!UP2 UMOV UR14, UR50 ;  /* 0x00000032000eac82 */ /* 0x000fe20008000000 */
        /* <DEDUP_REMOVED lines=14> */
.L_x_511:
[----:B------:R-:W-:Y:S02]  /*1ad0*/  UMOV UR7, UR51 ;  /* 0x0000003300077c82 */ /* 0x000fe40008000000 */
.L_x_512:
[----:B------:R-:W2:Y:S04]  /*1ae0*/  LDL.64 R4, [R1+0x18] ;  /* 0x0000180001047983 */ /* 0x000ea80000100a00 */
[----:B------:R1:W3:Y:S01]  /*1af0*/  LDL.64 R22, [R1+0x18] ;  /* 0x0000180001167983 */ /* 0x0002e20000100a00 */
[----:B------:R-:W-:Y:S01]  /*1b00*/  UIADD3 UR4, UP5, UP4, UR4, UR45, UR47 ;  /* 0x0000002d04047290 */ /* 0x000fe2000fcbe02f */
[----:B------:R-:W-:Y:S02]  /*1b10*/  BSSY B1, `(.L_x_508) ;  /* 0x000091d000017945 */ /* 0x000fe40003800000 */
[----:B------:R-:W4:Y:S01]  /*1b20*/  S2R R19, SR_TID.X ;  /* 0x0000000000137919 */ /* 0x000f220000002100 */
[----:B------:R-:W-:-:S02]  /*1b30*/  UIADD3 UR16, UP1, UP0, UR15, UR4, UR18 ;  /* 0x000000040f107290 */ /* 0x000fc4000f83e012 */
[----:B------:R-:W-:Y:S02]  /*1b40*/  UIADD3.X UR4, UR10, UR49, UR54, UP5, UP4 ;  /* 0x000000310a047290 */ /* 0x000fe4000afe8436 */
[----:B------:R-:W-:Y:S02]  /*1b50*/  UMOV UR18, 0x4 ;  /* 0x0000000400127882 */ /* 0x000fe40000000000 */
[----:B------:R-:W-:Y:S02]  /*1b60*/  UIADD3.X UR15, UR11, UR4, UR12, UP1, UP0 ;  /* 0x000000040b0f7290 */ /* 0x000fe40008fe040c */
[----:B------:R-:W-:Y:S02]  /*1b70*/  UISETP.GE.AND UP0, UPT, UR27, 0x1, UPT ;  /* 0x000000011b00788c */ /* 0x000fe4000bf06270 */
[----:B------:R-:W-:Y:S02]  /*1b80*/  ULDC.64 UR4, c[0x0][0x1a8] ;  /* 0x00006a0000047ab9 */ /* 0x000fe40000000a00 */
[----:B------:R-:W-:-:S02]  /*1b90*/  UIMAD UR4, UR58, UR4, URZ ;  /* 0x000000043a0472a4 */ /* 0x000fc4000f8e023f */
[----:B------:R-:W-:Y:S02]  /*1ba0*/  ULEA.HI.SX32 UR12, UR32, 0xffffffff, 0x1a ;  /* 0xffffffff200c7891 */ /* 0x000fe4000f8fd23f */
[----:B------:R-:W-:-:S03]  /*1bb0*/  UIMAD UR11, UR34, UR5, UR4 ;  /* 0x00000005220b72a4 */ /* 0x000fc6000f8e0204 */
[----:B------:R-:W-:Y:S02]  /*1bc0*/  ULDC.64 UR4, c[0x0][0x378] ;  /* 0x0000de0000047ab9 */ /* 0x000fe40000000a00 */
[----:B------:R-:W-:Y:S01]  /*1bd0*/  UIMAD UR4, UR58, UR4, URZ ;  /* 0x000000043a0472a4 */ /* 0x000fe2000f8e023f */
[----:B----4-:R-:W-:-:S03]  /*1be0*/  SHF.R.S32.HI R20, RZ, 0x1f, R19 ;  /* 0x0000001fff147819 */ /* 0x010fc60000011413 */
[----:B------:R-:W-:Y:S01]  /*1bf0*/  UIMAD UR10, UR34, UR5, UR4 ;  /* 0x00000005220a72a4 */ /* 0x000fe2000f8e0204 */
[----:B------:R-:W-:Y:S02]  /*1c00*/  LEA.HI R3, R20, R19, RZ, 0x2 ;  /* 0x0000001314037211 */ /* 0x000fe400078f10ff */
[----:B------:R-:W-:Y:S02]  /*1c10*/  ULDC.64 UR4, c[0x0][0x370] ;  /* 0x0000dc0000047ab9 */ /* 0x000fe40000000a00 */
[----:B------:R-:W-:Y:S01]  /*1c20*/  UIMAD UR4, UR28, UR4, URZ ;  /* 0x000000041c0472a4 */ /* 0x000fe2000f8e023f */
[----:B------:R-:W-:-:S03]  /*1c30*/  SHF.R.S32.HI R3, RZ, 0x2, R3 ;  /* 0x00000002ff037819 */ /* 0x000fc60000011403 */
[----:B------:R-:W-:Y:S01]  /*1c40*/  UIMAD UR4, UR17, UR5, UR4 ;  /* 0x00000005110472a4 */ /* 0x000fe2000f8e0204 */
[----:B------:R-:W-:Y:S01]  /*1c50*/  SHF.R.S32.HI R18, RZ, 0x1f, R3 ;  /* 0x0000001fff127819 */ /* 0x000fe20000011403 */
[----:B------:R-:W-:Y:S01]  /*1c60*/  UIADD3 UR5, UR17, UR7, URZ ;  /* 0x0000000711057290 */ /* 0x000fe2000fffe03f */
[----:B------:R-:W-:Y:S01]  /*1c70*/  IADD3 R0, P1, R3, UR17, RZ ;  /* 0x0000001103007c10 */ /* 0x000fe2000ff3e0ff */
[----:B------:R-:W-:Y:S02]  /*1c80*/  UIADD3 UR7, UR17, UR14, URZ ;  /* 0x0000000e11077290 */ /* 0x000fe4000fffe03f */
[C---:B------:R-:W-:Y:S01]  /*1c90*/  IMAD R8, R18.reuse, c[0x0][0x370], RZ ;  /* 0x0000dc0012087a24 */ /* 0x040fe200078e02ff */
        /* <DEDUP_REMOVED lines=14> */
[----:B------:R-:W-:-:S03]  /*1d80*/  IADD3 R5, R5, UR4, RZ ;  /* 0x0000000405057c10 */ /* 0x000fc6000fffe0ff */
[----:B------:R-:W-:-:S04]  /*1d90*/  IMAD.WIDE.U32 R6, R0, c[0x0][0x1a8], R6 ;  /* 0x00006a0000067a25 */ /* 0x000fc800078e0006 */
[----:B------:R-:W-:Y:S01]  /*1da0*/  IMAD.WIDE.U32 R4, R0, c[0x0][0x378], R4 ;  /* 0x0000de0000047a25 */ /* 0x000fe200078e0004 */
[----:B------:R-:W-:Y:S02]  /*1db0*/  LEA.HI R0, R20, R19, RZ, 0x5 ;  /* 0x0000001314007211 */ /* 0x000fe400078f28ff */
[----:B------:R-:W-:Y:S02]  /*1dc0*/  IADD3 R15, R7, UR11, RZ ;  /* 0x0000000b070f7c10 */ /* 0x000fe4000fffe0ff */
[----:B------:R-:W-:Y:S02]  /*1dd0*/  LOP3.LUT R7, R0, 0xffffffe0, RZ, 0xc0, !PT ;  /* 0xffffffe000077812 */ /* 0x000fe400078ec0ff */
[----:B------:R-:W-:Y:S02]  /*1de0*/  SHF.R.S32.HI R0, RZ, 0x5, R0 ;  /* 0x00000005ff007819 */ /* 0x000fe40000011400 */
[----:B------:R-:W-:Y:S01]  /*1df0*/  IADD3 R5, R5, UR10, RZ ;  /* 0x0000000a05057c10 */ /* 0x000fe2000fffe0ff */
[----:B------:R-:W-:Y:S01]  /*1e00*/  IMAD.IADD R16, R19, 0x1, -R7 ;  /* 0x0000000113107824 */ /* 0x000fe200078e0a07 */
[----:B------:R-:W-:Y:S01]  /*1e10*/  ULDC.64 UR10, c[0x0][0x3c8] ;  /* 0x0000f200000a7ab9 */ /* 0x000fe20000000a00 */
[----:B------:R-:W-:Y:S01]  /*1e20*/  LEA R10, P3, R6, c[0x0][0x160], 0x1 ;  /* 0x00005800060a7a11 */ /* 0x000fe200078608ff */
[----:B------:R-:W-:Y:S01]  /*1e30*/  UIMAD.WIDE UR4, UR5, UR18, UR10 ;  /* 0x00000012050472a5 */ /* 0x000fe2000f8e020a */
[----:B------:R-:W-:-:S02]  /*1e40*/  IMAD R0, R0, UR46, R16 ;  /* 0x0000002e00007c24 */ /* 0x000fc4000f8e0210 */
[C---:B------:R-:W-:Y:S01]  /*1e50*/  IMAD.WIDE.U32 R4, R3.reuse, c[0x0][0x370], R4 ;  /* 0x0000dc0003047a25 */ /* 0x040fe200078e0004 */
[----:B------:R-:W-:Y:S02]  /*1e60*/  ULDC.64 UR10, c[0x0][0x200] ;  /* 0x00008000000a7ab9 */ /* 0x000fe40000000a00 */
[----:B------:R-:W-:Y:S01]  /*1e70*/  IADD3 R7, P0, R0, UR16, RZ ;  /* 0x0000001000077c10 */ /* 0x000fe2000ff1e0ff */
[----:B------:R-:W-:Y:S01]  /*1e80*/  UIMAD.WIDE UR18, UR7, UR18, UR10 ;  /* 0x00000012071272a5 */ /* 0x000fe2000f8e020a */
[----:B------:R-:W-:Y:S02]  /*1e90*/  LEA R12, P2, R4, c[0x0][0x330], 0x1 ;  /* 0x0000cc00040c7a11 */ /* 0x000fe400078408ff */
[----:B------:R-:W-:Y:S01]  /*1ea0*/  LEA.HI.X.SX32 R9, R0, UR15, 0x1, P0 ;  /* 0x0000000f00097c11 */ /* 0x000fe200080f0eff */
[----:B------:R-:W-:Y:S01]  /*1eb0*/  IMAD R0, R3, c[0x0][0x374], R8 ;  /* 0x0000dd0003007a24 */ /* 0x000fe200078e0208 */
[----:B------:R-:W-:Y:S02]  /*1ec0*/  PLOP3.LUT P0, PT, PT, PT, UP0, 0x80, 0x0 ;  /* 0x000000000000781c */ /* 0x000fe40003f0f008 */
[----:B------:R-:W-:Y:S01]  /*1ed0*/  LEA R13, P1, R7, c[0x0][0x350], 0x2 ;  /* 0x0000d400070d7a11 */ /* 0x000fe200078210ff */
[----:B------:R-:W-:Y:S01]  /*1ee0*/  IMAD.IADD R0, R5, 0x1, R0 ;  /* 0x0000000105007824 */ /* 0x000fe200078e0200 */
[----:B------:R-:W-:-:S02]  /*1ef0*/  LEA.HI.X R8, R6, c[0x0][0x164], R15, 0x1, P3 ;  /* 0x0000590006087a11 */ /* 0x000fc400018f0c0f */
[----:B------:R-:W-:Y:S02]  /*1f00*/  LEA.HI.X R11, R7, c[0x0][0x354], R9, 0x2, P1 ;  /* 0x0000d500070b7a11 */ /* 0x000fe400008f1409 */
[----:B------:R-:W-:-:S05]  /*1f10*/  LEA.HI.X R9, R4, c[0x0][0x334], R0, 0x1, P2 ;  /* 0x0000cd0004097a11 */ /* 0x000fca00010f0c00 */
[----:B------:R-:W-:Y:S05]  /*1f20*/  @!P0 BRA `(.L_x_513) ;  /* 0x0000848000008947 */ /* 0x000fea0003800000 */
[----:B-1----:R-:W2:Y:S01]  /*1f30*/  LDL R25, [R1+0x58] ;  /* 0x0000580001197983 */ /* 0x002ea20000100800 */
[----:B------:R-:W-:Y:S01]  /*1f40*/  PLOP3.LUT P0, PT, PT, PT, UP3, 0x80, 0x0 ;  /* 0x000000000000781c */ /* 0x000fe20003f0f038 */
[----:B------:R-:W-:Y:S01]  /*1f50*/  UMOV UR17, UR5 ;  /* 0x0000000500117c82 */ /* 0x000fe20008000000 */
[----:B------:R-:W-:Y:S01]  /*1f60*/  MOV R21, R10 ;  /* 0x0000000a00157202 */ /* 0x000fe20000000f00 */
[----:B------:R-:W-:Y:S01]  /*1f70*/  UMOV UR5, UR12 ;  /* 0x0000000c00057c82 */ /* 0x000fe20008000000 */
[----:B------:R-:W-:Y:S01]  /*1f80*/  IMAD.MOV.U32 R24, RZ, RZ, R8 ;  /* 0x000000ffff187224 */ /* 0x000fe200078e0008 */
[----:B------:R-:W-:Y:S01]  /*1f90*/  UMOV UR20, UR4 ;  /* 0x0000000400147c82 */ /* 0x000fe20008000000 */
[----:B------:R-:W-:Y:S01]  /*1fa0*/  MOV R26, R12 ;  /* 0x0000000c001a7202 */ /* 0x000fe20000000f00 */
[----:B------:R-:W-:Y:S01]  /*1fb0*/  ULEA.HI UR4, UR5, UR5, URZ, 0x1 ;  /* 0x0000000505047291 */ /* 0x000fe2000f8f083f */
[----:B------:R-:W-:Y:S01]  /*1fc0*/  IMAD.MOV.U32 R27, RZ, RZ, R9 ;  /* 0x000000ffff1b7224 */ /* 0x000fe200078e0009 */
[----:B------:R-:W-:Y:S01]  /*1fd0*/  ULDC.64 UR10, c[0x0][0x1a0] ;  /* 0x00006800000a7ab9 */ /* 0x000fe20000000a00 */
[----:B------:R-:W-:Y:S01]  /*1fe0*/  STL [R1+0x10], R21 ;  /* 0x0000101501007387 */ /* 0x000fe20000100800 */
[----:B------:R-:W-:Y:S01]  /*1ff0*/  ULOP3.LUT UR4, UR4, 0xfffffffe, URZ, 0xc0, !UPT ;  /* 0xfffffffe04047892 */ /* 0x000fe2000f8ec03f */
[----:B------:R-:W-:Y:S01]  /*2000*/  MOV R15, UR23 ;  /* 0x00000017000f7c02 */ /* 0x000fe20008000f00 */
[----:B------:R-:W-:Y:S01]  /*2010*/  UIMAD UR7, UR13, UR10, URZ ;  /* 0x0000000a0d0772a4 */ /* 0x000fe2000f8e023f */
[----:B------:R-:W-:Y:S01]  /*2020*/  STL [R1+0xc], R24 ;  /* 0x00000c1801007387 */ /* 0x000fe20000100800 */
[----:B------:R-:W-:Y:S01]  /*2030*/  UIADD3 UR4, UR5, -UR4, URZ ;  /* 0x8000000405047290 */ /* 0x000fe2000fffe03f */
[----:B------:R-:W-:Y:S01]  /*2040*/  BSSY B0, `(.L_x_514) ;  /* 0x000003c000007945 */ /* 0x000fe20003800000 */
[----:B------:R-:W-:Y:S01]  /*2050*/  UIMAD UR7, UR23, UR11, UR7 ;  /* 0x0000000b170772a4 */ /* 0x000fe2000f8e0207 */
[----:B------:R1:W-:Y:S01]  /*2060*/  STL [R1], R13 ;  /* 0x0000000d01007387 */ /* 0x0003e20000100800 */
[----:B------:R-:W-:Y:S01]  /*2070*/  UISETP.NE.AND UP0, UPT, UR4, 0x1, UPT ;  /* 0x000000010400788c */ /* 0x000fe2000bf05270 */
[----:B------:R-:W-:Y:S01]  /*2080*/  IMAD.WIDE.U32 R4, R15, c[0x0][0x1a0], R22 ;  /* 0x000068000f047a25 */ /* 0x000fe200078e0016 */
[----:B------:R-:W-:Y:S01]  /*2090*/  UIMAD UR4, UR22, -0x80, UR6 ;  /* 0xffffff80160478a4 */ /* 0x000fe2000f8e0206 */
[----:B------:R3:W-:Y:S01]  /*20a0*/  STL [R1+0x8], R26 ;  /* 0x0000081a01007387 */ /* 0x0007e20000100800 */
[----:B------:R-:W-:-:S03]  /*20b0*/  MOV R7, UR7 ;  /* 0x0000000700077c02 */ /* 0x000fc60008000f00 */
[----:B------:R-:W-:Y:S01]  /*20c0*/  @P0 BAR.SYNC.DEFER_BLOCKING 0x0 ;  /* 0x0000000000000b1d */ /* 0x000fe20000010000 */
[----:B------:R-:W-:Y:S02]  /*20d0*/  ISETP.GE.AND P1, PT, R3, UR4, PT ;  /* 0x0000000403007c0c */ /* 0x000fe4000bf26270 */
[----:B------:R-:W-:Y:S01]  /*20e0*/  IADD3 R6, P2, R4, UR29, RZ ;  /* 0x0000001d04067c10 */ /* 0x000fe2000ff5e0ff */
[----:B------:R-:W-:Y:S01]  /*20f0*/  IMAD R4, R17, c[0x0][0x1b8], RZ ;  /* 0x00006e0011047a24 */ /* 0x000fe200078e02ff */
[----:B------:R-:W-:Y:S01]  /*2100*/  MOV R252, R11 ;  /* 0x0000000b00fc7202 */ /* 0x000fe20000000f00 */
[----:B------:R3:W-:Y:S01]  /*2110*/  STL [R1+0x4], R27 ;  /* 0x0000041b01007387 */ /* 0x0007e20000100800 */
[----:B------:R-:W-:Y:S01]  /*2120*/  IADD3.X R7, R5, UR30, R7, P2, !PT ;  /* 0x0000001e05077c10 */ /* 0x000fe200097fe407 */
[----:B------:R-:W-:-:S04]  /*2130*/  IMAD R4, R14, c[0x0][0x1bc], R4 ;  /* 0x00006f000e047a24 */ /* 0x000fc800078e0204 */
[----:B------:R-:W-:-:S04]  /*2140*/  IMAD.WIDE.U32 R6, R14, c[0x0][0x1b8], R6 ;  /* 0x00006e000e067a25 */ /* 0x000fc800078e0006 */
[----:B-1----:R-:W-:Y:S02]  /*2150*/  IMAD.IADD R13, R7, 0x1, R4 ;  /* 0x00000001070d7824 */ /* 0x002fe400078e0204 */
        /* <DEDUP_REMOVED lines=8> */
[----:B------:R-:W4:Y:S01]  /*21e0*/  LDL R28, [R1+0x40] ;  /* 0x00004000011c7983 */ /* 0x000f220000100800 */
        /* <DEDUP_REMOVED lines=17> */
[----:B----4-:R-:W-:-:S11]  /*2300*/  ISETP.GE.AND P3, PT, R28, c[0x0][0x220], PT ;  /* 0x000088001c007a0c */ /* 0x010fd60003f66270 */
        /* <DEDUP_REMOVED lines=15> */
.L_x_515:
[----:B------:R-:W-:Y:S05]  /*2400*/  BSYNC B0 ;  /* 0x0000000000007941 */ /* 0x000fea0003800000 */
.L_x_514:
        /* <DEDUP_REMOVED lines=18> */
[----:B----4-:R-:W-:Y:S02]  /*2530*/  ISETP.GE.AND P3, PT, R9, c[0x0][0x220], PT ;  /* 0x0000880009007a0c */ /* 0x010fe40003f66270 */
[----:B-----5:R-:W-:Y:S02]  /*2540*/  ISETP.GE.AND P0, PT, R8, c[0x0][0x220], PT ;  /* 0x0000880008007a0c */ /* 0x020fe40003f06270 */
        /* <DEDUP_REMOVED lines=21> */
.L_x_517:
[----:B------:R-:W-:Y:S05]  /*26a0*/  BSYNC B0 ;  /* 0x0000000000007941 */ /* 0x000fea0003800000 */
.L_x_516:
        /* <DEDUP_REMOVED lines=39> */
.L_x_519:
[----:B------:R-:W-:Y:S05]  /*2920*/  BSYNC B0 ;  /* 0x0000000000007941 */ /* 0x000fea0003800000 */
.L_x_518:
        /* <DEDUP_REMOVED lines=19> */
.L_x_521:
        /* <DEDUP_REMOVED lines=36> */
.L_x_522:
[----:B------:R-:W-:Y:S05]  /*2ca0*/  BSYNC B0 ;  /* 0x0000000000007941 */ /* 0x000fea0003800000 */
.L_x_520:
[----:B------:R-:W5:Y:S01]  /*2cb0*/  LDL R21, [R1+0x38] ;  /* 0x0000380001157983 */ /* 0x000f620000100800 */
[----:B-1----:R-:W-:Y:S01]  /*2cc0*/  IMAD.MOV.U32 R7, RZ, RZ, 0x4 ;  /* 0x00000004ff077424 */ /* 0x002fe200078e00ff */
[----:B------:R-:W-:Y:S01]  /*2cd0*/  MOV R8, 0x7f800000 ;  /* 0x7f80000000087802 */ /* 0x000fe20000000f00 */
[----:B------:R-:W-:Y:S01]  /*2ce0*/  IMAD.MOV.U32 R9, RZ, RZ, 0x7f800000 ;  /* 0x7f800000ff097424 */ /* 0x000fe200078e00ff */
[----:B------:R-:W-:Y:S01]  /*2cf0*/  MOV R10, 0x7f800000 ;  /* 0x7f800000000a7802 */ /* 0x000fe20000000f00 */
[----:B------:R-:W-:Y:S01]  /*2d00*/  IMAD.MOV.U32 R11, RZ, RZ, 0x7f800000 ;  /* 0x7f800000ff0b7424 */ /* 0x000fe200078e00ff */
[----:B------:R-:W-:Y:S01]  /*2d10*/  ULDC.64 UR10, c[0x0][0x198] ;  /* 0x00006600000a7ab9 */ /* 0x000fe20000000a00 */
[C---:B-----5:R-:W-:Y:S02]  /*2d20*/  IADD3 R6, R21.reuse, 0x28, RZ ;  /* 0x0000002815067810 */ /* 0x060fe40007ffe0ff */
[----:B------:R-:W-:Y:S02]  /*2d30*/  IADD3 R4, R21, 0x20, RZ ;  /* 0x0000002015047810 */ /* 0x000fe40007ffe0ff */
[----:B------:R-:W-:-:S02]  /*2d40*/  ISETP.GE.AND P2, PT, R6, UR4, PT ;  /* 0x0000000406007c0c */ /* 0x000fc4000bf46270 */
[----:B------:R-:W-:Y:S02]  /*2d50*/  IADD3 R5, R21, 0x8, RZ ;  /* 0x0000000815057810 */ /* 0x000fe40007ffe0ff */
[----:B------:R-:W-:Y:S01]  /*2d60*/  ISETP.GE.AND P3, PT, R4, UR4, PT ;  /* 0x0000000404007c0c */ /* 0x000fe2000bf66270 */
[----:B------:R-:W-:Y:S01]  /*2d70*/  IMAD.MOV.U32 R4, RZ, RZ, 0x4 ;  /* 0x00000004ff047424 */ /* 0x000fe200078e00ff */
[----:B------:R-:W-:Y:S02]  /*2d80*/  ISETP.GE.AND P4, PT, R5, UR4, PT ;  /* 0x0000000405007c0c */ /* 0x000fe4000bf86270 */
[C---:B------:R-:W-:Y:S01]  /*2d90*/  ISETP.GE.AND P6, PT, R21.reuse, UR4, PT ;  /* 0x0000000415007c0c */ /* 0x040fe2000bfc6270 */
[----:B------:R-:W-:-:S04]  /*2da0*/  IMAD.WIDE R4, R21, R4, UR18 ;  /* 0x0000001215047e25 */ /* 0x000fc8000f8e0204 */
[----:B------:R-:W-:-:S04]  /*2db0*/  @!P2 IMAD.WIDE R6, R6, R7, UR18 ;  /* 0x000000120606ae25 */ /* 0x000fc8000f8e0207 */
[----:B------:R1:W5:Y:S04]  /*2dc0*/  @!P3 LDG.E R9, [R4.64+0x80] ;  /* 0x000080080409b981 */ /* 0x000368000c1e1900 */
[----:B---3--:R2:W3:Y:S04]  /*2dd0*/  @!P2 LDG.E R8, [R6.64] ;  /* 0x000000080608a981 */ /* 0x0084e8000c1e1900 */
[----:B----4-:R1:W4:Y:S04]  /*2de0*/  @!P4 LDG.E R10, [R4.64+0x20] ;  /* 0x00002008040ac981 */ /* 0x010328000c1e1900 */
[----:B------:R1:W4:Y:S01]  /*2df0*/  @!P6 LDG.E R11, [R4.64] ;  /* 0x00000008040be981 */ /* 0x000322000c1e1900 */
[----:B------:R-:W-:-:S03]  /*2e00*/  UIMAD UR4, UR13, UR10, URZ ;  /* 0x0000000a0d0472a4 */ /* 0x000fc6000f8e023f */
[----:B------:R2:W-:Y:S01]  /*2e10*/  @P1 STS [R0+0x9000], RZ ;  /* 0x009000ff00001388 */ /* 0x0005e20000000800 */
[----:B------:R-:W-:-:S03]  /*2e20*/  UIMAD UR4, UR23, UR11, UR4 ;  /* 0x0000000b170472a4 */ /* 0x000fc6000f8e0204 */
[----:B------:R3:W-:Y:S04]  /*2e30*/  @P1 STS [R0+0x9004], RZ ;  /* 0x009004ff00001388 */ /* 0x0007e80000000800 */
[----:B------:R3:W-:Y:S04]  /*2e40*/  @P1 STS.64 [R0+0x9008], RZ ;  /* 0x009008ff00001388 */ /* 0x0007e80000000a00 */
[----:B------:R3:W-:Y:S04]  /*2e50*/  @P1 STS.128 [R0+0xb000], RZ ;  /* 0x00b000ff00001388 */ /* 0x0007e80000000c00 */
[----:B------:R3:W-:Y:S01]  /*2e60*/  @P1 STS.128 [R0+0xd000], RZ ;  /* 0x00d000ff00001388 */ /* 0x0007e20000000c00 */
[----:B-1----:R-:W-:-:S05]  /*2e70*/  IMAD.WIDE.U32 R4, R15, c[0x0][0x198], R22 ;  /* 0x000066000f047a25 */ /* 0x002fca00078e0016 */
[----:B--2---:R-:W-:Y:S02]  /*2e80*/  IADD3 R6, P2, R4, UR25, RZ ;  /* 0x0000001904067c10 */ /* 0x004fe4000ff5e0ff */
[----:B------:R-:W-:-:S04]  /*2e90*/  MOV R4, UR4 ;  /* 0x0000000400047c02 */ /* 0x000fc80008000f00 */
[----:B------:R-:W-:Y:S01]  /*2ea0*/  IADD3.X R7, R5, UR26, R4, P2, !PT ;  /* 0x0000001a05077c10 */ /* 0x000fe200097fe404 */
[----:B------:R-:W-:Y:S01]  /*2eb0*/  IMAD R4, R17, c[0x0][0x1b0], RZ ;  /* 0x00006c0011047a24 */ /* 0x000fe200078e02ff */
[----:B------:R-:W-:Y:S03]  /*2ec0*/  BSSY B0, `(.L_x_523) ;  /* 0x000002c000007945 */ /* 0x000fe60003800000 */
[C---:B------:R-:W-:Y:S02]  /*2ed0*/  IMAD R4, R14.reuse, c[0x0][0x1b4], R4 ;  /* 0x00006d000e047a24 */ /* 0x040fe400078e0204 */
[----:B------:R-:W-:-:S04]  /*2ee0*/  IMAD.WIDE.U32 R6, R14, c[0x0][0x1b0], R6 ;  /* 0x00006c000e067a25 */ /* 0x000fc800078e0006 */
[----:B------:R-:W-:Y:S01]  /*2ef0*/  IMAD.IADD R13, R7, 0x1, R4 ;  /* 0x00000001070d7824 */ /* 0x000fe200078e0204 */
[----:B---3--:R1:W-:Y:S04]  /*2f00*/  STL [R1+0x24], R8 ;  /* 0x0000240801007387 */ /* 0x0083e80000100800 */
[----:B-----5:R1:W-:Y:S04]  /*2f10*/  STL [R1+0x20], R9 ;  /* 0x0000200901007387 */ /* 0x0203e80000100800 */
[----:B----4-:R1:W-:Y:S04]  /*2f20*/  STL [R1+0x2c], R10 ;  /* 0x00002c0a01007387 */ /* 0x0103e80000100800 */
        /* <DEDUP_REMOVED lines=37> */
.L_x_524:
[----:B------:R-:W-:Y:S05]  /*3180*/  BSYNC B0 ;  /* 0x0000000000007941 */ /* 0x000fea0003800000 */
.L_x_523:
        /* <DEDUP_REMOVED lines=38> */
.L_x_526:
[----:B------:R-:W-:Y:S05]  /*33f0*/  BSYNC B0 ;  /* 0x0000000000007941 */ /* 0x000fea0003800000 */
.L_x_525:
[----:B------:R-:W0:Y:S01]  /*3400*/  LDGDEPBAR ;  /* 0x00000000000079af */ /* 0x000e220000000000 */
[----:B------:R-:W-:Y:S01]  /*3410*/  ULDC.64 UR12, c[0x0][0x318] ;  /* 0x0000c600000c7ab9 */ /* 0x000fe20000000a00 */
[----:B-1----:R-:W-:Y:S01]  /*3420*/  IMAD.MOV.U32 R8, RZ, RZ, c[0x0][0x308] ;  /* 0x0000c200ff087624 */ /* 0x002fe200078e00ff */
[----:B------:R-:W-:Y:S01]  /*3430*/  UISETP.NE.U32.AND UP1, UPT, URZ, UR12, UPT ;  /* 0x0000000c3f00728c */ /* 0x000fe2000bf25070 */
[----:B------:R-:W-:Y:S01]  /*3440*/  IMAD.MOV.U32 R9, RZ, RZ, c[0x0][0x30c] ;  /* 0x0000c300ff097624 */ /* 0x000fe200078e00ff */
[----:B------:R-:W-:-:S02]  /*3450*/  ULDC.64 UR14, c[0x0][0x320] ;  /* 0x0000c800000e7ab9 */ /* 0x000fc40000000a00 */
[----:B------:R-:W-:-:S06]  /*3460*/  UISETP.NE.AND.EX UP1, UPT, URZ, UR13, UPT, UP1 ;  /* 0x0000000d3f00728c */ /* 0x000fcc000bf25310 */
[----:B------:R-:W-:-:S05]  /*3470*/  PLOP3.LUT P1, PT, PT, PT, UP1, 0x80, 0x0 ;  /* 0x000000000000781c */ /* 0x000fca0003f2f018 */
[----:B------:R-:W-:Y:S02]  /*3480*/  @UP1 UMOV UR10, UR34 ;  /* 0x00000022000a1c82 */ /* 0x000fe40008000000 */
[----:B------:R-:W-:Y:S02]  /*3490*/  @UP1 UMOV UR11, UR58 ;  /* 0x0000003a000b1c82 */ /* 0x000fe40008000000 */
[----:B------:R-:W-:Y:S01]  /*34a0*/  @UP1 UIMAD.WIDE.U32 UR10, UR31, UR14, UR10 ;  /* 0x0000000e1f0a12a5 */ /* 0x000fe2000f8e000a */
[----:B------:R-:W-:-:S04]  /*34b0*/  DEPBAR.LE SB0, 0x1 ;  /* 0x000080400000791a */ /* 0x000fc80000000000 */
[----:B------:R-:W-:Y:S01]  /*34c0*/  BAR.SYNC.DEFER_BLOCKING 0x0 ;  /* 0x0000000000007b1d */ /* 0x000fe20000010000 */
[----:B------:R-:W-:Y:S02]  /*34d0*/  @UP1 UIMAD UR14, UR38, UR14, URZ ;  /* 0x0000000e260e12a4 */ /* 0x000fe4000f8e023f */
[----:B------:R-:W-:Y:S02]  /*34e0*/  @UP1 ULEA UR12, UP0, UR10, UR12, 0x2 ;  /* 0x0000000c0a0c1291 */ /* 0x000fe4000f80103f */
[----:B------:R-:W-:-:S04]  /*34f0*/  @UP1 UIMAD UR15, UR31, UR15, UR14 ;  /* 0x0000000f1f0f12a4 */ /* 0x000fc8000f8e020e */
[----:B------:R-:W-:Y:S01]  /*3500*/  @UP1 UIADD3 UR15, UR11, UR15, URZ ;  /* 0x0000000f0b0f1290 */ /* 0x000fe2000fffe03f */
[----:B------:R-:W-:-:S03]  /*3510*/  IMAD.U32 R4, RZ, RZ, UR12 ;  /* 0x0000000cff047e24 */ /* 0x000fc6000f8e00ff */
[----:B------:R-:W-:-:S06]  /*3520*/  @UP1 ULEA.HI.X UR13, UR10, UR13, UR15, 0x2, UP0 ;  /* 0x0000000d0a0d1291 */ /* 0x000fcc00080f140f */
[----:B------:R-:W-:-:S05]  /*3530*/  MOV R5, UR13 ;  /* 0x0000000d00057c02 */ /* 0x000fca0008000f00 */
[----:B------:R1:W3:Y:S04]  /*3540*/  @P1 LDG.E R6, [R4.64] ;  /* 0x0000000804061981 */ /* 0x0002e8000c1e1900 */
[----:B------:R-:W4:Y:S01]  /*3550*/  S2R R7, SR_TID.X ;  /* 0x0000000000077919 */ /* 0x000f220000002100 */
[----:B--2---:R-:W-:Y:S01]  /*3560*/  LEA.HI R0, R20, R19, RZ, 0x6 ;  /* 0x0000001314007211 */ /* 0x004fe200078f30ff */
[----:B------:R-:W-:Y:S01]  /*3570*/  IMAD.U32 R3, RZ, RZ, UR22 ;  /* 0x00000016ff037e24 */ /* 0x000fe2000f8e00ff */
[----:B------:R-:W3:Y:S01]  /*3580*/  @P1 MUFU.RCP R11, c[0x0][0x238] ;  /* 0x00008e00000b1b08 */ /* 0x000ee20000001000 */
[----:B------:R-:W-:Y:S04]  /*3590*/  STL [R1+0x14], R237 ;  /* 0x000014ed01007387 */ /* 0x000fe80000100800 */
[----:B------:R-:W2:Y:S04]  /*35a0*/  LDSM.16.M88.4 R172, [R221+0xf000] ;  /* 0x00f00000ddac783b */ /* 0x000ea80000000200 */
[----:B------:R-:W2:Y:S04]  /*35b0*/  LDSM.16.M88.4 R176, [R221+0xf400] ;  /* 0x00f40000ddb0783b */ /* 0x000ea80000000200 */
[----:B------:R-:W2:Y:S04]  /*35c0*/  LDSM.16.M88.4 R180, [R222+0xf000] ;  /* 0x00f00000deb4783b */ /* 0x000ea80000000200 */
[----:B------:R-:W2:Y:S04]  /*35d0*/  LDSM.16.M88.4 R184, [R222+0xf400] ;  /* 0x00f40000deb8783b */ /* 0x000ea80000000200 */
[----:B-1----:R1:W5:Y:S04]  /*35e0*/  LDG.E.64 R4, [R8.64+0x8] ;  /* 0x0000080808047981 */ /* 0x002368000c1e1b00 */
[----:B------:R-:W2:Y:S04]  /*35f0*/  LDSM.16.M88.4 R188, [R221+0x11000] ;  /* 0x01100000ddbc783b */ /* 0x000ea80000000200 */
[----:B------:R-:W2:Y:S04]  /*3600*/  LDSM.16.M88.4 R192, [R221+0x11400] ;  /* 0x01140000ddc0783b */ /* 0x000ea80000000200 */
[----:B------:R-:W2:Y:S04]  /*3610*/  LDSM.16.M88.4 R196, [R222+0x11000] ;  /* 0x01100000dec4783b */ /* 0x000ea80000000200 */
[----:B------:R-:W2:Y:S04]  /*3620*/  LDSM.16.M88.4 R200, [R222+0x11400] ;  /* 0x01140000dec8783b */ /* 0x000ea80000000200 */
[----:B------:R-:W2:Y:S04]  /*3630*/  LDSM.16.M88.4 R204, [R221+0x13000] ;  /* 0x01300000ddcc783b */ /* 0x000ea80000000200 */
[----:B------:R-:W2:Y:S04]  /*3640*/  LDSM.16.M88.4 R208, [R221+0x13400] ;  /* 0x01340000ddd0783b */ /* 0x000ea80000000200 */
[----:B-1----:R-:W2:Y:S01]  /*3650*/  LDG.E.64 R8, [R8.64] ;  /* 0x0000000808087981 */ /* 0x002ea2000c1e1b00 */
[----:B------:R-:W-:Y:S01]  /*3660*/  SHF.R.S32.HI R0, RZ, 0x6, R0 ;  /* 0x00000006ff007819 */ /* 0x000fe20000011400 */
[----:B----4-:R-:W-:Y:S01]  /*3670*/  IMAD.SHL.U32 R7, R7, 0x2, RZ ;  /* 0x0000000207077824 */ /* 0x010fe200078e00ff */
[----:B------:R-:W-:Y:S01]  /*3680*/  CS2R R126, SRZ ;  /* 0x00000000007e7805 */ /* 0x000fe2000001ff00 */
[----:B------:R-:W1:Y:S01]  /*3690*/  LDSM.16.M88.4 R212, [R222+0x13000] ;  /* 0x01300000ded4783b */ /* 0x000e620000000200 */
[----:B------:R-:W-:Y:S01]  /*36a0*/  IMAD.SHL.U32 R223, R231, 0x2, RZ ;  /* 0x00000002e7df7824 */ /* 0x000fe200078e00ff */
[----:B------:R-:W-:Y:S01]  /*36b0*/  CS2R R124, SRZ ;  /* 0x00000000007c7805 */ /* 0x000fe2000001ff00 */
[----:B------:R-:W-:Y:S01]  /*36c0*/  IMAD.SHL.U32 R10, R0, 0x20, RZ ;  /* 0x00000020000a7824 */ /* 0x000fe200078e00ff */
[----:B------:R-:W4:Y:S01]  /*36d0*/  LDSM.16.M88.4 R216, [R222+0x13400] ;  /* 0x01340000ded8783b */ /* 0x000f220000000200 */
[----:B------:R-:W-:Y:S01]  /*36e0*/  IMAD R12, R3, 0x4, R0 ;  /* 0x00000004030c7824 */ /* 0x000fe200078e0200 */
[----:B------:R-:W-:Y:S01]  /*36f0*/  SHF.R.S32.HI R3, RZ, 0x1f, R16 ;  /* 0x0000001fff037819 */ /* 0x000fe20000011410 */
[----:B------:R-:W-:Y:S01]  /*3700*/  CS2R R130, SRZ ;  /* 0x0000000000827805 */ /* 0x000fe2000001ff00 */
[----:B------:R-:W-:Y:S01]  /*3710*/  LOP3.LUT R10, R10, 0x6, R7, 0xf8, !PT ;  /* 0x000000060a0a7812 */ /* 0x000fe200078ef807 */
[----:B------:R-:W-:Y:S01]  /*3720*/  CS2R R128, SRZ ;  /* 0x0000000000807805 */ /* 0x000fe2000001ff00 */
[----:B------:R-:W-:Y:S01]  /*3730*/  MOV R7, UR22 ;  /* 0x0000001600077c02 */ /* 0x000fe20008000f00 */
[----:B------:R-:W-:Y:S01]  /*3740*/  CS2R R122, SRZ ;  /* 0x00000000007a7805 */ /* 0x000fe2000001ff00 */
[----:B------:R-:W-:Y:S01]  /*3750*/  CS2R R120, SRZ ;  /* 0x0000000000787805 */ /* 0x000fe2000001ff00 */
[----:B------:R-:W-:Y:S01]  /*3760*/  CS2R R118, SRZ ;  /* 0x0000000000767805 */ /* 0x000fe2000001ff00 */
[----:B------:R-:W-:Y:S01]  /*3770*/  CS2R R116, SRZ ;  /* 0x0000000000747805 */ /* 0x000fe2000001ff00 */
[----:B------:R-:W-:Y:S01]  /*3780*/  IMAD R247, R7, 0x80, R10 ;  /* 0x0000008007f77824 */ /* 0x000fe200078e020a */
        /* <DEDUP_REMOVED lines=42> */
[----:B---3--:R-:W-:-:S04]  /*3a30*/  @P1 FMUL.FTZ R0, R6, R11 ;  /* 0x0000000b06001220 */ /* 0x008fc80000410000 */
[----:B------:R3:W1:Y:S02]  /*3a40*/  @P1 R2UR UR11, R0 ;  /* 0x00000000000b13c2 */ /* 0x00066400000e0000 */
[----:B---3--:R-:W-:Y:S01]  /*3a50*/  IADD3 R0, R231, 0x1800, RZ ;  /* 0x00001800e7007810 */ /* 0x008fe20007ffe0ff */
[----:B-1----:R-:W-:Y:S01]  /*3a60*/  @UP1 UMOV UR4, UR11 ;  /* 0x0000000b00041c82 */ /* 0x002fe20008000000 */
[----:B-----5:R-:W-:Y:S02]  /*3a70*/  IADD3 R16, P3, P2, R4, UR44, R16 ;  /* 0x0000002c04107c10 */ /* 0x020fe4000fa7e010 */
[----:B------:R-:W-:Y:S02]  /*3a80*/  IADD3 R4, R21, -UR27, -R247 ;  /* 0x8000001b15047c10 */ /* 0x000fe4000fffe8f7 */
[----:B------:R-:W-:Y:S02]  /*3a90*/  IADD3.X R5, R5, UR48, R3, P3, P2 ;  /* 0x0000003005057c10 */ /* 0x000fe40009fe4403 */
[----:B------:R-:W-:-:S02]  /*3aa0*/  IADD3 R4, R4, UR6, RZ ;  /* 0x0000000604047c10 */ /* 0x000fc4000fffe0ff */
[----:B------:R-:W-:Y:S02]  /*3ab0*/  SEL R0, R0, R231, !P0 ;  /* 0x000000e700007207 */ /* 0x000fe40004000000 */
[----:B------:R-:W-:Y:S01]  /*3ac0*/  IADD3 R3, R229, 0x1800, RZ ;  /* 0x00001800e5037810 */ /* 0x000fe20007ffe0ff */
[----:B------:R1:W-:Y:S02]  /*3ad0*/  STL [R1+0x70], R4 ;  /* 0x0000700401007387 */ /* 0x0003e40000100800 */
[----:B------:R-:W-:Y:S01]  /*3ae0*/  IMAD.SHL.U32 R220, R0, 0x2, RZ ;  /* 0x0000000200dc7824 */ /* 0x000fe200078e00ff */
[----:B------:R-:W-:-:S04]  /*3af0*/  SEL R3, R3, R229, !P0 ;  /* 0x000000e503037207 */ /* 0x000fc80004000000 */
[----:B------:R-:W-:Y:S01]  /*3b00*/  SHF.L.U32 R3, R3, 0x1, RZ ;  /* 0x0000000103037819 */ /* 0x000fe200000006ff */
[----:B--2---:R-:W2:Y:S08]  /*3b10*/  R2UR UR10, R8 ;  /* 0x00000000080a73c2 */ /* 0x004eb000000e0000 */
[----:B------:R3:W5:Y:S01]  /*3b20*/  R2UR UR7, R9 ;  /* 0x00000000090773c2 */ /* 0x00076200000e0000 */
[----:B-1----:R-:W-:-:S04]  /*3b30*/  IMAD.MOV.U32 R4, RZ, RZ, c[0x0][0x22c] ;  /* 0x00008b00ff047624 */ /* 0x002fc800078e00ff */
[----:B------:R-:W-:-:S04]  /*3b40*/  IMAD R4, R4, c[0x0][0x1c0], RZ ;  /* 0x0000700004047a24 */ /* 0x000fc800078e02ff */
[C---:B------:R-:W-:Y:S01]  /*3b50*/  IMAD.SHL.U32 R6, R4.reuse, 0x8, RZ ;  /* 0x0000000804067824 */ /* 0x040fe200078e00ff */
[----:B------:R-:W-:-:S04]  /*3b60*/  SHF.L.U32 R10, R4, 0x4, RZ ;  /* 0x00000004040a7819 */ /* 0x000fc800000006ff */
[C---:B------:R-:W-:Y:S02]  /*3b70*/  IADD3 R7, R10.reuse, 0x20, RZ ;  /* 0x000000200a077810 */ /* 0x040fe40007ffe0ff */
[----:B--2---:R-:W-:Y:S02]  /*3b80*/  LOP3.LUT R5, R5, UR10, RZ, 0x3c, !PT ;  /* 0x0000000a05057c12 */ /* 0x004fe4000f8e3cff */
[----:B------:R-:W-:Y:S02]  /*3b90*/  IADD3 R4, R10, 0x40, RZ ;  /* 0x000000400a047810 */ /* 0x000fe40007ffe0ff */
[----:B------:R-:W-:Y:S01]  /*3ba0*/  IADD3 R7, R6, R7, RZ ;  /* 0x0000000706077210 */ /* 0x000fe20007ffe0ff */
[----:B------:R1:W-:Y:S01]  /*3bb0*/  STL [R1+0x54], R5 ;  /* 0x0000540501007387 */ /* 0x0003e20000100800 */
[----:B---3--:R-:W-:Y:S02]  /*3bc0*/  IMAD.WIDE.U32 R8, R16, -0x2daee0ad, RZ ;  /* 0xd2511f5310087825 */ /* 0x008fe400078e00ff */
[----:B------:R-:W-:-:S02]  /*3bd0*/  IADD3 R7, R6, R7, RZ ;  /* 0x0000000706077210 */ /* 0x000fc40007ffe0ff */
[----:B-----5:R-:W-:Y:S01]  /*3be0*/  LOP3.LUT R0, R12, UR7, RZ, 0x3c, !PT ;  /* 0x000000070c007c12 */ /* 0x020fe2000f8e3cff */
[----:B------:R2:W-:Y:S02]  /*3bf0*/  STL.64 [R1+0x68], R8 ;  /* 0x0000680801007387 */ /* 0x0005e40000100a00 */
[----:B------:R-:W-:Y:S01]  /*3c00*/  IMAD.IADD R7, R6, 0x1, R7 ;  /* 0x0000000106077824 */ /* 0x000fe200078e0207 */
[----:B------:R-:W-:-:S03]  /*3c10*/  LOP3.LUT R0, R9, R0, RZ, 0x3c, !PT ;  /* 0x0000000009007212 */ /* 0x000fc600078e3cff */
[----:B------:R-:W-:-:S05]  /*3c20*/  IMAD.IADD R7, R6, 0x1, R7 ;  /* 0x0000000106077824 */ /* 0x000fca00078e0207 */
[----:B------:R3:W-:Y:S01]  /*3c30*/  STL [R1+0x48], R7 ;  /* 0x0000480701007387 */ /* 0x0007e20000100800 */
[C---:B-1----:R-:W-:Y:S01]  /*3c40*/  IMAD.IADD R5, R6.reuse, 0x1, R4 ;  /* 0x0000000106057824 */ /* 0x042fe200078e0204 */
[----:B------:R-:W-:-:S03]  /*3c50*/  IADD3 R4, R6, R7, RZ ;  /* 0x0000000706047210 */ /* 0x000fc60007ffe0ff */
[----:B------:R-:W-:-:S05]  /*3c60*/  IMAD.IADD R5, R6, 0x1, R5 ;  /* 0x0000000106057824 */ /* 0x000fca00078e0205 */
[----:B------:R-:W-:Y:S01]  /*3c70*/  IADD3 R5, R6, R5, RZ ;  /* 0x0000000506057210 */ /* 0x000fe20007ffe0ff */
[----:B--2---:R-:W-:-:S04]  /*3c80*/  IMAD.WIDE.U32 R8, R0, -0x326172a9, RZ ;  /* 0xcd9e8d5700087825 */ /* 0x004fc800078e00ff */
[C---:B------:R-:W-:Y:S01]  /*3c90*/  IMAD.IADD R5, R6.reuse, 0x1, R5 ;  /* 0x0000000106057824 */ /* 0x040fe200078e0205 */
[----:B------:R3:W-:Y:S03]  /*3ca0*/  STL.64 [R1+0x30], R8 ;  /* 0x0000300801007387 */ /* 0x0007e60000100a00 */
[----:B------:R-:W-:Y:S01]  /*3cb0*/  IMAD.IADD R0, R6, 0x1, R5 ;  /* 0x0000000106007824 */ /* 0x000fe200078e0205 */
[----:B------:R3:W-:Y:S04]  /*3cc0*/  STL [R1+0x44], R5 ;  /* 0x0000440501007387 */ /* 0x0007e80000100800 */
[----:B------:R3:W-:Y:S04]  /*3cd0*/  STL [R1+0x50], R4 ;  /* 0x0000500401007387 */ /* 0x0007e80000100800 */
[----:B----4-:R3:W-:Y:S02]  /*3ce0*/  STL [R1+0x4c], R0 ;  /* 0x00004c0001007387 */ /* 0x0107e40000100800 */
.L_x_529:
[----:B------:R-:W0:Y:S01]  /*3cf0*/  LDGDEPBAR ;  /* 0x00000000000079af */ /* 0x000e220000000000 */
[----:B---3--:R-:W-:Y:S01]  /*3d00*/  IMAD.IADD R0, R230, 0x1, R220 ;  /* 0x00000001e6007824 */ /* 0x008fe200078e02dc */
[----:B------:R-:W-:Y:S02]  /*3d10*/  USHF.L.U32 UR11, UR22, 0x7, URZ ;  /* 0x00000007160b7899 */ /* 0x000fe4000800063f */
[----:B------:R-:W-:Y:S02]  /*3d20*/  UIADD3 UR13, UR7, -0x4498517b, URZ ;  /* 0xbb67ae85070d7890 */ /* 0x000fe4000fffe03f */
[----:B------:R-:W-:Y:S02]  /*3d30*/  UIADD3 UR12, UR11, 0x80, URZ ;  /* 0x000000800b0c7890 */ /* 0x000fe4000fffe03f */
[----:B------:R-:W2:Y:S01]  /*3d40*/  LDL R233, [R1+0x70] ;  /* 0x0000700001e97983 */ /* 0x000ea20000100800 */
[----:B------:R-:W-:Y:S02]  /*3d50*/  UIADD3 UR11, UR10, -0x61c88647, URZ ;  /* 0x9e3779b90a0b7890 */ /* 0x000fe4000fffe03f */
[----:B------:R-:W-:Y:S01]  /*3d60*/  UISETP.GE.AND UP0, UPT, UR12, UR6, UPT ;  /* 0x000000060c00728c */ /* 0x000fe2000bf06270 */
[----:B------:R-:W3:Y:S01]  /*3d70*/  LDL R232, [R1+0x74] ;  /* 0x0000740001e87983 */ /* 0x000ee20000100800 */
[----:B------:R-:W-:Y:S02]  /*3d80*/  UIADD3 UR12, UR7, 0x76cf5d0a, URZ ;  /* 0x76cf5d0a070c7890 */ /* 0x000fe4000fffe03f */
[----:B------:R-:W-:Y:S01]  /*3d90*/  UIADD3 UR16, UR7, -0x126145ec, URZ ;  /* 0xed9eba1407107890 */ /* 0x000fe2000fffe03f */
[----:B------:R-:W4:Y:S01]  /*3da0*/  LDL R241, [R1+0x28] ;  /* 0x0000280001f17983 */ /* 0x000f220000100800 */
[----:B------:R-:W-:Y:S02]  /*3db0*/  UIADD3 UR14, UR10, 0x78dde6e4, URZ ;  /* 0x78dde6e40a0e7890 */ /* 0x000fe4000fffe03f */
[----:B------:R-:W-:Y:S01]  /*3dc0*/  UIADD3 UR15, UR10, 0x1715609d, URZ ;  /* 0x1715609d0a0f7890 */ /* 0x000fe2000fffe03f */
[----:B------:R-:W2:Y:S01]  /*3dd0*/  LDL R236, [R1+0x2c] ;  /* 0x00002c0001ec7983 */ /* 0x000ea20000100800 */
[----:B------:R-:W-:Y:S03]  /*3de0*/  UISETP.GE.AND UP4, UPT, UR5, 0x1, UPT ;  /* 0x000000010500788c */ /* 0x000fe6000bf86270 */
[----:B------:R-:W2:Y:S04]  /*3df0*/  LDL R235, [R1+0x20] ;  /* 0x0000200001eb7983 */ /* 0x000ea80000100800 */
[----:B------:R-:W2:Y:S01]  /*3e00*/  LDL R234, [R1+0x24] ;  /* 0x0000240001ea7983 */ /* 0x000ea20000100800 */
        /* <DEDUP_REMOVED lines=9> */
[----:B-----5:R-:W1:Y:S02]  /*3ea0*/  LDSM.16.M88.4 R144, [R0+0x800] ;  /* 0x000800000090783b */ /* 0x020e640000000200 */
        /* <DEDUP_REMOVED lines=22> */
[----:B------:R-:W-:Y:S07]  /*4010*/  LDSM.16.M88.4 R144, [R220+0x2000] ;  /* 0x00200000dc90783b */ /* 0x000fee0000000200 */
[----:B------:R-:W-:Y:S01]  /*4020*/  HMMA.16816.F32.BF16 R32, R136, R150, R32 ;  /* 0x000000968820723c */ /* 0x000fe20000041820 */
[----:B------:R-:W1:Y:S07]  /*4030*/  LDSM.16.M88.4 R136, [R222+0xb400] ;  /* 0x00b40000de88783b */ /* 0x000e6e0000000200 */
[-C--:B------:R-:W-:Y:S01]  /*4040*/  HMMA.16816.F32.BF16 R4, R132, R152.reuse, R4 ;  /* 0x000000988404723c */ /* 0x080fe20000041804 */
[----:B------:R-:W1:Y:S07]  /*4050*/  LDSM.16.M88.4 R148, [R221+0xd000] ;  /* 0x00d00000dd94783b */ /* 0x000e6e0000000200 */
[C---:B------:R-:W-:Y:S08]  /*4060*/  HMMA.16816.F32.BF16 R8, R156.reuse, R152, R8 ;  /* 0x000000989c08723c */ /* 0x040ff00000041808 */
[-C--:B------:R-:W-:Y:S08]  /*4070*/  HMMA.16816.F32.BF16 R12, R156, R154.reuse, R12 ;  /* 0x0000009a9c0c723c */ /* 0x080ff0000004180c */
[C---:B------:R-:W-:Y:S01]  /*4080*/  HMMA.16816.F32.BF16 R16, R132.reuse, R154, R16 ;  /* 0x0000009a8410723c */ /* 0x040fe20000041810 */
[----:B------:R-:W2:Y:S07]  /*4090*/  LDSM.16.M88.4 R152, [R220+0x2800] ;  /* 0x00280000dc98783b */ /* 0x000eae0000000200 */
[-C--:B------:R-:W-:Y:S08]  /*40a0*/  HMMA.16816.F32.BF16 R20, R132, R160.reuse, R20 ;  /* 0x000000a08414723c */ /* 0x080ff00000041814 */
[C---:B------:R-:W-:Y:S01]  /*40b0*/  HMMA.16816.F32.BF16 R24, R156.reuse, R160, R24 ;  /* 0x000000a09c18723c */ /* 0x040fe20000041818 */
[----:B------:R-:W4:Y:S07]  /*40c0*/  LDL R160, [R1+0x54] ;  /* 0x0000540001a07983 */ /* 0x000f2e0000100800 */
[-C--:B------:R-:W-:Y:S07]  /*40d0*/  HMMA.16816.F32.BF16 R28, R156, R162.reuse, R28 ;  /* 0x000000a29c1c723c */ /* 0x080fee000004181c */
[----:B------:R-:W-:Y:S01]  /*40e0*/  IMAD.U32 R159, RZ, RZ, UR5 ;  /* 0x00000005ff9f7e24 */ /* 0x000fe2000f8e00ff */
[----:B------:R-:W-:Y:S01]  /*40f0*/  HMMA.16816.F32.BF16 R32, R132, R162, R32 ;  /* 0x000000a28420723c */ /* 0x000fe20000041820 */
[----:B------:R-:W4:Y:S06]  /*4100*/  LDL.64 R162, [R1+0x68] ;  /* 0x0000680001a27983 */ /* 0x000f2c0000100a00 */
[----:B------:R-:W2:Y:S01]  /*4110*/  LDSM.16.M88.4 R132, [R221+0xd400] ;  /* 0x00d40000dd84783b */ /* 0x000ea20000000200 */
[-C--:B-1----:R-:W-:Y:S08]  /*4120*/  HMMA.16816.F32.BF16 R4, R140, R164.reuse, R4 ;  /* 0x000000a48c04723c */ /* 0x082ff00000041804 */
[C---:B------:R-:W-:Y:S01]  /*4130*/  HMMA.16816.F32.BF16 R8, R168.reuse, R164, R8 ;  /* 0x000000a4a808723c */ /* 0x040fe20000041808 */
[----:B---3--:R-:W-:Y:S07]  /*4140*/  IMAD R159, R159, 0x4, R232 ;  /* 0x000000049f9f7824 */ /* 0x008fee00078e02e8 */
[-C--:B------:R-:W-:Y:S08]  /*4150*/  HMMA.16816.F32.BF16 R12, R168, R166.reuse, R12 ;  /* 0x000000a6a80c723c */ /* 0x080ff0000004180c */
[C---:B------:R-:W-:Y:S08]  /*4160*/  HMMA.16816.F32.BF16 R16, R140.reuse, R166, R16 ;  /* 0x000000a68c10723c */ /* 0x040ff00000041810 */
[-C--:B------:R-:W-:Y:S08]  /*4170*/  HMMA.16816.F32.BF16 R20, R140, R136.reuse, R20 ;  /* 0x000000888c14723c */ /* 0x080ff00000041814 */
[C---:B------:R-:W-:Y:S08]  /*4180*/  HMMA.16816.F32.BF16 R24, R168.reuse, R136, R24 ;  /* 0x00000088a818723c */ /* 0x040ff00000041818 */
[-C--:B------:R-:W-:Y:S01]  /*4190*/  HMMA.16816.F32.BF16 R28, R168, R138.reuse, R28 ;  /* 0x0000008aa81c723c */ /* 0x080fe2000004181c */
[----:B------:R-:W3:Y:S07]  /*41a0*/  LDL.64 R170, [R1+0x30] ;  /* 0x0000300001aa7983 */ /* 0x000eee0000100a00 */
[----:B------:R-:W-:Y:S01]  /*41b0*/  HMMA.16816.F32.BF16 R32, R140, R138, R32 ;  /* 0x0000008a8c20723c */ /* 0x000fe20000041820 */
[----:B------:R-:W-:Y:S07]  /*41c0*/  LDSM.16.M88.4 R136, [R0+0x2000] ;  /* 0x002000000088783b */ /* 0x000fee0000000200 */
[-C--:B------:R-:W-:Y:S01]  /*41d0*/  HMMA.16816.F32.BF16 R4, R144, R148.reuse, R4 ;  /* 0x000000949004723c */ /* 0x080fe20000041804 */
[----:B------:R-:W1:Y:S07]  /*41e0*/  LDSM.16.M88.4 R140, [R222+0xd000] ;  /* 0x00d00000de8c783b */ /* 0x000e6e0000000200 */
[C---:B--2---:R-:W-:Y:S08]  /*41f0*/  HMMA.16816.F32.BF16 R8, R152.reuse, R148, R8 ;  /* 0x000000949808723c */ /* 0x044ff00000041808 */
[-C--:B------:R-:W-:Y:S08]  /*4200*/  HMMA.16816.F32.BF16 R12, R152, R150.reuse, R12 ;  /* 0x00000096980c723c */ /* 0x080ff0000004180c */
[C---:B------:R-:W-:Y:S01]  /*4210*/  HMMA.16816.F32.BF16 R16, R144.reuse, R150, R16 ;  /* 0x000000969010723c */ /* 0x040fe20000041810 */
[----:B------:R2:W1:Y:S07]  /*4220*/  LDSM.16.M88.4 R148, [R0+0x2800] ;  /* 0x002800000094783b */ /* 0x00046e0000000200 */
[-C--:B------:R-:W-:Y:S08]  /*4230*/  HMMA.16816.F32.BF16 R20, R144, R132.reuse, R20 ;  /* 0x000000849014723c */ /* 0x080ff00000041814 */
[C---:B------:R-:W-:Y:S01]  /*4240*/  HMMA.16816.F32.BF16 R24, R152.reuse, R132, R24 ;  /* 0x000000849818723c */ /* 0x040fe20000041818 */
[----:B--2---:R-:W-:Y:S07]  /*4250*/  IMAD.U32 R0, RZ, RZ, UR5 ;  /* 0x00000005ff007e24 */ /* 0x004fee000f8e00ff */
[-C--:B------:R-:W-:Y:S01]  /*4260*/  HMMA.16816.F32.BF16 R28, R152, R134.reuse, R28 ;  /* 0x00000086981c723c */ /* 0x080fe2000004181c */
[----:B------:R-:W-:Y:S05]  /*4270*/  IMAD R0, R0, 0x40, R233 ;  /* 0x0000004000007824 */ /* 0x000fea00078e02e9 */
[C---:B------:R-:W-:Y:S02]  /*4280*/  IADD3 R132, R0.reuse, -0x1, RZ ;  /* 0xffffffff00847810 */ /* 0x040fe40007ffe0ff */
[----:B------:R-:W-:Y:S01]  /*4290*/  HMMA.16816.F32.BF16 R32, R144, R134, R32 ;  /* 0x000000869020723c */ /* 0x000fe20000041820 */
[----:B------:R-:W-:Y:S02]  /*42a0*/  IADD3 R158, R0, -0x19, RZ ;  /* 0xffffffe7009e7810 */ /* 0x000fe40007ffe0ff */
[----:B------:R-:W-:Y:S02]  /*42b0*/  ISETP.GE.AND P0, PT, R132, RZ, PT ;  /* 0x000000ff8400720c */ /* 0x000fe40003f06270 */
[C---:B------:R-:W-:Y:S03]  /*42c0*/  IADD3 R133, R0.reuse, 0x8, RZ ;  /* 0x0000000800857810 */ /* 0x040fe60007ffe0ff */
[-C--:B-1----:R-:W-:Y:S01]  /*42d0*/  HMMA.16816.F32.BF16 R4, R136, R140.reuse, R4 ;  /* 0x0000008c8804723c */ /* 0x082fe20000041804 */
[C---:B------:R-:W-:Y:S02]  /*42e0*/  IADD3 R144, R0.reuse, 0x7, RZ ;  /* 0x0000000700907810 */ /* 0x040fe40007ffe0ff */
[----:B------:R-:W-:Y:S02]  /*42f0*/  ISETP.GE.AND P1, PT, R133, RZ, PT ;  /* 0x000000ff8500720c */ /* 0x000fe40003f26270 */
[C---:B------:R-:W-:Y:S02]  /*4300*/  IADD3 R135, R0.reuse, 0x28, RZ ;  /* 0x0000002800877810 */ /* 0x040fe40007ffe0ff */
[C---:B------:R-:W-:Y:S01]  /*4310*/  IADD3 R134, R0.reuse, 0x20, RZ ;  /* 0x0000002000867810 */ /* 0x040fe20007ffe0ff */
[C---:B------:R-:W-:Y:S01]  /*4320*/  HMMA.16816.F32.BF16 R8, R148.reuse, R140, R8 ;  /* 0x0000008c9408723c */ /* 0x040fe20000041808 */
[----:B------:R-:W-:Y:S02]  /*4330*/  IADD3 R146, R0, 0x18, RZ ;  /* 0x0000001800927810 */ /* 0x000fe40007ffe0ff */
[----:B------:R-:W-:Y:S02]  /*4340*/  ISETP.GE.AND P6, PT, R134, RZ, PT ;  /* 0x000000ff8600720c */ /* 0x000fe40003fc6270 */
[C---:B------:R-:W-:Y:S02]  /*4350*/  @!P0 IADD3 R132, -R0.reuse, 0x1, RZ ;  /* 0x0000000100848810 */ /* 0x040fe40007ffe1ff */
[----:B------:R-:W-:Y:S01]  /*4360*/  ISETP.GE.AND P0, PT, R135, RZ, PT ;  /* 0x000000ff8700720c */ /* 0x000fe20003f06270 */
[-C--:B------:R-:W-:Y:S01]  /*4370*/  HMMA.16816.F32.BF16 R12, R148, R142.reuse, R12 ;  /* 0x0000008e940c723c */ /* 0x080fe2000004180c */
[----:B------:R-:W-:Y:S01]  /*4380*/  @!P1 IADD3 R133, -R0, -0x8, RZ ;  /* 0xfffffff800859810 */ /* 0x000fe20007ffe1ff */
[----:B------:R-:W1:Y:S01]  /*4390*/  I2F R166, R132 ;  /* 0x0000008400a67306 */ /* 0x000e620000201400 */
[----:B------:R-:W-:Y:S01]  /*43a0*/  ISETP.GE.AND P1, PT, R144, RZ, PT ;  /* 0x000000ff9000720c */ /* 0x000fe20003f26270 */
[----:B------:R-:W-:Y:S01]  /*43b0*/  IMAD.WIDE.U32 R140, R159, -0x326172a9, RZ ;  /* 0xcd9e8d579f8c7825 */ /* 0x000fe200078e00ff */
[C---:B------:R-:W-:Y:S02]  /*43c0*/  IADD3 R154, R0.reuse, 0x10, RZ ;  /* 0x00000010009a7810 */ /* 0x040fe40007ffe0ff */
[C---:B------:R-:W-:Y:S01]  /*43d0*/  IADD3 R145, R0.reuse, 0x17, RZ ;  /* 0x0000001700917810 */ /* 0x040fe20007ffe0ff */
[C---:B------:R-:W-:Y:S01]  /*43e0*/  HMMA.16816.F32.BF16 R16, R136.reuse, R142, R16 ;  /* 0x0000008e8810723c */ /* 0x040fe20000041810 */
[----:B------:R-:W-:Y:S02]  /*43f0*/  IADD3 R152, R0, -0x9, RZ ;  /* 0xfffffff700987810 */ /* 0x000fe40007ffe0ff */
[----:B------:R-:W-:Y:S01]  /*4400*/  ISETP.GE.AND P4, PT, R145, RZ, PT ;  /* 0x000000ff9100720c */ /* 0x000fe20003f86270 */
[----:B------:R-:W2:Y:S01]  /*4410*/  I2F R238, R133 ;  /* 0x0000008500ee7306 */ /* 0x000ea20000201400 */
[----:B------:R-:W-:Y:S02]  /*4420*/  ISETP.GE.AND P2, PT, R152, RZ, PT ;  /* 0x000000ff9800720c */ /* 0x000fe40003f46270 */
[C---:B------:R-:W-:Y:S02]  /*4430*/  @!P0 IADD3 R135, -R0.reuse, -0x28, RZ ;  /* 0xffffffd800878810 */ /* 0x040fe40007ffe1ff */
[----:B------:R-:W-:Y:S02]  /*4440*/  @!P1 IADD3 R144, -R0, -0x7, RZ ;  /* 0xfffffff900909810 */ /* 0x000fe40007ffe1ff */
[----:B------:R-:W-:Y:S02]  /*4450*/  ISETP.GE.AND P0, PT, R146, RZ, PT ;  /* 0x000000ff9200720c */ /* 0x000fe40003f06270 */
[----:B------:R-:W-:Y:S01]  /*4460*/  @!P6 IADD3 R134, -R0, -0x20, RZ ;  /* 0xffffffe00086e810 */ /* 0x000fe20007ffe1ff */
[----:B------:R-:W2:Y:S01]  /*4470*/  I2F R239, R144 ;  /* 0x0000009000ef7306 */ /* 0x000ea20000201400 */
[----:B------:R-:W-:Y:S02]  /*4480*/  ISETP.GE.AND P6, PT, R154, RZ, PT ;  /* 0x000000ff9a00720c */ /* 0x000fe40003fc6270 */
[----:B------:R-:W-:Y:S01]  /*4490*/  IABS R167, R0 ;  /* 0x0000000000a77213 */ /* 0x000fe20000000000 */
[----:B-1----:R-:W-:Y:S01]  /*44a0*/  FFMA.FTZ R5, R166, -UR4, R5 ;  /* 0x80000004a6057c23 */ /* 0x002fe20008010005 */
[C---:B------:R-:W-:Y:S02]  /*44b0*/  IADD3 R132, R0.reuse, 0x27, RZ ;  /* 0x0000002700847810 */ /* 0x040fe40007ffe0ff */
[----:B------:R-:W-:Y:S02]  /*44c0*/  IADD3 R147, R0, -0x10, RZ ;  /* 0xfffffff000937810 */ /* 0x000fe40007ffe0ff */
[----:B------:R-:W-:Y:S01]  /*44d0*/  ISETP.GE.AND P1, PT, R132, RZ, PT ;  /* 0x000000ff8400720c */ /* 0x000fe20003f26270 */
[----:B------:R-:W1:Y:S01]  /*44e0*/  I2F R144, R135 ;  /* 0x0000008700907306 */ /* 0x000e620000201400 */
[----:B------:R-:W-:Y:S01]  /*44f0*/  IADD3 R155, R0, -0x11, RZ ;  /* 0xffffffef009b7810 */ /* 0x000fe20007ffe0ff */
[----:B------:R-:W-:Y:S01]  /*4500*/  FFMA.FTZ R19, R166, -UR4, R19 ;  /* 0x80000004a6137c23 */ /* 0x000fe20008010013 */
[----:B------:R-:W-:Y:S01]  /*4510*/  IADD3 R153, R0, -0x8, RZ ;  /* 0xfffffff800997810 */ /* 0x000fe20007ffe0ff */
[----:B--2---:R-:W-:Y:S01]  /*4520*/  FFMA.FTZ R6, R238, -UR4, R6 ;  /* 0x80000004ee067c23 */ /* 0x004fe20008010006 */
[C---:B------:R-:W-:Y:S02]  /*4530*/  IADD3 R133, R0.reuse, 0x1f, RZ ;  /* 0x0000001f00857810 */ /* 0x040fe40007ffe0ff */
[C---:B------:R-:W-:Y:S02]  /*4540*/  IADD3 R157, R0.reuse, -0x18, RZ ;  /* 0xffffffe8009d7810 */ /* 0x040fe40007ffe0ff */
[----:B------:R-:W-:Y:S01]  /*4550*/  ISETP.GE.AND P5, PT, R133, RZ, PT ;  /* 0x000000ff8500720c */ /* 0x000fe20003fa6270 */
[----:B------:R-:W2:Y:S01]  /*4560*/  I2F R167, R167 ;  /* 0x000000a700a77306 */ /* 0x000ea20000201400 */
[----:B------:R-:W-:Y:S02]  /*4570*/  ISETP.GE.AND P3, PT, R147, RZ, PT ;  /* 0x000000ff9300720c */ /* 0x000fe40003f66270 */
[C---:B------:R-:W-:Y:S01]  /*4580*/  @!P1 IADD3 R132, -R0.reuse, -0x27, RZ ;  /* 0xffffffd900849810 */ /* 0x040fe20007ffe1ff */
[----:B------:R-:W-:Y:S01]  /*4590*/  FFMA.FTZ R7, R239, -UR4, R7 ;  /* 0x80000004ef077c23 */ /* 0x000fe20008010007 */
[C---:B------:R-:W-:Y:S02]  /*45a0*/  @!P0 IADD3 R146, -R0.reuse, -0x18, RZ ;  /* 0xffffffe800928810 */ /* 0x040fe40007ffe1ff */
[----:B------:R-:W-:Y:S02]  /*45b0*/  PLOP3.LUT P0, PT, PT, PT, UP0, 0x80, 0x0 ;  /* 0x000000000000781c */ /* 0x000fe40003f0f008 */
[C---:B------:R-:W-:Y:S01]  /*45c0*/  @!P6 IADD3 R154, -R0.reuse, -0x10, RZ ;  /* 0xfffffff0009ae810 */ /* 0x040fe20007ffe1ff */
[----:B------:R-:W2:Y:S01]  /*45d0*/  I2F R135, R132 ;  /* 0x0000008400877306 */ /* 0x000ea20000201400 */
[----:B------:R-:W-:Y:S02]  /*45e0*/  PLOP3.LUT P6, PT, PT, PT, UP0, 0x80, 0x0 ;  /* 0x000000000000781c */ /* 0x000fe40003fcf008 */
[----:B------:R-:W-:Y:S01]  /*45f0*/  @!P5 IADD3 R133, -R0, -0x1f, RZ ;  /* 0xffffffe10085d810 */ /* 0x000fe20007ffe1ff */
[----:B-1----:R-:W-:Y:S01]  /*4600*/  FFMA.FTZ R10, R144, -UR4, R10 ;  /* 0x80000004900a7c23 */ /* 0x002fe2000801000a */
[----:B------:R-:W-:Y:S02]  /*4610*/  ISETP.GE.AND P5, PT, R155, RZ, PT ;  /* 0x000000ff9b00720c */ /* 0x000fe40003fa6270 */
[----:B------:R-:W-:Y:S02]  /*4620*/  ISETP.GE.AND P1, PT, R153, RZ, PT ;  /* 0x000000ff9900720c */ /* 0x000fe40003f26270 */
[C---:B------:R-:W-:Y:S01]  /*4630*/  @!P4 IADD3 R145, -R0.reuse, -0x17, RZ ;  /* 0xffffffe90091c810 */ /* 0x040fe20007ffe1ff */
[----:B------:R-:W1:Y:S01]  /*4640*/  I2F R164, R134 ;  /* 0x0000008600a47306 */ /* 0x000e620000201400 */
[----:B------:R-:W-:Y:S02]  /*4650*/  ISETP.GE.AND P4, PT, R157, RZ, PT ;  /* 0x000000ff9d00720c */ /* 0x000fe40003f86270 */
[----:B------:R-:W-:Y:S01]  /*4660*/  @!P2 IADD3 R152, -R0, 0x9, RZ ;  /* 0x000000090098a810 */ /* 0x000fe20007ffe1ff */
[C---:B--2---:R-:W-:Y:S01]  /*4670*/  FFMA.FTZ R4, R167.reuse, -UR4, R4 ;  /* 0x80000004a7047c23 */ /* 0x044fe20008010004 */
[----:B------:R-:W-:Y:S01]  /*4680*/  ISETP.GE.AND P2, PT, R158, RZ, PT ;  /* 0x000000ff9e00720c */ /* 0x000fe20003f46270 */
[----:B------:R-:W-:Y:S01]  /*4690*/  FFMA.FTZ R18, R167, -UR4, R18 ;  /* 0x80000004a7127c23 */ /* 0x000fe20008010012 */
[C---:B------:R-:W-:Y:S02]  /*46a0*/  IADD3 R156, R0.reuse, 0xf, RZ ;  /* 0x0000000f009c7810 */ /* 0x040fe40007ffe0ff */
[C---:B------:R-:W-:Y:S01]  /*46b0*/  @!P3 IADD3 R147, -R0.reuse, 0x10, RZ ;  /* 0x000000100093b810 */ /* 0x040fe20007ffe1ff */
[----:B------:R-:W2:Y:S01]  /*46c0*/  I2F R165, R133 ;  /* 0x0000008500a57306 */ /* 0x000ea20000201400 */
[----:B------:R-:W-:Y:S02]  /*46d0*/  PLOP3.LUT P3, PT, PT, PT, UP0, 0x80, 0x0 ;  /* 0x000000000000781c */ /* 0x000fe40003f6f008 */
[C---:B------:R-:W-:Y:S01]  /*46e0*/  @!P5 IADD3 R155, -R0.reuse, 0x11, RZ ;  /* 0x00000011009bd810 */ /* 0x040fe20007ffe1ff */
[----:B------:R-:W-:Y:S01]  /*46f0*/  FFMA.FTZ R11, R135, -UR4, R11 ;  /* 0x80000004870b7c23 */ /* 0x000fe2000801000b */
[C---:B------:R-:W-:Y:S02]  /*4700*/  @P0 IADD3 R132, R247.reuse, 0x1, RZ ;  /* 0x00000001f7840810 */ /* 0x040fe40007ffe0ff */
[----:B------:R-:W-:Y:S02]  /*4710*/  PLOP3.LUT P5, PT, PT, PT, UP0, 0x80, 0x0 ;  /* 0x000000000000781c */ /* 0x000fe40003faf008 */
[----:B------:R-:W-:Y:S01]  /*4720*/  @!P2 IADD3 R158, -R0, 0x19, RZ ;  /* 0x00000019009ea810 */ /* 0x000fe20007ffe1ff */
[----:B------:R-:W2:Y:S01]  /*4730*/  I2F R146, R146 ;  /* 0x0000009200927306 */ /* 0x000ea20000201400 */
[----:B------:R-:W-:Y:S02]  /*4740*/  PLOP3.LUT P0, PT, PT, PT, UP0, 0x80, 0x0 ;  /* 0x000000000000781c */ /* 0x000fe40003f0f008 */
[----:B------:R-:W-:Y:S01]  /*4750*/  @P6 ISETP.GE.AND P6, PT, R247, UR6, PT ;  /* 0x00000006f7006c0c */ /* 0x000fe2000bfc6270 */
[----:B-1----:R-:W-:Y:S01]  /*4760*/  FFMA.FTZ R8, R164, -UR4, R8 ;  /* 0x80000004a4087c23 */ /* 0x002fe20008010008 */
[----:B------:R-:W-:Y:S01]  /*4770*/  @!P1 IADD3 R153, -R0, 0x8, RZ ;  /* 0x0000000800999810 */ /* 0x000fe20007ffe1ff */
[----:B------:R-:W-:Y:S01]  /*4780*/  FFMA.FTZ R14, R164, -UR4, R14 ;  /* 0x80000004a40e7c23 */ /* 0x000fe2000801000e */
[----:B------:R-:W-:Y:S02]  /*4790*/  ISETP.GE.AND P1, PT, R156, RZ, PT ;  /* 0x000000ff9c00720c */ /* 0x000fe40003f26270 */
[----:B------:R-:W-:Y:S01]  /*47a0*/  @!P4 IADD3 R157, -R0, 0x18, RZ ;  /* 0x00000018009dc810 */ /* 0x000fe20007ffe1ff */
[----:B------:R-:W1:Y:S01]  /*47b0*/  I2F R145, R145 ;  /* 0x0000009100917306 */ /* 0x000e620000201400 */
[----:B------:R-:W-:Y:S02]  /*47c0*/  PLOP3.LUT P2, PT, PT, PT, UP0, 0x80, 0x0 ;  /* 0x000000000000781c */ /* 0x000fe40003f4f008 */
[----:B------:R-:W-:Y:S01]  /*47d0*/  PLOP3.LUT P4, PT, PT, PT, UP0, 0x80, 0x0 ;  /* 0x000000000000781c */ /* 0x000fe20003f8f008 */
[C---:B--2---:R-:W-:Y:S01]  /*47e0*/  FFMA.FTZ R9, R165.reuse, -UR4, R9 ;  /* 0x80000004a5097c23 */ /* 0x044fe20008010009 */
[----:B------:R-:W-:Y:S01]  /*47f0*/  @P3 ISETP.GE.AND P3, PT, R132, UR6, PT ;  /* 0x0000000684003c0c */ /* 0x000fe2000bf66270 */
[----:B------:R-:W-:Y:S01]  /*4800*/  FFMA.FTZ R15, R165, -UR4, R15 ;  /* 0x80000004a50f7c23 */ /* 0x000fe2000801000f */
[----:B------:R-:W-:Y:S02]  /*4810*/  @P5 FSEL R4, R4, -INF , !P6 ;  /* 0xff80000004045808 */ /* 0x000fe40007000000 */
[----:B------:R-:W-:Y:S01]  /*4820*/  PLOP3.LUT P5, PT, PT, PT, UP0, 0x80, 0x0 ;  /* 0x000000000000781c */ /* 0x000fe20003faf008 */
[----:B------:R-:W-:Y:S01]  /*4830*/  I2F R147, R147 ;  /* 0x0000009300937306 */ /* 0x000fe20000201400 */
[----:B------:R-:W-:Y:S02]  /*4840*/  @P0 FSEL R6, R6, -INF , !P6 ;  /* 0xff80000006060808 */ /* 0x000fe40007000000 */
[----:B------:R-:W-:Y:S01]  /*4850*/  PLOP3.LUT P0, PT, PT, PT, UP0, 0x80, 0x0 ;  /* 0x000000000000781c */ /* 0x000fe20003f0f008 */
[----:B------:R-:W-:Y:S01]  /*4860*/  FFMA.FTZ R12, R146, -UR4, R12 ;  /* 0x80000004920c7c23 */ /* 0x000fe2000801000c */
[----:B------:R-:W-:Y:S02]  /*4870*/  @!P1 IADD3 R156, -R0, -0xf, RZ ;  /* 0xfffffff1009c9810 */ /* 0x000fe40007ffe1ff */
[----:B------:R-:W-:Y:S02]  /*4880*/  PLOP3.LUT P1, PT, PT, PT, UP0, 0x80, 0x0 ;  /* 0x000000000000781c */ /* 0x000fe40003f2f008 */
[----:B------:R-:W-:Y:S01]  /*4890*/  @P2 FSEL R8, R8, -INF , !P6 ;  /* 0xff80000008082808 */ /* 0x000fe20007000000 */
[----:B------:R-:W-:Y:S01]  /*48a0*/  I2F R155, R155 ;  /* 0x0000009b009b7306 */ /* 0x000fe20000201400 */
[----:B------:R-:W-:Y:S02]  /*48b0*/  PLOP3.LUT P2, PT, PT, PT, UP0, 0x80, 0x0 ;  /* 0x000000000000781c */ /* 0x000fe40003f4f008 */
[----:B------:R-:W-:Y:S01]  /*48c0*/  @P4 FSEL R10, R10, -INF , !P6 ;  /* 0xff8000000a0a4808 */ /* 0x000fe20007000000 */
[----:B-1----:R-:W-:Y:S01]  /*48d0*/  FFMA.FTZ R13, R145, -UR4, R13 ;  /* 0x80000004910d7c23 */ /* 0x002fe2000801000d */
[----:B------:R-:W-:Y:S02]  /*48e0*/  PLOP3.LUT P4, PT, PT, PT, UP0, 0x80, 0x0 ;  /* 0x000000000000781c */ /* 0x000fe40003f8f008 */
[----:B------:R-:W-:Y:S02]  /*48f0*/  @P5 FSEL R7, R7, -INF , !P3 ;  /* 0xff80000007075808 */ /* 0x000fe40005800000 */
[----:B------:R-:W-:Y:S01]  /*4900*/  PLOP3.LUT P5, PT, PT, PT, UP0, 0x80, 0x0 ;  /* 0x000000000000781c */ /* 0x000fe20003faf008 */
[----:B------:R-:W-:Y:S01]  /*4910*/  I2F R156, R156 ;  /* 0x0000009c009c7306 */ /* 0x000fe20000201400 */
[----:B------:R-:W-:Y:S02]  /*4920*/  @P0 FSEL R9, R9, -INF , !P3 ;  /* 0xff80000009090808 */ /* 0x000fe40005800000 */
[----:B------:R-:W-:Y:S02]  /*4930*/  PLOP3.LUT P0, PT, PT, PT, UP0, 0x80, 0x0 ;  /* 0x000000000000781c */ /* 0x000fe40003f0f008 */
[----:B------:R-:W-:Y:S02]  /*4940*/  IADD3 R132, R159, 0x2, RZ ;  /* 0x000000029f847810 */ /* 0x000fe40007ffe0ff */
[----:B------:R-:W-:Y:S02]  /*4950*/  PLOP3.LUT P6, PT, PT, PT, UP0, 0x80, 0x0 ;  /* 0x000000000000781c */ /* 0x000fe40003fcf008 */
[-C--:B----4-:R-:W-:Y:S01]  /*4960*/  LOP3.LUT R134, R141, R160.reuse, RZ, 0x3c, !PT ;  /* 0x000000a08d867212 */ /* 0x090fe200078e3cff */
[----:B------:R-:W-:Y:S01]  /*4970*/  IMAD.WIDE.U32 R132, R132, -0x326172a9, RZ ;  /* 0xcd9e8d5784847825 */ /* 0x000fe200078e00ff */
[----:B------:R-:W-:Y:S01]  /*4980*/  @P1 FSEL R5, R5, -INF , !P3 ;  /* 0xff80000005051808 */ /* 0x000fe20005800000 */
[----:B------:R-:W1:Y:S01]  /*4990*/  I2F R152, R152 ;  /* 0x0000009800987306 */ /* 0x000e620000201400 */
[----:B------:R-:W-:Y:S01]  /*49a0*/  @P2 FSEL R11, R11, -INF , !P3 ;  /* 0xff8000000b0b2808 */ /* 0x000fe20005800000 */
[----:B------:R-:W-:Y:S01]  /*49b0*/  IMAD.WIDE.U32 R134, R134, -0x2daee0ad, RZ ;  /* 0xd2511f5386867825 */ /* 0x000fe200078e00ff */
[----:B------:R-:W-:Y:S02]  /*49c0*/  PLOP3.LUT P3, PT, PT, PT, UP0, 0x80, 0x0 ;  /* 0x000000000000781c */ /* 0x000fe40003f6f008 */
[----:B------:R-:W-:Y:S02]  /*49d0*/  LOP3.LUT R159, R133, R160, RZ, 0x3c, !PT ;  /* 0x000000a0859f7212 */ /* 0x000fe400078e3cff */
[----:B------:R-:W-:Y:S02]  /*49e0*/  @P0 IADD3 R133, R247, 0x11, RZ ;  /* 0x00000011f7850810 */ /* 0x000fe40007ffe0ff */
[----:B------:R-:W-:Y:S01]  /*49f0*/  PLOP3.LUT P1, PT, PT, PT, UP0, 0x80, 0x0 ;  /* 0x000000000000781c */ /* 0x000fe20003f2f008 */
[----:B------:R-:W2:Y:S01]  /*4a00*/  I2F R153, R153 ;  /* 0x0000009900997306 */ /* 0x000ea20000201400 */
[----:B------:R-:W-:Y:S02]  /*4a10*/  PLOP3.LUT P2, PT, PT, PT, UP0, 0x80, 0x0 ;  /* 0x000000000000781c */ /* 0x000fe40003f4f008 */
[----:B------:R-:W-:Y:S01]  /*4a20*/  LOP3.LUT R0, R162, UR13, RZ, 0x3c, !PT ;  /* 0x0000000da2007c12 */ /* 0x000fe2000f8e3cff */
[----:B------:R-:W-:Y:S01]  /*4a30*/  UIADD3 UR13, UR10, 0x3c6ef372, URZ ;  /* 0x3c6ef3720a0d7890 */ /* 0x000fe2000fffe03f */
[----:B------:R-:W-:Y:S02]  /*4a40*/  PLOP3.LUT P0, PT, PT, PT, UP0, 0x80, 0x0 ;  /* 0x000000000000781c */ /* 0x000fe40003f0f008 */
[----:B------:R-:W-:Y:S03]  /*4a50*/  LOP3.LUT R135, R0, R135, RZ, 0x3c, !PT ;  /* 0x0000008700877212 */ /* 0x000fe600078e3cff */
[----:B------:R-:W-:Y:S01]  /*4a60*/  I2F R154, R154 ;  /* 0x0000009a009a7306 */ /* 0x000fe20000201400 */
[----:B-1----:R-:W-:Y:S09]  /*4a70*/  FFMA.FTZ R17, R152, -UR4, R17 ;  /* 0x8000000498117c23 */ /* 0x002ff20008010011 */
[----:B------:R-:W-:Y:S01]  /*4a80*/  I2F R157, R157 ;  /* 0x0000009d009d7306 */ /* 0x000fe20000201400 */
[----:B--2---:R-:W-:Y:S01]  /*4a90*/  FFMA.FTZ R16, R153, -UR4, R16 ;  /* 0x8000000499107c23 */ /* 0x004fe20008010010 */
[----:B---3--:R-:W-:Y:S02]  /*4aa0*/  LOP3.LUT R141, R171, UR11, R140, 0x96, !PT ;  /* 0x0000000bab8d7c12 */ /* 0x008fe4000f8e968c */
[----:B------:R-:W-:Y:S02]  /*4ab0*/  @P4 IADD3 R140, R247, 0x8, RZ ;  /* 0x00000008f78c4810 */ /* 0x000fe40007ffe0ff */
[----:B------:R-:W-:Y:S01]  /*4ac0*/  PLOP3.LUT P4, PT, PT, PT, UP0, 0x80, 0x0 ;  /* 0x000000000000781c */ /* 0x000fe20003f8f008 */
[----:B------:R-:W-:Y:S01]  /*4ad0*/  IMAD.WIDE.U32 R168, R141, -0x2daee0ad, RZ ;  /* 0xd2511f538da87825 */ /* 0x000fe200078e00ff */
[----:B------:R-:W-:Y:S01]  /*4ae0*/  LOP3.LUT R163, R171, UR11, R132, 0x96, !PT ;  /* 0x0000000baba37c12 */ /* 0x000fe2000f8e9684 */
[----:B------:R-:W-:Y:S01]  /*4af0*/  UIADD3 UR11, UR10, -0x255992d5, URZ ;  /* 0xdaa66d2b0a0b7890 */ /* 0x000fe2000fffe03f */
[----:B------:R-:W-:Y:S02]  /*4b00*/  @P5 IADD3 R132, R247, 0x10, RZ ;  /* 0x00000010f7845810 */ /* 0x000fe40007ffe0ff */
[----:B------:R-:W-:Y:S01]  /*4b10*/  LOP3.LUT R160, R169, UR12, R134, 0x96, !PT ;  /* 0x0000000ca9a07c12 */ /* 0x000fe2000f8e9686 */
[----:B------:R-:W-:Y:S01]  /*4b20*/  IMAD.WIDE.U32 R232, R163, -0x2daee0ad, RZ ;  /* 0xd2511f53a3e87825 */ /* 0x000fe200078e00ff */
[----:B------:R-:W-:Y:S02]  /*4b30*/  @P6 IADD3 R141, R247, 0x9, RZ ;  /* 0x00000009f78d6810 */ /* 0x000fe40007ffe0ff */
[----:B------:R-:W-:Y:S01]  /*4b40*/  PLOP3.LUT P6, PT, PT, PT, UP0, 0x80, 0x0 ;  /* 0x000000000000781c */ /* 0x000fe20003fcf008 */
[----:B------:R-:W-:Y:S01]  /*4b50*/  IMAD.WIDE.U32 R160, R160, -0x326172a9, RZ ;  /* 0xcd9e8d57a0a07825 */ /* 0x000fe200078e00ff */
[----:B------:R-:W-:Y:S02]  /*4b60*/  @P3 ISETP.GE.AND P3, PT, R132, UR6, PT ;  /* 0x0000000684003c0c */ /* 0x000fe4000bf66270 */
[----:B------:R-:W-:Y:S01]  /*4b70*/  @P4 ISETP.GE.AND P4, PT, R133, UR6, PT ;  /* 0x0000000685004c0c */ /* 0x000fe2000bf86270 */
[----:B------:R-:W-:Y:S01]  /*4b80*/  IMAD.WIDE.U32 R132, R135, -0x326172a9, RZ ;  /* 0xcd9e8d5787847825 */ /* 0x000fe200078e00ff */
[----:B------:R-:W-:Y:S01]  /*4b90*/  LOP3.LUT R144, R170, UR13, RZ, 0x3c, !PT ;  /* 0x0000000daa907c12 */ /* 0x000fe2000f8e3cff */
[----:B------:R-:W-:Y:S01]  /*4ba0*/  UIADD3 UR13, UR7, 0x32370b8f, URZ ;  /* 0x32370b8f070d7890 */ /* 0x000fe2000fffe03f */
[----:B------:R-:W-:Y:S02]  /*4bb0*/  PLOP3.LUT P5, PT, PT, PT, UP0, 0x80, 0x0 ;  /* 0x000000000000781c */ /* 0x000fe40003faf008 */
[----:B------:R-:W-:Y:S02]  /*4bc0*/  LOP3.LUT R133, R144, R133, RZ, 0x3c, !PT ;  /* 0x0000008590857212 */ /* 0x000fe400078e3cff */
[----:B------:R-:W-:Y:S02]  /*4bd0*/  LOP3.LUT R162, R161, UR11, R132, 0x96, !PT ;  /* 0x0000000ba1a27c12 */ /* 0x000fe4000f8e9684 */
[----:B------:R-:W-:Y:S01]  /*4be0*/  @P6 IADD3 R134, R247, 0x18, RZ ;  /* 0x00000018f7866810 */ /* 0x000fe20007ffe0ff */
[----:B------:R-:W-:Y:S01]  /*4bf0*/  IMAD.WIDE.U32 R132, R133, -0x2daee0ad, RZ ;  /* 0xd2511f5385847825 */ /* 0x000fe200078e00ff */
[----:B------:R-:W-:Y:S02]  /*4c00*/  PLOP3.LUT P6, PT, PT, PT, UP0, 0x80, 0x0 ;  /* 0x000000000000781c */ /* 0x000fe40003fcf008 */
[----:B------:R-:W-:Y:S01]  /*4c10*/  @P1 ISETP.GE.AND P1, PT, R140, UR6, PT ;  /* 0x000000068c001c0c */ /* 0x000fe2000bf26270 */
[----:B------:R-:W-:Y:S01]  /*4c20*/  IMAD.WIDE.U32 R162, R162, -0x2daee0ad, RZ ;  /* 0xd2511f53a2a27825 */ /* 0x000fe200078e00ff */
[----:B------:R-:W-:Y:S02]  /*4c30*/  @P2 ISETP.GE.AND P2, PT, R141, UR6, PT ;  /* 0x000000068d002c0c */ /* 0x000fe4000bf46270 */
[----:B------:R-:W-:Y:S01]  /*4c40*/  LOP3.LUT R133, R133, UR13, R168, 0x96, !PT ;  /* 0x0000000d85857c12 */ /* 0x000fe2000f8e96a8 */
[----:B------:R-:W-:Y:S01]  /*4c50*/  IMAD.WIDE.U32 R140, R159, -0x2daee0ad, RZ ;  /* 0xd2511f539f8c7825 */ /* 0x000fe200078e00ff */
[----:B------:R-:W-:Y:S02]  /*4c60*/  LOP3.LUT R170, R163, UR16, R132, 0x96, !PT ;  /* 0x00000010a3aa7c12 */ /* 0x000fe4000f8e9684 */
[----:B------:R-:W-:Y:S01]  /*4c70*/  @P5 ISETP.GE.AND P5, PT, R134, UR6, PT ;  /* 0x0000000686005c0c */ /* 0x000fe2000bfa6270 */
[----:B------:R-:W-:Y:S01]  /*4c80*/  IMAD.WIDE.U32 R132, R133, -0x326172a9, RZ ;  /* 0xcd9e8d5785847825 */ /* 0x000fe200078e00ff */
[----:B------:R-:W-:Y:S02]  /*4c90*/  LOP3.LUT R134, R0, R141, RZ, 0x3c, !PT ;  /* 0x0000008d00867212 */ /* 0x000fe400078e3cff */
[----:B------:R-:W-:Y:S01]  /*4ca0*/  LOP3.LUT R168, R233, UR12, R140, 0x96, !PT ;  /* 0x0000000ce9a87c12 */ /* 0x000fe2000f8e968c */
[----:B------:R-:W-:Y:S01]  /*4cb0*/  IMAD.WIDE.U32 R170, R170, -0x326172a9, RZ ;  /* 0xcd9e8d57aaaa7825 */ /* 0x000fe200078e00ff */
[----:B------:R-:W-:Y:S01]  /*4cc0*/  @P0 IADD3 R135, R247, 0x19, RZ ;  /* 0x00000019f7870810 */ /* 0x000fe20007ffe0ff */
[----:B------:R-:W-:Y:S01]  /*4cd0*/  UIADD3 UR12, UR7, 0x646e171e, URZ ;  /* 0x646e171e070c7890 */ /* 0x000fe2000fffe03f */
[----:B------:R-:W-:Y:S01]  /*4ce0*/  LOP3.LUT R133, R133, UR14, R160, 0x96, !PT ;  /* 0x0000000e85857c12 */ /* 0x000fe2000f8e96a0 */
[----:B------:R-:W-:Y:S01]  /*4cf0*/  IMAD.WIDE.U32 R168, R168, -0x326172a9, RZ ;  /* 0xcd9e8d57a8a87825 */ /* 0x000fe200078e00ff */
[----:B------:R-:W-:Y:S02]  /*4d00*/  @P6 ISETP.GE.AND P6, PT, R135, UR6, PT ;  /* 0x0000000687006c0c */ /* 0x000fe4000bfc6270 */
[----:B------:R-:W-:Y:S01]  /*4d10*/  LOP3.LUT R140, R171, UR15, R132, 0x96, !PT ;  /* 0x0000000fab8c7c12 */ /* 0x000fe2000f8e9684 */
[----:B------:R-:W-:Y:S01]  /*4d20*/  IMAD.WIDE.U32 R134, R134, -0x326172a9, RZ ;  /* 0xcd9e8d5786867825 */ /* 0x000fe200078e00ff */
[----:B------:R-:W-:Y:S03]  /*4d30*/  FSETP.NEU.FTZ.AND P0, PT, R241, -INF , PT ;  /* 0xff800000f100780b */ /* 0x000fe60003f1d000 */
[----:B------:R-:W-:Y:S01]  /*4d40*/  IMAD.WIDE.U32 R132, R133, -0x2daee0ad, RZ ;  /* 0xd2511f5385847825 */ /* 0x000fe200078e00ff */
[----:B------:R-:W-:Y:S01]  /*4d50*/  LOP3.LUT R159, R169, UR11, R134, 0x96, !PT ;  /* 0x0000000ba99f7c12 */ /* 0x000fe2000f8e9686 */
[----:B------:R-:W-:Y:S01]  /*4d60*/  UIADD3 UR11, UR7, -0x56f99767, URZ ;  /* 0xa9066899070b7890 */ /* 0x000fe2000fffe03f */
[----:B------:R-:W-:Y:S01]  /*4d70*/  LOP3.LUT R161, R144, R135, RZ, 0x3c, !PT ;  /* 0x0000008790a17212 */ /* 0x000fe200078e3cff */
[----:B------:R-:W-:Y:S04]  /*4d80*/  IMAD.WIDE.U32 R140, R140, -0x2daee0ad, RZ ;  /* 0xd2511f538c8c7825 */ /* 0x000fe800078e00ff */
[----:B------:R-:W-:Y:S01]  /*4d90*/  LOP3.LUT R244, R133, UR11, R162, 0x96, !PT ;  /* 0x0000000b85f47c12 */ /* 0x000fe2000f8e96a2 */
[----:B------:R-:W-:Y:S01]  /*4da0*/  IMAD.WIDE.U32 R142, R159, -0x2daee0ad, RZ ;  /* 0xd2511f539f8e7825 */ /* 0x000fe200078e00ff */
[----:B------:R-:W-:Y:S02]  /*4db0*/  LOP3.LUT R245, R140, 0xffff, RZ, 0xc0, !PT ;  /* 0x0000ffff8cf57812 */ /* 0x000fe400078ec0ff */
[----:B------:R-:W-:Y:S01]  /*4dc0*/  LOP3.LUT R144, R141, UR12, R132, 0x96, !PT ;  /* 0x0000000c8d907c12 */ /* 0x000fe2000f8e9684 */
[----:B------:R-:W-:Y:S01]  /*4dd0*/  FMUL.FTZ R0, R234, 1.4426950216293334961 ;  /* 0x3fb8aa3bea007820 */ /* 0x000fe20000410000 */
[----:B------:R-:W-:Y:S01]  /*4de0*/  LOP3.LUT R162, R140, 0xff, RZ, 0xc0, !PT ;  /* 0x000000ff8ca27812 */ /* 0x000fe200078ec0ff */
[----:B------:R-:W1:Y:S01]  /*4df0*/  LDSM.16.M88.4 R132, [R222+0xd400] ;  /* 0x00d40000de84783b */ /* 0x000e620000000200 */
[--C-:B------:R-:W-:Y:S01]  /*4e00*/  SHF.R.U32.HI R240, RZ, 0x18, R140.reuse ;  /* 0x00000018fff07819 */ /* 0x100fe2000001168c */
[----:B------:R-:W2:Y:S01]  /*4e10*/  I2F R141, R158 ;  /* 0x0000009e008d7306 */ /* 0x000ea20000201400 */
[----:B------:R-:W-:Y:S01]  /*4e20*/  SHF.R.U32.HI R246, RZ, 0x10, R140 ;  /* 0x00000010fff67819 */ /* 0x000fe2000001168c */
[----:B------:R-:W-:Y:S02]  /*4e30*/  FMUL.FTZ R140, R241, 1.4426950216293334961 ;  /* 0x3fb8aa3bf18c7820 */ /* 0x000fe40000410000 */
[----:B------:R-:W-:Y:S03]  /*4e40*/  IMAD.WIDE.U32 R160, R161, -0x2daee0ad, RZ ;  /* 0xd2511f53a1a07825 */ /* 0x000fe600078e00ff */
[----:B------:R-:W-:Y:S02]  /*4e50*/  FSEL R140, R140, RZ, P0 ;  /* 0x000000ff8c8c7208 */ /* 0x000fe40000000000 */
[----:B------:R-:W-:Y:S02]  /*4e60*/  LOP3.LUT R160, R143, UR16, R160, 0x96, !PT ;  /* 0x000000108fa07c12 */ /* 0x000fe4000f8e96a0 */
[----:B------:R-:W-:Y:S01]  /*4e70*/  FSETP.NEU.FTZ.AND P0, PT, R236, -INF , PT ;  /* 0xff800000ec00780b */ /* 0x000fe20003f1d000 */
[----:B------:R-:W-:Y:S01]  /*4e80*/  FFMA.FTZ R4, R4, c[0x0][0x23c], -R140 ;  /* 0x00008f0004047a23 */ /* 0x000fe2000001088c */
[----:B------:R-:W-:Y:S01]  /*4e90*/  LOP3.LUT R161, R161, UR13, R232, 0x96, !PT ;  /* 0x0000000da1a17c12 */ /* 0x000fe2000f8e96e8 */
[----:B------:R-:W-:Y:S02]  /*4ea0*/  FFMA.FTZ R5, R5, c[0x0][0x23c], -R140 ;  /* 0x00008f0005057a23 */ /* 0x000fe4000001088c */
[----:B------:R-:W-:Y:S10]  /*4eb0*/  MUFU.EX2 R166, R4 ;  /* 0x0000000400a67308 */ /* 0x000ff40000000800 */
[----:B------:R3:W-:Y:S01]  /*4ec0*/  MUFU.EX2 R165, R5 ;  /* 0x0000000500a57308 */ /* 0x0007e20000000800 */
[-C--:B-1----:R-:W-:Y:S08]  /*4ed0*/  HMMA.16816.F32.BF16 R20, R136, R132.reuse, R20 ;  /* 0x000000848814723c */ /* 0x082ff00000041814 */
[C---:B------:R-:W-:Y:S01]  /*4ee0*/  HMMA.16816.F32.BF16 R24, R148.reuse, R132, R24 ;  /* 0x000000849418723c */ /* 0x040fe20000041818 */
[----:B---3--:R-:W-:Y:S06]  /*4ef0*/  IMAD.WIDE.U32 R4, R161, -0x326172a9, RZ ;  /* 0xcd9e8d57a1047825 */ /* 0x008fec00078e00ff */
[----:B------:R-:W-:Y:S01]  /*4f00*/  FMUL.FTZ R133, R236, 1.4426950216293334961 ;  /* 0x3fb8aa3bec857820 */ /* 0x000fe20000410000 */
[-C--:B------:R-:W-:Y:S01]  /*4f10*/  HMMA.16816.F32.BF16 R28, R148, R134.reuse, R28 ;  /* 0x00000086941c723c */ /* 0x080fe2000004181c */
[----:B------:R-:W-:Y:S03]  /*4f20*/  FMUL.FTZ R132, R235, 1.4426950216293334961 ;  /* 0x3fb8aa3beb847820 */ /* 0x000fe60000410000 */
[----:B------:R-:W-:Y:S02]  /*4f30*/  FSEL R133, R133, RZ, P0 ;  /* 0x000000ff85857208 */ /* 0x000fe40000000000 */
[----:B------:R-:W-:Y:S02]  /*4f40*/  FSETP.NEU.FTZ.AND P0, PT, R235, -INF , PT ;  /* 0xff800000eb00780b */ /* 0x000fe40003f1d000 */
[----:B------:R-:W-:Y:S01]  /*4f50*/  FFMA.FTZ R20, R147, -UR4, R20 ;  /* 0x8000000493147c23 */ /* 0x000fe20008010014 */
[----:B------:R-:W-:Y:S03]  /*4f60*/  HMMA.16816.F32.BF16 R32, R136, R134, R32 ;  /* 0x000000868820723c */ /* 0x000fe60000041820 */
[--C-:B------:R-:W-:Y:S01]  /*4f70*/  FFMA.FTZ R6, R6, c[0x0][0x23c], -R133.reuse ;  /* 0x00008f0006067a23 */ /* 0x100fe20000010885 */
[----:B------:R-:W-:Y:S01]  /*4f80*/  FSEL R132, R132, RZ, P0 ;  /* 0x000000ff84847208 */ /* 0x000fe20000000000 */
[----:B------:R-:W-:Y:S01]  /*4f90*/  FFMA.FTZ R7, R7, c[0x0][0x23c], -R133 ;  /* 0x00008f0007077a23 */ /* 0x000fe20000010885 */
[----:B------:R-:W-:Y:S01]  /*4fa0*/  FSETP.NEU.FTZ.AND P0, PT, R234, -INF , PT ;  /* 0xff800000ea00780b */ /* 0x000fe20003f1d000 */
[----:B------:R-:W-:Y:S01]  /*4fb0*/  FFMA.FTZ R26, R146, -UR4, R26 ;  /* 0x80000004921a7c23 */ /* 0x000fe2000801001a */
[----:B------:R1:W-:Y:S01]  /*4fc0*/  MUFU.EX2 R164, R6 ;  /* 0x0000000600a47308 */ /* 0x0003e20000000800 */
[--C-:B------:R-:W-:Y:S03]  /*4fd0*/  FFMA.FTZ R9, R9, c[0x0][0x23c], -R132.reuse ;  /* 0x00008f0009097a23 */ /* 0x100fe60000010884 */
[----:B------:R-:W-:Y:S01]  /*4fe0*/  FSEL R0, R0, RZ, P0 ;  /* 0x000000ff00007208 */ /* 0x000fe20000000000 */
[----:B------:R-:W-:Y:S01]  /*4ff0*/  FFMA.FTZ R8, R8, c[0x0][0x23c], -R132 ;  /* 0x00008f0008087a23 */ /* 0x000fe20000010884 */
[----:B------:R-:W-:Y:S01]  /*5000*/  PLOP3.LUT P0, PT, PT, PT, UP0, 0x80, 0x0 ;  /* 0x000000000000781c */ /* 0x000fe20003f0f008 */
[----:B------:R-:W-:Y:S02]  /*5010*/  FFMA.FTZ R27, R145, -UR4, R27 ;  /* 0x80000004911b7c23 */ /* 0x000fe4000801001b */
[----:B------:R-:W-:Y:S01]  /*5020*/  FFMA.FTZ R28, R238, -UR4, R28 ;  /* 0x80000004ee1c7c23 */ /* 0x000fe2000801001c */
[----:B------:R-:W-:Y:S01]  /*5030*/  MUFU.EX2 R233, R8 ;  /* 0x0000000800e97308 */ /* 0x000fe20000000800 */
[----:B------:R-:W-:Y:S02]  /*5040*/  FFMA.FTZ R29, R239, -UR4, R29 ;  /* 0x80000004ef1d7c23 */ /* 0x000fe4000801001d */
[----:B------:R3:W5:Y:S01]  /*5050*/  LDL.64 R238, [R1+0x18] ;  /* 0x0000180001ee7983 */ /* 0x0007620000100a00 */
[--C-:B------:R-:W-:Y:S02]  /*5060*/  FFMA.FTZ R10, R10, c[0x0][0x23c], -R0.reuse ;  /* 0x00008f000a0a7a23 */ /* 0x100fe40000010800 */
[----:B--2---:R-:W-:Y:S02]  /*5070*/  FFMA.FTZ R33, R141, -UR4, R33 ;  /* 0x800000048d217c23 */ /* 0x004fe40008010021 */
[----:B------:R-:W-:Y:S01]  /*5080*/  IMAD.U32 R141, RZ, RZ, UR17 ;  /* 0x00000011ff8d7e24 */ /* 0x000fe2000f8e00ff */
[----:B------:R-:W-:Y:S01]  /*5090*/  @P0 FSEL R12, R12, -INF , !P1 ;  /* 0xff8000000c0c0808 */ /* 0x000fe20004800000 */
[----:B------:R-:W-:Y:S01]  /*50a0*/  FFMA.FTZ R11, R11, c[0x0][0x23c], -R0 ;  /* 0x00008f000b0b7a23 */ /* 0x000fe20000010800 */
[----:B------:R-:W-:Y:S01]  /*50b0*/  PLOP3.LUT P0, PT, PT, PT, UP0, 0x80, 0x0 ;  /* 0x000000000000781c */ /* 0x000fe20003f0f008 */
[----:B------:R-:W-:Y:S01]  /*50c0*/  FFMA.FTZ R34, R147, -UR4, R34 ;  /* 0x8000000493227c23 */ /* 0x000fe20008010022 */
[----:B------:R-:W-:Y:S01]  /*50d0*/  MUFU.EX2 R236, R10 ;  /* 0x0000000a00ec7308 */ /* 0x000fe20000000800 */
[----:B-1----:R-:W-:Y:S01]  /*50e0*/  LOP3.LUT R6, R5, UR14, R168, 0x96, !PT ;  /* 0x0000000e05067c12 */ /* 0x002fe2000f8e96a8 */
[----:B------:R-:W-:Y:S02]  /*50f0*/  FFMA.FTZ R12, R12, c[0x0][0x23c], -R132 ;  /* 0x00008f000c0c7a23 */ /* 0x000fe40000010884 */
[----:B------:R-:W-:Y:S02]  /*5100*/  FFMA.FTZ R31, R156, -UR4, R31 ;  /* 0x800000049c1f7c23 */ /* 0x000fe4000801001f */
[----:B------:R-:W-:Y:S02]  /*5110*/  FFMA.FTZ R35, R155, -UR4, R35 ;  /* 0x800000049b237c23 */ /* 0x000fe40008010023 */
[----:B------:R-:W-:Y:S02]  /*5120*/  FFMA.FTZ R23, R152, -UR4, R23 ;  /* 0x8000000498177c23 */ /* 0x000fe40008010017 */
[----:B------:R1:W2:Y:S01]  /*5130*/  MUFU.EX2 R167, R7 ;  /* 0x0000000700a77308 */ /* 0x0002a20000000800 */
[----:B------:R-:W-:Y:S01]  /*5140*/  @P0 FSEL R14, R14, -INF , !P1 ;  /* 0xff8000000e0e0808 */ /* 0x000fe20004800000 */
[----:B------:R-:W-:Y:S01]  /*5150*/  FFMA.FTZ R32, R157, -UR4, R32 ;  /* 0x800000049d207c23 */ /* 0x000fe20008010020 */
[----:B------:R-:W-:Y:S01]  /*5160*/  PLOP3.LUT P0, PT, PT, PT, UP0, 0x80, 0x0 ;  /* 0x000000000000781c */ /* 0x000fe20003f0f008 */
[----:B------:R-:W-:Y:S02]  /*5170*/  FFMA.FTZ R30, R154, -UR4, R30 ;  /* 0x800000049a1e7c23 */ /* 0x000fe4000801001e */
[----:B------:R-:W-:Y:S02]  /*5180*/  FFMA.FTZ R14, R14, c[0x0][0x23c], -R0 ;  /* 0x00008f000e0e7a23 */ /* 0x000fe40000010800 */
[----:B------:R-:W-:Y:S02]  /*5190*/  FFMA.FTZ R22, R153, -UR4, R22 ;  /* 0x8000000499167c23 */ /* 0x000fe40008010016 */
[----:B------:R4:W-:Y:S01]  /*51a0*/  MUFU.EX2 R235, R11 ;  /* 0x0000000b00eb7308 */ /* 0x0009e20000000800 */
[----:B------:R-:W-:Y:S02]  /*51b0*/  FFMA.FTZ R21, R155, -UR4, R21 ;  /* 0x800000049b157c23 */ /* 0x000fe40008010015 */
[----:B------:R-:W-:Y:S02]  /*51c0*/  FFMA.FTZ R24, R154, -UR4, R24 ;  /* 0x800000049a187c23 */ /* 0x000fe40008010018 */
[----:B------:R-:W-:Y:S01]  /*51d0*/  FFMA.FTZ R25, R156, -UR4, R25 ;  /* 0x800000049c197c23 */ /* 0x000fe20008010019 */
[----:B------:R-:W-:Y:S02]  /*51e0*/  @P0 FSEL R16, R16, -INF , !P1 ;  /* 0xff80000010100808 */ /* 0x000fe40004800000 */
[----:B------:R-:W-:Y:S02]  /*51f0*/  PLOP3.LUT P0, PT, PT, PT, UP0, 0x80, 0x0 ;  /* 0x000000000000781c */ /* 0x000fe40003f0f008 */
[----:B------:R2:W-:Y:S01]  /*5200*/  MUFU.EX2 R232, R9 ;  /* 0x0000000900e87308 */ /* 0x0005e20000000800 */
[----:B------:R-:W-:Y:S02]  /*5210*/  FFMA.FTZ R16, R16, c[0x0][0x23c], -R140 ;  /* 0x00008f0010107a23 */ /* 0x000fe4000001088c */
[----:B-1----:R-:W-:Y:S05]  /*5220*/  IMAD.WIDE.U32 R6, R6, -0x2daee0ad, RZ ;  /* 0xd2511f5306067825 */ /* 0x002fea00078e00ff */
[----:B------:R-:W-:Y:S01]  /*5230*/  LOP3.LUT R142, R7, UR11, R142, 0x96, !PT ;  /* 0x0000000b078e7c12 */ /* 0x000fe2000f8e968e */
[----:B------:R-:W-:Y:S02]  /*5240*/  ULDC.U8 UR11, c[0x0][0x2d8] ;  /* 0x0000b600000b7ab9 */ /* 0x000fe40000000000 */
[----:B------:R-:W-:Y:S01]  /*5250*/  @P0 FSEL R18, R18, -INF , !P1 ;  /* 0xff80000012120808 */ /* 0x000fe20004800000 */
[----:B------:R-:W-:Y:S01]  /*5260*/  MUFU.EX2 R169, R12 ;  /* 0x0000000c00a97308 */ /* 0x000fe20000000800 */
[----:B------:R-:W-:Y:S01]  /*5270*/  PLOP3.LUT P0, PT, PT, PT, UP0, 0x80, 0x0 ;  /* 0x000000000000781c */ /* 0x000fe20003f0f008 */
[----:B----4-:R-:W-:Y:S01]  /*5280*/  IMAD.WIDE.U32 R10, R160, -0x326172a9, RZ ;  /* 0xcd9e8d57a00a7825 */ /* 0x010fe200078e00ff */
[----:B------:R-:W-:Y:S03]  /*5290*/  PLOP3.LUT P1, PT, PT, PT, UP0, 0x80, 0x0 ;  /* 0x000000000000781c */ /* 0x000fe60003f2f008 */
[--C-:B------:R-:W-:Y:S01]  /*52a0*/  FFMA.FTZ R18, R18, c[0x0][0x23c], -R133.reuse ;  /* 0x00008f0012127a23 */ /* 0x100fe20000010885 */
[----:B------:R-:W-:Y:S03]  /*52b0*/  LOP3.LUT R4, R11, UR15, R4, 0x96, !PT ;  /* 0x0000000f0b047c12 */ /* 0x000fe6000f8e9604 */
[----:B------:R1:W-:Y:S02]  /*52c0*/  MUFU.EX2 R234, R14 ;  /* 0x0000000e00ea7308 */ /* 0x0003e40000000800 */
[----:B------:R-:W-:Y:S02]  /*52d0*/  IMAD.WIDE.U32 R4, R4, -0x2daee0ad, RZ ;  /* 0xd2511f5304047825 */ /* 0x000fe400078e00ff */
[----:B------:R-:W-:Y:S02]  /*52e0*/  @P0 FSEL R13, R13, -INF , !P2 ;  /* 0xff8000000d0d0808 */ /* 0x000fe40005000000 */
[----:B------:R-:W-:Y:S02]  /*52f0*/  PLOP3.LUT P0, PT, PT, PT, UP0, 0x80, 0x0 ;  /* 0x000000000000781c */ /* 0x000fe40003f0f008 */
[----:B--2---:R-:W-:Y:S01]  /*5300*/  LOP3.LUT R9, R5, UR12, R6, 0x96, !PT ;  /* 0x0000000c05097c12 */ /* 0x004fe2000f8e9606 */
[----:B------:R-:W-:Y:S01]  /*5310*/  IMAD.WIDE.U32 R6, R244, -0x326172a9, RZ ;  /* 0xcd9e8d57f4067825 */ /* 0x000fe200078e00ff */
[----:B------:R-:W-:Y:S01]  /*5320*/  @P1 FSEL R15, R15, -INF , !P2 ;  /* 0xff8000000f0f1808 */ /* 0x000fe20005000000 */
[----:B------:R3:W5:Y:S01]  /*5330*/  LDL R244, [R1+0x40] ;  /* 0x0000400001f47983 */ /* 0x0007620000100800 */
[C---:B------:R-:W-:Y:S01]  /*5340*/  LOP3.LUT R143, R4.reuse, 0xff, RZ, 0xc0, !PT ;  /* 0x000000ff048f7812 */ /* 0x040fe200078ec0ff */
[----:B------:R-:W-:Y:S01]  /*5350*/  FFMA.FTZ R13, R13, c[0x0][0x23c], -R132 ;  /* 0x00008f000d0d7a23 */ /* 0x000fe20000010884 */
[----:B------:R-:W-:Y:S01]  /*5360*/  PLOP3.LUT P1, PT, PT, PT, UP0, 0x80, 0x0 ;  /* 0x000000000000781c */ /* 0x000fe20003f2f008 */
[----:B------:R-:W-:Y:S01]  /*5370*/  FFMA.FTZ R15, R15, c[0x0][0x23c], -R0 ;  /* 0x00008f000f0f7a23 */ /* 0x000fe20000010800 */
[--C-:B------:R-:W-:Y:S01]  /*5380*/  SHF.R.U32.HI R243, RZ, 0x18, R4.reuse ;  /* 0x00000018fff37819 */ /* 0x100fe20000011604 */
[----:B------:R-:W-:Y:S01]  /*5390*/  UIADD3 UR12, UR10, -0x4ab325aa, URZ ;  /* 0xb54cda560a0c7890 */ /* 0x000fe2000fffe03f */
[----:B------:R-:W-:Y:S01]  /*53a0*/  LOP3.LUT R241, R4, 0xffff, RZ, 0xc0, !PT ;  /* 0x0000ffff04f17812 */ /* 0x000fe200078ec0ff */
[----:B------:R-:W-:Y:S01]  /*53b0*/  MUFU.EX2 R168, R13 ;  /* 0x0000000d00a87308 */ /* 0x000fe20000000800 */
[----:B------:R-:W-:Y:S02]  /*53c0*/  @P0 FSEL R17, R17, -INF , !P2 ;  /* 0xff80000011110808 */ /* 0x000fe40005000000 */
[----:B------:R-:W-:Y:S01]  /*53d0*/  SHF.R.U32.HI R242, RZ, 0x10, R4 ;  /* 0x00000010fff27819 */ /* 0x000fe20000011604 */
[----:B------:R-:W-:Y:S01]  /*53e0*/  IMAD.WIDE.U32 R4, R142, -0x326172a9, RZ ;  /* 0xcd9e8d578e047825 */ /* 0x000fe200078e00ff */
[----:B------:R-:W-:Y:S02]  /*53f0*/  PLOP3.LUT P0, PT, PT, PT, UP0, 0x80, 0x0 ;  /* 0x000000000000781c */ /* 0x000fe40003f0f008 */
[----:B------:R-:W-:Y:S01]  /*5400*/  LOP3.LUT R8, R7, UR12, R170, 0x96, !PT ;  /* 0x0000000c07087c12 */ /* 0x000fe2000f8e96aa */
[--C-:B------:R-:W-:Y:S01]  /*5410*/  FFMA.FTZ R17, R17, c[0x0][0x23c], -R140.reuse ;  /* 0x00008f0011117a23 */ /* 0x100fe2000001088c */
[----:B------:R-:W-:Y:S01]  /*5420*/  @P1 FSEL R19, R19, -INF , !P2 ;  /* 0xff80000013131808 */ /* 0x000fe20005000000 */
[----:B------:R-:W-:Y:S01]  /*5430*/  MUFU.EX2 R171, R15 ;  /* 0x0000000f00ab7308 */ /* 0x000fe20000000800 */
[----:B------:R-:W-:Y:S01]  /*5440*/  PLOP3.LUT P1, PT, PT, PT, UP0, 0x80, 0x0 ;  /* 0x000000000000781c */ /* 0x000fe20003f2f008 */
[----:B------:R-:W2:Y:S01]  /*5450*/  LDL R170, [R1+0x38] ;  /* 0x0000380001aa7983 */ /* 0x000ea20000100800 */
[----:B------:R-:W-:Y:S01]  /*5460*/  PLOP3.LUT P2, PT, PT, PT, UP0, 0x80, 0x0 ;  /* 0x000000000000781c */ /* 0x000fe20003f4f008 */
[--C-:B------:R-:W-:Y:S01]  /*5470*/  FFMA.FTZ R19, R19, c[0x0][0x23c], -R133.reuse ;  /* 0x00008f0013137a23 */ /* 0x100fe20000010885 */
[----:B-1----:R-:W-:Y:S02]  /*5480*/  LOP3.LUT R14, R6, 0xffff, RZ, 0xc0, !PT ;  /* 0x0000ffff060e7812 */ /* 0x002fe400078ec0ff */
[----:B------:R-:W-:Y:S02]  /*5490*/  LOP3.LUT R7, R8, 0xff, RZ, 0xc0, !PT ;  /* 0x000000ff08077812 */ /* 0x000fe400078ec0ff */
[----:B------:R-:W-:Y:S01]  /*54a0*/  @P0 FSEL R20, R20, -INF , !P3 ;  /* 0xff80000014140808 */ /* 0x000fe20005800000 */
[----:B------:R1:W-:Y:S01]  /*54b0*/  MUFU.EX2 R163, R16 ;  /* 0x0000001000a37308 */ /* 0x0003e20000000800 */
[----:B------:R-:W-:Y:S02]  /*54c0*/  PLOP3.LUT P0, PT, PT, PT, UP0, 0x80, 0x0 ;  /* 0x000000000000781c */ /* 0x000fe40003f0f008 */
[----:B------:R-:W-:Y:S01]  /*54d0*/  LOP3.LUT R11, R4, 0xffff, RZ, 0xc0, !PT ;  /* 0x0000ffff040b7812 */ /* 0x000fe200078ec0ff */
[----:B------:R-:W-:Y:S01]  /*54e0*/  FFMA.FTZ R20, R20, c[0x0][0x23c], -R140 ;  /* 0x00008f0014147a23 */ /* 0x000fe2000001088c */
[----:B------:R-:W-:Y:S02]  /*54f0*/  @P1 FSEL R22, R22, -INF , !P3 ;  /* 0xff80000016161808 */ /* 0x000fe40005800000 */
[----:B------:R-:W-:Y:S02]  /*5500*/  PLOP3.LUT P1, PT, PT, PT, UP0, 0x80, 0x0 ;  /* 0x000000000000781c */ /* 0x000fe40003f2f008 */
[----:B------:R-:W-:Y:S01]  /*5510*/  @P2 FSEL R24, R24, -INF , !P3 ;  /* 0xff80000018182808 */ /* 0x000fe20005800000 */
[----:B------:R-:W-:Y:S01]  /*5520*/  MUFU.EX2 R161, R18 ;  /* 0x0000001200a17308 */ /* 0x000fe20000000800 */
[----:B------:R-:W-:Y:S01]  /*5530*/  PLOP3.LUT P2, PT, PT, PT, UP0, 0x80, 0x0 ;  /* 0x000000000000781c */ /* 0x000fe20003f4f008 */
[--C-:B------:R-:W-:Y:S01]  /*5540*/  FFMA.FTZ R22, R22, c[0x0][0x23c], -R133.reuse ;  /* 0x00008f0016167a23 */ /* 0x100fe20000010885 */
[----:B------:R-:W-:Y:S01]  /*5550*/  LOP3.LUT R12, R4, 0xff, RZ, 0xc0, !PT ;  /* 0x000000ff040c7812 */ /* 0x000fe200078ec0ff */
[----:B------:R-:W-:Y:S01]  /*5560*/  FFMA.FTZ R24, R24, c[0x0][0x23c], -R132 ;  /* 0x00008f0018187a23 */ /* 0x000fe20000010884 */
[----:B------:R-:W-:Y:S02]  /*5570*/  @P0 FSEL R26, R26, -INF , !P3 ;  /* 0xff8000001a1a0808 */ /* 0x000fe40005800000 */
[----:B------:R-:W-:Y:S02]  /*5580*/  PLOP3.LUT P0, PT, PT, PT, UP0, 0x80, 0x0 ;  /* 0x000000000000781c */ /* 0x000fe40003f0f008 */
[----:B------:R-:W-:Y:S01]  /*5590*/  ISETP.LE.U32.AND P3, PT, R162, UR11, PT ;  /* 0x0000000ba2007c0c */ /* 0x000fe2000bf63070 */
[----:B------:R-:W-:Y:S01]  /*55a0*/  MUFU.EX2 R160, R19 ;  /* 0x0000001300a07308 */ /* 0x000fe20000000800 */
[----:B------:R-:W-:Y:S01]  /*55b0*/  @P1 FSEL R21, R21, -INF , !P4 ;  /* 0xff80000015151808 */ /* 0x000fe20006000000 */
[----:B------:R-:W-:Y:S01]  /*55c0*/  FFMA.FTZ R26, R26, c[0x0][0x23c], -R0 ;  /* 0x00008f001a1a7a23 */ /* 0x000fe20000010800 */
[----:B------:R-:W-:Y:S02]  /*55d0*/  PLOP3.LUT P1, PT, PT, PT, UP0, 0x80, 0x0 ;  /* 0x000000000000781c */ /* 0x000fe40003f2f008 */
[----:B------:R-:W-:Y:S01]  /*55e0*/  @P2 FSEL R23, R23, -INF , !P4 ;  /* 0xff80000017172808 */ /* 0x000fe20006000000 */
[----:B------:R-:W-:Y:S01]  /*55f0*/  FFMA.FTZ R21, R21, c[0x0][0x23c], -R140 ;  /* 0x00008f0015157a23 */ /* 0x000fe2000001088c */
[----:B-1----:R-:W-:Y:S02]  /*5600*/  LOP3.LUT R16, R6, 0xff, RZ, 0xc0, !PT ;  /* 0x000000ff06107812 */ /* 0x002fe400078ec0ff */
[----:B------:R-:W-:Y:S01]  /*5610*/  SHF.R.U32.HI R15, RZ, 0x10, R6 ;  /* 0x00000010ff0f7819 */ /* 0x000fe20000011606 */
[----:B------:R1:W-:Y:S01]  /*5620*/  MUFU.EX2 R162, R17 ;  /* 0x0000001100a27308 */ /* 0x0003e20000000800 */
[----:B------:R-:W-:Y:S01]  /*5630*/  @P0 FSEL R25, R25, -INF , !P4 ;  /* 0xff80000019190808 */ /* 0x000fe20006000000 */
[--C-:B------:R-:W-:Y:S01]  /*5640*/  FFMA.FTZ R23, R23, c[0x0][0x23c], -R133.reuse ;  /* 0x00008f0017177a23 */ /* 0x100fe20000010885 */
[----:B------:R-:W-:Y:S02]  /*5650*/  PLOP3.LUT P0, PT, PT, PT, UP0, 0x80, 0x0 ;  /* 0x000000000000781c */ /* 0x000fe40003f0f008 */
[----:B------:R-:W-:Y:S01]  /*5660*/  SHF.R.U32.HI R13, RZ, 0x18, R4 ;  /* 0x00000018ff0d7819 */ /* 0x000fe20000011604 */
[----:B------:R-:W-:Y:S01]  /*5670*/  FFMA.FTZ R25, R25, c[0x0][0x23c], -R132 ;  /* 0x00008f0019197a23 */ /* 0x000fe20000010884 */
[----:B------:R-:W-:Y:S02]  /*5680*/  @P1 FSEL R27, R27, -INF , !P4 ;  /* 0xff8000001b1b1808 */ /* 0x000fe40006000000 */
[----:B------:R-:W-:Y:S01]  /*5690*/  PLOP3.LUT P1, PT, PT, PT, UP0, 0x80, 0x0 ;  /* 0x000000000000781c */ /* 0x000fe20003f2f008 */
[----:B------:R-:W-:Y:S01]  /*56a0*/  MUFU.EX2 R159, R20 ;  /* 0x00000014009f7308 */ /* 0x000fe20000000800 */
[----:B------:R-:W-:Y:S01]  /*56b0*/  PLOP3.LUT P4, PT, PT, PT, UP0, 0x80, 0x0 ;  /* 0x000000000000781c */ /* 0x000fe20003f8f008 */
[----:B------:R-:W-:Y:S01]  /*56c0*/  FFMA.FTZ R27, R27, c[0x0][0x23c], -R0 ;  /* 0x00008f001b1b7a23 */ /* 0x000fe20000010800 */
[----:B------:R-:W-:Y:S02]  /*56d0*/  ISETP.LE.U32.AND P2, PT, R240, UR11, PT ;  /* 0x0000000bf0007c0c */ /* 0x000fe4000bf43070 */
[----:B------:R3:W5:Y:S01]  /*56e0*/  LDL R240, [R1+0x3c] ;  /* 0x00003c0001f07983 */ /* 0x0007620000100800 */
[----:B------:R-:W-:Y:S02]  /*56f0*/  @P0 FSEL R28, R28, -INF , !P5 ;  /* 0xff8000001c1c0808 */ /* 0x000fe40006800000 */
[----:B------:R-:W-:Y:S02]  /*5700*/  PLOP3.LUT P0, PT, PT, PT, UP0, 0x80, 0x0 ;  /* 0x000000000000781c */ /* 0x000fe40003f0f008 */
[----:B------:R-:W-:Y:S01]  /*5710*/  MUFU.EX2 R158, R21 ;  /* 0x00000015009e7308 */ /* 0x000fe20000000800 */
[----:B------:R-:W-:Y:S01]  /*5720*/  FFMA.FTZ R28, R28, c[0x0][0x23c], -R132 ;  /* 0x00008f001c1c7a23 */ /* 0x000fe20000010884 */
[----:B------:R-:W-:Y:S02]  /*5730*/  @P1 FSEL R32, R32, -INF , !P5 ;  /* 0xff80000020201808 */ /* 0x000fe40006800000 */
[----:B------:R-:W-:Y:S02]  /*5740*/  PLOP3.LUT P1, PT, PT, PT, UP0, 0x80, 0x0 ;  /* 0x000000000000781c */ /* 0x000fe40003f2f008 */
[----:B------:R-:W-:Y:S01]  /*5750*/  @P4 FSEL R30, R30, -INF , !P5 ;  /* 0xff8000001e1e4808 */ /* 0x000fe20006800000 */
[----:B------:R-:W-:Y:S01]  /*5760*/  FFMA.FTZ R32, R32, c[0x0][0x23c], -R140 ;  /* 0x00008f0020207a23 */ /* 0x000fe2000001088c */
[----:B------:R-:W-:Y:S02]  /*5770*/  PLOP3.LUT P4, PT, PT, PT, UP0, 0x80, 0x0 ;  /* 0x000000000000781c */ /* 0x000fe40003f8f008 */
[----:B-1----:R-:W-:Y:S01]  /*5780*/  SHF.R.U32.HI R17, RZ, 0x18, R6 ;  /* 0x00000018ff117819 */ /* 0x002fe20000011606 */
[----:B------:R-:W-:Y:S01]  /*5790*/  MUFU.EX2 R157, R22 ;  /* 0x00000016009d7308 */ /* 0x000fe20000000800 */
[----:B------:R-:W-:Y:S01]  /*57a0*/  @P0 FSEL R34, R34, -INF , !P5 ;  /* 0xff80000022220808 */ /* 0x000fe20006800000 */
[----:B------:R-:W-:Y:S01]  /*57b0*/  FFMA.FTZ R30, R30, c[0x0][0x23c], -R0 ;  /* 0x00008f001e1e7a23 */ /* 0x000fe20000010800 */
[----:B------:R-:W-:Y:S02]  /*57c0*/  PLOP3.LUT P0, PT, PT, PT, UP0, 0x80, 0x0 ;  /* 0x000000000000781c */ /* 0x000fe40003f0f008 */
[----:B------:R-:W-:Y:S01]  /*57d0*/  LOP3.LUT R6, R5, UR12, R10, 0x96, !PT ;  /* 0x0000000c05067c12 */ /* 0x000fe2000f8e960a */
[--C-:B------:R-:W-:Y:S01]  /*57e0*/  FFMA.FTZ R34, R34, c[0x0][0x23c], -R133.reuse ;  /* 0x00008f0022227a23 */ /* 0x100fe20000010885 */
[----:B------:R-:W-:Y:S02]  /*57f0*/  @P1 FSEL R31, R31, -INF , !P6 ;  /* 0xff8000001f1f1808 */ /* 0x000fe40007000000 */
[----:B------:R-:W-:Y:S01]  /*5800*/  PLOP3.LUT P1, PT, PT, PT, UP0, 0x80, 0x0 ;  /* 0x000000000000781c */ /* 0x000fe20003f2f008 */
[----:B------:R-:W-:Y:S01]  /*5810*/  MUFU.EX2 R155, R24 ;  /* 0x00000018009b7308 */ /* 0x000fe20000000800 */
[----:B------:R-:W-:Y:S01]  /*5820*/  SHF.R.U32.HI R10, RZ, 0x10, R4 ;  /* 0x00000010ff0a7819 */ /* 0x000fe20000011604 */
[----:B------:R-:W-:Y:S01]  /*5830*/  FFMA.FTZ R0, R31, c[0x0][0x23c], -R0 ;  /* 0x00008f001f007a23 */ /* 0x000fe20000010800 */
[--C-:B------:R-:W-:Y:S02]  /*5840*/  SHF.R.U32.HI R4, RZ, 0x18, R8.reuse ;  /* 0x00000018ff047819 */ /* 0x100fe40000011608 */
[----:B------:R-:W-:Y:S02]  /*5850*/  SHF.R.U32.HI R5, RZ, 0x10, R8 ;  /* 0x00000010ff057819 */ /* 0x000fe40000011608 */
[----:B------:R-:W-:Y:S02]  /*5860*/  LOP3.LUT R8, R8, 0xffff, RZ, 0xc0, !PT ;  /* 0x0000ffff08087812 */ /* 0x000fe400078ec0ff */
[----:B------:R-:W-:Y:S01]  /*5870*/  @P4 FSEL R29, R29, -INF , !P6 ;  /* 0xff8000001d1d4808 */ /* 0x000fe20007000000 */
[----:B------:R-:W1:Y:S01]  /*5880*/  MUFU.EX2 R149, R32 ;  /* 0x0000002000957308 */ /* 0x000e620000000800 */
[----:B------:R-:W-:Y:S02]  /*5890*/  ISETP.LE.U32.AND P4, PT, R4, UR11, PT ;  /* 0x0000000b04007c0c */ /* 0x000fe4000bf83070 */
[----:B------:R-:W-:Y:S01]  /*58a0*/  SHF.R.U32.HI R4, RZ, 0x8, R8 ;  /* 0x00000008ff047819 */ /* 0x000fe20000011608 */
[----:B------:R-:W-:Y:S01]  /*58b0*/  FFMA.FTZ R132, R29, c[0x0][0x23c], -R132 ;  /* 0x00008f001d847a23 */ /* 0x000fe20000010884 */
[----:B------:R-:W-:Y:S02]  /*58c0*/  ISETP.LE.U32.AND P5, PT, R7, UR11, PT ;  /* 0x0000000b07007c0c */ /* 0x000fe4000bfa3070 */
[----:B------:R-:W-:Y:S02]  /*58d0*/  LOP3.LUT R4, R4, 0xffff, RZ, 0xc0, !PT ;  /* 0x0000ffff04047812 */ /* 0x000fe400078ec0ff */
[----:B------:R-:W-:Y:S01]  /*58e0*/  LOP3.LUT R5, R5, 0xff, RZ, 0xc0, !PT ;  /* 0x000000ff05057812 */ /* 0x000fe200078ec0ff */
[----:B------:R-:W-:Y:S01]  /*58f0*/  MUFU.EX2 R156, R23 ;  /* 0x00000017009c7308 */ /* 0x000fe20000000800 */
[----:B------:R-:W-:Y:S02]  /*5900*/  @P0 FSEL R33, R33, -INF , !P6 ;  /* 0xff80000021210808 */ /* 0x000fe40007000000 */
[----:B------:R-:W-:Y:S01]  /*5910*/  @P1 FSEL R35, R35, -INF , !P6 ;  /* 0xff80000023231808 */ /* 0x000fe20007000000 */
[----:B------:R-:W-:Y:S01]  /*5920*/  @!P4 FADD.FTZ R167, -R167, -RZ ;  /* 0x800000ffa7a7c221 */ /* 0x000fe20000010100 */
[----:B------:R-:W-:Y:S01]  /*5930*/  ISETP.LE.U32.AND P6, PT, R4, UR11, PT ;  /* 0x0000000b04007c0c */ /* 0x000fe2000bfc3070 */
[----:B------:R-:W-:Y:S01]  /*5940*/  FFMA.FTZ R140, R33, c[0x0][0x23c], -R140 ;  /* 0x00008f00218c7a23 */ /* 0x000fe2000001088c */
[----:B------:R-:W-:Y:S01]  /*5950*/  ISETP.LE.U32.AND P0, PT, R5, UR11, PT ;  /* 0x0000000b05007c0c */ /* 0x000fe2000bf03070 */
[----:B------:R-:W-:Y:S01]  /*5960*/  @!P5 FADD.FTZ R166, -R166, -RZ ;  /* 0x800000ffa6a6d221 */ /* 0x000fe20000010100 */
[C---:B------:R-:W-:Y:S01]  /*5970*/  LOP3.LUT R5, R6.reuse, 0xff, RZ, 0xc0, !PT ;  /* 0x000000ff06057812 */ /* 0x040fe200078ec0ff */
[----:B------:R4:W-:Y:S01]  /*5980*/  MUFU.EX2 R148, R140 ;  /* 0x0000008c00947308 */ /* 0x0009e20000000800 */
[----:B------:R-:W-:Y:S01]  /*5990*/  LOP3.LUT R4, R6, 0xffff, RZ, 0xc0, !PT ;  /* 0x0000ffff06047812 */ /* 0x000fe200078ec0ff */
[----:B------:R-:W-:Y:S01]  /*59a0*/  FFMA.FTZ R133, R35, c[0x0][0x23c], -R133 ;  /* 0x00008f0023857a23 */ /* 0x000fe20000010885 */
[----:B------:R-:W-:Y:S01]  /*59b0*/  ISETP.LE.U32.AND P1, PT, R5, UR11, PT ;  /* 0x0000000b05007c0c */ /* 0x000fe2000bf23070 */
[----:B-1----:R-:W-:Y:S01]  /*59c0*/  @!P3 FADD.FTZ R149, -R149, -RZ ;  /* 0x800000ff9595b221 */ /* 0x002fe20000010100 */
[----:B------:R-:W-:Y:S02]  /*59d0*/  SHF.R.U32.HI R5, RZ, 0x18, R6 ;  /* 0x00000018ff057819 */ /* 0x000fe40000011606 */
[----:B------:R-:W-:Y:S01]  /*59e0*/  SHF.R.U32.HI R4, RZ, 0x8, R4 ;  /* 0x00000008ff047819 */ /* 0x000fe20000011604 */
[----:B------:R-:W-:Y:S01]  /*59f0*/  @!P6 FADD.FTZ R165, -R165, -RZ ;  /* 0x800000ffa5a5e221 */ /* 0x000fe20000010100 */
[----:B------:R-:W-:Y:S01]  /*5a00*/  ISETP.LE.U32.AND P5, PT, R5, UR11, PT ;  /* 0x0000000b05007c0c */ /* 0x000fe2000bfa3070 */
[----:B------:R-:W-:Y:S01]  /*5a10*/  @!P0 FADD.FTZ R164, -R164, -RZ ;  /* 0x800000ffa4a48221 */ /* 0x000fe20000010100 */
[----:B------:R-:W-:Y:S01]  /*5a20*/  LOP3.LUT R5, R4, 0xffff, RZ, 0xc0, !PT ;  /* 0x0000ffff04057812 */ /* 0x000fe200078ec0ff */
[----:B------:R-:W-:Y:S01]  /*5a30*/  MUFU.EX2 R153, R26 ;  /* 0x0000001a00997308 */ /* 0x000fe20000000800 */
[----:B------:R-:W-:Y:S02]  /*5a40*/  SHF.R.U32.HI R6, RZ, 0x10, R6 ;  /* 0x00000010ff067819 */ /* 0x000fe40000011606 */
[----:B------:R-:W-:Y:S01]  /*5a50*/  ISETP.LE.U32.AND P6, PT, R5, UR11, PT ;  /* 0x0000000b05007c0c */ /* 0x000fe2000bfc3070 */
[----:B------:R-:W-:Y:S01]  /*5a60*/  @!P1 FADD.FTZ R233, -R233, -RZ ;  /* 0x800000ffe9e99221 */ /* 0x000fe20000010100 */
[----:B------:R-:W-:Y:S02]  /*5a70*/  LOP3.LUT R4, R6, 0xff, RZ, 0xc0, !PT ;  /* 0x000000ff06047812 */ /* 0x000fe400078ec0ff */
[----:B------:R-:W-:Y:S02]  /*5a80*/  SHF.R.U32.HI R5, RZ, 0x8, R11 ;  /* 0x00000008ff057819 */ /* 0x000fe4000001160b */
[----:B------:R-:W-:Y:S01]  /*5a90*/  ISETP.LE.U32.AND P0, PT, R4, UR11, PT ;  /* 0x0000000b04007c0c */ /* 0x000fe2000bf03070 */
[----:B------:R-:W-:Y:S01]  /*5aa0*/  @!P5 FADD.FTZ R235, -R235, -RZ ;  /* 0x800000ffebebd221 */ /* 0x000fe20000010100 */
[----:B------:R-:W-:Y:S01]  /*5ab0*/  LOP3.LUT R4, R10, 0xff, RZ, 0xc0, !PT ;  /* 0x000000ff0a047812 */ /* 0x000fe200078ec0ff */
[----:B------:R-:W-:Y:S01]  /*5ac0*/  MUFU.EX2 R154, R25 ;  /* 0x00000019009a7308 */ /* 0x000fe20000000800 */
[----:B------:R-:W-:Y:S01]  /*5ad0*/  ISETP.LE.U32.AND P4, PT, R12, UR11, PT ;  /* 0x0000000b0c007c0c */ /* 0x000fe2000bf83070 */
[----:B----4-:R-:W-:Y:S01]  /*5ae0*/  IMAD.U32 R140, RZ, RZ, UR20 ;  /* 0x00000014ff8c7e24 */ /* 0x010fe2000f8e00ff */
[----:B------:R-:W-:Y:S01]  /*5af0*/  ISETP.LE.U32.AND P1, PT, R4, UR11, PT ;  /* 0x0000000b04007c0c */ /* 0x000fe2000bf23070 */
[----:B------:R-:W-:Y:S01]  /*5b00*/  @!P6 FADD.FTZ R232, -R232, -RZ ;  /* 0x800000ffe8e8e221 */ /* 0x000fe20000010100 */
[----:B------:R-:W-:Y:S02]  /*5b10*/  LOP3.LUT R4, R5, 0xffff, RZ, 0xc0, !PT ;  /* 0x0000ffff05047812 */ /* 0x000fe400078ec0ff */
[----:B------:R-:W-:Y:S02]  /*5b20*/  LOP3.LUT R5, R144, 0xff, RZ, 0xc0, !PT ;  /* 0x000000ff90057812 */ /* 0x000fe400078ec0ff */
[----:B------:R-:W-:Y:S01]  /*5b30*/  ISETP.LE.U32.AND P6, PT, R4, UR11, PT ;  /* 0x0000000b04007c0c */ /* 0x000fe2000bfc3070 */
[----:B------:R-:W-:Y:S01]  /*5b40*/  @!P0 FADD.FTZ R236, -R236, -RZ ;  /* 0x800000ffecec8221 */ /* 0x000fe20000010100 */
[----:B------:R-:W-:Y:S01]  /*5b50*/  SHF.R.U32.HI R4, RZ, 0x8, R14 ;  /* 0x00000008ff047819 */ /* 0x000fe2000001160e */
[----:B------:R-:W-:Y:S01]  /*5b60*/  MUFU.EX2 R146, R34 ;  /* 0x0000002200927308 */ /* 0x000fe20000000800 */
[----:B------:R-:W-:Y:S01]  /*5b70*/  ISETP.LE.U32.AND P0, PT, R5, UR11, PT ;  /* 0x0000000b05007c0c */ /* 0x000fe2000bf03070 */
[----:B------:R-:W-:Y:S01]  /*5b80*/  @!P4 FADD.FTZ R169, -R169, -RZ ;  /* 0x800000ffa9a9c221 */ /* 0x000fe20000010100 */
[----:B------:R-:W-:Y:S01]  /*5b90*/  ISETP.LE.U32.AND P4, PT, R16, UR11, PT ;  /* 0x0000000b10007c0c */ /* 0x000fe2000bf83070 */
[----:B------:R-:W-:Y:S01]  /*5ba0*/  @!P1 FADD.FTZ R234, -R234, -RZ ;  /* 0x800000ffeaea9221 */ /* 0x000fe20000010100 */
[----:B------:R-:W-:Y:S02]  /*5bb0*/  LOP3.LUT R5, R15, 0xff, RZ, 0xc0, !PT ;  /* 0x000000ff0f057812 */ /* 0x000fe400078ec0ff */
[----:B------:R-:W-:Y:S02]  /*5bc0*/  LOP3.LUT R4, R4, 0xffff, RZ, 0xc0, !PT ;  /* 0x0000ffff04047812 */ /* 0x000fe400078ec0ff */
[----:B------:R-:W-:Y:S01]  /*5bd0*/  ISETP.LE.U32.AND P5, PT, R13, UR11, PT ;  /* 0x0000000b0d007c0c */ /* 0x000fe2000bfa3070 */
[----:B------:R-:W-:Y:S01]  /*5be0*/  @!P6 FADD.FTZ R168, -R168, -RZ ;  /* 0x800000ffa8a8e221 */ /* 0x000fe20000010100 */
[----:B------:R-:W-:Y:S01]  /*5bf0*/  ISETP.LE.U32.AND P6, PT, R5, UR11, PT ;  /* 0x0000000b05007c0c */ /* 0x000fe2000bfc3070 */
[----:B------:R-:W1:Y:S01]  /*5c00*/  MUFU.EX2 R145, R133 ;  /* 0x0000008500917308 */ /* 0x000e620000000800 */
[----:B------:R-:W-:Y:S01]  /*5c10*/  ISETP.LE.U32.AND P1, PT, R4, UR11, PT ;  /* 0x0000000b04007c0c */ /* 0x000fe2000bf23070 */
[----:B------:R-:W-:Y:S01]  /*5c20*/  @!P0 FADD.FTZ R159, -R159, -RZ ;  /* 0x800000ff9f9f8221 */ /* 0x000fe20000010100 */
[----:B------:R-:W-:Y:S01]  /*5c30*/  LOP3.LUT R4, R144, 0xffff, RZ, 0xc0, !PT ;  /* 0x0000ffff90047812 */ /* 0x000fe200078ec0ff */
[----:B------:R-:W-:Y:S01]  /*5c40*/  @!P4 FADD.FTZ R163, -R163, -RZ ;  /* 0x800000ffa3a3c221 */ /* 0x000fe20000010100 */
[----:B------:R-:W-:Y:S02]  /*5c50*/  ISETP.LE.U32.AND P4, PT, R17, UR11, PT ;  /* 0x0000000b11007c0c */ /* 0x000fe4000bf83070 */
[----:B------:R-:W-:Y:S02]  /*5c60*/  SHF.R.U32.HI R4, RZ, 0x8, R4 ;  /* 0x00000008ff047819 */ /* 0x000fe40000011604 */
[--C-:B------:R-:W-:Y:S01]  /*5c70*/  SHF.R.U32.HI R5, RZ, 0x18, R144.reuse ;  /* 0x00000018ff057819 */ /* 0x100fe20000011690 */
[----:B------:R-:W-:Y:S01]  /*5c80*/  @!P5 FADD.FTZ R171, -R171, -RZ ;  /* 0x800000ffababd221 */ /* 0x000fe20000010100 */
[----:B------:R-:W-:Y:S01]  /*5c90*/  SHF.R.U32.HI R144, RZ, 0x10, R144 ;  /* 0x00000010ff907819 */ /* 0x000fe20000011690 */
[----:B------:R-:W-:Y:S01]  /*5ca0*/  @!P6 FADD.FTZ R161, -R161, -RZ ;  /* 0x800000ffa1a1e221 */ /* 0x000fe20000010100 */
[----:B------:R-:W-:Y:S01]  /*5cb0*/  LOP3.LUT R4, R4, 0xffff, RZ, 0xc0, !PT ;  /* 0x0000ffff04047812 */ /* 0x000fe200078ec0ff */
[----:B------:R-:W-:Y:S01]  /*5cc0*/  @!P1 FADD.FTZ R162, -R162, -RZ ;  /* 0x800000ffa2a29221 */ /* 0x000fe20000010100 */
[----:B------:R-:W-:Y:S01]  /*5cd0*/  LOP3.LUT R144, R144, 0xff, RZ, 0xc0, !PT ;  /* 0x000000ff90907812 */ /* 0x000fe200078ec0ff */
[----:B------:R-:W-:Y:S01]  /*5ce0*/  MUFU.EX2 R152, R27 ;  /* 0x0000001b00987308 */ /* 0x000fe20000000800 */
[----:B------:R-:W-:Y:S01]  /*5cf0*/  ISETP.LE.U32.AND P6, PT, R4, UR11, PT ;  /* 0x0000000b04007c0c */ /* 0x000fe2000bfc3070 */
[----:B------:R-:W-:Y:S01]  /*5d00*/  @!P4 FADD.FTZ R160, -R160, -RZ ;  /* 0x800000ffa0a0c221 */ /* 0x000fe20000010100 */
[C---:B------:R-:W-:Y:S02]  /*5d10*/  LOP3.LUT R4, R9.reuse, 0xffff, RZ, 0xc0, !PT ;  /* 0x0000ffff09047812 */ /* 0x040fe400078ec0ff */
[----:B------:R-:W-:Y:S02]  /*5d20*/  ISETP.LE.U32.AND P1, PT, R144, UR11, PT ;  /* 0x0000000b90007c0c */ /* 0x000fe4000bf23070 */
[----:B------:R-:W-:Y:S01]  /*5d30*/  LOP3.LUT R6, R9, 0xff, RZ, 0xc0, !PT ;  /* 0x000000ff09067812 */ /* 0x000fe200078ec0ff */
[----:B-1----:R-:W-:Y:S01]  /*5d40*/  @!P2 FADD.FTZ R145, -R145, -RZ ;  /* 0x800000ff9191a221 */ /* 0x002fe20000010100 */
[----:B------:R-:W-:Y:S01]  /*5d50*/  ISETP.LE.U32.AND P5, PT, R5, UR11, PT ;  /* 0x0000000b05007c0c */ /* 0x000fe2000bfa3070 */
[----:B------:R1:W-:Y:S01]  /*5d60*/  MUFU.EX2 R144, R0 ;  /* 0x0000000000907308 */ /* 0x0003e20000000800 */
[----:B------:R-:W-:Y:S02]  /*5d70*/  SHF.R.U32.HI R4, RZ, 0x8, R4 ;  /* 0x00000008ff047819 */ /* 0x000fe40000011604 */
[----:B------:R-:W-:Y:S01]  /*5d80*/  SHF.R.U32.HI R5, RZ, 0x10, R9 ;  /* 0x00000010ff057819 */ /* 0x000fe20000011609 */
[----:B------:R-:W-:Y:S01]  /*5d90*/  @!P6 FADD.FTZ R158, -R158, -RZ ;  /* 0x800000ff9e9ee221 */ /* 0x000fe20000010100 */
[----:B------:R-:W-:Y:S02]  /*5da0*/  ISETP.LE.U32.AND P4, PT, R6, UR11, PT ;  /* 0x0000000b06007c0c */ /* 0x000fe4000bf83070 */
[----:B------:R-:W-:Y:S01]  /*5db0*/  LOP3.LUT R4, R4, 0xffff, RZ, 0xc0, !PT ;  /* 0x0000ffff04047812 */ /* 0x000fe200078ec0ff */
[----:B------:R-:W-:Y:S01]  /*5dc0*/  @!P1 FADD.FTZ R157, -R157, -RZ ;  /* 0x800000ff9d9d9221 */ /* 0x000fe20000010100 */
[----:B------:R-:W-:Y:S01]  /*5dd0*/  LOP3.LUT R5, R5, 0xff, RZ, 0xc0, !PT ;  /* 0x000000ff05057812 */ /* 0x000fe200078ec0ff */
[----:B------:R-:W-:Y:S01]  /*5de0*/  MUFU.EX2 R151, R28 ;  /* 0x0000001c00977308 */ /* 0x000fe20000000800 */
[----:B------:R-:W-:Y:S01]  /*5df0*/  ISETP.LE.U32.AND P6, PT, R4, UR11, PT ;  /* 0x0000000b04007c0c */ /* 0x000fe2000bfc3070 */
[----:B------:R-:W-:Y:S01]  /*5e00*/  @!P5 FADD.FTZ R156, -R156, -RZ ;  /* 0x800000ff9c9cd221 */ /* 0x000fe20000010100 */
[----:B------:R-:W-:Y:S02]  /*5e10*/  LOP3.LUT R4, R246, 0xff, RZ, 0xc0, !PT ;  /* 0x000000fff6047812 */ /* 0x000fe400078ec0ff */
[----:B------:R-:W-:Y:S01]  /*5e20*/  ISETP.LE.U32.AND P0, PT, R5, UR11, PT ;  /* 0x0000000b05007c0c */ /* 0x000fe2000bf03070 */
[----:B------:R-:W4:Y:S01]  /*5e30*/  LDL.LU R246, [R1] ;  /* 0x0000000001f67983 */ /* 0x000f220000300800 */
[----:B------:R-:W-:Y:S01]  /*5e40*/  SHF.R.U32.HI R5, RZ, 0x8, R245 ;  /* 0x00000008ff057819 */ /* 0x000fe200000116f5 */
[----:B------:R-:W-:Y:S01]  /*5e50*/  @!P4 FADD.FTZ R155, -R155, -RZ ;  /* 0x800000ff9b9bc221 */ /* 0x000fe20000010100 */
[----:B------:R-:W-:Y:S01]  /*5e60*/  ISETP.LE.U32.AND P1, PT, R4, UR11, PT ;  /* 0x0000000b04007c0c */ /* 0x000fe2000bf23070 */
[----:B------:R-:W3:Y:S01]  /*5e70*/  MUFU.EX2 R150, R132 ;  /* 0x0000008400967308 */ /* 0x000ee20000000800 */
[----:B------:R-:W-:Y:S02]  /*5e80*/  LOP3.LUT R4, R5, 0xffff, RZ, 0xc0, !PT ;  /* 0x0000ffff05047812 */ /* 0x000fe400078ec0ff */
[----:B------:R-:W-:Y:S01]  /*5e90*/  SHF.R.U32.HI R5, RZ, 0x8, R241 ;  /* 0x00000008ff057819 */ /* 0x000fe200000116f1 */
[----:B------:R-:W-:Y:S01]  /*5ea0*/  @!P6 FADD.FTZ R154, -R154, -RZ ;  /* 0x800000ff9a9ae221 */ /* 0x000fe20000010100 */
[----:B------:R-:W-:Y:S02]  /*5eb0*/  ISETP.LE.U32.AND P4, PT, R4, UR11, PT ;  /* 0x0000000b04007c0c */ /* 0x000fe4000bf83070 */
[----:B------:R-:W-:Y:S01]  /*5ec0*/  F2FP.RELU.BF16.PACK_AB R4, R165, R166 ;  /* 0x000000a6a504723e */ /* 0x000fe200000018ff */
[----:B------:R-:W-:Y:S01]  /*5ed0*/  @!P0 FADD.FTZ R153, -R153, -RZ ;  /* 0x800000ff99998221 */ /* 0x000fe20000010100 */
[----:B------:R-:W-:Y:S01]  /*5ee0*/  F2FP.RELU.BF16.PACK_AB R7, R167, R164 ;  /* 0x000000a4a707723e */ /* 0x000fe200000018ff */
[----:B------:R-:W3:Y:S01]  /*5ef0*/  MUFU.EX2 R147, R30 ;  /* 0x0000001e00937308 */ /* 0x000ee20000000800 */
[----:B------:R-:W-:Y:S01]  /*5f00*/  LOP3.LUT R5, R5, 0xffff, RZ, 0xc0, !PT ;  /* 0x0000ffff05057812 */ /* 0x000fe200078ec0ff */
[----:B------:R3:W-:Y:S01]  /*5f10*/  STS [R251+0x13000], R4 ;  /* 0x01300004fb007388 */ /* 0x0007e20000000800 */
[----:B------:R-:W-:Y:S01]  /*5f20*/  LOP3.LUT R6, R242, 0xff, RZ, 0xc0, !PT ;  /* 0x000000fff2067812 */ /* 0x000fe200078ec0ff */
[----:B------:R-:W-:Y:S01]  /*5f30*/  @!P1 FADD.FTZ R146, -R146, -RZ ;  /* 0x800000ff92929221 */ /* 0x000fe20000010100 */
[----:B-1----:R-:W-:Y:S01]  /*5f40*/  F2FP.RELU.BF16.PACK_AB R0, R235, R236 ;  /* 0x000000eceb00723e */ /* 0x002fe200000018ff */
[----:B------:R1:W-:Y:S01]  /*5f50*/  STS [R251+0x13400], R7 ;  /* 0x01340007fb007388 */ /* 0x0003e20000000800 */
[----:B------:R-:W-:Y:S01]  /*5f60*/  ISETP.LE.U32.AND P3, PT, R6, UR11, PT ;  /* 0x0000000b06007c0c */ /* 0x000fe2000bf63070 */
[----:B------:R-:W-:Y:S01]  /*5f70*/  @!P4 FADD.FTZ R148, -R148, -RZ ;  /* 0x800000ff9494c221 */ /* 0x000fe20000010100 */
[----:B------:R-:W-:Y:S02]  /*5f80*/  ISETP.LE.U32.AND P4, PT, R5, UR11, PT ;  /* 0x0000000b05007c0c */ /* 0x000fe4000bf83070 */
[----:B------:R-:W-:Y:S02]  /*5f90*/  F2FP.RELU.BF16.PACK_AB R5, R162, R163 ;  /* 0x000000a3a205723e */ /* 0x000fe400000018ff */
[----:B------:R-:W-:Y:S02]  /*5fa0*/  F2FP.RELU.BF16.PACK_AB R6, R232, R233 ;  /* 0x000000e9e806723e */ /* 0x000fe400000018ff */
[----:B------:R-:W-:Y:S01]  /*5fb0*/  SHF.R.U32.HI R9, RZ, 0x18, R9 ;  /* 0x00000018ff097819 */ /* 0x000fe20000011609 */
[----:B------:R1:W-:Y:S01]  /*5fc0*/  STS [R250+0x13000], R5 ;  /* 0x01300005fa007388 */ /* 0x0003e20000000800 */
[----:B------:R-:W-:Y:S02]  /*5fd0*/  ISETP.LE.U32.AND P5, PT, R143, UR11, PT ;  /* 0x0000000b8f007c0c */ /* 0x000fe4000bfa3070 */
[----:B------:R-:W-:Y:S02]  /*5fe0*/  ISETP.LE.U32.AND P0, PT, R9, UR11, PT ;  /* 0x0000000b09007c0c */ /* 0x000fe4000bf03070 */
[----:B------:R-:W-:Y:S01]  /*5ff0*/  ISETP.LE.U32.AND P6, PT, R243, UR11, PT ;  /* 0x0000000bf3007c0c */ /* 0x000fe2000bfc3070 */
[----:B---3--:R-:W-:Y:S01]  /*6000*/  @!P4 FADD.FTZ R150, -R150, -RZ ;  /* 0x800000ff9696c221 */ /* 0x008fe20000010100 */
[----:B------:R-:W-:Y:S01]  /*6010*/  FSETP.GE.FTZ.AND P1, PT, R165, RZ, PT ;  /* 0x000000ffa500720b */ /* 0x000fe20003f36000 */
[----:B------:R-:W-:Y:S01]  /*6020*/  @!P3 FADD.FTZ R147, -R147, -RZ ;  /* 0x800000ff9393b221 */ /* 0x000fe20000010100 */
[----:B------:R-:W-:Y:S02]  /*6030*/  FSETP.GE.FTZ.AND P2, PT, R166, RZ, PT ;  /* 0x000000ffa600720b */ /* 0x000fe40003f56000 */
[----:B------:R-:W-:Y:S02]  /*6040*/  F2FP.RELU.BF16.PACK_AB R4, R160, R161 ;  /* 0x000000a1a004723e */ /* 0x000fe400000018ff */
[----:B------:R-:W-:Y:S01]  /*6050*/  FSETP.GE.FTZ.AND P4, PT, R162, RZ, PT ;  /* 0x000000ffa200720b */ /* 0x000fe20003f96000 */
[----:B------:R-:W-:Y:S01]  /*6060*/  @!P5 FADD.FTZ R151, -R151, -RZ ;  /* 0x800000ff9797d221 */ /* 0x000fe20000010100 */
[----:B-1----:R-:W-:Y:S01]  /*6070*/  F2FP.RELU.BF16.PACK_AB R7, R168, R169 ;  /* 0x000000a9a807723e */ /* 0x002fe200000018ff */
[----:B------:R1:W-:Y:S01]  /*6080*/  STS [R250+0x13400], R4 ;  /* 0x01340004fa007388 */ /* 0x0003e20000000800 */
[----:B------:R-:W-:Y:S01]  /*6090*/  @!P0 FADD.FTZ R152, -R152, -RZ ;  /* 0x800000ff98988221 */ /* 0x000fe20000010100 */
[----:B------:R-:W-:Y:S01]  /*60a0*/  FSETP.GE.FTZ.AND P5, PT, R163, RZ, PT ;  /* 0x000000ffa300720b */ /* 0x000fe20003fb6000 */
[----:B------:R-:W-:Y:S01]  /*60b0*/  @!P6 FADD.FTZ R144, -R144, -RZ ;  /* 0x800000ff9090e221 */ /* 0x000fe20000010100 */
[----:B------:R3:W-:Y:S01]  /*60c0*/  STS [R251+0x14000], R6 ;  /* 0x01400006fb007388 */ /* 0x0007e20000000800 */
[----:B------:R-:W-:Y:S03]  /*60d0*/  FSETP.GE.FTZ.AND P3, PT, R159, RZ, PT ;  /* 0x000000ff9f00720b */ /* 0x000fe60003f76000 */
[----:B------:R3:W-:Y:S01]  /*60e0*/  STS [R251+0x14400], R0 ;  /* 0x01440000fb007388 */ /* 0x0007e20000000800 */
[----:B------:R-:W-:Y:S03]  /*60f0*/  F2FP.RELU.BF16.PACK_AB R5, R158, R159 ;  /* 0x0000009f9e05723e */ /* 0x000fe600000018ff */
[----:B------:R3:W-:Y:S01]  /*6100*/  STS [R250+0x14000], R7 ;  /* 0x01400007fa007388 */ /* 0x0007e20000000800 */
[----:B-1----:R-:W-:Y:S02]  /*6110*/  F2FP.RELU.BF16.PACK_AB R4, R156, R157 ;  /* 0x0000009d9c04723e */ /* 0x002fe400000018ff */
[----:B---3--:R-:W-:Y:S02]  /*6120*/  F2FP.RELU.BF16.PACK_AB R6, R171, R234 ;  /* 0x000000eaab06723e */ /* 0x008fe400000018ff */
[----:B------:R-:W-:Y:S03]  /*6130*/  F2FP.RELU.BF16.PACK_AB R0, R148, R149 ;  /* 0x000000959400723e */ /* 0x000fe600000018ff */
[----:B------:R1:W-:Y:S01]  /*6140*/  STS [R250+0x14400], R6 ;  /* 0x01440006fa007388 */ /* 0x0003e20000000800 */
[----:B------:R-:W-:Y:S03]  /*6150*/  F2FP.RELU.BF16.PACK_AB R7, R154, R155 ;  /* 0x0000009b9a07723e */ /* 0x000fe600000018ff */
[----:B------:R3:W-:Y:S04]  /*6160*/  STS [R249+0x13000], R5 ;  /* 0x01300005f9007388 */ /* 0x0007e80000000800 */
[----:B------:R3:W-:Y:S04]  /*6170*/  STS [R249+0x13400], R4 ;  /* 0x01340004f9007388 */ /* 0x0007e80000000800 */
[----:B------:R3:W-:Y:S01]  /*6180*/  STS [R248+0x13000], R0 ;  /* 0x01300000f8007388 */ /* 0x0007e20000000800 */
[----:B--2---:R-:W-:Y:S02]  /*6190*/  LEA R142, P0, R170, R140, 0x2 ;  /* 0x0000008caa8e7211 */ /* 0x004fe400078010ff */
[----:B-1----:R-:W-:Y:S02]  /*61a0*/  F2FP.RELU.BF16.PACK_AB R6, R152, R153 ;  /* 0x000000999806723e */ /* 0x002fe400000018ff */
[----:B------:R-:W-:Y:S02]  /*61b0*/  LEA.HI.X.SX32 R143, R170, R141, 0x2, P0 ;  /* 0x0000008daa8f7211 */ /* 0x000fe400000f16ff */
[----:B---3--:R-:W-:Y:S02]  /*61c0*/  F2FP.RELU.BF16.PACK_AB R5, R145, R146 ;  /* 0x000000929105723e */ /* 0x008fe400000018ff */
[----:B------:R-:W-:Y:S01]  /*61d0*/  FSETP.GE.FTZ.AND P0, PT, R164, RZ, PT ;  /* 0x000000ffa400720b */ /* 0x000fe20003f16000 */
[----:B------:R-:W2:Y:S01]  /*61e0*/  LDG.E R141, [R142.64] ;  /* 0x000000088e8d7981 */ /* 0x000ea2000c1e1900 */
[----:B------:R-:W-:Y:S03]  /*61f0*/  F2FP.RELU.BF16.PACK_AB R4, R150, R151 ;  /* 0x000000979604723e */ /* 0x000fe600000018ff */
        /* <DEDUP_REMOVED lines=8> */
[----:B------:R-:W2:Y:S04]  /*6280*/  LDG.E R140, [R142.64+0x20] ;  /* 0x000020088e8c7981 */ /* 0x000ea8000c1e1900 */
[----:B------:R-:W3:Y:S08]  /*6290*/  LDSM.16.M88.4 R132, [R224+0x6000] ;  /* 0x00600000e084783b */ /* 0x000ef00000000200 */
[----:B------:R-:W3:Y:S01]  /*62a0*/  LDSM.16.M88.4 R136, [R224+0x6800] ;  /* 0x00680000e088783b */ /* 0x000ee20000000200 */
        /* <DEDUP_REMOVED lines=50> */
[----:B--2---:R-:W-:Y:S02]  /*65d0*/  FADD.FTZ R0, -R140, R6 ;  /* 0x000000068c007221 */ /* 0x004fe40000010100 */
[C---:B------:R-:W-:Y:S02]  /*65e0*/  FADD.FTZ R136, -R141.reuse, R4 ;  /* 0x000000048d887221 */ /* 0x040fe40000010100 */
[----:B------:R-:W-:Y:S01]  /*65f0*/  FADD.FTZ R4, -R141, R5 ;  /* 0x000000058d047221 */ /* 0x000fe20000010100 */
[----:B------:R-:W-:Y:S01]  /*6600*/  FSEL R0, R0, R140, P0 ;  /* 0x0000008c00007208 */ /* 0x000fe20000000000 */
[----:B------:R-:W-:Y:S01]  /*6610*/  FADD.FTZ R7, -R140, R7 ;  /* 0x000000078c077221 */ /* 0x000fe20000010100 */
[-C--:B------:R-:W-:Y:S02]  /*6620*/  FSEL R5, R136, R141.reuse, P2 ;  /* 0x0000008d88057208 */ /* 0x080fe40001000000 */
[----:B------:R-:W-:Y:S01]  /*6630*/  FSEL R4, R4, R141, P1 ;  /* 0x0000008d04047208 */ /* 0x000fe20000800000 */
[----:B------:R-:W-:Y:S01]  /*6640*/  FMUL.FTZ R164, R164, R0 ;  /* 0x00000000a4a47220 */ /* 0x000fe20000410000 */
[----:B------:R-:W1:Y:S01]  /*6650*/  LDSM.16.M88.4 R136, [R224+0x8800] ;  /* 0x00880000e088783b */ /* 0x000e620000000200 */
[----:B------:R-:W-:Y:S01]  /*6660*/  FMUL.FTZ R166, R166, R5 ;  /* 0x00000005a6a67220 */ /* 0x000fe20000410000 */
[----:B------:R-:W-:Y:S01]  /*6670*/  FSETP.GE.FTZ.AND P0, PT, R148, RZ, PT ;  /* 0x000000ff9400720b */ /* 0x000fe20003f16000 */
[----:B------:R-:W-:Y:S01]  /*6680*/  FMUL.FTZ R165, R165, R4 ;  /* 0x00000004a5a57220 */ /* 0x000fe20000410000 */
[----:B------:R-:W-:Y:S02]  /*6690*/  FSETP.GE.FTZ.AND P1, PT, R149, RZ, PT ;  /* 0x000000ff9500720b */ /* 0x000fe40003f36000 */
[----:B------:R-:W-:Y:S02]  /*66a0*/  FSETP.GE.FTZ.AND P2, PT, R158, RZ, PT ;  /* 0x000000ff9e00720b */ /* 0x000fe40003f56000 */
[----:B------:R4:W2:Y:S04]  /*66b0*/  LDG.E R4, [R142.64+0x80] ;  /* 0x000080088e047981 */ /* 0x0008a8000c1e1900 */
[----:B------:R4:W3:Y:S02]  /*66c0*/  LDG.E R0, [R142.64+0xa0] ;  /* 0x0000a0088e007981 */ /* 0x0008e4000c1e1900 */
[----:B----4-:R-:W-:Y:S02]  /*66d0*/  IMAD.MOV.U32 R142, RZ, RZ, R246 ;  /* 0x000000ffff8e7224 */ /* 0x010fe400078e00f6 */
        /* <DEDUP_REMOVED lines=59> */
[C---:B------:R-:W-:Y:S01]  /*6a90*/  FADD.FTZ R24, -R4.reuse, R24 ;  /* 0x0000001804187221 */ /* 0x040fe20000010100 */
        /* <DEDUP_REMOVED lines=29> */
[C---:B------:R-:W-:Y:S01]  /*6c70*/  FADD.FTZ R5, -R0.reuse, R27 ;  /* 0x0000001b00057221 */ /* 0x040fe20000010100 */
        /* <DEDUP_REMOVED lines=25> */
[----:B------:R-:W2:Y:S01]  /*6e10*/  LDL.LU R243, [R1+0x14] ;  /* 0x0000140001f37983 */ /* 0x000ea20000300800 */
[----:B-----5:R-:W-:Y:S01]  /*6e20*/  ISETP.GE.AND P3, PT, R238, c[0x0][0x220], PT ;  /* 0x00008800ee007a0c */ /* 0x020fe20003f66270 */
[----:B------:R-:W-:Y:S01]  /*6e30*/  ULOP3.LUT UR11, UR5, 0x1, URZ, 0xc0, !UPT ;  /* 0x00000001050b7892 */ /* 0x000fe2000f8ec03f */
[----:B------:R-:W-:Y:S01]  /*6e40*/  ISETP.GE.AND P2, PT, R240, c[0x0][0x220], PT ;  /* 0x00008800f0007a0c */ /* 0x000fe20003f46270 */
[----:B------:R-:W3:Y:S01]  /*6e50*/  LDL.LU R245, [R1+0xc] ;  /* 0x00000c0001f57983 */ /* 0x000ee20000300800 */
[----:B------:R-:W-:Y:S01]  /*6e60*/  ISETP.GE.AND P1, PT, R244, c[0x0][0x220], PT ;  /* 0x00008800f4007a0c */ /* 0x000fe20003f26270 */
[----:B------:R-:W-:Y:S01]  /*6e70*/  IMAD.MOV.U32 R0, RZ, RZ, c[0x0][0x190] ;  /* 0x00006400ff007624 */ /* 0x000fe200078e00ff */
[----:B------:R-:W-:Y:S01]  /*6e80*/  UISETP.NE.U32.AND UP0, UPT, UR11, 0x1, UPT ;  /* 0x000000010b00788c */ /* 0x000fe2000bf05070 */
[----:B------:R-:W4:Y:S02]  /*6e90*/  LDL.LU R246, [R1+0x10] ;  /* 0x0000100001f67983 */ /* 0x000f240000300800 */
[----:B------:R-:W-:Y:S01]  /*6ea0*/  IMAD.U32 R0, R0, -0x40, RZ ;  /* 0xffffffc000007824 */ /* 0x000fe200078e00ff */
[----:B------:R-:W-:Y:S04]  /*6eb0*/  USEL UR11, UR39, 0x3000, !UP0 ;  /* 0x00003000270b7887 */ /* 0x000fe8000c000000 */
[----:B------:R-:W-:Y:S02]  /*6ec0*/  SHF.R.S32.HI R4, RZ, 0x1f, R0 ;  /* 0x0000001fff047819 */ /* 0x000fe40000011400 */
[----:B------:R-:W-:Y:S02]  /*6ed0*/  IADD3 R237, R237, UR11, RZ ;  /* 0x0000000beded7c10 */ /* 0x000fe4000fffe0ff */
[----:B------:R-:W-:Y:S03]  /*6ee0*/  IADD3 R220, R220, UR11, RZ ;  /* 0x0000000bdcdc7c10 */ /* 0x000fe6000fffe0ff */
[----:B------:R1:W-:Y:S04]  /*6ef0*/  @P3 STS [R237], RZ ;  /* 0x000000ffed003388 */ /* 0x0003e80000000800 */
[----:B------:R1:W-:Y:S04]  /*6f00*/  @P3 STS [R237+0x4], RZ ;  /* 0x000004ffed003388 */ /* 0x0003e80000000800 */
[----:B------:R1:W-:Y:S04]  /*6f10*/  @P3 STS [R237+0x8], RZ ;  /* 0x000008ffed003388 */ /* 0x0003e80000000800 */
[----:B------:R1:W-:Y:S01]  /*6f20*/  @P3 STS [R237+0xc], RZ ;  /* 0x00000cffed003388 */ /* 0x0003e20000000800 */
[C---:B----4-:R-:W-:Y:S02]  /*6f30*/  LEA R246, P4, R0.reuse, R246, 0x1 ;  /* 0x000000f600f67211 */ /* 0x050fe400078808ff */
[C---:B--2---:R-:W-:Y:S02]  /*6f40*/  @!P2 IADD3 R9, R243.reuse, UR11, RZ ;  /* 0x0000000bf309ac10 */ /* 0x044fe4000fffe0ff */
[----:B---3--:R-:W-:Y:S01]  /*6f50*/  LEA.HI.X R245, R0, R245, R4, 0x1, P4 ;  /* 0x000000f500f57211 */ /* 0x008fe200020f0c04 */
[----:B------:R1:W-:Y:S01]  /*6f60*/  STL [R1+0x10], R246 ;  /* 0x000010f601007387 */ /* 0x0003e20000100800 */
[C---:B------:R-:W-:Y:S01]  /*6f70*/  IADD3 R0, R243.reuse, UR11, RZ ;  /* 0x0000000bf3007c10 */ /* 0x040fe2000fffe0ff */
[--C-:B------:R-:W-:Y:S01]  /*6f80*/  @!P3 IMAD.MOV.U32 R4, RZ, RZ, R246.reuse ;  /* 0x000000ffff04b224 */ /* 0x100fe200078e00f6 */
[----:B------:R-:W-:Y:S01]  /*6f90*/  @!P1 IADD3 R8, R243, UR11, RZ ;  /* 0x0000000bf3089c10 */ /* 0x000fe2000fffe0ff */
[----:B------:R1:W-:Y:S01]  /*6fa0*/  STL [R1+0xc], R245 ;  /* 0x00000cf501007387 */ /* 0x0003e20000100800 */
[--C-:B------:R-:W-:Y:S02]  /*6fb0*/  @!P3 IMAD.MOV.U32 R5, RZ, RZ, R245.reuse ;  /* 0x000000ffff05b224 */ /* 0x100fe400078e00f5 */
[--C-:B------:R-:W-:Y:S01]  /*6fc0*/  @!P2 IMAD.MOV.U32 R6, RZ, RZ, R246.reuse ;  /* 0x000000ffff06a224 */ /* 0x100fe200078e00f6 */
[----:B------:R1:W-:Y:S01]  /*6fd0*/  STL [R1+0x14], R0 ;  /* 0x0000140001007387 */ /* 0x0003e20000100800 */
[--C-:B------:R-:W-:Y:S03]  /*6fe0*/  @!P2 IMAD.MOV.U32 R7, RZ, RZ, R245.reuse ;  /* 0x000000ffff07a224 */ /* 0x100fe600078e00f5 */
        /* <DEDUP_REMOVED lines=23> */
.L_x_527:
        /* <DEDUP_REMOVED lines=60> */
[----:B------:R-:W3:Y:S04]  /*7520*/  LDSM.16.MT88.4 R4, [R2+0x16000] ;  /* 0x016000000204783b */ /* 0x000ee80000004200 */
[----:B------:R-:W4:Y:S03]  /*7530*/  LDSM.16.MT88.4 R20, [R0+0x7800] ;  /* 0x007800000014783b */ /* 0x000f260000004200 */
[-C--:B------:R-:W-:Y:S08]  /*7540*/  HMMA.16816.F32.BF16 R36, R24, R28.reuse, R36 ;  /* 0x0000001c1824723c */ /* 0x080ff00000041824 */
        /* <DEDUP_REMOVED lines=14> */
[----:B------:R-:W-:Y:S04]  /*7630*/  LDSM.16.MT88.4 R8, [R2+0x14800] ;  /* 0x014800000208783b */ /* 0x000fe80000004200 */
[----:B------:R-:W1:Y:S03]  /*7640*/  LDSM.16.MT88.4 R24, [R0+0x6c00] ;  /* 0x006c00000018783b */ /* 0x000e660000004200 */
[-C--:B--2---:R-:W-:Y:S01]  /*7650*/  HMMA.16816.F32.BF16 R36, R12, R16.reuse, R36 ;  /* 0x000000100c24723c */ /* 0x084fe20000041824 */
[----:B------:R-:W-:Y:S07]  /*7660*/  BAR.SYNC.DEFER_BLOCKING 0x0 ;  /* 0x0000000000007b1d */ /* 0x000fee0000010000 */
[C---:B---3--:R-:W-:Y:S08]  /*7670*/  HMMA.16816.F32.BF16 R40, R4.reuse, R16, R40 ;  /* 0x000000100428723c */ /* 0x048ff00000041828 */
        /* <DEDUP_REMOVED lines=23> */
[----:B------:R-:W2:Y:S01]  /*77f0*/  LDL.LU R148, [R1+0x4] ;  /* 0x0000040001947983 */ /* 0x000ea20000300800 */
[----:B-----5:R-:W-:Y:S01]  /*7800*/  ISETP.GE.AND P3, PT, R238, c[0x0][0x220], PT ;  /* 0x00008800ee007a0c */ /* 0x020fe20003f66270 */
[----:B------:R-:W-:Y:S01]  /*7810*/  IMAD.SHL.U32 R4, R144, 0x2, RZ ;  /* 0x0000000290047824 */ /* 0x000fe200078e00ff */
[----:B------:R-:W-:Y:S01]  /*7820*/  ISETP.GE.AND P2, PT, R240, c[0x0][0x220], PT ;  /* 0x00008800f0007a0c */ /* 0x000fe20003f46270 */
[----:B------:R-:W3:Y:S01]  /*7830*/  LDL.LU R145, [R1+0x8] ;  /* 0x0000080001917983 */ /* 0x000ee20000300800 */
[----:B------:R-:W-:Y:S01]  /*7840*/  IMAD.MOV.U32 R5, RZ, RZ, c[0x0][0x370] ;  /* 0x0000dc00ff057624 */ /* 0x000fe200078e00ff */
[----:B------:R-:W-:Y:S03]  /*7850*/  ISETP.GE.AND P1, PT, R244, c[0x0][0x220], PT ;  /* 0x00008800f4007a0c */ /* 0x000fe60003f26270 */
[----:B------:R-:W-:Y:S05]  /*7860*/  IMAD.U32 R5, R5, -0x40, RZ ;  /* 0xffffffc005057824 */ /* 0x000fea00078e00ff */
[----:B------:R1:W-:Y:S01]  /*7870*/  @P3 STS [R4+0x6000], RZ ;  /* 0x006000ff04003388 */ /* 0x0003e20000000800 */
[----:B------:R-:W-:Y:S03]  /*7880*/  SHF.R.S32.HI R6, RZ, 0x1f, R5 ;  /* 0x0000001fff067819 */ /* 0x000fe60000011405 */
[----:B------:R1:W-:Y:S04]  /*7890*/  @P3 STS [R4+0x6004], RZ ;  /* 0x006004ff04003388 */ /* 0x0003e80000000800 */
[----:B------:R1:W-:Y:S01]  /*78a0*/  @P3 STS.64 [R4+0x6008], RZ ;  /* 0x006008ff04003388 */ /* 0x0003e20000000a00 */
[C---:B---3--:R-:W-:Y:S04]  /*78b0*/  LEA R145, P4, R5.reuse, R145, 0x1 ;  /* 0x0000009105917211 */ /* 0x048fe800078808ff */
[----:B--2---:R-:W-:Y:S01]  /*78c0*/  LEA.HI.X R148, R5, R148, R6, 0x1, P4 ;  /* 0x0000009405947211 */ /* 0x004fe200020f0c06 */
[----:B------:R1:W-:Y:S01]  /*78d0*/  STL [R1+0x8], R145 ;  /* 0x0000089101007387 */ /* 0x0003e20000100800 */
[----:B------:R-:W-:Y:S01]  /*78e0*/  @!P3 MOV R10, R145 ;  /* 0x00000091000ab202 */ /* 0x000fe20000000f00 */
[--C-:B------:R-:W-:Y:S01]  /*78f0*/  @!P2 IMAD.MOV.U32 R8, RZ, RZ, R145.reuse ;  /* 0x000000ffff08a224 */ /* 0x100fe200078e0091 */
[-C--:B------:R-:W-:Y:S01]  /*7900*/  @!P2 MOV R9, R148.reuse ;  /* 0x000000940009a202 */ /* 0x080fe20000000f00 */
[----:B------:R1:W-:Y:S01]  /*7910*/  STL [R1+0x4], R148 ;  /* 0x0000049401007387 */ /* 0x0003e20000100800 */
        /* <DEDUP_REMOVED lines=18> */
.L_x_528:
[----:B------:R-:W-:Y:S01]  /*7a40*/  LDSM.16.M88.4 R24, [R225] ;  /* 0x00000000e118783b */ /* 0x000fe20000000200 */
[----:B-1----:R-:W-:Y:S01]  /*7a50*/  IMAD.MOV.U32 R148, RZ, RZ, 0x4 ;  /* 0x00000004ff947424 */ /* 0x002fe200078e00ff */
[----:B------:R-:W-:Y:S01]  /*7a60*/  ULOP3.LUT UR11, UR5, 0x1, URZ, 0xc0, !UPT ;  /* 0x00000001050b7892 */ /* 0x000fe2000f8ec03f */
[----:B------:R-:W-:Y:S01]  /*7a70*/  IMAD.MOV.U32 R147, RZ, RZ, c[0x0][0x22c] ;  /* 0x00008b00ff937624 */ /* 0x000fe200078e00ff */
[----:B------:R-:W1:Y:S01]  /*7a80*/  LDSM.16.MT88.4 R8, [R0+0x9000] ;  /* 0x009000000008783b */ /* 0x000e620000004200 */
        /* <DEDUP_REMOVED lines=8> */
[----:B------:R4:W4:Y:S04]  /*7b10*/  LDL R140, [R1+0x28] ;  /* 0x00002800018c7983 */ /* 0x0009280000100800 */
[----:B------:R-:W-:Y:S04]  /*7b20*/  LDSM.16.M88.4 R32, [R226] ;  /* 0x00000000e220783b */ /* 0x000fe80000000200 */
[----:B------:R2:W4:Y:S04]  /*7b30*/  LDL R141, [R1+0x2c] ;  /* 0x00002c00018d7983 */ /* 0x0005280000100800 */
[----:B------:R-:W3:Y:S04]  /*7b40*/  LDSM.16.MT88.4 R132, [R0+0x9400] ;  /* 0x009400000084783b */ /* 0x000ee80000004200 */
[----:B------:R2:W4:Y:S04]  /*7b50*/  LDL R145, [R1+0x24] ;  /* 0x0000240001917983 */ /* 0x0005280000100800 */
[----:B------:R-:W3:Y:S04]  /*7b60*/  LDSM.16.MT88.4 R136, [R0+0xb400] ;  /* 0x00b400000088783b */ /* 0x000ee80000004200 */
[----:B------:R3:W4:Y:S01]  /*7b70*/  LDL R146, [R1+0x20] ;  /* 0x0000200001927983 */ /* 0x0007220000100800 */
        /* <DEDUP_REMOVED lines=67> */
[C---:B-1----:R-:W-:Y:S05]  /*7fb0*/  HMMA.16816.F32.BF16 R4, R28.reuse, R136, R4 ;  /* 0x000000881c04723c */ /* 0x042fea0000041804 */
[C---:B---3--:R-:W-:Y:S02]  /*7fc0*/  LEA R0, P1, R147.reuse, R142, 0x2 ;  /* 0x0000008e93007211 */ /* 0x048fe400078210ff */
[----:B------:R-:W-:Y:S01]  /*7fd0*/  @P0 IADD3 R136, R170, -0x40, RZ ;  /* 0xffffffc0aa880810 */ /* 0x000fe20007ffe0ff */
[C---:B------:R-:W-:Y:S02]  /*7fe0*/  HMMA.16816.F32.BF16 R8, R28.reuse, R138, R8 ;  /* 0x0000008a1c08723c */ /* 0x040fe40000041808 */
[----:B------:R1:W-:Y:S02]  /*7ff0*/  STL [R1], R0 ;  /* 0x0000000001007387 */ /* 0x0003e40000100800 */
[----:B------:R-:W-:Y:S01]  /*8000*/  @P0 IMAD.WIDE R136, R136, R148, UR18 ;  /* 0x0000001288880e25 */ /* 0x000fe2000f8e0294 */
[----:B------:R-:W-:Y:S01]  /*8010*/  LEA.HI.X.SX32 R252, R147, R143, 0x2, P1 ;  /* 0x0000008f93fc7211 */ /* 0x000fe200008f16ff */
[----:B------:R-:W-:Y:S02]  /*8020*/  @UP4 UMOV UR18, UR12 ;  /* 0x0000000c00124c82 */ /* 0x000fe40008000000 */
[C---:B--2---:R-:W-:Y:S01]  /*8030*/  HMMA.16816.F32.BF16 R12, R28.reuse, R32, R12 ;  /* 0x000000201c0c723c */ /* 0x044fe2000004180c */
[----:B----4-:R-:W2:Y:S01]  /*8040*/  @P0 LDG.E R140, [R136.64] ;  /* 0x00000008888c0981 */ /* 0x010ea2000c1e1900 */
[----:B------:R-:W-:Y:S02]  /*8050*/  @UP4 UMOV UR19, UR11 ;  /* 0x0000000b00134c82 */ /* 0x000fe40008000000 */
[----:B------:R-:W-:Y:S01]  /*8060*/  IMAD.MOV.U32 R147, RZ, RZ, c[0x0][0x22c] ;  /* 0x00008b00ff937624 */ /* 0x000fe200078e00ff */
[----:B------:R-:W3:Y:S01]  /*8070*/  @P0 LDG.E R141, [R136.64+0x20] ;  /* 0x00002008888d0981 */ /* 0x000ee2000c1e1900 */
[----:B------:R-:W-:Y:S02]  /*8080*/  IMAD.MOV.U32 R148, RZ, RZ, c[0x0][0x22c] ;  /* 0x00008b00ff947624 */ /* 0x000fe400078e00ff */
[C---:B------:R-:W-:Y:S01]  /*8090*/  HMMA.16816.F32.BF16 R16, R28.reuse, R34, R16 ;  /* 0x000000221c10723c */ /* 0x040fe20000041810 */
[----:B------:R-:W4:Y:S03]  /*80a0*/  @P0 LDG.E R145, [R136.64+0xa0] ;  /* 0x0000a00888910981 */ /* 0x000f26000c1e1900 */
[----:B------:R-:W-:Y:S01]  /*80b0*/  IMAD.MOV.U32 R32, RZ, RZ, R0 ;  /* 0x000000ffff207224 */ /* 0x000fe200078e0000 */
[----:B------:R-:W4:Y:S01]  /*80c0*/  @P0 LDG.E R146, [R136.64+0x80] ;  /* 0x0000800888920981 */ /* 0x000f22000c1e1900 */
[----:B------:R-:W-:Y:S02]  /*80d0*/  IMAD.MOV.U32 R33, RZ, RZ, R252 ;  /* 0x000000ffff217224 */ /* 0x000fe400078e00fc */
[C---:B------:R-:W-:Y:S03]  /*80e0*/  HMMA.16816.F32.BF16 R20, R28.reuse, R132, R20 ;  /* 0x000000841c14723c */ /* 0x040fe60000041814 */
[----:B------:R-:W-:Y:S01]  /*80f0*/  RED.E.ADD.F32.FTZ.RN.STRONG.GPU [R32.64], R4 ;  /* 0x000000042000798e */ /* 0x000fe2000c10e788 */
[----:B------:R-:W-:Y:S02]  /*8100*/  IMAD R147, R147, c[0x0][0x1c0], RZ ;  /* 0x0000700093937a24 */ /* 0x000fe400078e02ff */
[----:B-1----:R-:W-:Y:S02]  /*8110*/  IMAD.MOV.U32 R0, RZ, RZ, c[0x0][0x22c] ;  /* 0x00008b00ff007624 */ /* 0x002fe400078e00ff */
[----:B------:R-:W-:Y:S04]  /*8120*/  HMMA.16816.F32.BF16 R24, R28, R134, R24 ;  /* 0x000000861c18723c */ /* 0x000fe80000041818 */
[----:B------:R-:W-:Y:S02]  /*8130*/  IMAD R147, R147, 0x18, RZ ;  /* 0x0000001893937824 */ /* 0x000fe400078e02ff */
[----:B------:R-:W-:Y:S02]  /*8140*/  IMAD R0, R0, c[0x0][0x1c0], RZ ;  /* 0x0000700000007a24 */ /* 0x000fe400078e02ff */
[----:B------:R-:W-:Y:S04]  /*8150*/  IMAD R148, R148, c[0x0][0x1c0], RZ ;  /* 0x0000700094947a24 */ /* 0x000fe800078e02ff */
[----:B------:R-:W-:Y:S02]  /*8160*/  IMAD R0, R0, 0x30, RZ ;  /* 0x0000003000007824 */ /* 0x000fe400078e02ff */
[----:B------:R-:W-:Y:S01]  /*8170*/  IMAD R148, R148, 0x38, RZ ;  /* 0x0000003894947824 */ /* 0x000fe200078e02ff */
[----:B--2---:R1:W-:Y:S04]  /*8180*/  @P0 STL [R1+0x28], R140 ;  /* 0x0000288c01000387 */ /* 0x0043e80000100800 */
[----:B---3--:R2:W-:Y:S04]  /*8190*/  @P0 STL [R1+0x2c], R141 ;  /* 0x00002c8d01000387 */ /* 0x0085e80000100800 */
[----:B------:R-:W3:Y:S04]  /*81a0*/  LDL R139, [R1+0x48] ;  /* 0x00004800018b7983 */ /* 0x000ee80000100800 */
[----:B------:R-:W3:Y:S04]  /*81b0*/  LDL R138, [R1+0x50] ;  /* 0x00005000018a7983 */ /* 0x000ee80000100800 */
[----:B----4-:R4:W-:Y:S04]  /*81c0*/  @P0 STL [R1+0x24], R145 ;  /* 0x0000249101000387 */ /* 0x0109e80000100800 */
[----:B------:R4:W-:Y:S01]  /*81d0*/  @P0 STL [R1+0x20], R146 ;  /* 0x0000209201000387 */ /* 0x0009e20000100800 */
[----:B-1----:R-:W-:Y:S04]  /*81e0*/  IMAD.MOV.U32 R140, RZ, RZ, c[0x0][0x22c] ;  /* 0x00008b00ff8c7624 */ /* 0x002fe800078e00ff */
[----:B------:R-:W-:Y:S02]  /*81f0*/  IMAD R140, R140, c[0x0][0x1c0], RZ ;  /* 0x000070008c8c7a24 */ /* 0x000fe400078e02ff */
[----:B--2---:R-:W-:Y:S02]  /*8200*/  IMAD.MOV.U32 R141, RZ, RZ, c[0x0][0x22c] ;  /* 0x00008b00ff8d7624 */ /* 0x004fe400078e00ff */
[----:B------:R-:W-:Y:S02]  /*8210*/  IMAD.SHL.U32 R140, R140, 0x8, RZ ;  /* 0x000000088c8c7824 */ /* 0x000fe400078e00ff */
[----:B------:R-:W-:Y:S03]  /*8220*/  IMAD R141, R141, c[0x0][0x1c0], RZ ;  /* 0x000070008d8d7a24 */ /* 0x000fe600078e02ff */
[CC--:B------:R-:W-:Y:S01]  /*8230*/  LEA R34, P1, R140.reuse, R32.reuse, 0x2 ;  /* 0x000000208c227211 */ /* 0x0c0fe200078210ff */
[----:B------:R-:W-:Y:S02]  /*8240*/  IMAD.SHL.U32 R141, R141, 0x10, RZ ;  /* 0x000000108d8d7824 */ /* 0x000fe400078e00ff */
[----:B----4-:R-:W-:Y:S01]  /*8250*/  IMAD.MOV.U32 R145, RZ, RZ, c[0x0][0x22c] ;  /* 0x00008b00ff917624 */ /* 0x010fe200078e00ff */
[-C--:B------:R-:W-:Y:S02]  /*8260*/  LEA.HI.X.SX32 R35, R140, R33.reuse, 0x2, P1 ;  /* 0x000000218c237211 */ /* 0x080fe400008f16ff */
[-C--:B------:R-:W-:Y:S01]  /*8270*/  LEA R136, P0, R141, R32.reuse, 0x2 ;  /* 0x000000208d887211 */ /* 0x080fe200078010ff */
[----:B------:R-:W-:Y:S01]  /*8280*/  IMAD.MOV.U32 R146, RZ, RZ, c[0x0][0x22c] ;  /* 0x00008b00ff927624 */ /* 0x000fe200078e00ff */
[-C--:B------:R-:W-:Y:S01]  /*8290*/  LEA R132, P1, R147, R32.reuse, 0x2 ;  /* 0x0000002093847211 */ /* 0x080fe200078210ff */
[----:B------:R1:W-:Y:S01]  /*82a0*/  RED.E.ADD.F32.FTZ.RN.STRONG.GPU [R34.64], R5 ;  /* 0x000000052200798e */ /* 0x0003e2000c10e788 */
[-C--:B------:R-:W-:Y:S01]  /*82b0*/  LEA.HI.X.SX32 R137, R141, R33.reuse, 0x2, P0 ;  /* 0x000000218d897211 */ /* 0x080fe200000f16ff */
[----:B------:R-:W-:Y:S01]  /*82c0*/  IMAD R146, R146, c[0x0][0x1c0], RZ ;  /* 0x0000700092927a24 */ /* 0x000fe200078e02ff */
[-C--:B------:R-:W-:Y:S01]  /*82d0*/  LEA.HI.X.SX32 R133, R147, R33.reuse, 0x2, P1 ;  /* 0x0000002193857211 */ /* 0x080fe200008f16ff */
[----:B------:R-:W-:Y:S01]  /*82e0*/  IMAD R145, R145, c[0x0][0x1c0], RZ ;  /* 0x0000700091917a24 */ /* 0x000fe200078e02ff */
[-C--:B------:R-:W-:Y:S01]  /*82f0*/  LEA R4, P1, R0, R32.reuse, 0x2 ;  /* 0x0000002000047211 */ /* 0x080fe200078210ff */
[----:B------:R2:W-:Y:S01]  /*8300*/  RED.E.ADD.F32.FTZ.RN.STRONG.GPU [R136.64], R6 ;  /* 0x000000068800798e */ /* 0x0005e2000c10e788 */
[----:B------:R-:W-:Y:S01]  /*8310*/  IMAD.SHL.U32 R146, R146, 0x20, RZ ;  /* 0x0000002092927824 */ /* 0x000fe200078e00ff */
[----:B------:R-:W-:Y:S01]  /*8320*/  IADD3 R134, R141, 0x40, RZ ;  /* 0x000000408d867810 */ /* 0x000fe20007ffe0ff */
[----:B------:R-:W-:Y:S01]  /*8330*/  IMAD R145, R145, 0x28, RZ ;  /* 0x0000002891917824 */ /* 0x000fe200078e02ff */
[----:B------:R4:W-:Y:S01]  /*8340*/  RED.E.ADD.F32.FTZ.RN.STRONG.GPU [R132.64], R7 ;  /* 0x000000078400798e */ /* 0x0009e2000c10e788 */
[----:B------:R-:W-:Y:S01]  /*8350*/  IMAD.MOV.U32 R147, RZ, RZ, c[0x0][0x22c] ;  /* 0x00008b00ff937624 */ /* 0x000fe200078e00ff */
[CC--:B------:R-:W-:Y:S02]  /*8360*/  LEA R30, P0, R146.reuse, R32.reuse, 0x2 ;  /* 0x00000020921e7211 */ /* 0x0c0fe400078010ff */
[-C--:B------:R-:W-:Y:S01]  /*8370*/  LEA R28, P2, R145, R32.reuse, 0x2 ;  /* 0x00000020911c7211 */ /* 0x080fe200078410ff */
[----:B------:R-:W-:Y:S01]  /*8380*/  IMAD R147, R147, c[0x0][0x1c0], RZ ;  /* 0x0000700093937a24 */ /* 0x000fe200078e02ff */
[-C--:B------:R-:W-:Y:S01]  /*8390*/  LEA.HI.X.SX32 R31, R146, R33.reuse, 0x2, P0 ;  /* 0x00000021921f7211 */ /* 0x080fe200000f16ff */
[----:B------:R-:W-:Y:S01]  /*83a0*/  IMAD.MOV.U32 R146, RZ, RZ, c[0x0][0x22c] ;  /* 0x00008b00ff927624 */ /* 0x000fe200078e00ff */
[-C--:B------:R-:W-:Y:S01]  /*83b0*/  LEA.HI.X.SX32 R29, R145, R33.reuse, 0x2, P2 ;  /* 0x00000021911d7211 */ /* 0x080fe200010f16ff */
[----:B------:R-:W-:Y:S02]  /*83c0*/  IMAD.MOV.U32 R145, RZ, RZ, c[0x0][0x22c] ;  /* 0x00008b00ff917624 */ /* 0x000fe400078e00ff */
[----:B------:R4:W-:Y:S01]  /*83d0*/  RED.E.ADD.F32.FTZ.RN.STRONG.GPU [R30.64], R8 ;  /* 0x000000081e00798e */ /* 0x0009e2000c10e788 */
[----:B------:R-:W-:Y:S02]  /*83e0*/  IMAD.SHL.U32 R147, R147, 0x10, RZ ;  /* 0x0000001093937824 */ /* 0x000fe400078e00ff */
[----:B------:R-:W-:Y:S01]  /*83f0*/  IMAD R145, R145, c[0x0][0x1c0], RZ ;  /* 0x0000700091917a24 */ /* 0x000fe200078e02ff */
[----:B------:R4:W-:Y:S01]  /*8400*/  RED.E.ADD.F32.FTZ.RN.STRONG.GPU [R28.64], R9 ;  /* 0x000000091c00798e */ /* 0x0009e2000c10e788 */
[----:B------:R-:W-:Y:S01]  /*8410*/  IMAD R146, R146, c[0x0][0x1c0], RZ ;  /* 0x0000700092927a24 */ /* 0x000fe200078e02ff */
[-C--:B-1----:R-:W-:Y:S01]  /*8420*/  LEA.HI.X.SX32 R5, R0, R33.reuse, 0x2, P1 ;  /* 0x0000002100057211 */ /* 0x082fe200008f16ff */
[----:B------:R-:W-:Y:S01]  /*8430*/  IMAD.SHL.U32 R145, R145, 0x10, RZ ;  /* 0x0000001091917824 */ /* 0x000fe200078e00ff */
[----:B------:R-:W3:Y:S01]  /*8440*/  LDL R0, [R1+0x4c] ;  /* 0x00004c0001007983 */ /* 0x000ee20000100800 */
[----:B------:R-:W-:Y:S01]  /*8450*/  IADD3 R143, R147, 0x20, RZ ;  /* 0x00000020938f7810 */ /* 0x000fe20007ffe0ff */
[----:B------:R-:W-:Y:S02]  /*8460*/  IMAD.SHL.U32 R146, R146, 0x8, RZ ;  /* 0x0000000892927824 */ /* 0x000fe400078e00ff */
[----:B------:R1:W-:Y:S01]  /*8470*/  RED.E.ADD.F32.FTZ.RN.STRONG.GPU [R4.64], R10 ;  /* 0x0000000a0400798e */ /* 0x0003e2000c10e788 */
[-C--:B--2---:R-:W-:Y:S01]  /*8480*/  LEA R6, P0, R148, R32.reuse, 0x2 ;  /* 0x0000002094067211 */ /* 0x084fe200078010ff */
[----:B------:R-:W-:Y:S01]  /*8490*/  IMAD.IADD R143, R146, 0x1, R143 ;  /* 0x00000001928f7824 */ /* 0x000fe200078e028f */
[----:B------:R-:W-:Y:S01]  /*84a0*/  IADD3 R142, R145, 0x20, RZ ;  /* 0x00000020918e7810 */ /* 0x000fe20007ffe0ff */
[----:B----4-:R-:W2:Y:S01]  /*84b0*/  LDL R132, [R1+0x44] ;  /* 0x0000440001847983 */ /* 0x010ea20000100800 */
[-C--:B------:R-:W-:Y:S01]  /*84c0*/  LEA.HI.X.SX32 R7, R148, R33.reuse, 0x2, P0 ;  /* 0x0000002194077211 */ /* 0x080fe200000f16ff */
[C---:B------:R-:W-:Y:S01]  /*84d0*/  IMAD.IADD R143, R146.reuse, 0x1, R143 ;  /* 0x00000001928f7824 */ /* 0x040fe200078e028f */
[----:B------:R-:W-:Y:S02]  /*84e0*/  IADD3 R145, R147, 0x20, RZ ;  /* 0x0000002093917810 */ /* 0x000fe40007ffe0ff */
[C---:B------:R-:W-:Y:S01]  /*84f0*/  IADD3 R133, R141.reuse, 0x40, RZ ;  /* 0x000000408d857810 */ /* 0x040fe20007ffe0ff */
[----:B------:R4:W-:Y:S02]  /*8500*/  RED.E.ADD.F32.FTZ.RN.STRONG.GPU [R6.64], R11 ;  /* 0x0000000b0600798e */ /* 0x0009e4000c10e788 */
[----:B------:R-:W-:Y:S02]  /*8510*/  IMAD.IADD R145, R146, 0x1, R145 ;  /* 0x0000000192917824 */ /* 0x000fe400078e0291 */
[----:B------:R4:W-:Y:S01]  /*8520*/  RED.E.ADD.F32.FTZ.RN.STRONG.GPU [R32.64+0x80], R12 ;  /* 0x0000800c2000798e */ /* 0x0009e2000c10e788 */
[C---:B------:R-:W-:Y:S01]  /*8530*/  IADD3 R31, R141.reuse, 0x40, RZ ;  /* 0x000000408d1f7810 */ /* 0x040fe20007ffe0ff */
[C---:B------:R-:W-:Y:S01]  /*8540*/  IMAD.IADD R133, R140.reuse, 0x1, R133 ;  /* 0x000000018c857824 */ /* 0x040fe200078e0285 */
[----:B------:R-:W-:Y:S01]  /*8550*/  IADD3 R30, R141, 0x40, RZ ;  /* 0x000000408d1e7810 */ /* 0x000fe20007ffe0ff */
[----:B------:R4:W-:Y:S01]  /*8560*/  RED.E.ADD.F32.FTZ.RN.STRONG.GPU [R34.64+0x80], R13 ;  /* 0x0000800d2200798e */ /* 0x0009e2000c10e788 */
[CC--:B------:R-:W-:Y:S01]  /*8570*/  LEA R28, P1, R145.reuse, R32.reuse, 0x2 ;  /* 0x00000020911c7211 */ /* 0x0c0fe200078210ff */
[C---:B------:R-:W-:Y:S02]  /*8580*/  IMAD.IADD R31, R140.reuse, 0x1, R31 ;  /* 0x000000018c1f7824 */ /* 0x040fe400078e021f */
[C---:B------:R-:W-:Y:S01]  /*8590*/  IMAD.IADD R30, R140.reuse, 0x1, R30 ;  /* 0x000000018c1e7824 */ /* 0x040fe200078e021e */
[-C--:B------:R-:W-:Y:S01]  /*85a0*/  LEA.HI.X.SX32 R29, R145, R33.reuse, 0x2, P1 ;  /* 0x00000021911d7211 */ /* 0x080fe200008f16ff */
[C---:B------:R-:W-:Y:S02]  /*85b0*/  IMAD.IADD R133, R140.reuse, 0x1, R133 ;  /* 0x000000018c857824 */ /* 0x040fe400078e0285 */
[----:B------:R-:W-:Y:S01]  /*85c0*/  IMAD.IADD R30, R140, 0x1, R30 ;  /* 0x000000018c1e7824 */ /* 0x000fe200078e021e */
[-C--:B-1----:R-:W-:Y:S01]  /*85d0*/  LEA R4, P0, R142, R32.reuse, 0x2 ;  /* 0x000000208e047211 */ /* 0x082fe200078010ff */
[----:B------:R-:W-:Y:S03]  /*85e0*/  IMAD.IADD R133, R140, 0x1, R133 ;  /* 0x000000018c857824 */ /* 0x000fe600078e0285 */
        /* <DEDUP_REMOVED lines=332> */
.L_x_530:
        /* <DEDUP_REMOVED lines=19> */
.L_x_531:
        /* <DEDUP_REMOVED lines=55> */
.L_x_533:
[----:B------:R-:W-:Y:S05]  /*9f50*/  BSYNC B0 ;  /* 0x0000000000007941 */ /* 0x000fea0003800000 */
.L_x_532:
        /* <DEDUP_REMOVED lines=20> */
.L_x_535:
[----:B------:R-:W-:Y:S05]  /*a0a0*/  BSYNC B0 ;  /* 0x0000000000007941 */ /* 0x000fea0003800000 */
.L_x_534:
        /* <DEDUP_REMOVED lines=29> */
.L_x_537:
[----:B------:R-:W-:Y:S05]  /*a280*/  BSYNC B0 ;  /* 0x0000000000007941 */ /* 0x000fea0003800000 */
.L_x_536:
        /* <DEDUP_REMOVED lines=18> */
.L_x_513:
        /* <DEDUP_REMOVED lines=20> */
.L_x_539:
        /* <DEDUP_REMOVED lines=18> */
.L_x_540:
        /* <DEDUP_REMOVED lines=11> */
[----:B------:R-:W-:-:S03]  /*a6c0*/  UIMAD UR5, UR4, UR11, UR5 ;  /* 0x0000000b040572a4 */ /* 0x000fc6000f8e0205 */
[----:B------:R-:W-:-:S03]  /*a6d0*/  ULDC.64 UR10, c[0x0][0x3b8] ;  /* 0x0000ee00000a7ab9 */ /* 0x000fc60000000a00 */
[----:B------:R-:W-:Y:S01]  /*a6e0*/  IMAD.U32 R3, RZ, RZ, UR5 ;  /* 0x00000005ff037e24 */ /* 0x000fe2000f8e00ff */
        /* <DEDUP_REMOVED lines=28> */
.L_x_542:
[----:B-1----:R-:W-:Y:S05]  /*a8b0*/  BSYNC B0 ;  /* 0x0000000000007941 */ /* 0x002fea0003800000 */
.L_x_541:
        /* <DEDUP_REMOVED lines=19> */
.L_x_544:
[----:B------:R-:W-:Y:S05]  /*a9f0*/  BSYNC B0 ;  /* 0x0000000000007941 */ /* 0x000fea0003800000 */
.L_x_543:
        /* <DEDUP_REMOVED lines=29> */
.L_x_546:
[----:B------:R-:W-:Y:S05]  /*abd0*/  BSYNC B0 ;  /* 0x0000000000007941 */ /* 0x000fea0003800000 */
.L_x_545:
        /* <DEDUP_REMOVED lines=16> */
.L_x_538:
[----:B------:R-:W-:Y:S05]  /*ace0*/  BSYNC B1 ;  /* 0x0000000000017941 */ /* 0x000fea0003800000 */
.L_x_508:
        /* <DEDUP_REMOVED lines=11> */
.L_x_547:
[----:B------:R-:W-:Y:S05]  /*ada0*/  EXIT ;  /* 0x000000000000794d */ /* 0x000fea0003800000 */
.L_x_549:
        /* <DEDUP_REMOVED lines=13> */
.L_x_1290:


//--------------------- .text._ZN5flash44flash_bwd_dq_dk_dv_loop_seqk_parallel_kernelI23Flash_bwd_kernel_traitsILi96ELi64ELi128ELi8ELi2ELi4ELi4ELb1ELb0EN7cutlass10bfloat16_tE19Flash_kernel_traitsILi96ELi64ELi128ELi8ES3_EELb0ELb0ELb0ELb1ELb0ELb0ELb1EEEvNS_16Flash_bwd_paramsE --------------------------
	.section	.text._ZN5flash44flash_bwd_dq_dk_dv_loop_seqk_parallel_kernelI23Flash_bwd_kernel_traitsILi96ELi64ELi128ELi8ELi2ELi4ELi4ELb1ELb0EN7cutlass10bfloat16_tE19Flash_kernel_traitsILi96ELi64ELi128ELi8ES3_EELb0ELb0ELb0ELb1ELb0ELb0ELb1EEEvNS_16Flash_bwd_paramsE,"ax",@progbits
	.sectioninfo	@"SHI_REGISTERS=255"
	.align	128
        .global         _ZN5flash44flash_bwd_dq_dk_dv_loop_seqk_parallel_kernelI23Flash_bwd_kernel_traitsILi96ELi64ELi128ELi8ELi2ELi4ELi4ELb1ELb0EN7cutlass10bfloat16_tE19Flash_kernel_traitsILi96ELi64ELi128ELi8ES3_EELb0ELb0ELb0ELb1ELb0ELb0ELb1EEEvNS_16Flash_bwd_paramsE
        .type           _ZN5flash44flash_bwd_dq_dk_dv_loop_seqk_parallel_kernelI23Flash_bwd_kernel_traitsILi96ELi64ELi128ELi8ELi2ELi4ELi4ELb1ELb0EN7cutlass10bfloat16_tE19Flash_kernel_traitsILi96ELi64ELi128ELi8ES3_EELb0ELb0ELb0ELb1ELb0ELb0ELb1EEEvNS_16Flash_bwd_paramsE,@function
        .size           _ZN5flash44flash_bwd_dq_dk_dv_loop_seqk_parallel_kernelI23Flash_bwd_kernel_traitsILi96ELi64ELi128ELi8ELi2ELi4ELi4ELb1ELb0EN7cutlass10bfloat16_tE19Flash_kernel_traitsILi96ELi64ELi128ELi8ES3_EELb0ELb0ELb0ELb1ELb0ELb0ELb1EEEvNS_16Flash_bwd_paramsE,(.L_x_1291 - _ZN5flash44flash_bwd_dq_dk_dv_loop_seqk_parallel_kernelI23Flash_bwd_kernel_traitsILi96ELi64ELi128ELi8ELi2ELi4ELi4ELb1ELb0EN7cutlass10bfloat16_tE19Flash_kernel_traitsILi96ELi64ELi128ELi8ES3_EELb0ELb0ELb0ELb1ELb0ELb0ELb1EEEvNS_16Flash_bwd_paramsE)
        .other          _ZN5flash44flash_bwd_dq_dk_dv_loop_seqk_parallel_kernelI23Flash_bwd_kernel_traitsILi96ELi64ELi128ELi8ELi2ELi4ELi4ELb1ELb0EN7cutlass10bfloat16_tE19Flash_kernel_traitsILi96ELi64ELi128ELi8ES3_EELb0ELb0ELb0ELb1ELb0ELb0ELb1EEEvNS_16Flash_bwd_paramsE,@"STO_CUDA_ENTRY STV_DEFAULT"
_ZN5flash44flash_bwd_dq_dk_dv_loop_seqk_parallel_kernelI23Flash_bwd_kernel_traitsILi96ELi64ELi128ELi8ELi2ELi4ELi4ELb1ELb0EN7cutlass10bfloat16_tE19Flash_kernel_traitsILi96ELi64ELi128ELi8ES3_EELb0ELb0ELb0ELb1ELb0ELb0ELb1EEEvNS_16Flash_bwd_paramsE:
.text._ZN5flash44flash_bwd_dq_dk_dv_loop_seqk_parallel_kernelI23Flash_bwd_kernel_traitsILi96ELi64ELi128ELi8ELi2ELi4ELi4ELb1ELb0EN7cutlass10bfloat16_tE19Flash_kernel_traitsILi96ELi64ELi128ELi8ES3_EELb0ELb0ELb0ELb1ELb0ELb0ELb1EEEvNS_16Flash_bwd_paramsE:
        /* <DEDUP_REMOVED lines=84> */
[----:B------:R-:W-:Y:S01]  /*0540*/  STL [R1], R24 ;  /* 0x0000001801007387 */ /* 0x000fe20000100800 */
        /* <DEDUP_REMOVED lines=147> */
.L_x_591:
        /* <DEDUP_REMOVED lines=53> */
.L_x_550:
        /* <DEDUP_REMOVED lines=58> */
.L_x_552:
        /* <DEDUP_REMOVED lines=18> */
.L_x_553:
        /* <DEDUP_REMOVED lines=71> */
.L_x_554:
[----:B------:R-:W-:Y:S02]  /*1b00*/  UMOV UR11, UR50 ;  /* 0x00000032000b7c82 */ /* 0x000fe40008000000 */
.L_x_555:
[----:B------:R-:W2:Y:S04]  /*1b10*/  LDL.64 R4, [R1] ;  /* 0x0000000001047983 */ /* 0x000ea80000100a00 */
[----:B------:R1:W3:Y:S01]  /*1b20*/  LDL.64 R20, [R1] ;  /* 0x0000000001147983 */ /* 0x0002e20000100a00 */
[----:B------:R-:W-:Y:S01]  /*1b30*/  UIADD3 UR8, UP5, UP4, UR8, UR41, UR47 ;  /* 0x0000002908087290 */ /* 0x000fe2000fcbe02f */
[----:B------:R-:W-:Y:S02]  /*1b40*/  BSSY B1, `(.L_x_551) ;  /* 0x00008aa000017945 */ /* 0x000fe40003800000 */
[----:B------:R-:W4:Y:S01]  /*1b50*/  S2R R8, SR_TID.X ;  /* 0x0000000000087919 */ /* 0x000f220000002100 */
[----:B------:R-:W-:-:S02]  /*1b60*/  UIADD3 UR21, UP1, UP0, UR20, UR8, UR21 ;  /* 0x0000000814157290 */ /* 0x000fc4000f83e015 */
[----:B------:R-:W-:Y:S02]  /*1b70*/  UIADD3.X UR4, UR10, UR48, UR53, UP5, UP4 ;  /* 0x000000300a047290 */ /* 0x000fe4000afe8435 */
[----:B------:R-:W-:Y:S02]  /*1b80*/  ULDC.64 UR8, c[0x0][0x1a8] ;  /* 0x00006a0000087ab9 */ /* 0x000fe40000000a00 */
[----:B------:R-:W-:Y:S02]  /*1b90*/  UIADD3.X UR20, UR12, UR4, UR13, UP1, UP0 ;  /* 0x000000040c147290 */ /* 0x000fe40008fe040d */
[----:B------:R-:W-:Y:S02]  /*1ba0*/  UIMAD UR4, UR57, UR8, URZ ;  /* 0x00000008390472a4 */ /* 0x000fe4000f8e023f */
[----:B------:R-:W-:Y:S02]  /*1bb0*/  UISETP.GE.AND UP0, UPT, UR25, 0x1, UPT ;  /* 0x000000011900788c */ /* 0x000fe4000bf06270 */
[----:B------:R-:W-:-:S02]  /*1bc0*/  UIMAD UR13, UR35, UR9, UR4 ;  /* 0x00000009230d72a4 */ /* 0x000fc4000f8e0204 */
[----:B------:R-:W-:Y:S02]  /*1bd0*/  ULEA.HI.SX32 UR12, UR33, 0xffffffff, 0x1a ;  /* 0xffffffff210c7891 */ /* 0x000fe4000f8fd23f */
[----:B------:R-:W-:Y:S02]  /*1be0*/  ULDC.64 UR8, c[0x0][0x378] ;  /* 0x0000de0000087ab9 */ /* 0x000fe40000000a00 */
[----:B------:R-:W-:-:S04]  /*1bf0*/  UIMAD UR4, UR57, UR8, URZ ;  /* 0x00000008390472a4 */ /* 0x000fc8000f8e023f */
[----:B------:R-:W-:Y:S01]  /*1c00*/  UIMAD UR10, UR35, UR9, UR4 ;  /* 0x00000009230a72a4 */ /* 0x000fe2000f8e0204 */
[----:B----4-:R-:W-:Y:S02]  /*1c10*/  SHF.R.S32.HI R9, RZ, 0x1f, R8 ;  /* 0x0000001fff097819 */ /* 0x010fe40000011408 */
[----:B------:R-:W-:Y:S02]  /*1c20*/  ULDC.64 UR8, c[0x0][0x370] ;  /* 0x0000dc0000087ab9 */ /* 0x000fe40000000a00 */
[----:B------:R-:W-:Y:S01]  /*1c30*/  LEA.HI R3, R9, R8, RZ, 0x2 ;  /* 0x0000000809037211 */ /* 0x000fe200078f10ff */
[----:B------:R-:W-:Y:S02]  /*1c40*/  UIMAD UR4, UR29, UR8, URZ ;  /* 0x000000081d0472a4 */ /* 0x000fe4000f8e023f */
[----:B------:R-:W-:Y:S01]  /*1c50*/  UIADD3 UR8, UR17, UR15, URZ ;  /* 0x0000000f11087290 */ /* 0x000fe2000fffe03f */
[----:B------:R-:W-:Y:S01]  /*1c60*/  SHF.R.S32.HI R3, RZ, 0x2, R3 ;  /* 0x00000002ff037819 */ /* 0x000fe20000011403 */
[----:B------:R-:W-:-:S03]  /*1c70*/  UIMAD UR4, UR17, UR9, UR4 ;  /* 0x00000009110472a4 */ /* 0x000fc6000f8e0204 */
        /* <DEDUP_REMOVED lines=12> */
[----:B------:R-:W-:Y:S01]  /*1d40*/  IADD3.X R5, R21, UR28, RZ, P0, !PT ;  /* 0x0000001c15057c10 */ /* 0x000fe200087fe4ff */
[----:B------:R-:W-:Y:S01]  /*1d50*/  ULDC.64 UR28, c[0x0][0x200] ;  /* 0x00008000001c7ab9 */ /* 0x000fe20000000a00 */
[----:B------:R-:W-:Y:S01]  /*1d60*/  IADD3.X R7, R7, UR34, R0, P1, !PT ;  /* 0x0000002207077c10 */ /* 0x000fe20008ffe400 */
[----:B------:R-:W-:Y:S01]  /*1d70*/  IMAD.U32 R0, RZ, RZ, UR17 ;  /* 0x00000011ff007e24 */ /* 0x000fe2000f8e00ff */
[----:B------:R-:W-:Y:S01]  /*1d80*/  PLOP3.LUT P0, PT, PT, PT, UP0, 0x80, 0x0 ;  /* 0x000000000000781c */ /* 0x000fe20003f0f008 */
[----:B------:R-:W-:Y:S02]  /*1d90*/  UIMAD.WIDE UR8, UR8, UR26, UR28 ;  /* 0x0000001a080872a5 */ /* 0x000fe4000f8e021c */
        /* <DEDUP_REMOVED lines=31> */
[----:B------:R-:W-:Y:S01]  /*1f90*/  UMOV UR11, UR8 ;  /* 0x00000008000b7c82 */ /* 0x000fe20008000000 */
[----:B------:R-:W-:Y:S01]  /*1fa0*/  IMAD.U32 R15, RZ, RZ, UR22 ;  /* 0x00000016ff0f7e24 */ /* 0x000fe2000f8e00ff */
[----:B------:R-:W-:Y:S01]  /*1fb0*/  UMOV UR10, UR9 ;  /* 0x00000009000a7c82 */ /* 0x000fe20008000000 */
[----:B------:R-:W-:Y:S01]  /*1fc0*/  BSSY B0, `(.L_x_557) ;  /* 0x0000046000007945 */ /* 0x000fe20003800000 */
[----:B------:R-:W-:Y:S01]  /*1fd0*/  ULDC.64 UR8, c[0x0][0x1a0] ;  /* 0x0000680000087ab9 */ /* 0x000fe20000000a00 */
[----:B------:R-:W-:Y:S01]  /*1fe0*/  IMAD.WIDE.U32 R4, R15, c[0x0][0x1a0], R20 ;  /* 0x000068000f047a25 */ /* 0x000fe200078e0014 */
[----:B------:R-:W-:Y:S01]  /*1ff0*/  UIMAD UR4, UR16, UR8, URZ ;  /* 0x00000008100472a4 */ /* 0x000fe2000f8e023f */
[----:B------:R-:W-:Y:S01]  /*2000*/  MOV R241, R8 ;  /* 0x0000000800f17202 */ /* 0x000fe20000000f00 */
[----:B------:R-:W-:Y:S01]  /*2010*/  UMOV UR13, UR14 ;  /* 0x0000000e000d7c82 */ /* 0x000fe20008000000 */
[----:B------:R-:W-:Y:S01]  /*2020*/  IMAD.MOV.U32 R238, RZ, RZ, R13 ;  /* 0x000000ffffee7224 */ /* 0x000fe200078e000d */
[----:B------:R-:W-:Y:S01]  /*2030*/  UIMAD UR9, UR22, UR9, UR4 ;  /* 0x00000009160972a4 */ /* 0x000fe2000f8e0204 */
[----:B------:R-:W-:Y:S01]  /*2040*/  IMAD.MOV.U32 R242, RZ, RZ, R10 ;  /* 0x000000fffff27224 */ /* 0x000fe200078e000a */
[----:B------:R-:W-:Y:S01]  /*2050*/  @P0 BAR.SYNC.DEFER_BLOCKING 0x0 ;  /* 0x0000000000000b1d */ /* 0x000fe20000010000 */
[----:B------:R-:W-:Y:S01]  /*2060*/  UIMAD UR4, UR18, -0x80, UR5 ;  /* 0xffffff80120478a4 */ /* 0x000fe2000f8e0205 */
[----:B------:R-:W-:Y:S01]  /*2070*/  IADD3 R6, P0, R4, UR30, RZ ;  /* 0x0000001e04067c10 */ /* 0x000fe2000ff1e0ff */
[----:B------:R-:W-:Y:S01]  /*2080*/  IMAD R4, R16, c[0x0][0x1b8], RZ ;  /* 0x00006e0010047a24 */ /* 0x000fe200078e02ff */
[----:B------:R-:W-:Y:S01]  /*2090*/  MOV R7, UR9 ;  /* 0x0000000900077c02 */ /* 0x000fe20008000f00 */
[----:B------:R-:W-:Y:S01]  /*20a0*/  IMAD.MOV.U32 R240, RZ, RZ, R12 ;  /* 0x000000fffff07224 */ /* 0x000fe200078e000c */
[----:B------:R-:W-:Y:S01]  /*20b0*/  UMOV UR8, UR12 ;  /* 0x0000000c00087c82 */ /* 0x000fe20008000000 */
[----:B------:R-:W-:Y:S01]  /*20c0*/  ISETP.GE.AND P1, PT, R3, UR4, PT ;  /* 0x0000000403007c0c */ /* 0x000fe2000bf26270 */
[----:B------:R-:W-:Y:S01]  /*20d0*/  ULEA.HI UR9, UR8, UR8, URZ, 0x1 ;  /* 0x0000000808097291 */ /* 0x000fe2000f8f083f */
[----:B------:R-:W-:Y:S01]  /*20e0*/  IADD3.X R7, R5, UR31, R7, P0, !PT ;  /* 0x0000001f05077c10 */ /* 0x000fe200087fe407 */
[C---:B------:R-:W-:Y:S01]  /*20f0*/  IMAD R4, R14.reuse, c[0x0][0x1bc], R4 ;  /* 0x00006f000e047a24 */ /* 0x040fe200078e0204 */
[----:B------:R-:W-:Y:S01]  /*2100*/  UMOV UR12, UR15 ;  /* 0x0000000f000c7c82 */ /* 0x000fe20008000000 */
[----:B------:R-:W-:Y:S01]  /*2110*/  MOV R239, R9 ;  /* 0x0000000900ef7202 */ /* 0x000fe20000000f00 */
[----:B------:R-:W-:Y:S01]  /*2120*/  ULOP3.LUT UR9, UR9, 0xfffffffe, URZ, 0xc0, !UPT ;  /* 0xfffffffe09097892 */ /* 0x000fe2000f8ec03f */
[----:B------:R-:W-:Y:S01]  /*2130*/  IMAD.WIDE.U32 R6, R14, c[0x0][0x1b8], R6 ;  /* 0x00006e000e067a25 */ /* 0x000fe200078e0006 */
[----:B------:R-:W-:-:S02]  /*2140*/  MOV R237, R11 ;  /* 0x0000000b00ed7202 */ /* 0x000fc40000000f00 */
[----:B------:R-:W-:Y:S02]  /*2150*/  UIADD3 UR9, UR8, -UR9, URZ ;  /* 0x8000000908097290 */ /* 0x000fe4000fffe03f */
[----:B------:R-:W-:Y:S02]  /*2160*/  IADD3 R13, R7, R4, RZ ;  /* 0x00000004070d7210 */ /* 0x000fe40007ffe0ff */
[----:B------:R-:W-:Y:S01]  /*2170*/  UISETP.NE.AND UP0, UPT, UR9, 0x1, UPT ;  /* 0x000000010900788c */ /* 0x000fe2000bf05270 */
        /* <DEDUP_REMOVED lines=42> */
.L_x_558:
[----:B------:R-:W-:Y:S05]  /*2420*/  BSYNC B0 ;  /* 0x0000000000007941 */ /* 0x000fea0003800000 */
.L_x_557:
        /* <DEDUP_REMOVED lines=41> */
.L_x_560:
[----:B------:R-:W-:Y:S05]  /*26c0*/  BSYNC B0 ;  /* 0x0000000000007941 */ /* 0x000fea0003800000 */
.L_x_559:
        /* <DEDUP_REMOVED lines=39> */
.L_x_562:
[----:B------:R-:W-:Y:S05]  /*2940*/  BSYNC B0 ;  /* 0x0000000000007941 */ /* 0x000fea0003800000 */
.L_x_561:
        /* <DEDUP_REMOVED lines=19> */
.L_x_564:
        /* <DEDUP_REMOVED lines=36> */
.L_x_565:
[----:B------:R-:W-:Y:S05]  /*2cc0*/  BSYNC B0 ;  /* 0x0000000000007941 */ /* 0x000fea0003800000 */
.L_x_563:
        /* <DEDUP_REMOVED lines=81> */
.L_x_567:
[----:B------:R-:W-:Y:S05]  /*31e0*/  BSYNC B0 ;  /* 0x0000000000007941 */ /* 0x000fea0003800000 */
.L_x_566:
        /* <DEDUP_REMOVED lines=39> */
.L_x_569:
[----:B------:R-:W-:Y:S05]  /*3460*/  BSYNC B0 ;  /* 0x0000000000007941 */ /* 0x000fea0003800000 */
.L_x_568:
        /* <DEDUP_REMOVED lines=21> */
[----:B------:R-:W-:Y:S01]  /*35c0*/  IMAD.SHL.U32 R219, R227, 0x2, RZ ;  /* 0x00000002e3db7824 */ /* 0x000fe200078e00ff */
[----:B------:R-:W-:Y:S01]  /*35d0*/  CS2R R126, SRZ ;  /* 0x00000000007e7805 */ /* 0x000fe2000001ff00 */
[----:B------:R-:W2:Y:S01]  /*35e0*/  LDSM.16.M88.4 R168, [R218+0xf000] ;  /* 0x00f00000daa8783b */ /* 0x000ea20000000200 */
[----:B------:R-:W-:Y:S01]  /*35f0*/  IMAD.MOV.U32 R247, RZ, RZ, R228 ;  /* 0x000000fffff77224 */ /* 0x000fe200078e00e4 */
        /* <DEDUP_REMOVED lines=61> */
[----:B------:R-:W-:Y:S01]  /*39d0*/  UMOV UR4, URZ ;  /* 0x0000003f00047c82 */ /* 0x000fe20008000000 */
[----:B---3--:R-:W-:Y:S01]  /*39e0*/  @P1 FMUL.FTZ R0, R0, R3 ;  /* 0x0000000300001220 */ /* 0x008fe20000410000 */
[----:B------:R-:W-:-:S03]  /*39f0*/  MOV R3, UR18 ;  /* 0x0000001200037c02 */ /* 0x000fc60008000f00 */
[----:B------:R3:W5:Y:S02]  /*3a00*/  @P1 R2UR UR9, R0 ;  /* 0x00000000000913c2 */ /* 0x00076400000e0000 */
[----:B----4-:R-:W-:-:S05]  /*3a10*/  IMAD R3, R3, 0x80, R6 ;  /* 0x0000008003037824 */ /* 0x010fca00078e0206 */
[----:B------:R-:W-:Y:S02]  /*3a20*/  IADD3 R5, R19, -UR25, -R3 ;  /* 0x8000001913057c10 */ /* 0x000fe4000fffe803 */
[----:B------:R-:W-:Y:S02]  /*3a30*/  SHF.L.U32 R3, R4, 0x1, RZ ;  /* 0x0000000104037819 */ /* 0x000fe400000006ff */
[----:B------:R-:W-:Y:S02]  /*3a40*/  IADD3 R4, R5, UR5, RZ ;  /* 0x0000000505047c10 */ /* 0x000fe4000fffe0ff */
[----:B------:R-:W-:-:S03]  /*3a50*/  SHF.L.U64.HI R5, R19, 0x2, R17 ;  /* 0x0000000213057819 */ /* 0x000fc60000010211 */
[----:B------:R4:W-:Y:S04]  /*3a60*/  STL [R1+0x44], R4 ;  /* 0x0000440401007387 */ /* 0x0009e80000100800 */
[----:B------:R1:W-:Y:S01]  /*3a70*/  STL [R1+0x3c], R5 ;  /* 0x00003c0501007387 */ /* 0x0003e20000100800 */
[----:B---3--:R-:W-:Y:S01]  /*3a80*/  IADD3 R0, R227, 0x1800, RZ ;  /* 0x00001800e3007810 */ /* 0x008fe20007ffe0ff */
[----:B-----5:R-:W-:-:S03]  /*3a90*/  @UP1 UMOV UR4, UR9 ;  /* 0x0000000900041c82 */ /* 0x020fc60008000000 */
[----:B------:R-:W-:-:S05]  /*3aa0*/  SEL R0, R0, R227, !P0 ;  /* 0x000000e300007207 */ /* 0x000fca0004000000 */
[----:B------:R-:W-:Y:S02]  /*3ab0*/  IMAD.SHL.U32 R216, R0, 0x2, RZ ;  /* 0x0000000200d87824 */ /* 0x000fe400078e00ff */
[----:B------:R-:W-:-:S04]  /*3ac0*/  IMAD.MOV.U32 R0, RZ, RZ, c[0x0][0x22c] ;  /* 0x00008b00ff007624 */ /* 0x000fc800078e00ff */
[----:B------:R-:W-:-:S04]  /*3ad0*/  IMAD R0, R0, c[0x0][0x1c0], RZ ;  /* 0x0000700000007a24 */ /* 0x000fc800078e02ff */
[C---:B----4-:R-:W-:Y:S01]  /*3ae0*/  IMAD.SHL.U32 R4, R0.reuse, 0x8, RZ ;  /* 0x0000000800047824 */ /* 0x050fe200078e00ff */
[----:B------:R-:W-:-:S04]  /*3af0*/  SHF.L.U32 R7, R0, 0x4, RZ ;  /* 0x0000000400077819 */ /* 0x000fc800000006ff */
[C---:B------:R-:W-:Y:S02]  /*3b00*/  IADD3 R6, R7.reuse, 0x20, RZ ;  /* 0x0000002007067810 */ /* 0x040fe40007ffe0ff */
[----:B------:R-:W-:Y:S02]  /*3b10*/  IADD3 R0, R7, 0x40, RZ ;  /* 0x0000004007007810 */ /* 0x000fe40007ffe0ff */
[C---:B-1----:R-:W-:Y:S01]  /*3b20*/  IADD3 R5, R4.reuse, R6, RZ ;  /* 0x0000000604057210 */ /* 0x042fe20007ffe0ff */
[----:B------:R-:W-:Y:S02]  /*3b30*/  IMAD.SHL.U32 R6, R19, 0x4, RZ ;  /* 0x0000000413067824 */ /* 0x000fe400078e00ff */
[----:B------:R-:W-:-:S03]  /*3b40*/  IMAD.IADD R0, R4, 0x1, R0 ;  /* 0x0000000104007824 */ /* 0x000fc600078e0200 */
[----:B------:R1:W-:Y:S02]  /*3b50*/  STL [R1+0x40], R6 ;  /* 0x0000400601007387 */ /* 0x0003e40000100800 */
[C---:B-1----:R-:W-:Y:S01]  /*3b60*/  IMAD.IADD R6, R4.reuse, 0x1, R5 ;  /* 0x0000000104067824 */ /* 0x042fe200078e0205 */
[----:B------:R-:W-:-:S03]  /*3b70*/  IADD3 R5, R4, R0, RZ ;  /* 0x0000000004057210 */ /* 0x000fc60007ffe0ff */
[C---:B------:R-:W-:Y:S01]  /*3b80*/  IMAD.IADD R6, R4.reuse, 0x1, R6 ;  /* 0x0000000104067824 */ /* 0x040fe200078e0206 */
[----:B------:R-:W-:-:S03]  /*3b90*/  IADD3 R5, R4, R5, RZ ;  /* 0x0000000504057210 */ /* 0x000fc60007ffe0ff */
[C---:B------:R-:W-:Y:S01]  /*3ba0*/  IMAD.IADD R6, R4.reuse, 0x1, R6 ;  /* 0x0000000104067824 */ /* 0x040fe200078e0206 */
[----:B------:R-:W-:-:S04]  /*3bb0*/  IADD3 R5, R4, R5, RZ ;  /* 0x0000000504057210 */ /* 0x000fc80007ffe0ff */
[----:B------:R1:W-:Y:S01]  /*3bc0*/  STL [R1+0x24], R6 ;  /* 0x0000240601007387 */ /* 0x0003e20000100800 */
[----:B------:R-:W-:-:S03]  /*3bd0*/  IADD3 R0, R4, R5, RZ ;  /* 0x0000000504007210 */ /* 0x000fc60007ffe0ff */
[----:B------:R3:W-:Y:S01]  /*3be0*/  STL [R1+0x20], R5 ;  /* 0x0000200501007387 */ /* 0x0007e20000100800 */
[----:B-1----:R-:W-:-:S05]  /*3bf0*/  IMAD.IADD R6, R4, 0x1, R6 ;  /* 0x0000000104067824 */ /* 0x002fca00078e0206 */
[----:B------:R3:W-:Y:S04]  /*3c00*/  STL [R1+0x2c], R6 ;  /* 0x00002c0601007387 */ /* 0x0007e80000100800 */
[----:B--2---:R3:W-:Y:S02]  /*3c10*/  STL [R1+0x28], R0 ;  /* 0x0000280001007387 */ /* 0x0047e40000100800 */
.L_x_572:
[----:B------:R-:W2:Y:S01]  /*3c20*/  LDL R229, [R1+0x44] ;  /* 0x0000440001e57983 */ /* 0x000ea20000100800 */
[----:B---3--:R-:W-:Y:S01]  /*3c30*/  IADD3 R0, R226, R216, RZ ;  /* 0x000000d8e2007210 */ /* 0x008fe20007ffe0ff */
[----:B------:R-:W-:Y:S02]  /*3c40*/  USHF.L.U32 UR9, UR18, 0x7, URZ ;  /* 0x0000000712097899 */ /* 0x000fe4000800063f */
[----:B------:R-:W0:Y:S02]  /*3c50*/  LDGDEPBAR ;  /* 0x00000000000079af */ /* 0x000e240000000000 */
[----:B------:R-:W-:Y:S04]  /*3c60*/  UIADD3 UR9, UR9, 0x80, URZ ;  /* 0x0000008009097890 */ /* 0x000fe8000fffe03f */
[----:B------:R-:W-:Y:S02]  /*3c70*/  UISETP.GE.AND UP0, UPT, UR9, UR5, UPT ;  /* 0x000000050900728c */ /* 0x000fe4000bf06270 */
[----:B------:R-:W-:Y:S04]  /*3c80*/  STL [R1+0xc0], R60 ;  /* 0x0000c03c01007387 */ /* 0x000fe80000100800 */
[----:B------:R-:W-:Y:S01]  /*3c90*/  STL [R1+0xbc], R59 ;  /* 0x0000bc3b01007387 */ /* 0x000fe20000100800 */
[----:B------:R-:W-:Y:S02]  /*3ca0*/  PLOP3.LUT P3, PT, PT, PT, UP0, 0x80, 0x0 ;  /* 0x000000000000781c */ /* 0x000fe40003f6f008 */
[----:B------:R-:W-:Y:S01]  /*3cb0*/  PLOP3.LUT P4, PT, PT, PT, UP0, 0x80, 0x0 ;  /* 0x000000000000781c */ /* 0x000fe20003f8f008 */
[----:B------:R-:W-:Y:S01]  /*3cc0*/  STL [R1+0xb8], R58 ;  /* 0x0000b83a01007387 */ /* 0x000fe20000100800 */
[----:B------:R-:W-:Y:S02]  /*3cd0*/  PLOP3.LUT P6, PT, PT, PT, UP0, 0x80, 0x0 ;  /* 0x000000000000781c */ /* 0x000fe40003fcf008 */
[----:B------:R-:W-:Y:S01]  /*3ce0*/  PLOP3.LUT P5, PT, PT, PT, UP0, 0x80, 0x0 ;  /* 0x000000000000781c */ /* 0x000fe20003faf008 */
        /* <DEDUP_REMOVED lines=24> */
[----:B-1----:R-:W2:Y:S04]  /*3e70*/  LDL R36, [R1+0x48] ;  /* 0x0000480001247983 */ /* 0x002ea80000100800 */
[----:B---3--:R-:W3:Y:S04]  /*3e80*/  LDL R3, [R1+0x10] ;  /* 0x0000100001037983 */ /* 0x008ee80000100800 */
[----:B----4-:R-:W4:Y:S01]  /*3e90*/  LDL R2, [R1+0x14] ;  /* 0x0000140001027983 */ /* 0x010f220000100800 */
        /* <DEDUP_REMOVED lines=19> */
[----:B------:R-:W2:Y:S02]  /*3fd0*/  LDSM.16.M88.4 R164, [R218+0xb400] ;  /* 0x00b40000daa4783b */ /* 0x000ea40000000200 */
        /* <DEDUP_REMOVED lines=16> */
[----:B------:R-:W-:Y:S01]  /*40e0*/  MOV R156, UR8 ;  /* 0x00000008009c7c02 */ /* 0x000fe20008000f00 */
[-C--:B------:R-:W-:Y:S04]  /*40f0*/  HMMA.16816.F32.BF16 R12, R160, R158.reuse, R12 ;  /* 0x0000009ea00c723c */ /* 0x080fe8000004180c */
[----:B--2---:R-:W-:Y:S04]  /*4100*/  LEA R156, R156, R229, 0x6 ;  /* 0x000000e59c9c7211 */ /* 0x004fe800078e30ff */
[C---:B------:R-:W-:Y:S01]  /*4110*/  HMMA.16816.F32.BF16 R16, R152.reuse, R158, R16 ;  /* 0x0000009e9810723c */ /* 0x040fe20000041810 */
[C---:B------:R-:W-:Y:S03]  /*4120*/  IADD3 R149, R156.reuse, -0x1, RZ ;  /* 0xffffffff9c957810 */ /* 0x040fe60007ffe0ff */
[----:B------:R-:W-:Y:S02]  /*4130*/  IABS R148, R156 ;  /* 0x0000009c00947213 */ /* 0x000fe40000000000 */
[----:B------:R-:W-:Y:S02]  /*4140*/  ISETP.GE.AND P0, PT, R149, RZ, PT ;  /* 0x000000ff9500720c */ /* 0x000fe40003f06270 */
[-C--:B------:R-:W-:Y:S01]  /*4150*/  HMMA.16816.F32.BF16 R20, R152, R164.reuse, R20 ;  /* 0x000000a49814723c */ /* 0x080fe20000041814 */
[----:B------:R-:W-:Y:S03]  /*4160*/  MOV R150, R148 ;  /* 0x0000009400967202 */ /* 0x000fe60000000f00 */
[C---:B------:R-:W-:Y:S02]  /*4170*/  IADD3 R148, R156.reuse, 0x8, RZ ;  /* 0x000000089c947810 */ /* 0x040fe40007ffe0ff */
[----:B------:R-:W-:Y:S02]  /*4180*/  IADD3 R159, R156, 0x20, RZ ;  /* 0x000000209c9f7810 */ /* 0x000fe40007ffe0ff */
[C---:B------:R-:W-:Y:S01]  /*4190*/  HMMA.16816.F32.BF16 R24, R160.reuse, R164, R24 ;  /* 0x000000a4a018723c */ /* 0x040fe20000041818 */
[----:B------:R-:W-:Y:S03]  /*41a0*/  ISETP.GE.AND P1, PT, R148, RZ, PT ;  /* 0x000000ff9400720c */ /* 0x000fe60003f26270 */
[C---:B------:R-:W-:Y:S02]  /*41b0*/  @!P0 IADD3 R149, -R156.reuse, 0x1, RZ ;  /* 0x000000019c958810 */ /* 0x040fe40007ffe1ff */
[C---:B------:R-:W-:Y:S02]  /*41c0*/  IADD3 R158, R156.reuse, 0x1f, RZ ;  /* 0x0000001f9c9e7810 */ /* 0x040fe40007ffe0ff */
[-C--:B------:R-:W-:Y:S01]  /*41d0*/  HMMA.16816.F32.BF16 R28, R160, R166.reuse, R28 ;  /* 0x000000a6a01c723c */ /* 0x080fe2000004181c */
[C---:B------:R-:W-:Y:S05]  /*41e0*/  IADD3 R157, R156.reuse, 0x28, RZ ;  /* 0x000000289c9d7810 */ /* 0x040fea0007ffe0ff */
[C---:B------:R-:W-:Y:S02]  /*41f0*/  @!P1 IADD3 R148, -R156.reuse, -0x8, RZ ;  /* 0xfffffff89c949810 */ /* 0x040fe40007ffe1ff */
[----:B------:R-:W-:Y:S01]  /*4200*/  HMMA.16816.F32.BF16 R32, R152, R166, R32 ;  /* 0x000000a69820723c */ /* 0x000fe20000041820 */
[----:B------:R-:W-:Y:S01]  /*4210*/  I2F R167, R150 ;  /* 0x0000009600a77306 */ /* 0x000fe20000201400 */
[----:B------:R-:W-:Y:S05]  /*4220*/  ISETP.GE.AND P1, PT, R159, RZ, PT ;  /* 0x000000ff9f00720c */ /* 0x000fea0003f26270 */
[----:B------:R-:W-:Y:S01]  /*4230*/  IADD3 R152, R156, 0x7, RZ ;  /* 0x000000079c987810 */ /* 0x000fe20007ffe0ff */
[-C--:B-1----:R-:W-:Y:S03]  /*4240*/  HMMA.16816.F32.BF16 R4, R132, R140.reuse, R4 ;  /* 0x0000008c8404723c */ /* 0x082fe60000041804 */
[----:B------:R-:W-:Y:S01]  /*4250*/  I2F R166, R149 ;  /* 0x0000009500a67306 */ /* 0x000fe20000201400 */
[----:B------:R-:W-:Y:S03]  /*4260*/  ISETP.GE.AND P0, PT, R152, RZ, PT ;  /* 0x000000ff9800720c */ /* 0x000fe60003f06270 */
[C---:B------:R-:W-:Y:S01]  /*4270*/  @!P1 IADD3 R159, -R156.reuse, -0x20, RZ ;  /* 0xffffffe09c9f9810 */ /* 0x040fe20007ffe1ff */
[C---:B------:R-:W-:Y:S01]  /*4280*/  HMMA.16816.F32.BF16 R8, R144.reuse, R140, R8 ;  /* 0x0000008c9008723c */ /* 0x040fe20000041808 */
[----:B------:R-:W-:Y:S04]  /*4290*/  ISETP.GE.AND P1, PT, R157, RZ, PT ;  /* 0x000000ff9d00720c */ /* 0x000fe80003f26270 */
[----:B------:R1:W-:Y:S03]  /*42a0*/  I2F R230, R148 ;  /* 0x0000009400e67306 */ /* 0x0003e60000201400 */
[-C--:B------:R-:W-:Y:S01]  /*42b0*/  HMMA.16816.F32.BF16 R12, R144, R142.reuse, R12 ;  /* 0x0000008e900c723c */ /* 0x080fe2000004180c */
[----:B------:R-:W-:Y:S02]  /*42c0*/  @!P0 IADD3 R152, -R156, -0x7, RZ ;  /* 0xfffffff99c988810 */ /* 0x000fe40007ffe1ff */
[----:B------:R-:W-:Y:S03]  /*42d0*/  ISETP.GE.AND P0, PT, R158, RZ, PT ;  /* 0x000000ff9e00720c */ /* 0x000fe60003f06270 */
[C---:B------:R-:W-:Y:S01]  /*42e0*/  @!P1 IADD3 R157, -R156.reuse, -0x28, RZ ;  /* 0xffffffd89c9d9810 */ /* 0x040fe20007ffe1ff */
[----:B------:R2:W-:Y:S01]  /*42f0*/  I2F R229, R152 ;  /* 0x0000009800e57306 */ /* 0x0005e20000201400 */
[C---:B------:R-:W-:Y:S01]  /*4300*/  HMMA.16816.F32.BF16 R16, R132.reuse, R142, R16 ;  /* 0x0000008e8410723c */ /* 0x040fe20000041810 */
[----:B------:R-:W-:Y:S07]  /*4310*/  LDSM.16.M88.4 R140, [R216+0x2000] ;  /* 0x00200000d88c783b */ /* 0x000fee0000000200 */
[-C--:B------:R-:W-:Y:S01]  /*4320*/  HMMA.16816.F32.BF16 R20, R132, R136.reuse, R20 ;  /* 0x000000888414723c */ /* 0x080fe20000041814 */
[----:B------:R3:W-:Y:S03]  /*4330*/  I2F R165, R159 ;  /* 0x0000009f00a57306 */ /* 0x0007e60000201400 */
[C---:B------:R-:W-:Y:S01]  /*4340*/  @!P0 IADD3 R158, -R156.reuse, -0x1f, RZ ;  /* 0xffffffe19c9e8810 */ /* 0x040fe20007ffe1ff */
[----:B-1----:R-:W1:Y:S03]  /*4350*/  LDSM.16.M88.4 R148, [R218+0xd000] ;  /* 0x00d00000da94783b */ /* 0x002e660000000200 */
[C---:B------:R-:W-:Y:S03]  /*4360*/  HMMA.16816.F32.BF16 R24, R144.reuse, R136, R24 ;  /* 0x000000889018723c */ /* 0x040fe60000041818 */
[----:B------:R4:W-:Y:S02]  /*4370*/  I2F R232, R157 ;  /* 0x0000009d00e87306 */ /* 0x0009e40000201400 */
[----:B--2---:R-:W2:Y:S03]  /*4380*/  LDSM.16.M88.4 R152, [R216+0x2800] ;  /* 0x00280000d898783b */ /* 0x004ea60000000200 */
[-C--:B------:R-:W-:Y:S01]  /*4390*/  HMMA.16816.F32.BF16 R28, R144, R138.reuse, R28 ;  /* 0x0000008a901c723c */ /* 0x080fe2000004181c */
[C---:B------:R-:W-:Y:S03]  /*43a0*/  IADD3 R137, R156.reuse, 0x18, RZ ;  /* 0x000000189c897810 */ /* 0x040fe60007ffe0ff */
[C---:B------:R-:W-:Y:S01]  /*43b0*/  IADD3 R136, R156.reuse, 0x17, RZ ;  /* 0x000000179c887810 */ /* 0x040fe20007ffe0ff */
[----:B------:R1:W-:Y:S01]  /*43c0*/  I2F R164, R158 ;  /* 0x0000009e00a47306 */ /* 0x0003e20000201400 */
[----:B------:R-:W-:Y:S01]  /*43d0*/  ISETP.GE.AND P1, PT, R137, RZ, PT ;  /* 0x000000ff8900720c */ /* 0x000fe20003f26270 */
[----:B------:R-:W-:Y:S01]  /*43e0*/  LDSM.16.M88.4 R144, [R217+0xd000] ;  /* 0x00d00000d990783b */ /* 0x000fe20000000200 */
[----:B------:R-:W-:Y:S01]  /*43f0*/  HMMA.16816.F32.BF16 R32, R132, R138, R32 ;  /* 0x0000008a8420723c */ /* 0x000fe20000041820 */
[C---:B---3--:R-:W-:Y:S04]  /*4400*/  IADD3 R159, R156.reuse, 0x27, RZ ;  /* 0x000000279c9f7810 */ /* 0x048fe80007ffe0ff */
[----:B------:R-:W-:Y:S02]  /*4410*/  ISETP.GE.AND P0, PT, R159, RZ, PT ;  /* 0x000000ff9f00720c */ /* 0x000fe40003f06270 */
[----:B------:R-:W3:Y:S05]  /*4420*/  LDSM.16.M88.4 R132, [R218+0xd400] ;  /* 0x00d40000da84783b */ /* 0x000eea0000000200 */
[C---:B------:R-:W-:Y:S02]  /*4430*/  @!P1 IADD3 R137, -R156.reuse, -0x18, RZ ;  /* 0xffffffe89c899810 */ /* 0x040fe40007ffe1ff */
[C---:B----4-:R-:W-:Y:S02]  /*4440*/  IADD3 R157, R156.reuse, 0x10, RZ ;  /* 0x000000109c9d7810 */ /* 0x050fe40007ffe0ff */
[----:B------:R-:W-:Y:S02]  /*4450*/  I2F R163, R137 ;  /* 0x0000008900a37306 */ /* 0x000fe40000201400 */
[----:B------:R-:W-:Y:S02]  /*4460*/  @!P0 IADD3 R159, -R156, -0x27, RZ ;  /* 0xffffffd99c9f8810 */ /* 0x000fe40007ffe1ff */
[----:B------:R-:W-:Y:S01]  /*4470*/  ISETP.GE.AND P0, PT, R136, RZ, PT ;  /* 0x000000ff8800720c */ /* 0x000fe20003f06270 */
[-C--:B-1----:R-:W-:Y:S01]  /*4480*/  HMMA.16816.F32.BF16 R4, R140, R148.reuse, R4 ;  /* 0x000000948c04723c */ /* 0x082fe20000041804 */
[C---:B------:R-:W-:Y:S04]  /*4490*/  IADD3 R158, R156.reuse, -0x11, RZ ;  /* 0xffffffef9c9e7810 */ /* 0x040fe80007ffe0ff */
[----:B------:R1:W-:Y:S03]  /*44a0*/  I2F R231, R159 ;  /* 0x0000009f00e77306 */ /* 0x0003e60000201400 */
[C---:B--2---:R-:W-:Y:S04]  /*44b0*/  HMMA.16816.F32.BF16 R8, R152.reuse, R148, R8 ;  /* 0x000000949808723c */ /* 0x044fe80000041808 */
[C---:B------:R-:W-:Y:S04]  /*44c0*/  @!P0 IADD3 R136, -R156.reuse, -0x17, RZ ;  /* 0xffffffe99c888810 */ /* 0x040fe80007ffe1ff */
[----:B------:R2:W-:Y:S01]  /*44d0*/  I2F R162, R136 ;  /* 0x0000008800a27306 */ /* 0x0005e20000201400 */
[C---:B------:R-:W-:Y:S01]  /*44e0*/  IADD3 R149, R156.reuse, -0x8, RZ ;  /* 0xfffffff89c957810 */ /* 0x040fe20007ffe0ff */
[-C--:B------:R-:W-:Y:S02]  /*44f0*/  HMMA.16816.F32.BF16 R12, R152, R150.reuse, R12 ;  /* 0x00000096980c723c */ /* 0x080fe4000004180c */
[----:B------:R-:W-:Y:S02]  /*4500*/  IADD3 R148, R156, -0x9, RZ ;  /* 0xfffffff79c947810 */ /* 0x000fe40007ffe0ff */
[----:B------:R-:W-:Y:S02]  /*4510*/  ISETP.GE.AND P1, PT, R149, RZ, PT ;  /* 0x000000ff9500720c */ /* 0x000fe40003f26270 */
[----:B------:R-:W-:Y:S02]  /*4520*/  ISETP.GE.AND P0, PT, R148, RZ, PT ;  /* 0x000000ff9400720c */ /* 0x000fe40003f06270 */
[C---:B------:R-:W-:Y:S01]  /*4530*/  HMMA.16816.F32.BF16 R16, R140.reuse, R150, R16 ;  /* 0x000000968c10723c */ /* 0x040fe20000041810 */
[C---:B-1----:R-:W-:Y:S08]  /*4540*/  IADD3 R159, R156.reuse, -0x10, RZ ;  /* 0xfffffff09c9f7810 */ /* 0x042ff00007ffe0ff */
[C---:B------:R-:W-:Y:S01]  /*4550*/  @!P1 IADD3 R149, -R156.reuse, 0x8, RZ ;  /* 0x000000089c959810 */ /* 0x040fe20007ffe1ff */
[-C--:B---3--:R-:W-:Y:S01]  /*4560*/  HMMA.16816.F32.BF16 R20, R140, R132.reuse, R20 ;  /* 0x000000848c14723c */ /* 0x088fe20000041814 */
[----:B------:R-:W-:Y:S02]  /*4570*/  ISETP.GE.AND P1, PT, R159, RZ, PT ;  /* 0x000000ff9f00720c */ /* 0x000fe40003f26270 */
[----:B------:R-:W-:Y:S01]  /*4580*/  I2F R161, R149 ;  /* 0x0000009500a17306 */ /* 0x000fe20000201400 */
[----:B------:R-:W-:Y:S01]  /*4590*/  @!P0 IADD3 R148, -R156, 0x9, RZ ;  /* 0x000000099c948810 */ /* 0x000fe20007ffe1ff */
[----:B--2---:R-:W1:Y:S01]  /*45a0*/  LDSM.16.M88.4 R136, [R0+0x2000] ;  /* 0x002000000088783b */ /* 0x004e620000000200 */
[----:B------:R-:W-:Y:S02]  /*45b0*/  ISETP.GE.AND P0, PT, R158, RZ, PT ;  /* 0x000000ff9e00720c */ /* 0x000fe40003f06270 */
[C---:B------:R-:W-:Y:S05]  /*45c0*/  HMMA.16816.F32.BF16 R24, R152.reuse, R132, R24 ;  /* 0x000000849818723c */ /* 0x040fea0000041818 */
[----:B------:R2:W-:Y:S01]  /*45d0*/  I2F R160, R148 ;  /* 0x0000009400a07306 */ /* 0x0005e20000201400 */
[C---:B------:R-:W-:Y:S02]  /*45e0*/  @!P1 IADD3 R159, -R156.reuse, 0x10, RZ ;  /* 0x000000109c9f9810 */ /* 0x040fe40007ffe1ff */
[-C--:B------:R-:W-:Y:S01]  /*45f0*/  HMMA.16816.F32.BF16 R28, R152, R134.reuse, R28 ;  /* 0x00000086981c723c */ /* 0x080fe2000004181c */
[----:B------:R-:W-:Y:S02]  /*4600*/  IADD3 R132, R156, -0x18, RZ ;  /* 0xffffffe89c847810 */ /* 0x000fe40007ffe0ff */
[----:B------:R-:W-:Y:S02]  /*4610*/  ISETP.GE.AND P1, PT, R157, RZ, PT ;  /* 0x000000ff9d00720c */ /* 0x000fe40003f26270 */
[----:B------:R-:W-:Y:S02]  /*4620*/  ISETP.GE.AND P2, PT, R132, RZ, PT ;  /* 0x000000ff8400720c */ /* 0x000fe40003f46270 */
[----:B------:R-:W-:Y:S01]  /*4630*/  I2F R159, R159 ;  /* 0x0000009f009f7306 */ /* 0x000fe20000201400 */
[----:B------:R-:W-:Y:S01]  /*4640*/  HMMA.16816.F32.BF16 R32, R140, R134, R32 ;  /* 0x000000868c20723c */ /* 0x000fe20000041820 */
[C---:B------:R-:W-:Y:S01]  /*4650*/  IADD3 R133, R156.reuse, 0xf, RZ ;  /* 0x0000000f9c857810 */ /* 0x040fe20007ffe0ff */
[----:B------:R-:W3:Y:S02]  /*4660*/  LDL R142, [R1+0x40] ;  /* 0x00004000018e7983 */ /* 0x000ee40000100800 */
[C---:B------:R-:W-:Y:S02]  /*4670*/  @!P0 IADD3 R158, -R156.reuse, 0x11, RZ ;  /* 0x000000119c9e8810 */ /* 0x040fe40007ffe1ff */
[----:B------:R-:W-:Y:S01]  /*4680*/  ISETP.GE.AND P0, PT, R133, RZ, PT ;  /* 0x000000ff8500720c */ /* 0x000fe20003f06270 */
[----:B------:R-:W4:Y:S01]  /*4690*/  LDL R140, [R1+0x3c] ;  /* 0x00003c00018c7983 */ /* 0x000f220000100800 */
[C---:B------:R-:W-:Y:S02]  /*46a0*/  @!P1 IADD3 R157, -R156.reuse, -0x10, RZ ;  /* 0xfffffff09c9d9810 */ /* 0x040fe40007ffe1ff */
[----:B------:R-:W-:Y:S02]  /*46b0*/  I2F R158, R158 ;  /* 0x0000009e009e7306 */ /* 0x000fe40000201400 */
[C---:B------:R-:W-:Y:S01]  /*46c0*/  @!P2 IADD3 R132, -R156.reuse, 0x18, RZ ;  /* 0x000000189c84a810 */ /* 0x040fe20007ffe1ff */
[----:B--2---:R2:W2:Y:S01]  /*46d0*/  LDSM.16.M88.4 R148, [R0+0x2800] ;  /* 0x002800000094783b */ /* 0x0044a20000000200 */
[----:B------:R-:W-:Y:S05]  /*46e0*/  FSETP.NEU.FTZ.AND P2, PT, R3, -INF , PT ;  /* 0xff8000000300780b */ /* 0x000fea0003f5d000 */
[C---:B------:R-:W-:Y:S01]  /*46f0*/  @!P0 IADD3 R133, -R156.reuse, -0xf, RZ ;  /* 0xfffffff19c858810 */ /* 0x040fe20007ffe1ff */
[----:B------:R-:W-:Y:S01]  /*4700*/  I2F R134, R132 ;  /* 0x0000008400867306 */ /* 0x000fe20000201400 */
[-C--:B-1----:R-:W-:Y:S01]  /*4710*/  HMMA.16816.F32.BF16 R4, R136, R144.reuse, R4 ;  /* 0x000000908804723c */ /* 0x082fe20000041804 */
[----:B------:R-:W-:Y:S08]  /*4720*/  PLOP3.LUT P0, PT, PT, PT, UP0, 0x80, 0x0 ;  /* 0x000000000000781c */ /* 0x000ff00003f0f008 */
[----:B------:R-:W-:Y:S03]  /*4730*/  I2F R133, R133 ;  /* 0x0000008500857306 */ /* 0x000fe60000201400 */
[----:B--2---:R-:W-:Y:S07]  /*4740*/  IADD3 R0, R156, -0x19, RZ ;  /* 0xffffffe79c007810 */ /* 0x004fee0007ffe0ff */
[----:B------:R-:W-:Y:S01]  /*4750*/  I2F R157, R157 ;  /* 0x0000009d009d7306 */ /* 0x000fe20000201400 */
[----:B------:R-:W-:Y:S04]  /*4760*/  ISETP.GE.AND P1, PT, R0, RZ, PT ;  /* 0x000000ff0000720c */ /* 0x000fe80003f26270 */
[----:B------:R-:W-:Y:S02]  /*4770*/  FMUL.FTZ R4, R4, c[0x0][0x2ec] ;  /* 0x0000bb0004047a20 */ /* 0x000fe40000410000 */
[----:B------:R-:W-:Y:S02]  /*4780*/  FMUL.FTZ R5, R5, c[0x0][0x2ec] ;  /* 0x0000bb0005057a20 */ /* 0x000fe40000410000 */
[----:B------:R-:W-:Y:S02]  /*4790*/  FMUL.FTZ R6, R6, c[0x0][0x2ec] ;  /* 0x0000bb0006067a20 */ /* 0x000fe40000410000 */
[----:B------:R-:W-:Y:S01]  /*47a0*/  MUFU.TANH R248, R5 ;  /* 0x0000000500f87308 */ /* 0x000fe20000002400 */
[----:B------:R-:W-:Y:S01]  /*47b0*/  FMUL.FTZ R7, R7, c[0x0][0x2ec] ;  /* 0x0000bb0007077a20 */ /* 0x000fe20000410000 */
[C---:B------:R-:W-:Y:S01]  /*47c0*/  HMMA.16816.F32.BF16 R8, R148.reuse, R144, R8 ;  /* 0x000000909408723c */ /* 0x040fe20000041808 */
[----:B------:R-:W-:Y:S02]  /*47d0*/  @!P1 IADD3 R0, -R156, 0x19, RZ ;  /* 0x000000199c009810 */ /* 0x000fe40007ffe1ff */
[----:B------:R-:W-:Y:S05]  /*47e0*/  PLOP3.LUT P1, PT, PT, PT, UP0, 0x80, 0x0 ;  /* 0x000000000000781c */ /* 0x000fea0003f2f008 */
[----:B------:R-:W1:Y:S01]  /*47f0*/  MUFU.TANH R145, R4 ;  /* 0x0000000400917308 */ /* 0x000e620000002400 */
[-C--:B------:R-:W-:Y:S08]  /*4800*/  HMMA.16816.F32.BF16 R12, R148, R146.reuse, R12 ;  /* 0x00000092940c723c */ /* 0x080ff0000004180c */
[C---:B------:R-:W-:Y:S01]  /*4810*/  HMMA.16816.F32.BF16 R16, R136.reuse, R146, R16 ;  /* 0x000000928810723c */ /* 0x040fe20000041810 */
[----:B------:R-:W2:Y:S06]  /*4820*/  MUFU.TANH R60, R6 ;  /* 0x00000006003c7308 */ /* 0x000eac0000002400 */
[----:B------:R-:W-:Y:S02]  /*4830*/  FMUL.FTZ R8, R8, c[0x0][0x2ec] ;  /* 0x0000bb0008087a20 */ /* 0x000fe40000410000 */
[----:B------:R-:W-:Y:S02]  /*4840*/  FMUL.FTZ R11, R11, c[0x0][0x2ec] ;  /* 0x0000bb000b0b7a20 */ /* 0x000fe40000410000 */
[----:B------:R1:W-:Y:S01]  /*4850*/  MUFU.TANH R52, R8 ;  /* 0x0000000800347308 */ /* 0x0003e20000002400 */
        /* <DEDUP_REMOVED lines=11> */
[----:B------:R2:W-:Y:S01]  /*4910*/  MUFU.TANH R51, R9 ;  /* 0x0000000900337308 */ /* 0x0005e20000002400 */
[----:B-1----:R-:W-:Y:S02]  /*4920*/  FMUL.FTZ R8, R3, 1.4426950216293334961 ;  /* 0x3fb8aa3b03087820 */ /* 0x002fe40000410000 */
[----:B------:R-:W3:Y:S03]  /*4930*/  LDL R3, [R1+0x8] ;  /* 0x0000080001037983 */ /* 0x000ee60000100800 */
[----:B------:R-:W-:Y:S04]  /*4940*/  FSEL R8, R8, RZ, P2 ;  /* 0x000000ff08087208 */ /* 0x000fe80001000000 */
[----:B------:R1:W-:Y:S01]  /*4950*/  MUFU.TANH R59, R7 ;  /* 0x00000007003b7308 */ /* 0x0003e20000002400 */
[C---:B------:R-:W-:Y:S01]  /*4960*/  FSETP.NEU.FTZ.AND P2, PT, R2.reuse, -INF , PT ;  /* 0xff8000000200780b */ /* 0x040fe20003f5d000 */
[----:B--2---:R-:W-:Y:S02]  /*4970*/  FMUL.FTZ R11, R2, 1.4426950216293334961 ;  /* 0x3fb8aa3b020b7820 */ /* 0x004fe40000410000 */
[----:B------:R-:W2:Y:S06]  /*4980*/  LDL R2, [R1+0xc] ;  /* 0x00000c0001027983 */ /* 0x000eac0000100800 */
[----:B------:R1:W1:Y:S01]  /*4990*/  MUFU.TANH R42, R10 ;  /* 0x0000000a002a7308 */ /* 0x0002620000002400 */
[----:B------:R-:W-:Y:S04]  /*49a0*/  MOV R9, UR18 ;  /* 0x0000001200097c02 */ /* 0x000fe80008000f00 */
[----:B------:R-:W-:Y:S05]  /*49b0*/  LEA R9, R9, R36, 0x7 ;  /* 0x0000002409097211 */ /* 0x000fea00078e38ff */
[----:B------:R1:W-:Y:S01]  /*49c0*/  I2F R132, R0 ;  /* 0x0000000000847306 */ /* 0x0003e20000201400 */
[----:B------:R-:W-:Y:S01]  /*49d0*/  @P3 ISETP.GE.AND P3, PT, R9, UR5, PT ;  /* 0x0000000509003c0c */ /* 0x000fe2000bf66270 */
[----:B-1----:R-:W1:Y:S08]  /*49e0*/  LDSM.16.M88.4 R4, [R217+0xd400] ;  /* 0x00d40000d904783b */ /* 0x002e700000000200 */
[----:B------:R-:W-:Y:S01]  /*49f0*/  MUFU.TANH R50, R12 ;  /* 0x0000000c00327308 */ /* 0x000fe20000002400 */
[----:B------:R-:W-:Y:S05]  /*4a00*/  FFMA.FTZ R10, R167, -UR4, R145 ;  /* 0x80000004a70a7c23 */ /* 0x000fea0008010091 */
[----:B------:R-:W-:Y:S04]  /*4a10*/  @P1 FSEL R10, R10, -INF , !P3 ;  /* 0xff8000000a0a1808 */ /* 0x000fe80005800000 */
[----:B------:R-:W-:Y:S01]  /*4a20*/  MUFU.TANH R49, R13 ;  /* 0x0000000d00317308 */ /* 0x000fe20000002400 */
[----:B------:R-:W-:Y:S01]  /*4a30*/  PLOP3.LUT P1, PT, PT, PT, UP0, 0x80, 0x0 ;  /* 0x000000000000781c */ /* 0x000fe20003f2f008 */
[----:B------:R-:W-:Y:S01]  /*4a40*/  FFMA.FTZ R10, R10, c[0x0][0x23c], -R8 ;  /* 0x00008f000a0a7a23 */ /* 0x000fe20000010808 */
[----:B------:R-:W-:Y:S02]  /*4a50*/  @P0 IADD3 R0, R9, 0x1, RZ ;  /* 0x0000000109000810 */ /* 0x000fe40007ffe0ff */
[----:B------:R-:W-:Y:S02]  /*4a60*/  PLOP3.LUT P0, PT, PT, PT, UP0, 0x80, 0x0 ;  /* 0x000000000000781c */ /* 0x000fe40003f0f008 */
[----:B------:R-:W-:Y:S03]  /*4a70*/  @P4 ISETP.GE.AND P4, PT, R0, UR5, PT ;  /* 0x0000000500004c0c */ /* 0x000fe6000bf86270 */
[----:B------:R1:W-:Y:S01]  /*4a80*/  MUFU.EX2 R146, R10 ;  /* 0x0000000a00927308 */ /* 0x0003e20000000800 */
[----:B------:R-:W-:Y:S09]  /*4a90*/  FFMA.FTZ R0, R166, -UR4, R248 ;  /* 0x80000004a6007c23 */ /* 0x000ff200080100f8 */
[----:B------:R-:W1:Y:S01]  /*4aa0*/  MUFU.TANH R39, R15 ;  /* 0x0000000f00277308 */ /* 0x000e620000002400 */
[----:B------:R-:W-:Y:S01]  /*4ab0*/  @P0 FSEL R0, R0, -INF , !P4 ;  /* 0xff80000000000808 */ /* 0x000fe20006000000 */
[-C--:B-1----:R-:W-:Y:S01]  /*4ac0*/  HMMA.16816.F32.BF16 R20, R136, R4.reuse, R20 ;  /* 0x000000048814723c */ /* 0x082fe20000041814 */
[----:B------:R-:W-:Y:S03]  /*4ad0*/  PLOP3.LUT P0, PT, PT, PT, UP0, 0x80, 0x0 ;  /* 0x000000000000781c */ /* 0x000fe60003f0f008 */
[----:B------:R-:W-:Y:S04]  /*4ae0*/  FFMA.FTZ R0, R0, c[0x0][0x23c], -R8 ;  /* 0x00008f0000007a23 */ /* 0x000fe80000010808 */
[----:B------:R-:W-:Y:S01]  /*4af0*/  MUFU.TANH R246, R16 ;  /* 0x0000001000f67308 */ /* 0x000fe20000002400 */
[C---:B------:R-:W-:Y:S03]  /*4b00*/  HMMA.16816.F32.BF16 R24, R148.reuse, R4, R24 ;  /* 0x000000049418723c */ /* 0x040fe60000041818 */
[----:B------:R-:W-:Y:S04]  /*4b10*/  FFMA.FTZ R10, R230, -UR4, R60 ;  /* 0x80000004e60a7c23 */ /* 0x000fe8000801003c */
[----:B------:R-:W-:Y:S02]  /*4b20*/  FSEL R5, R11, RZ, P2 ;  /* 0x000000ff0b057208 */ /* 0x000fe40001000000 */
[----:B------:R1:W-:Y:S03]  /*4b30*/  MUFU.EX2 R141, R0 ;  /* 0x00000000008d7308 */ /* 0x0003e60000000800 */
[----:B------:R-:W-:Y:S01]  /*4b40*/  @P1 FSEL R10, R10, -INF , !P3 ;  /* 0xff8000000a0a1808 */ /* 0x000fe20005800000 */
[-C--:B------:R-:W-:Y:S01]  /*4b50*/  HMMA.16816.F32.BF16 R28, R148, R6.reuse, R28 ;  /* 0x00000006941c723c */ /* 0x080fe2000004181c */
[----:B------:R-:W-:Y:S01]  /*4b60*/  PLOP3.LUT P1, PT, PT, PT, UP0, 0x80, 0x0 ;  /* 0x000000000000781c */ /* 0x000fe20003f2f008 */
[----:B------:R-:W-:Y:S02]  /*4b70*/  FFMA.FTZ R11, R232, -UR4, R42 ;  /* 0x80000004e80b7c23 */ /* 0x000fe4000801002a */
[----:B------:R-:W-:Y:S02]  /*4b80*/  FFMA.FTZ R10, R10, c[0x0][0x23c], -R5 ;  /* 0x00008f000a0a7a23 */ /* 0x000fe40000010805 */
[----:B------:R-:W-:Y:S02]  /*4b90*/  FMUL.FTZ R21, R21, c[0x0][0x2ec] ;  /* 0x0000bb0015157a20 */ /* 0x000fe40000410000 */
[----:B------:R1:W-:Y:S01]  /*4ba0*/  MUFU.EX2 R58, R10 ;  /* 0x0000000a003a7308 */ /* 0x0003e20000000800 */
[----:B------:R-:W-:Y:S03]  /*4bb0*/  HMMA.16816.F32.BF16 R32, R136, R6, R32 ;  /* 0x000000068820723c */ /* 0x000fe60000041820 */
[----:B------:R-:W-:Y:S02]  /*4bc0*/  FMUL.FTZ R20, R20, c[0x0][0x2ec] ;  /* 0x0000bb0014147a20 */ /* 0x000fe40000410000 */
[----:B------:R-:W-:Y:S02]  /*4bd0*/  FMUL.FTZ R25, R25, c[0x0][0x2ec] ;  /* 0x0000bb0019197a20 */ /* 0x000fe40000410000 */
[----:B------:R-:W-:Y:S02]  /*4be0*/  FFMA.FTZ R6, R164, -UR4, R39 ;  /* 0x80000004a4067c23 */ /* 0x000fe40008010027 */
[----:B------:R-:W-:Y:S03]  /*4bf0*/  MUFU.TANH R40, R14 ;  /* 0x0000000e00287308 */ /* 0x000fe60000002400 */
[----:B------:R-:W-:Y:S02]  /*4c00*/  FMUL.FTZ R24, R24, c[0x0][0x2ec] ;  /* 0x0000bb0018187a20 */ /* 0x000fe40000410000 */
[----:B-1----:R-:W-:Y:S02]  /*4c10*/  FFMA.FTZ R0, R229, -UR4, R59 ;  /* 0x80000004e5007c23 */ /* 0x002fe4000801003b */
[----:B------:R-:W-:Y:S02]  /*4c20*/  FMUL.FTZ R28, R28, c[0x0][0x2ec] ;  /* 0x0000bb001c1c7a20 */ /* 0x000fe40000410000 */
[----:B------:R-:W-:Y:S01]  /*4c30*/  FMUL.FTZ R29, R29, c[0x0][0x2ec] ;  /* 0x0000bb001d1d7a20 */ /* 0x000fe20000410000 */
[----:B------:R-:W-:Y:S01]  /*4c40*/  MUFU.TANH R243, R17 ;  /* 0x0000001100f37308 */ /* 0x000fe20000002400 */
[----:B------:R-:W-:Y:S01]  /*4c50*/  @P0 FSEL R0, R0, -INF , !P4 ;  /* 0xff80000000000808 */ /* 0x000fe20006000000 */
[----:B------:R-:W-:Y:S01]  /*4c60*/  FMUL.FTZ R30, R30, c[0x0][0x2ec] ;  /* 0x0000bb001e1e7a20 */ /* 0x000fe20000410000 */
[----:B------:R-:W-:Y:S01]  /*4c70*/  PLOP3.LUT P0, PT, PT, PT, UP0, 0x80, 0x0 ;  /* 0x000000000000781c */ /* 0x000fe20003f0f008 */
[----:B------:R-:W-:Y:S02]  /*4c80*/  FFMA.FTZ R10, R165, -UR4, R52 ;  /* 0x80000004a50a7c23 */ /* 0x000fe40008010034 */
[----:B------:R-:W-:Y:S02]  /*4c90*/  FFMA.FTZ R0, R0, c[0x0][0x23c], -R5 ;  /* 0x00008f0000007a23 */ /* 0x000fe40000010805 */
[----:B------:R-:W-:Y:S01]  /*4ca0*/  FMUL.FTZ R32, R32, c[0x0][0x2ec] ;  /* 0x0000bb0020207a20 */ /* 0x000fe20000410000 */
[----:B------:R-:W-:Y:S01]  /*4cb0*/  @P1 FSEL R10, R10, -INF , !P3 ;  /* 0xff8000000a0a1808 */ /* 0x000fe20005800000 */
[----:B------:R1:W-:Y:S01]  /*4cc0*/  MUFU.EX2 R57, R0 ;  /* 0x0000000000397308 */ /* 0x0003e20000000800 */
[----:B------:R-:W-:Y:S01]  /*4cd0*/  PLOP3.LUT P1, PT, PT, PT, UP0, 0x80, 0x0 ;  /* 0x000000000000781c */ /* 0x000fe20003f2f008 */
[----:B------:R-:W-:Y:S02]  /*4ce0*/  FMUL.FTZ R33, R33, c[0x0][0x2ec] ;  /* 0x0000bb0021217a20 */ /* 0x000fe40000410000 */
[----:B------:R-:W-:Y:S02]  /*4cf0*/  FMUL.FTZ R34, R34, c[0x0][0x2ec] ;  /* 0x0000bb0022227a20 */ /* 0x000fe40000410000 */
[----:B------:R-:W-:Y:S02]  /*4d00*/  FMUL.FTZ R35, R35, c[0x0][0x2ec] ;  /* 0x0000bb0023237a20 */ /* 0x000fe40000410000 */
[----:B------:R-:W-:Y:S02]  /*4d10*/  FMUL.FTZ R31, R31, c[0x0][0x2ec] ;  /* 0x0000bb001f1f7a20 */ /* 0x000fe40000410000 */
[----:B------:R-:W-:Y:S01]  /*4d20*/  MUFU.TANH R249, R19 ;  /* 0x0000001300f97308 */ /* 0x000fe20000002400 */
[----:B------:R-:W-:Y:S02]  /*4d30*/  FMUL.FTZ R26, R26, c[0x0][0x2ec] ;  /* 0x0000bb001a1a7a20 */ /* 0x000fe40000410000 */
[----:B------:R-:W-:Y:S01]  /*4d40*/  FMUL.FTZ R27, R27, c[0x0][0x2ec] ;  /* 0x0000bb001b1b7a20 */ /* 0x000fe20000410000 */
[----:B------:R-:W-:Y:S01]  /*4d50*/  @P1 FSEL R11, R11, -INF , !P3 ;  /* 0xff8000000b0b1808 */ /* 0x000fe20005800000 */
[----:B------:R-:W-:Y:S01]  /*4d60*/  FMUL.FTZ R23, R23, c[0x0][0x2ec] ;  /* 0x0000bb0017177a20 */ /* 0x000fe20000410000 */
[----:B------:R-:W-:Y:S01]  /*4d70*/  PLOP3.LUT P1, PT, PT, PT, UP0, 0x80, 0x0 ;  /* 0x000000000000781c */ /* 0x000fe20003f2f008 */
[----:B------:R-:W-:Y:S01]  /*4d80*/  FMUL.FTZ R22, R22, c[0x0][0x2ec] ;  /* 0x0000bb0016167a20 */ /* 0x000fe20000410000 */
[----:B------:R-:W-:Y:S02]  /*4d90*/  PLOP3.LUT P3, PT, PT, PT, UP0, 0x80, 0x0 ;  /* 0x000000000000781c */ /* 0x000fe40003f6f008 */
[----:B------:R-:W1:Y:S02]  /*4da0*/  MUFU.TANH R251, R18 ;  /* 0x0000001200fb7308 */ /* 0x000e640000002400 */
[----:B-1----:R-:W-:Y:S05]  /*4db0*/  FFMA.FTZ R0, R164, -UR4, R51 ;  /* 0x80000004a4007c23 */ /* 0x002fea0008010033 */
[----:B------:R-:W-:Y:S03]  /*4dc0*/  @P0 FSEL R0, R0, -INF , !P4 ;  /* 0xff80000000000808 */ /* 0x000fe60006000000 */
[----:B------:R-:W-:Y:S01]  /*4dd0*/  MUFU.TANH R244, R21 ;  /* 0x0000001500f47308 */ /* 0x000fe20000002400 */
[----:B------:R-:W-:Y:S09]  /*4de0*/  PLOP3.LUT P0, PT, PT, PT, UP0, 0x80, 0x0 ;  /* 0x000000000000781c */ /* 0x000ff20003f0f008 */
[----:B------:R-:W1:Y:S01]  /*4df0*/  MUFU.TANH R245, R20 ;  /* 0x0000001400f57308 */ /* 0x000e620000002400 */
[----:B------:R-:W-:Y:S09]  /*4e00*/  FFMA.FTZ R7, R167, -UR4, R251 ;  /* 0x80000004a7077c23 */ /* 0x000ff200080100fb */
[----:B------:R-:W-:Y:S10]  /*4e10*/  MUFU.TANH R47, R25 ;  /* 0x00000019002f7308 */ /* 0x000ff40000002400 */
        /* <DEDUP_REMOVED lines=9> */
[----:B------:R-:W1:Y:S01]  /*4eb0*/  MUFU.TANH R252, R22 ;  /* 0x0000001600fc7308 */ /* 0x000e620000002400 */
[C---:B---3--:R-:W-:Y:S01]  /*4ec0*/  FMUL.FTZ R4, R3.reuse, 1.4426950216293334961 ;  /* 0x3fb8aa3b03047820 */ /* 0x048fe20000410000 */
[----:B------:R-:W-:Y:S08]  /*4ed0*/  FSETP.NEU.FTZ.AND P2, PT, R3, -INF , PT ;  /* 0xff8000000300780b */ /* 0x000ff00003f5d000 */
[----:B------:R-:W-:Y:S01]  /*4ee0*/  MUFU.TANH R3, R30 ;  /* 0x0000001e00037308 */ /* 0x000fe20000002400 */
[----:B------:R-:W-:Y:S05]  /*4ef0*/  FSEL R4, R4, RZ, P2 ;  /* 0x000000ff04047208 */ /* 0x000fea0001000000 */
[--C-:B------:R-:W-:Y:S01]  /*4f00*/  FFMA.FTZ R10, R10, c[0x0][0x23c], -R4.reuse ;  /* 0x00008f000a0a7a23 */ /* 0x100fe20000010804 */
[----:B--2---:R-:W-:Y:S01]  /*4f10*/  FSETP.NEU.FTZ.AND P2, PT, R2, -INF , PT ;  /* 0xff8000000200780b */ /* 0x004fe20003f5d000 */
[----:B------:R-:W-:Y:S02]  /*4f20*/  FFMA.FTZ R12, R0, c[0x0][0x23c], -R4 ;  /* 0x00008f00000c7a23 */ /* 0x000fe40000010804 */
[----:B------:R2:W-:Y:S10]  /*4f30*/  MUFU.EX2 R56, R10 ;  /* 0x0000000a00387308 */ /* 0x0005f40000000800 */
[----:B------:R-:W-:Y:S01]  /*4f40*/  MUFU.EX2 R55, R12 ;  /* 0x0000000c00377308 */ /* 0x000fe20000000800 */
[----:B--2---:R-:W-:Y:S09]  /*4f50*/  FMUL.FTZ R10, R2, 1.4426950216293334961 ;  /* 0x3fb8aa3b020a7820 */ /* 0x004ff20000410000 */
[----:B------:R-:W-:Y:S01]  /*4f60*/  MUFU.TANH R2, R31 ;  /* 0x0000001f00027308 */ /* 0x000fe20000002400 */
[----:B------:R-:W-:Y:S01]  /*4f70*/  FSEL R0, R10, RZ, P2 ;  /* 0x000000ff0a007208 */ /* 0x000fe20001000000 */
[----:B------:R-:W-:Y:S01]  /*4f80*/  FFMA.FTZ R10, R231, -UR4, R41 ;  /* 0x80000004e70a7c23 */ /* 0x000fe20008010029 */
[----:B------:R-:W-:Y:S03]  /*4f90*/  PLOP3.LUT P2, PT, PT, PT, UP0, 0x80, 0x0 ;  /* 0x000000000000781c */ /* 0x000fe60003f4f008 */
[--C-:B------:R-:W-:Y:S01]  /*4fa0*/  FFMA.FTZ R11, R11, c[0x0][0x23c], -R0.reuse ;  /* 0x00008f000b0b7a23 */ /* 0x100fe20000010800 */
[----:B------:R-:W-:Y:S03]  /*4fb0*/  @P0 FSEL R10, R10, -INF , !P4 ;  /* 0xff8000000a0a0808 */ /* 0x000fe60006000000 */
[----:B------:R-:W2:Y:S01]  /*4fc0*/  MUFU.TANH R231, R29 ;  /* 0x0000001d00e77308 */ /* 0x000ea20000002400 */
[----:B------:R-:W-:Y:S02]  /*4fd0*/  PLOP3.LUT P0, PT, PT, PT, UP0, 0x80, 0x0 ;  /* 0x000000000000781c */ /* 0x000fe40003f0f008 */
[----:B------:R-:W-:Y:S01]  /*4fe0*/  PLOP3.LUT P4, PT, PT, PT, UP0, 0x80, 0x0 ;  /* 0x000000000000781c */ /* 0x000fe20003f8f008 */
[----:B------:R-:W-:Y:S06]  /*4ff0*/  FFMA.FTZ R10, R10, c[0x0][0x23c], -R0 ;  /* 0x00008f000a0a7a23 */ /* 0x000fec0000010800 */
[----:B------:R3:W-:Y:S10]  /*5000*/  MUFU.EX2 R45, R10 ;  /* 0x0000000a002d7308 */ /* 0x0007f40000000800 */
[----:B------:R1:W-:Y:S01]  /*5010*/  MUFU.EX2 R46, R11 ;  /* 0x0000000b002e7308 */ /* 0x0003e20000000800 */
[C---:B---3--:R-:W-:Y:S02]  /*5020*/  @P1 IADD3 R10, R9.reuse, 0x8, RZ ;  /* 0x00000008090a1810 */ /* 0x048fe40007ffe0ff */
[----:B------:R-:W-:Y:S02]  /*5030*/  PLOP3.LUT P1, PT, PT, PT, UP0, 0x80, 0x0 ;  /* 0x000000000000781c */ /* 0x000fe40003f2f008 */
[----:B------:R-:W-:Y:S02]  /*5040*/  @P6 ISETP.GE.AND P6, PT, R10, UR5, PT ;  /* 0x000000050a006c0c */ /* 0x000fe4000bfc6270 */
[----:B------:R-:W-:Y:S02]  /*5050*/  @P0 IADD3 R10, R9, 0x9, RZ ;  /* 0x00000009090a0810 */ /* 0x000fe40007ffe0ff */
[----:B------:R-:W-:Y:S01]  /*5060*/  PLOP3.LUT P0, PT, PT, PT, UP0, 0x80, 0x0 ;  /* 0x000000000000781c */ /* 0x000fe20003f0f008 */
[----:B-1----:R-:W-:Y:S01]  /*5070*/  FFMA.FTZ R11, R163, -UR4, R50 ;  /* 0x80000004a30b7c23 */ /* 0x002fe20008010032 */
[----:B------:R-:W-:Y:S01]  /*5080*/  @P3 ISETP.GE.AND P3, PT, R10, UR5, PT ;  /* 0x000000050a003c0c */ /* 0x000fe2000bf66270 */
[----:B------:R-:W-:Y:S06]  /*5090*/  FFMA.FTZ R10, R162, -UR4, R49 ;  /* 0x80000004a20a7c23 */ /* 0x000fec0008010031 */
[----:B------:R-:W-:Y:S02]  /*50a0*/  @P1 FSEL R11, R11, -INF , !P6 ;  /* 0xff8000000b0b1808 */ /* 0x000fe40007000000 */
[----:B------:R-:W-:Y:S03]  /*50b0*/  PLOP3.LUT P1, PT, PT, PT, UP0, 0x80, 0x0 ;  /* 0x000000000000781c */ /* 0x000fe60003f2f008 */
[--C-:B------:R-:W-:Y:S01]  /*50c0*/  FFMA.FTZ R11, R11, c[0x0][0x23c], -R4.reuse ;  /* 0x00008f000b0b7a23 */ /* 0x100fe20000010804 */
[----:B------:R-:W-:Y:S02]  /*50d0*/  @P0 FSEL R10, R10, -INF , !P3 ;  /* 0xff8000000a0a0808 */ /* 0x000fe40005800000 */
[----:B------:R-:W-:Y:S01]  /*50e0*/  PLOP3.LUT P0, PT, PT, PT, UP0, 0x80, 0x0 ;  /* 0x000000000000781c */ /* 0x000fe20003f0f008 */
[----:B------:R1:W-:Y:S02]  /*50f0*/  MUFU.EX2 R54, R11 ;  /* 0x0000000b00367308 */ /* 0x0003e40000000800 */
[----:B------:R-:W-:Y:S08]  /*5100*/  FFMA.FTZ R10, R10, c[0x0][0x23c], -R4 ;  /* 0x00008f000a0a7a23 */ /* 0x000ff00000010804 */
[----:B------:R3:W-:Y:S02]  /*5110*/  MUFU.EX2 R53, R10 ;  /* 0x0000000a00357308 */ /* 0x0007e40000000800 */
[----:B------:R-:W-:Y:S02]  /*5120*/  @P0 FSEL R6, R6, -INF , !P3 ;  /* 0xff80000006060808 */ /* 0x000fe40005800000 */
[----:B------:R-:W-:Y:S03]  /*5130*/  PLOP3.LUT P0, PT, PT, PT, UP0, 0x80, 0x0 ;  /* 0x000000000000781c */ /* 0x000fe60003f0f008 */
[----:B------:R-:W-:Y:S04]  /*5140*/  FFMA.FTZ R6, R6, c[0x0][0x23c], -R0 ;  /* 0x00008f0006067a23 */ /* 0x000fe80000010800 */
[----:B------:R2:W-:Y:S01]  /*5150*/  MUFU.EX2 R43, R6 ;  /* 0x00000006002b7308 */ /* 0x0005e20000000800 */
[----:B-1----:R-:W-:Y:S05]  /*5160*/  FFMA.FTZ R11, R165, -UR4, R40 ;  /* 0x80000004a50b7c23 */ /* 0x002fea0008010028 */
[----:B------:R-:W-:Y:S02]  /*5170*/  @P1 FSEL R11, R11, -INF , !P6 ;  /* 0xff8000000b0b1808 */ /* 0x000fe40007000000 */
[----:B------:R-:W-:Y:S01]  /*5180*/  PLOP3.LUT P1, PT, PT, PT, UP0, 0x80, 0x0 ;  /* 0x000000000000781c */ /* 0x000fe20003f2f008 */
[----:B---3--:R-:W-:Y:S02]  /*5190*/  FFMA.FTZ R10, R160, -UR4, R243 ;  /* 0x80000004a00a7c23 */ /* 0x008fe400080100f3 */
[----:B------:R-:W-:Y:S04]  /*51a0*/  FFMA.FTZ R11, R11, c[0x0][0x23c], -R0 ;  /* 0x00008f000b0b7a23 */ /* 0x000fe80000010800 */
[----:B------:R-:W-:Y:S06]  /*51b0*/  MUFU.EX2 R44, R11 ;  /* 0x0000000b002c7308 */ /* 0x000fec0000000800 */
[----:B------:R-:W-:Y:S01]  /*51c0*/  @P1 FSEL R10, R10, -INF , !P3 ;  /* 0xff8000000a0a1808 */ /* 0x000fe20005800000 */
[----:B--2---:R-:W-:Y:S01]  /*51d0*/  FFMA.FTZ R6, R161, -UR4, R246 ;  /* 0x80000004a1067c23 */ /* 0x004fe200080100f6 */
[----:B------:R-:W-:Y:S03]  /*51e0*/  PLOP3.LUT P1, PT, PT, PT, UP0, 0x80, 0x0 ;  /* 0x000000000000781c */ /* 0x000fe60003f2f008 */
[--C-:B------:R-:W-:Y:S01]  /*51f0*/  FFMA.FTZ R10, R10, c[0x0][0x23c], -R8.reuse ;  /* 0x00008f000a0a7a23 */ /* 0x100fe20000010808 */
[----:B------:R-:W-:Y:S02]  /*5200*/  @P0 FSEL R6, R6, -INF , !P6 ;  /* 0xff80000006060808 */ /* 0x000fe40007000000 */
[----:B------:R-:W-:Y:S01]  /*5210*/  PLOP3.LUT P0, PT, PT, PT, UP0, 0x80, 0x0 ;  /* 0x000000000000781c */ /* 0x000fe20003f0f008 */
[----:B------:R1:W-:Y:S02]  /*5220*/  MUFU.EX2 R153, R10 ;  /* 0x0000000a00997308 */ /* 0x0003e40000000800 */
[--C-:B------:R-:W-:Y:S08]  /*5230*/  FFMA.FTZ R6, R6, c[0x0][0x23c], -R8.reuse ;  /* 0x00008f0006067a23 */ /* 0x100ff00000010808 */
[----:B------:R2:W3:Y:S02]  /*5240*/  MUFU.EX2 R155, R6 ;  /* 0x00000006009b7308 */ /* 0x0004e40000000800 */
[----:B------:R-:W-:Y:S02]  /*5250*/  @P0 FSEL R7, R7, -INF , !P6 ;  /* 0xff80000007070808 */ /* 0x000fe40007000000 */
[----:B------:R-:W-:Y:S02]  /*5260*/  PLOP3.LUT P6, PT, PT, PT, UP0, 0x80, 0x0 ;  /* 0x000000000000781c */ /* 0x000fe40003fcf008 */
[----:B------:R-:W-:Y:S01]  /*5270*/  PLOP3.LUT P0, PT, PT, PT, UP0, 0x80, 0x0 ;  /* 0x000000000000781c */ /* 0x000fe20003f0f008 */
[----:B------:R-:W-:Y:S01]  /*5280*/  FFMA.FTZ R7, R7, c[0x0][0x23c], -R5 ;  /* 0x00008f0007077a23 */ /* 0x000fe20000010805 */
[C---:B-1----:R-:W-:Y:S02]  /*5290*/  @P4 IADD3 R10, R9.reuse, 0x10, RZ ;  /* 0x00000010090a4810 */ /* 0x042fe40007ffe0ff */
[----:B------:R-:W-:Y:S02]  /*52a0*/  PLOP3.LUT P4, PT, PT, PT, UP0, 0x80, 0x0 ;  /* 0x000000000000781c */ /* 0x000fe40003f8f008 */
[----:B------:R-:W-:Y:S02]  /*52b0*/  @P5 ISETP.GE.AND P5, PT, R10, UR5, PT ;  /* 0x000000050a005c0c */ /* 0x000fe4000bfa6270 */
[----:B------:R-:W-:Y:S02]  /*52c0*/  @P2 IADD3 R10, R9, 0x11, RZ ;  /* 0x00000011090a2810 */ /* 0x000fe40007ffe0ff */
[----:B------:R-:W-:Y:S01]  /*52d0*/  PLOP3.LUT P2, PT, PT, PT, UP0, 0x80, 0x0 ;  /* 0x000000000000781c */ /* 0x000fe20003f4f008 */
[----:B--2---:R-:W-:Y:S01]  /*52e0*/  FFMA.FTZ R6, R166, -UR4, R249 ;  /* 0x80000004a6067c23 */ /* 0x004fe200080100f9 */
[----:B------:R-:W-:Y:S01]  /*52f0*/  @P6 ISETP.GE.AND P6, PT, R10, UR5, PT ;  /* 0x000000050a006c0c */ /* 0x000fe2000bfc6270 */
[----:B------:R1:W-:Y:S03]  /*5300*/  MUFU.EX2 R166, R7 ;  /* 0x0000000700a67308 */ /* 0x0003e60000000800 */
[----:B------:R-:W-:Y:S02]  /*5310*/  @P1 FSEL R6, R6, -INF , !P3 ;  /* 0xff80000006061808 */ /* 0x000fe40005800000 */
[----:B------:R-:W-:Y:S02]  /*5320*/  PLOP3.LUT P3, PT, PT, PT, UP0, 0x80, 0x0 ;  /* 0x000000000000781c */ /* 0x000fe40003f6f008 */
[----:B------:R-:W-:Y:S01]  /*5330*/  PLOP3.LUT P1, PT, PT, PT, UP0, 0x80, 0x0 ;  /* 0x000000000000781c */ /* 0x000fe20003f2f008 */
[----:B------:R-:W-:Y:S04]  /*5340*/  FFMA.FTZ R6, R6, c[0x0][0x23c], -R5 ;  /* 0x00008f0006067a23 */ /* 0x000fe80000010805 */
[----:B------:R2:W2:Y:S01]  /*5350*/  MUFU.EX2 R165, R6 ;  /* 0x0000000600a57308 */ /* 0x0004a20000000800 */
[----:B-1----:R-:W-:Y:S05]  /*5360*/  FFMA.FTZ R7, R159, -UR4, R245 ;  /* 0x800000049f077c23 */ /* 0x002fea00080100f5 */
[----:B------:R-:W-:Y:S02]  /*5370*/  @P0 FSEL R7, R7, -INF , !P5 ;  /* 0xff80000007070808 */ /* 0x000fe40006800000 */
[----:B------:R-:W-:Y:S03]  /*5380*/  PLOP3.LUT P0, PT, PT, PT, UP0, 0x80, 0x0 ;  /* 0x000000000000781c */ /* 0x000fe60003f0f008 */
[----:B------:R-:W-:Y:S02]  /*5390*/  FFMA.FTZ R7, R7, c[0x0][0x23c], -R8 ;  /* 0x00008f0007077a23 */ /* 0x000fe40000010808 */
[----:B--2---:R-:W-:Y:S02]  /*53a0*/  FFMA.FTZ R6, R158, -UR4, R244 ;  /* 0x800000049e067c23 */ /* 0x004fe400080100f4 */
[----:B------:R1:W-:Y:S03]  /*53b0*/  MUFU.EX2 R151, R7 ;  /* 0x0000000700977308 */ /* 0x0003e60000000800 */
[----:B------:R-:W-:Y:S02]  /*53c0*/  @P1 FSEL R6, R6, -INF , !P6 ;  /* 0xff80000006061808 */ /* 0x000fe40007000000 */
[----:B------:R-:W-:Y:S03]  /*53d0*/  PLOP3.LUT P1, PT, PT, PT, UP0, 0x80, 0x0 ;  /* 0x000000000000781c */ /* 0x000fe60003f2f008 */
[----:B------:R-:W-:Y:S04]  /*53e0*/  FFMA.FTZ R6, R6, c[0x0][0x23c], -R8 ;  /* 0x00008f0006067a23 */ /* 0x000fe80000010808 */
[----:B------:R2:W-:Y:S01]  /*53f0*/  MUFU.EX2 R144, R6 ;  /* 0x0000000600907308 */ /* 0x0005e20000000800 */
[----:B-1----:R-:W-:Y:S05]  /*5400*/  FFMA.FTZ R7, R161, -UR4, R252 ;  /* 0x80000004a1077c23 */ /* 0x002fea00080100fc */
[----:B------:R-:W-:Y:S02]  /*5410*/  @P2 FSEL R7, R7, -INF , !P5 ;  /* 0xff80000007072808 */ /* 0x000fe40006800000 */
[----:B------:R-:W-:Y:S03]  /*5420*/  PLOP3.LUT P2, PT, PT, PT, UP0, 0x80, 0x0 ;  /* 0x000000000000781c */ /* 0x000fe60003f4f008 */
[--C-:B------:R-:W-:Y:S02]  /*5430*/  FFMA.FTZ R7, R7, c[0x0][0x23c], -R5.reuse ;  /* 0x00008f0007077a23 */ /* 0x100fe40000010805 */
[----:B--2---:R-:W-:Y:S02]  /*5440*/  FFMA.FTZ R6, R160, -UR4, R250 ;  /* 0x80000004a0067c23 */ /* 0x004fe400080100fa */
[----:B------:R1:W-:Y:S03]  /*5450*/  MUFU.EX2 R161, R7 ;  /* 0x0000000700a17308 */ /* 0x0003e60000000800 */
[----:B------:R-:W-:Y:S02]  /*5460*/  @P0 FSEL R6, R6, -INF , !P6 ;  /* 0xff80000006060808 */ /* 0x000fe40007000000 */
[----:B------:R-:W-:Y:S03]  /*5470*/  PLOP3.LUT P0, PT, PT, PT, UP0, 0x80, 0x0 ;  /* 0x000000000000781c */ /* 0x000fe60003f0f008 */
[----:B------:R-:W-:Y:S04]  /*5480*/  FFMA.FTZ R6, R6, c[0x0][0x23c], -R5 ;  /* 0x00008f0006067a23 */ /* 0x000fe80000010805 */
[----:B------:R2:W2:Y:S01]  /*5490*/  MUFU.EX2 R160, R6 ;  /* 0x0000000600a07308 */ /* 0x0004a20000000800 */
[----:B-1----:R-:W-:Y:S05]  /*54a0*/  FFMA.FTZ R7, R157, -UR4, R48 ;  /* 0x800000049d077c23 */ /* 0x002fea0008010030 */
[----:B------:R-:W-:Y:S02]  /*54b0*/  @P2 FSEL R7, R7, -INF , !P5 ;  /* 0xff80000007072808 */ /* 0x000fe40006800000 */
[----:B------:R-:W-:Y:S03]  /*54c0*/  PLOP3.LUT P2, PT, PT, PT, UP0, 0x80, 0x0 ;  /* 0x000000000000781c */ /* 0x000fe60003f4f008 */
[--C-:B------:R-:W-:Y:S02]  /*54d0*/  FFMA.FTZ R10, R7, c[0x0][0x23c], -R4.reuse ;  /* 0x00008f00070a7a23 */ /* 0x100fe40000010804 */
[----:B--2---:R-:W-:Y:S02]  /*54e0*/  FFMA.FTZ R6, R133, -UR4, R47 ;  /* 0x8000000485067c23 */ /* 0x004fe4000801002f */
[----:B------:R-:W-:Y:S01]  /*54f0*/  FFMA.FTZ R7, R163, -UR4, R37 ;  /* 0x80000004a3077c23 */ /* 0x000fe20008010025 */
[----:B------:R1:W-:Y:S02]  /*5500*/  MUFU.EX2 R167, R10 ;  /* 0x0000000a00a77308 */ /* 0x0003e40000000800 */
[----:B------:R-:W-:Y:S02]  /*5510*/  @P1 FSEL R6, R6, -INF , !P6 ;  /* 0xff80000006061808 */ /* 0x000fe40007000000 */
[----:B------:R-:W-:Y:S02]  /*5520*/  @P0 FSEL R7, R7, -INF , !P5 ;  /* 0xff80000007070808 */ /* 0x000fe40006800000 */
[----:B------:R-:W-:Y:S01]  /*5530*/  PLOP3.LUT P1, PT, PT, PT, UP0, 0x80, 0x0 ;  /* 0x000000000000781c */ /* 0x000fe20003f2f008 */
[----:B------:R-:W-:Y:S01]  /*5540*/  FFMA.FTZ R6, R6, c[0x0][0x23c], -R4 ;  /* 0x00008f0006067a23 */ /* 0x000fe20000010804 */
[----:B------:R-:W-:Y:S01]  /*5550*/  PLOP3.LUT P0, PT, PT, PT, UP0, 0x80, 0x0 ;  /* 0x000000000000781c */ /* 0x000fe20003f0f008 */
[----:B------:R-:W-:Y:S02]  /*5560*/  FFMA.FTZ R7, R7, c[0x0][0x23c], -R0 ;  /* 0x00008f0007077a23 */ /* 0x000fe40000010800 */
[----:B------:R2:W-:Y:S10]  /*5570*/  MUFU.EX2 R163, R6 ;  /* 0x0000000600a37308 */ /* 0x0005f40000000800 */
[----:B------:R3:W-:Y:S01]  /*5580*/  MUFU.EX2 R38, R7 ;  /* 0x0000000700267308 */ /* 0x0007e20000000800 */
[C---:B-1----:R-:W-:Y:S02]  /*5590*/  @P2 IADD3 R10, R9.reuse, 0x18, RZ ;  /* 0x00000018090a2810 */ /* 0x042fe40007ffe0ff */
[----:B------:R-:W-:Y:S02]  /*55a0*/  @P4 IADD3 R9, R9, 0x19, RZ ;  /* 0x0000001909094810 */ /* 0x000fe40007ffe0ff */
[----:B------:R-:W-:Y:S02]  /*55b0*/  @P1 ISETP.GE.AND P2, PT, R10, UR5, PT ;  /* 0x000000050a001c0c */ /* 0x000fe4000bf46270 */
[----:B------:R-:W-:Y:S02]  /*55c0*/  @P3 ISETP.GE.AND P3, PT, R9, UR5, PT ;  /* 0x0000000509003c0c */ /* 0x000fe4000bf66270 */
[----:B------:R-:W-:Y:S01]  /*55d0*/  PLOP3.LUT P1, PT, PT, PT, UP0, 0x80, 0x0 ;  /* 0x000000000000781c */ /* 0x000fe20003f2f008 */
[----:B--2---:R-:W-:Y:S05]  /*55e0*/  FFMA.FTZ R6, R162, -UR4, R36 ;  /* 0x80000004a2067c23 */ /* 0x004fea0008010024 */
[----:B------:R-:W-:Y:S02]  /*55f0*/  @P0 FSEL R6, R6, -INF , !P6 ;  /* 0xff80000006060808 */ /* 0x000fe40007000000 */
[----:B------:R-:W-:Y:S01]  /*5600*/  PLOP3.LUT P0, PT, PT, PT, UP0, 0x80, 0x0 ;  /* 0x000000000000781c */ /* 0x000fe20003f0f008 */
[----:B---3--:R-:W-:Y:S02]  /*5610*/  FFMA.FTZ R7, R230, -UR4, R232 ;  /* 0x80000004e6077c23 */ /* 0x008fe400080100e8 */
[----:B------:R-:W-:Y:S02]  /*5620*/  FFMA.FTZ R9, R6, c[0x0][0x23c], -R0 ;  /* 0x00008f0006097a23 */ /* 0x000fe40000010800 */
[----:B------:R-:W-:Y:S01]  /*5630*/  FFMA.FTZ R6, R229, -UR4, R231 ;  /* 0x80000004e5067c23 */ /* 0x000fe200080100e7 */
[----:B------:R-:W-:Y:S01]  /*5640*/  @P1 FSEL R7, R7, -INF , !P2 ;  /* 0xff80000007071808 */ /* 0x000fe20005000000 */
[----:B------:R-:W-:Y:S01]  /*5650*/  MUFU.EX2 R230, R9 ;  /* 0x0000000900e67308 */ /* 0x000fe20000000800 */
[----:B------:R-:W-:Y:S05]  /*5660*/  PLOP3.LUT P1, PT, PT, PT, UP0, 0x80, 0x0 ;  /* 0x000000000000781c */ /* 0x000fea0003f2f008 */
[----:B------:R-:W-:Y:S01]  /*5670*/  @P0 FSEL R6, R6, -INF , !P3 ;  /* 0xff80000006060808 */ /* 0x000fe20005800000 */
[--C-:B------:R-:W-:Y:S01]  /*5680*/  FFMA.FTZ R7, R7, c[0x0][0x23c], -R4.reuse ;  /* 0x00008f0007077a23 */ /* 0x100fe20000010804 */
[----:B------:R-:W-:Y:S03]  /*5690*/  PLOP3.LUT P0, PT, PT, PT, UP0, 0x80, 0x0 ;  /* 0x000000000000781c */ /* 0x000fe60003f0f008 */
[----:B------:R-:W-:Y:S01]  /*56a0*/  FFMA.FTZ R4, R6, c[0x0][0x23c], -R4 ;  /* 0x00008f0006047a23 */ /* 0x000fe20000010804 */
[----:B------:R1:W-:Y:S01]  /*56b0*/  MUFU.EX2 R162, R7 ;  /* 0x0000000700a27308 */ /* 0x0003e20000000800 */
[----:B------:R-:W-:Y:S05]  /*56c0*/  FFMA.FTZ R6, R157, -UR4, R3 ;  /* 0x800000049d067c23 */ /* 0x000fea0008010003 */
[----:B------:R-:W-:Y:S02]  /*56d0*/  @P1 FSEL R6, R6, -INF , !P2 ;  /* 0xff80000006061808 */ /* 0x000fe40005000000 */
[----:B------:R-:W-:Y:S02]  /*56e0*/  PLOP3.LUT P1, PT, PT, PT, UP0, 0x80, 0x0 ;  /* 0x000000000000781c */ /* 0x000fe40003f2f008 */
[----:B------:R2:W-:Y:S01]  /*56f0*/  MUFU.EX2 R157, R4 ;  /* 0x00000004009d7308 */ /* 0x0005e20000000800 */
[----:B------:R-:W-:Y:S09]  /*5700*/  FFMA.FTZ R6, R6, c[0x0][0x23c], -R0 ;  /* 0x00008f0006067a23 */ /* 0x000ff20000010800 */
[----:B------:R3:W-:Y:S01]  /*5710*/  MUFU.EX2 R229, R6 ;  /* 0x0000000600e57308 */ /* 0x0007e20000000800 */
[----:B-1----:R-:W-:Y:S05]  /*5720*/  FFMA.FTZ R7, R134, -UR4, R150 ;  /* 0x8000000486077c23 */ /* 0x002fea0008010096 */
[----:B------:R-:W-:Y:S02]  /*5730*/  @P0 FSEL R7, R7, -INF , !P2 ;  /* 0xff80000007070808 */ /* 0x000fe40005000000 */
[----:B------:R-:W-:Y:S01]  /*5740*/  PLOP3.LUT P0, PT, PT, PT, UP0, 0x80, 0x0 ;  /* 0x000000000000781c */ /* 0x000fe20003f0f008 */
[----:B--2---:R-:W-:Y:S02]  /*5750*/  FFMA.FTZ R4, R132, -UR4, R149 ;  /* 0x8000000484047c23 */ /* 0x004fe40008010095 */
[--C-:B------:R-:W-:Y:S03]  /*5760*/  FFMA.FTZ R7, R7, c[0x0][0x23c], -R8.reuse ;  /* 0x00008f0007077a23 */ /* 0x100fe60000010808 */
[----:B------:R-:W-:Y:S01]  /*5770*/  @P1 FSEL R4, R4, -INF , !P3 ;  /* 0xff80000004041808 */ /* 0x000fe20005800000 */
[----:B------:R1:W-:Y:S01]  /*5780*/  MUFU.EX2 R148, R7 ;  /* 0x0000000700947308 */ /* 0x0003e20000000800 */
[----:B------:R-:W-:Y:S03]  /*5790*/  PLOP3.LUT P1, PT, PT, PT, UP0, 0x80, 0x0 ;  /* 0x000000000000781c */ /* 0x000fe60003f2f008 */
[----:B------:R-:W-:Y:S02]  /*57a0*/  FFMA.FTZ R8, R4, c[0x0][0x23c], -R8 ;  /* 0x00008f0004087a23 */ /* 0x000fe40000010808 */
[----:B------:R-:W-:Y:S02]  /*57b0*/  FFMA.FTZ R4, R158, -UR4, R156 ;  /* 0x800000049e047c23 */ /* 0x000fe4000801009c */
[----:B---3--:R-:W-:Y:S02]  /*57c0*/  FFMA.FTZ R6, R159, -UR4, R164 ;  /* 0x800000049f067c23 */ /* 0x008fe400080100a4 */
[----:B------:R-:W2:Y:S03]  /*57d0*/  MUFU.EX2 R147, R8 ;  /* 0x0000000800937308 */ /* 0x000ea60000000800 */
[----:B------:R-:W-:Y:S02]  /*57e0*/  @P0 FSEL R6, R6, -INF , !P2 ;  /* 0xff80000006060808 */ /* 0x000fe40005000000 */
[----:B------:R-:W-:Y:S02]  /*57f0*/  @P1 FSEL R4, R4, -INF , !P3 ;  /* 0xff80000004041808 */ /* 0x000fe40005800000 */
[----:B------:R-:W-:Y:S01]  /*5800*/  PLOP3.LUT P0, PT, PT, PT, UP0, 0x80, 0x0 ;  /* 0x000000000000781c */ /* 0x000fe20003f0f008 */
[--C-:B------:R-:W-:Y:S01]  /*5810*/  FFMA.FTZ R6, R6, c[0x0][0x23c], -R5.reuse ;  /* 0x00008f0006067a23 */ /* 0x100fe20000010805 */
[----:B------:R-:W-:Y:S01]  /*5820*/  UISETP.GE.AND UP0, UPT, UR8, 0x1, UPT ;  /* 0x000000010800788c */ /* 0x000fe2000bf06270 */
[----:B------:R-:W-:Y:S02]  /*5830*/  FFMA.FTZ R5, R4, c[0x0][0x23c], -R5 ;  /* 0x00008f0004057a23 */ /* 0x000fe40000010805 */
[----:B------:R-:W-:Y:S01]  /*5840*/  FFMA.FTZ R4, R133, -UR4, R2 ;  /* 0x8000000485047c23 */ /* 0x000fe20008010002 */
[----:B------:R3:W-:Y:S01]  /*5850*/  MUFU.EX2 R154, R6 ;  /* 0x00000006009a7308 */ /* 0x0007e20000000800 */
[----:B-1----:R-:W-:Y:S05]  /*5860*/  F2FP.BF16.PACK_AB R7, R57, R58 ;  /* 0x0000003a3907723e */ /* 0x002fea00000010ff */
[----:B------:R1:W-:Y:S01]  /*5870*/  STS [R236+0x13400], R7 ;  /* 0x01340007ec007388 */ /* 0x0003e20000000800 */
[----:B------:R-:W-:Y:S02]  /*5880*/  @P0 FSEL R4, R4, -INF , !P3 ;  /* 0xff80000004040808 */ /* 0x000fe40005800000 */
[----:B------:R-:W-:Y:S01]  /*5890*/  IADD3 R142, P0, R142, UR13, RZ ;  /* 0x0000000d8e8e7c10 */ /* 0x000fe2000ff1e0ff */
[----:B------:R2:W2:Y:S02]  /*58a0*/  MUFU.EX2 R152, R5 ;  /* 0x0000000500987308 */ /* 0x0004a40000000800 */
[----:B------:R-:W-:Y:S01]  /*58b0*/  FFMA.FTZ R0, R4, c[0x0][0x23c], -R0 ;  /* 0x00008f0004007a23 */ /* 0x000fe20000010800 */
[----:B------:R-:W-:Y:S02]  /*58c0*/  F2FP.BF16.PACK_AB R4, R153, R155 ;  /* 0x0000009b9904723e */ /* 0x000fe400000010ff */
[----:B----4-:R-:W-:Y:S02]  /*58d0*/  IADD3.X R143, R140, UR12, RZ, P0, !PT ;  /* 0x0000000c8c8f7c10 */ /* 0x010fe400087fe4ff */
[----:B------:R-:W-:Y:S03]  /*58e0*/  PLOP3.LUT P0, PT, PT, PT, UP0, 0x80, 0x0 ;  /* 0x000000000000781c */ /* 0x000fe60003f0f008 */
[----:B------:R2:W2:Y:S01]  /*58f0*/  MUFU.EX2 R158, R0 ;  /* 0x00000000009e7308 */ /* 0x0004a20000000800 */
[----:B------:R-:W4:Y:S01]  /*5900*/  LDG.E R140, [R142.64] ;  /* 0x000000068e8c7981 */ /* 0x000f22000c1e1900 */
[----:B---3--:R-:W-:Y:S02]  /*5910*/  F2FP.BF16.PACK_AB R6, R55, R56 ;  /* 0x000000383706723e */ /* 0x008fe400000010ff */
[----:B-1----:R-:W-:Y:S02]  /*5920*/  F2FP.BF16.PACK_AB R7, R53, R54 ;  /* 0x000000363507723e */ /* 0x002fe400000010ff */
[----:B--2---:R-:W-:Y:S05]  /*5930*/  F2FP.BF16.PACK_AB R5, R141, R146 ;  /* 0x000000928d05723e */ /* 0x004fea00000010ff */
[----:B------:R1:W-:Y:S04]  /*5940*/  STS [R236+0x13000], R5 ;  /* 0x01300005ec007388 */ /* 0x0003e80000000800 */
[----:B------:R2:W-:Y:S01]  /*5950*/  STS [R235+0x13000], R4 ;  /* 0x01300004eb007388 */ /* 0x0005e20000000800 */
[----:B------:R-:W-:Y:S05]  /*5960*/  F2FP.BF16.PACK_AB R0, R165, R166 ;  /* 0x000000a6a500723e */ /* 0x000fea00000010ff */
[----:B------:R3:W-:Y:S04]  /*5970*/  STS [R235+0x13400], R0 ;  /* 0x01340000eb007388 */ /* 0x0007e80000000800 */
[----:B------:R3:W-:Y:S01]  /*5980*/  STS [R236+0x14000], R6 ;  /* 0x01400006ec007388 */ /* 0x0007e20000000800 */
[----:B-1----:R-:W-:Y:S02]  /*5990*/  F2FP.BF16.PACK_AB R5, R45, R46 ;  /* 0x0000002e2d05723e */ /* 0x002fe400000010ff */
[----:B--2---:R-:W-:Y:S03]  /*59a0*/  F2FP.BF16.PACK_AB R4, R160, R161 ;  /* 0x000000a1a004723e */ /* 0x004fe600000010ff */
[----:B------:R1:W-:Y:S04]  /*59b0*/  STS [R236+0x14400], R5 ;  /* 0x01440005ec007388 */ /* 0x0003e80000000800 */
[----:B------:R2:W-:Y:S01]  /*59c0*/  STS [R235+0x14000], R7 ;  /* 0x01400007eb007388 */ /* 0x0005e20000000800 */
[----:B---3--:R-:W-:Y:S02]  /*59d0*/  F2FP.BF16.PACK_AB R0, R147, R148 ;  /* 0x000000949300723e */ /* 0x008fe400000010ff */
        /* <DEDUP_REMOVED lines=8> */
[----:B------:R-:W-:Y:S02]  /*5a60*/  F2FP.BF16.PACK_AB R4, R157, R162 ;  /* 0x000000a29d04723e */ /* 0x000fe400000010ff */
[----:B-1----:R-:W-:Y:S02]  /*5a70*/  F2FP.BF16.PACK_AB R5, R152, R154 ;  /* 0x0000009a9805723e */ /* 0x002fe400000010ff */
[----:B--2---:R-:W-:Y:S03]  /*5a80*/  F2FP.BF16.PACK_AB R0, R158, R229 ;  /* 0x000000e59e00723e */ /* 0x004fe600000010ff */
[----:B------:R-:W-:Y:S04]  /*5a90*/  STS [R233+0x13400], R5 ;  /* 0x01340005e9007388 */ /* 0x000fe80000000800 */
[----:B------:R-:W-:Y:S04]  /*5aa0*/  STS [R234+0x14000], R7 ;  /* 0x01400007ea007388 */ /* 0x000fe80000000800 */
[----:B------:R-:W-:Y:S04]  /*5ab0*/  STS [R234+0x14400], R6 ;  /* 0x01440006ea007388 */ /* 0x000fe80000000800 */
[----:B------:R-:W-:Y:S04]  /*5ac0*/  STS [R233+0x14000], R4 ;  /* 0x01400004e9007388 */ /* 0x000fe80000000800 */
[----:B------:R1:W-:Y:S04]  /*5ad0*/  STS [R233+0x14400], R0 ;  /* 0x01440000e9007388 */ /* 0x0003e80000000800 */
[----:B------:R-:W2:Y:S08]  /*5ae0*/  LDSM.16.M88.4 R32, [R219+0x6000] ;  /* 0x00600000db20783b */ /* 0x000eb00000000200 */
[----:B------:R-:W3:Y:S08]  /*5af0*/  LDSM.16.M88.4 R28, [R219+0x6800] ;  /* 0x00680000db1c783b */ /* 0x000ef00000000200 */
[----:B------:R-:W3:Y:S01]  /*5b00*/  LDSM.16.M88.4 R132, [R220+0x6000] ;  /* 0x00600000dc84783b */ /* 0x000ee20000000200 */
[----:B-1----:R-:W-:Y:S07]  /*5b10*/  FFMA.FTZ R0, -R145, R145, 1 ;  /* 0x3f80000091007423 */ /* 0x002fee0000010191 */
[----:B------:R-:W1:Y:S01]  /*5b20*/  LDSM.16.M88.4 R136, [R220+0x6800] ;  /* 0x00680000dc88783b */ /* 0x000e620000000200 */
[----:B------:R-:W-:Y:S01]  /*5b30*/  FMUL.FTZ R0, R0, c[0x0][0x2ec] ;  /* 0x0000bb0000007a20 */ /* 0x000fe20000410000 */
        /* <DEDUP_REMOVED lines=51> */
[C---:B----4-:R-:W-:Y:S01]  /*5e70*/  FADD.FTZ R5, -R140.reuse, R5 ;  /* 0x000000058c057221 */ /* 0x050fe20000010100 */
        /* <DEDUP_REMOVED lines=27> */
[----:B------:R-:W-:Y:S02]  /*6030*/  FMUL.FTZ R134, R144, R21 ;  /* 0x0000001590867220 */ /* 0x000fe40000410000 */
[C---:B------:R-:W-:Y:S02]  /*6040*/  FADD.FTZ R20, -R140.reuse, R32 ;  /* 0x000000208c147221 */ /* 0x040fe40000010100 */
[----:B------:R-:W-:Y:S02]  /*6050*/  FADD.FTZ R32, -R140, R33 ;  /* 0x000000218c207221 */ /* 0x000fe40000010100 */
[----:B------:R-:W-:Y:S02]  /*6060*/  FMUL.FTZ R144, R17, R133 ;  /* 0x0000008511907220 */ /* 0x000fe40000410000 */
[----:B-1----:R-:W-:Y:S02]  /*6070*/  FMUL.FTZ R143, R16, R132 ;  /* 0x00000084108f7220 */ /* 0x002fe40000410000 */
[----:B------:R-:W-:Y:S02]  /*6080*/  FFMA.FTZ R17, -R150, R150, 1 ;  /* 0x3f80000096117423 */ /* 0x000fe40000010196 */
[----:B------:R-:W-:Y:S01]  /*6090*/  FFMA.FTZ R16, -R149, R149, 1 ;  /* 0x3f80000095107423 */ /* 0x000fe20000010195 */
[----:B------:R-:W-:Y:S01]  /*60a0*/  MOV R149, R237 ;  /* 0x000000ed00957202 */ /* 0x000fe20000000f00 */
[----:B------:R-:W-:Y:S01]  /*60b0*/  FMUL.FTZ R33, R148, R20 ;  /* 0x0000001494217220 */ /* 0x000fe20000410000 */
[----:B------:R-:W-:Y:S01]  /*60c0*/  MOV R148, R238 ;  /* 0x000000ee00947202 */ /* 0x000fe20000000f00 */
[----:B------:R-:W-:Y:S02]  /*60d0*/  FMUL.FTZ R32, R147, R32 ;  /* 0x0000002093207220 */ /* 0x000fe40000410000 */
[----:B------:R-:W-:Y:S02]  /*60e0*/  FMUL.FTZ R17, R17, c[0x0][0x2ec] ;  /* 0x0000bb0011117a20 */ /* 0x000fe40000410000 */
[----:B------:R-:W-:Y:S02]  /*60f0*/  FMUL.FTZ R16, R16, c[0x0][0x2ec] ;  /* 0x0000bb0010107a20 */ /* 0x000fe40000410000 */
[----:B------:R-:W-:Y:S02]  /*6100*/  FMUL.FTZ R140, R17, R33 ;  /* 0x00000021118c7220 */ /* 0x000fe40000410000 */
[----:B------:R-:W-:Y:S02]  /*6110*/  FMUL.FTZ R139, R16, R32 ;  /* 0x00000020108b7220 */ /* 0x000fe40000410000 */
        /* <DEDUP_REMOVED lines=10> */
[----:B------:R-:W-:Y:S02]  /*61c0*/  FMUL.FTZ R32, R32, c[0x0][0x2ec] ;  /* 0x0000bb0020207a20 */ /* 0x000fe40000410000 */
[----:B------:R-:W-:Y:S02]  /*61d0*/  FFMA.FTZ R20, -R244, R244, 1 ;  /* 0x3f800000f4147423 */ /* 0x000fe400000101f4 */
[----:B------:R-:W-:Y:S02]  /*61e0*/  FFMA.FTZ R133, -R250, R250, 1 ;  /* 0x3f800000fa857423 */ /* 0x000fe400000101fa */
[----:B------:R-:W-:Y:S02]  /*61f0*/  FMUL.FTZ R20, R20, c[0x0][0x2ec] ;  /* 0x0000bb0014147a20 */ /* 0x000fe40000410000 */
[----:B------:R-:W-:Y:S02]  /*6200*/  FMUL.FTZ R133, R133, c[0x0][0x2ec] ;  /* 0x0000bb0085857a20 */ /* 0x000fe40000410000 */
[----:B------:R-:W-:Y:S02]  /*6210*/  FMUL.FTZ R141, R20, R134 ;  /* 0x00000086148d7220 */ /* 0x000fe40000410000 */
[----:B------:R-:W-:Y:S02]  /*6220*/  FFMA.FTZ R134, -R252, R252, 1 ;  /* 0x3f800000fc867423 */ /* 0x000fe400000101fc */
[----:B------:R-:W-:Y:S02]  /*6230*/  FFMA.FTZ R20, -R37, R37, 1 ;  /* 0x3f80000025147423 */ /* 0x000fe40000010125 */
[----:B------:R-:W-:Y:S02]  /*6240*/  FMUL.FTZ R134, R134, c[0x0][0x2ec] ;  /* 0x0000bb0086867a20 */ /* 0x000fe40000410000 */
        /* <DEDUP_REMOVED lines=8> */
[----:B------:R-:W-:Y:S01]  /*62d0*/  FMUL.FTZ R16, R57, R16 ;  /* 0x0000001039107220 */ /* 0x000fe20000410000 */
[----:B------:R1:W5:Y:S01]  /*62e0*/  LDL.LU R60, [R1+0xc0] ;  /* 0x0000c000013c7983 */ /* 0x0003620000300800 */
[----:B------:R-:W-:Y:S02]  /*62f0*/  FMUL.FTZ R6, R6, c[0x0][0x2ec] ;  /* 0x0000bb0006067a20 */ /* 0x000fe40000410000 */
[----:B------:R-:W-:Y:S01]  /*6300*/  FMUL.FTZ R17, R58, R17 ;  /* 0x000000113a117220 */ /* 0x000fe20000410000 */
[----:B------:R1:W5:Y:S01]  /*6310*/  LDL.LU R59, [R1+0xbc] ;  /* 0x0000bc00013b7983 */ /* 0x0003620000300800 */
[----:B------:R-:W-:Y:S02]  /*6320*/  FMUL.FTZ R7, R7, c[0x0][0x2ec] ;  /* 0x0000bb0007077a20 */ /* 0x000fe40000410000 */
[C---:B------:R-:W-:Y:S01]  /*6330*/  FADD.FTZ R18, -R5.reuse, R18 ;  /* 0x0000001205127221 */ /* 0x040fe20000010100 */
[----:B------:R1:W5:Y:S01]  /*6340*/  LDL.LU R58, [R1+0xb8] ;  /* 0x0000b800013a7983 */ /* 0x0003620000300800 */
[----:B------:R-:W-:Y:S02]  /*6350*/  FADD.FTZ R19, -R5, R19 ;  /* 0x0000001305137221 */ /* 0x000fe40000010100 */
[----:B------:R-:W-:Y:S01]  /*6360*/  FMUL.FTZ R137, R6, R16 ;  /* 0x0000001006897220 */ /* 0x000fe20000410000 */
[----:B------:R1:W5:Y:S01]  /*6370*/  LDL.LU R57, [R1+0xb4] ;  /* 0x0000b40001397983 */ /* 0x0003620000300800 */
        /* <DEDUP_REMOVED lines=13> */
[C---:B---3--:R-:W-:Y:S02]  /*6450*/  FADD.FTZ R5, -R4.reuse, R8 ;  /* 0x0000000804057221 */ /* 0x048fe40000010100 */
        /* <DEDUP_REMOVED lines=18> */
[----:B------:R-:W-:Y:S02]  /*6580*/  FMUL.FTZ R32, R32, R5 ;  /* 0x0000000520207220 */ /* 0x000fe40000410000 */
[C---:B------:R-:W-:Y:S01]  /*6590*/  FADD.FTZ R24, -R4.reuse, R24 ;  /* 0x0000001804187221 */ /* 0x040fe20000010100 */
[----:B------:R1:W5:Y:S01]  /*65a0*/  LDL.LU R51, [R1+0x9c] ;  /* 0x00009c0001337983 */ /* 0x0003620000300800 */
[----:B------:R-:W-:Y:S02]  /*65b0*/  FADD.FTZ R5, -R4, R25 ;  /* 0x0000001904057221 */ /* 0x000fe40000010100 */
[----:B------:R-:W-:Y:S01]  /*65c0*/  FFMA.FTZ R25, -R48, R48, 1 ;  /* 0x3f80000030197423 */ /* 0x000fe20000010130 */
[----:B------:R1:W5:Y:S01]  /*65d0*/  LDL.LU R50, [R1+0x98] ;  /* 0x0000980001327983 */ /* 0x0003620000300800 */
[----:B------:R-:W-:Y:S02]  /*65e0*/  FMUL.FTZ R23, R23, R6 ;  /* 0x0000000617177220 */ /* 0x000fe40000410000 */
[----:B------:R-:W-:Y:S01]  /*65f0*/  FMUL.FTZ R34, R34, R7 ;  /* 0x0000000722227220 */ /* 0x000fe20000410000 */
[----:B------:R1:W5:Y:S01]  /*6600*/  LDL.LU R49, [R1+0x94] ;  /* 0x0000940001317983 */ /* 0x0003620000300800 */
[C---:B------:R-:W-:Y:S02]  /*6610*/  FADD.FTZ R6, -R4.reuse, R28 ;  /* 0x0000001c04067221 */ /* 0x040fe40000010100 */
[----:B------:R-:W-:Y:S01]  /*6620*/  FADD.FTZ R7, -R4, R29 ;  /* 0x0000001d04077221 */ /* 0x000fe20000010100 */
[----:B------:R1:W5:Y:S01]  /*6630*/  LDL.LU R48, [R1+0x90] ;  /* 0x0000900001307983 */ /* 0x0003620000300800 */
[----:B------:R-:W-:Y:S02]  /*6640*/  FMUL.FTZ R4, R167, R24 ;  /* 0x00000018a7047220 */ /* 0x000fe40000410000 */
[----:B------:R-:W-:Y:S02]  /*6650*/  FFMA.FTZ R24, -R47, R47, 1 ;  /* 0x3f8000002f187423 */ /* 0x000fe4000001012f */
[----:B------:R-:W-:Y:S01]  /*6660*/  FMUL.FTZ R25, R25, c[0x0][0x2ec] ;  /* 0x0000bb0019197a20 */ /* 0x000fe20000410000 */
[----:B------:R1:W5:Y:S01]  /*6670*/  LDL.LU R47, [R1+0x8c] ;  /* 0x00008c00012f7983 */ /* 0x0003620000300800 */
[----:B------:R-:W-:Y:S02]  /*6680*/  FMUL.FTZ R5, R163, R5 ;  /* 0x00000005a3057220 */ /* 0x000fe40000410000 */
[----:B------:R-:W-:Y:S02]  /*6690*/  FFMA.FTZ R29, -R232, R232, 1 ;  /* 0x3f800000e81d7423 */ /* 0x000fe400000101e8 */
[----:B------:R-:W-:Y:S02]  /*66a0*/  FMUL.FTZ R24, R24, c[0x0][0x2ec] ;  /* 0x0000bb0018187a20 */ /* 0x000fe40000410000 */
[----:B------:R-:W-:Y:S02]  /*66b0*/  FMUL.FTZ R25, R25, R4 ;  /* 0x0000000419197220 */ /* 0x000fe40000410000 */
[----:B----4-:R-:W-:Y:S02]  /*66c0*/  FADD.FTZ R4, -R0, R10 ;  /* 0x0000000a00047221 */ /* 0x010fe40000010100 */
[----:B------:R-:W-:Y:S02]  /*66d0*/  FMUL.FTZ R6, R162, R6 ;  /* 0x00000006a2067220 */ /* 0x000fe40000410000 */
[----:B------:R-:W-:Y:S02]  /*66e0*/  FFMA.FTZ R28, -R231, R231, 1 ;  /* 0x3f800000e71c7423 */ /* 0x000fe400000101e7 */
[----:B------:R-:W-:Y:S02]  /*66f0*/  FMUL.FTZ R29, R29, c[0x0][0x2ec] ;  /* 0x0000bb001d1d7a20 */ /* 0x000fe40000410000 */
[----:B------:R-:W-:Y:S02]  /*6700*/  FMUL.FTZ R24, R24, R5 ;  /* 0x0000000518187220 */ /* 0x000fe40000410000 */
[----:B------:R-:W-:Y:S02]  /*6710*/  FADD.FTZ R5, -R0, R11 ;  /* 0x0000000b00057221 */ /* 0x000fe40000010100 */
[----:B------:R-:W-:Y:S02]  /*6720*/  FMUL.FTZ R4, R46, R4 ;  /* 0x000000042e047220 */ /* 0x000fe40000410000 */
[----:B------:R-:W-:Y:S01]  /*6730*/  FMUL.FTZ R7, R157, R7 ;  /* 0x000000079d077220 */ /* 0x000fe20000410000 */
[----:B------:R1:W5:Y:S01]  /*6740*/  LDL.LU R46, [R1+0x88] ;  /* 0x00008800012e7983 */ /* 0x0003620000300800 */
[----:B------:R-:W-:Y:S02]  /*6750*/  FMUL.FTZ R28, R28, c[0x0][0x2ec] ;  /* 0x0000bb001c1c7a20 */ /* 0x000fe40000410000 */
[----:B------:R-:W-:Y:S02]  /*6760*/  FMUL.FTZ R29, R29, R6 ;  /* 0x000000061d1d7220 */ /* 0x000fe40000410000 */
        /* <DEDUP_REMOVED lines=33> */
[----:B------:R-:W-:Y:S02]  /*6980*/  FFMA.FTZ R19, -R36, R36, 1 ;  /* 0x3f80000024137423 */ /* 0x000fe40000010124 */
[----:B------:R-:W-:Y:S01]  /*6990*/  FFMA.FTZ R22, -R3, R3, 1 ;  /* 0x3f80000003167423 */ /* 0x000fe20000010103 */
[----:B------:R1:W5:Y:S01]  /*69a0*/  LDL.LU R37, [R1+0x64] ;  /* 0x0000640001257983 */ /* 0x0003620000300800 */
[----:B------:R-:W-:Y:S02]  /*69b0*/  FMUL.FTZ R17, R17, c[0x0][0x2ec] ;  /* 0x0000bb0011117a20 */ /* 0x000fe40000410000 */
[----:B------:R-:W-:Y:S01]  /*69c0*/  FMUL.FTZ R4, R230, R4 ;  /* 0x00000004e6047220 */ /* 0x000fe20000410000 */
[----:B------:R1:W5:Y:S01]  /*69d0*/  LDL R150, [R1+0x18] ;  /* 0x0000180001967983 */ /* 0x0003620000100800 */
[----:B------:R-:W-:Y:S02]  /*69e0*/  FMUL.FTZ R5, R229, R5 ;  /* 0x00000005e5057220 */ /* 0x000fe40000410000 */
[----:B------:R-:W-:Y:S01]  /*69f0*/  FMUL.FTZ R6, R158, R6 ;  /* 0x000000069e067220 */ /* 0x000fe20000410000 */
[----:B------:R1:W5:Y:S01]  /*6a00*/  LDL.LU R36, [R1+0x60] ;  /* 0x0000600001247983 */ /* 0x0003620000300800 */
[----:B------:R-:W-:Y:S02]  /*6a10*/  FMUL.FTZ R19, R19, c[0x0][0x2ec] ;  /* 0x0000bb0013137a20 */ /* 0x000fe40000410000 */
[----:B------:R-:W-:Y:S01]  /*6a20*/  FMUL.FTZ R22, R22, c[0x0][0x2ec] ;  /* 0x0000bb0016167a20 */ /* 0x000fe20000410000 */
[----:B------:R1:W5:Y:S01]  /*6a30*/  LDL R147, [R1+0x1c] ;  /* 0x00001c0001937983 */ /* 0x0003620000100800 */
[----:B------:R-:W-:Y:S02]  /*6a40*/  FMUL.FTZ R33, R33, R8 ;  /* 0x0000000821217220 */ /* 0x000fe40000410000 */
[----:B------:R-:W-:Y:S01]  /*6a50*/  FMUL.FTZ R17, R17, R7 ;  /* 0x0000000711117220 */ /* 0x000fe20000410000 */
[----:B------:R1:W5:Y:S01]  /*6a60*/  LDL.LU R3, [R1+0x5c] ;  /* 0x00005c0001037983 */ /* 0x0003620000300800 */
[----:B------:R-:W-:Y:S02]  /*6a70*/  FMUL.FTZ R20, R20, R0 ;  /* 0x0000000014147220 */ /* 0x000fe40000410000 */
[----:B------:R-:W-:Y:S01]  /*6a80*/  FMUL.FTZ R19, R19, R4 ;  /* 0x0000000413137220 */ /* 0x000fe20000410000 */
[----:B------:R1:W5:Y:S01]  /*6a90*/  LDL.64 R152, [R1] ;  /* 0x0000000001987983 */ /* 0x0003620000100a00 */
[----:B------:R-:W-:Y:S02]  /*6aa0*/  FMUL.FTZ R22, R22, R5 ;  /* 0x0000000516167220 */ /* 0x000fe40000410000 */
[----:B------:R-:W-:Y:S03]  /*6ab0*/  FMUL.FTZ R21, R21, R6 ;  /* 0x0000000615157220 */ /* 0x000fe60000410000 */
[----:B------:R1:W5:Y:S01]  /*6ac0*/  LDL.LU R2, [R1+0x58] ;  /* 0x0000580001027983 */ /* 0x0003620000300800 */
[----:B------:R-:W-:-:S05]  /*6ad0*/  @!P0 BRA `(.L_x_570) ;  /* 0x0000030000008947 */ /* 0x000fca0003800000 */
        /* <DEDUP_REMOVED lines=38> */
[----:B---3--:R-:W-:Y:S03]  /*6d40*/  @!P1 IMAD.MOV.U32 R4, RZ, RZ, R242 ;  /* 0x000000ffff049224 */ /* 0x008fe600078e00f2 */
        /* <DEDUP_REMOVED lines=9> */
.L_x_570:
        /* <DEDUP_REMOVED lines=11> */
[----:B--2---:R-:W-:Y:S02]  /*6e90*/  F2FP.BF16.PACK_AB R9, R17, R18 ;  /* 0x000000121109723e */ /* 0x004fe400000010ff */
        /* <DEDUP_REMOVED lines=33> */
[-C--:B--2---:R-:W-:Y:S08]  /*70b0*/  HMMA.16816.F32.BF16 R36, R4, R8.reuse, R36 ;  /* 0x000000080424723c */ /* 0x084ff00000041824 */
[C---:B----4-:R-:W-:Y:S08]  /*70c0*/  HMMA.16816.F32.BF16 R40, R12.reuse, R8, R40 ;  /* 0x000000080c28723c */ /* 0x050ff00000041828 */
[-C--:B------:R-:W-:Y:S08]  /*70d0*/  HMMA.16816.F32.BF16 R44, R12, R10.reuse, R44 ;  /* 0x0000000a0c2c723c */ /* 0x080ff0000004182c */
[C---:B------:R-:W-:Y:S01]  /*70e0*/  HMMA.16816.F32.BF16 R48, R4.reuse, R10, R48 ;  /* 0x0000000a0430723c */ /* 0x040fe20000041830 */
[----:B------:R-:W2:Y:S07]  /*70f0*/  LDSM.16.MT88.4 R8, [R0+0x8400] ;  /* 0x008400000008783b */ /* 0x000eae0000004200 */
        /* <DEDUP_REMOVED lines=55> */
[----:B---3--:R-:W-:Y:S01]  /*7470*/  IMAD.MOV.U32 R5, RZ, RZ, c[0x0][0x370] ;  /* 0x0000dc00ff057624 */ /* 0x008fe200078e00ff */
        /* <DEDUP_REMOVED lines=32> */
.L_x_571:
[----:B---3--:R-:W-:Y:S01]  /*7680*/  LDSM.16.M88.4 R24, [R221] ;  /* 0x00000000dd18783b */ /* 0x008fe20000000200 */
        /* <DEDUP_REMOVED lines=22> */
[----:B------:R1:W4:Y:S04]  /*77f0*/  LDL R143, [R1+0x8] ;  /* 0x00000800018f7983 */ /* 0x0003280000100800 */
        /* <DEDUP_REMOVED lines=72> */
[----:B-----5:R-:W-:Y:S01]  /*7c80*/  @P0 IADD3.X R137, R145, UR10, RZ, P2, !PT ;  /* 0x0000000a91890c10 */ /* 0x020fe200097fe4ff */
        /* <DEDUP_REMOVED lines=11> */
[----:B------:R-:W5:Y:S01]  /*7d40*/  @P0 LDG.E R144, [R136.64] ;  /* 0x0000000688900981 */ /* 0x000f62000c1e1900 */
[----:B------:R-:W-:Y:S02]  /*7d50*/  IMAD.MOV.U32 R33, RZ, RZ, R237 ;  /* 0x000000ffff217224 */ /* 0x000fe400078e00ed */
[C---:B------:R-:W-:Y:S03]  /*7d60*/  HMMA.16816.F32.BF16 R20, R28.reuse, R132, R20 ;  /* 0x000000841c14723c */ /* 0x040fe60000041814 */
[----:B------:R-:W-:Y:S01]  /*7d70*/  RED.E.ADD.F32.FTZ.RN.STRONG.GPU [R32.64], R4 ;  /* 0x000000042000798e */ /* 0x000fe2000c10e786 */
[CC--:B------:R-:W-:Y:S01]  /*7d80*/  LEA R34, P1, R140.reuse, R32.reuse, 0x2 ;  /* 0x000000208c227211 */ /* 0x0c0fe200078210ff */
[----:B------:R-:W-:Y:S03]  /*7d90*/  IMAD.SHL.U32 R145, R145, 0x8, RZ ;  /* 0x0000000891917824 */ /* 0x000fe600078e00ff */
[----:B------:R-:W-:Y:S04]  /*7da0*/  HMMA.16816.F32.BF16 R24, R28, R134, R24 ;  /* 0x000000861c18723c */ /* 0x000fe80000041818 */
[-C--:B------:R-:W-:Y:S05]  /*7db0*/  LEA.HI.X.SX32 R35, R140, R33.reuse, 0x2, P1 ;  /* 0x000000218c237211 */ /* 0x080fea00008f16ff */
[----:B------:R-:W-:Y:S04]  /*7dc0*/  RED.E.ADD.F32.FTZ.RN.STRONG.GPU [R34.64], R5 ;  /* 0x000000052200798e */ /* 0x000fe8000c10e786 */
[----:B--2---:R1:W-:Y:S04]  /*7dd0*/  @P0 STL [R1+0x14], R141 ;  /* 0x0000148d01000387 */ /* 0x0043e80000100800 */
[----:B------:R-:W2:Y:S04]  /*7de0*/  LDL R139, [R1+0x24] ;  /* 0x00002400018b7983 */ /* 0x000ea80000100800 */
[----:B------:R-:W2:Y:S04]  /*7df0*/  LDL R138, [R1+0x2c] ;  /* 0x00002c00018a7983 */ /* 0x000ea80000100800 */
[----:B---3--:R3:W-:Y:S04]  /*7e00*/  @P0 STL [R1+0xc], R142 ;  /* 0x00000c8e01000387 */ /* 0x0087e80000100800 */
[----:B----4-:R4:W-:Y:S04]  /*7e10*/  @P0 STL [R1+0x8], R143 ;  /* 0x0000088f01000387 */ /* 0x0109e80000100800 */
[----:B-----5:R5:W-:Y:S01]  /*7e20*/  @P0 STL [R1+0x10], R144 ;  /* 0x0000109001000387 */ /* 0x020be20000100800 */
        /* <DEDUP_REMOVED lines=9> */
[----:B-----5:R-:W-:Y:S02]  /*7ec0*/  IMAD.MOV.U32 R144, RZ, RZ, c[0x0][0x22c] ;  /* 0x00008b00ff907624 */ /* 0x020fe400078e00ff */
        /* <DEDUP_REMOVED lines=18> */
[----:B------:R-:W-:Y:S02]  /*7ff0*/  IMAD.MOV.U32 R142, RZ, RZ, c[0x0][0x22c] ;  /* 0x00008b00ff8e7624 */ /* 0x000fe400078e00ff */
[----:B------:R-:W-:Y:S01]  /*8000*/  IMAD R144, R144, 0x38, RZ ;  /* 0x0000003890907824 */ /* 0x000fe200078e02ff */
[----:B------:R5:W-:Y:S01]  /*8010*/  RED.E.ADD.F32.FTZ.RN.STRONG.GPU [R30.64], R8 ;  /* 0x000000081e00798e */ /* 0x000be2000c10e786 */
[----:B------:R-:W-:Y:S02]  /*8020*/  IMAD R142, R142, c[0x0][0x1c0], RZ ;  /* 0x000070008e8e7a24 */ /* 0x000fe400078e02ff */
[----:B------:R-:W-:Y:S01]  /*8030*/  IMAD.MOV.U32 R143, RZ, RZ, c[0x0][0x22c] ;  /* 0x00008b00ff8f7624 */ /* 0x000fe200078e00ff */
[----:B------:R5:W-:Y:S01]  /*8040*/  RED.E.ADD.F32.FTZ.RN.STRONG.GPU [R28.64], R9 ;  /* 0x000000091c00798e */ /* 0x000be2000c10e786 */
[-C--:B-1----:R-:W-:Y:S01]  /*8050*/  LEA R6, P0, R144, R32.reuse, 0x2 ;  /* 0x0000002090067211 */ /* 0x082fe200078010ff */
[----:B------:R-:W-:Y:S02]  /*8060*/  IMAD.SHL.U32 R142, R142, 0x10, RZ ;  /* 0x000000108e8e7824 */ /* 0x000fe400078e00ff */
[----:B------:R1:W-:Y:S01]  /*8070*/  RED.E.ADD.F32.FTZ.RN.STRONG.GPU [R4.64], R10 ;  /* 0x0000000a0400798e */ /* 0x0003e2000c10e786 */
[----:B------:R-:W-:Y:S02]  /*8080*/  IMAD R143, R143, c[0x0][0x1c0], RZ ;  /* 0x000070008f8f7a24 */ /* 0x000fe400078e02ff */
[----:B------:R-:W-:Y:S02]  /*8090*/  IADD3 R142, R142, 0x20, RZ ;  /* 0x000000208e8e7810 */ /* 0x000fe40007ffe0ff */
[----:B------:R-:W-:Y:S01]  /*80a0*/  IMAD.SHL.U32 R143, R143, 0x10, RZ ;  /* 0x000000108f8f7824 */ /* 0x000fe200078e00ff */
[----:B---3--:R-:W3:Y:S01]  /*80b0*/  LDL R132, [R1+0x20] ;  /* 0x0000200001847983 */ /* 0x008ee20000100800 */
[-C--:B------:R-:W-:Y:S03]  /*80c0*/  LEA.HI.X.SX32 R7, R144, R33.reuse, 0x2, P0 ;  /* 0x0000002190077211 */ /* 0x080fe600000f16ff */
[----:B------:R-:W-:Y:S02]  /*80d0*/  IADD3 R144, R143, 0x20, RZ ;  /* 0x000000208f907810 */ /* 0x000fe40007ffe0ff */
[----:B------:R-:W-:Y:S01]  /*80e0*/  IADD3 R133, R141, 0x40, RZ ;  /* 0x000000408d857810 */ /* 0x000fe20007ffe0ff */
[----:B------:R-:W-:Y:S02]  /*80f0*/  RED.E.ADD.F32.FTZ.RN.STRONG.GPU [R6.64], R11 ;  /* 0x0000000b0600798e */ /* 0x000fe4000c10e786 */
[----:B------:R-:W-:Y:S01]  /*8100*/  IMAD.IADD R144, R145, 0x1, R144 ;  /* 0x0000000191907824 */ /* 0x000fe200078e0290 */
[C---:B-----5:R-:W-:Y:S01]  /*8110*/  IADD3 R30, R141.reuse, 0x40, RZ ;  /* 0x000000408d1e7810 */ /* 0x060fe20007ffe0ff */
        /* <DEDUP_REMOVED lines=11> */
[C---:B------:R-:W-:Y:S01]  /*81d0*/  IMAD.IADD R30, R140.reuse, 0x1, R30 ;  /* 0x000000018c1e7824 */ /* 0x040fe200078e021e */
[C---:B------:R-:W-:Y:S01]  /*81e0*/  IADD3 R142, R143.reuse, 0x20, RZ ;  /* 0x000000208f8e7810 */ /* 0x040fe20007ffe0ff */
[----:B------:R-:W-:Y:S01]  /*81f0*/  IMAD.IADD R133, R140, 0x1, R133 ;  /* 0x000000018c857824 */ /* 0x000fe200078e0285 */
[----:B------:R-:W-:Y:S01]  /*8200*/  IADD3 R143, R143, 0x20, RZ ;  /* 0x000000208f8f7810 */ /* 0x000fe20007ffe0ff */
[----:B------:R1:W-:Y:S02]  /*8210*/  RED.E.ADD.F32.FTZ.RN.STRONG.GPU [R4.64], R14 ;  /* 0x0000000e0400798e */ /* 0x0003e4000c10e786 */
[C---:B------:R-:W-:Y:S02]  /*8220*/  IMAD.IADD R142, R145.reuse, 0x1, R142 ;  /* 0x00000001918e7824 */ /* 0x040fe400078e028e */
[C---:B------:R-:W-:Y:S01]  /*8230*/  IMAD.IADD R143, R145.reuse, 0x1, R143 ;  /* 0x00000001918f7824 */ /* 0x040fe200078e028f */
[----:B------:R1:W-:Y:S01]  /*8240*/  RED.E.ADD.F32.FTZ.RN.STRONG.GPU [R28.64], R15 ;  /* 0x0000000f1c00798e */ /* 0x0003e2000c10e786 */
[C---:B------:R-:W-:Y:S02]  /*8250*/  IMAD.IADD R142, R145.reuse, 0x1, R142 ;  /* 0x00000001918e7824 */ /* 0x040fe400078e028e */
[C---:B------:R-:W-:Y:S02]  /*8260*/  IMAD.IADD R143, R145.reuse, 0x1, R143 ;  /* 0x00000001918f7824 */ /* 0x040fe400078e028f */
[----:B------:R-:W-:Y:S01]  /*8270*/  IMAD.IADD R142, R145, 0x1, R142 ;  /* 0x00000001918e7824 */ /* 0x000fe200078e028e */
[-C--:B-----5:R-:W-:Y:S02]  /*8280*/  LEA R12, P4, R31, R32.reuse, 0x2 ;  /* 0x000000201f0c7211 */ /* 0x0a0fe400078810ff */
[CC--:B------:R-:W-:Y:S02]  /*8290*/  LEA R10, P0, R143.reuse, R32.reuse, 0x2 ;  /* 0x000000208f0a7211 */ /* 0x0c0fe400078010ff */
[CC--:B------:R-:W-:Y:S02]  /*82a0*/  LEA R8, P2, R142.reuse, R32.reuse, 0x2 ;  /* 0x000000208e087211 */ /* 0x0c0fe400078410ff */
[-C--:B------:R-:W-:Y:S02]  /*82b0*/  LEA.HI.X.SX32 R11, R143, R33.reuse, 0x2, P0 ;  /* 0x000000218f0b7211 */ /* 0x080fe400000f16ff */
[-C--:B------:R-:W-:Y:S02]  /*82c0*/  LEA.HI.X.SX32 R9, R142, R33.reuse, 0x2, P2 ;  /* 0x000000218e097211 */ /* 0x080fe400010f16ff */
[-C--:B------:R-:W-:Y:S01]  /*82d0*/  LEA.HI.X.SX32 R13, R31, R33.reuse, 0x2, P4 ;  /* 0x000000211f0d7211 */ /* 0x080fe200020f16ff */
[----:B------:R5:W-:Y:S04]  /*82e0*/  RED.E.ADD.F32.FTZ.RN.STRONG.GPU [R10.64], R16 ;  /* 0x000000100a00798e */ /* 0x000be8000c10e786 */
[----:B------:R5:W-:Y:S01]  /*82f0*/  RED.E.ADD.F32.FTZ.RN.STRONG.GPU [R8.64], R17 ;  /* 0x000000110800798e */ /* 0x000be2000c10e786 */
[CC--:B-1----:R-:W-:Y:S03]  /*8300*/  LEA R14, P5, R134.reuse, R32.reuse, 0x2 ;  /* 0x00000020860e7211 */ /* 0x0c2fe600078a10ff */
[----:B------:R-:W-:Y:S01]  /*8310*/  LDSM.16.MT88.4 R140, [R3+0x1c00] ;  /* 0x001c0000038c783b */ /* 0x000fe20000004200 */
[-C--:B------:R-:W-:Y:S02]  /*8320*/  LEA.HI.X.SX32 R15, R134, R33.reuse, 0x2, P5 ;  /* 0x00000021860f7211 */ /* 0x080fe400028f16ff */
[CC--:B-----5:R-:W-:Y:S02]  /*8330*/  LEA R10, P3, R30.reuse, R32.reuse, 0x2 ;  /* 0x000000201e0a7211 */ /* 0x0e0fe400078610ff */
[CC--:B------:R-:W-:Y:S02]  /*8340*/  LEA R8, P2, R133.reuse, R32.reuse, 0x2 ;  /* 0x0000002085087211 */ /* 0x0c0fe400078410ff */
[-C--:B------:R-:W-:Y:S02]  /*8350*/  LEA.HI.X.SX32 R11, R30, R33.reuse, 0x2, P3 ;  /* 0x000000211e0b7211 */ /* 0x080fe400018f16ff */
[-C--:B------:R-:W-:Y:S01]  /*8360*/  LEA.HI.X.SX32 R9, R133, R33.reuse, 0x2, P2 ;  /* 0x0000002185097211 */ /* 0x080fe200010f16ff */
[----:B------:R-:W-:Y:S01]  /*8370*/  LDSM.16.MT88.4 R28, [R3+0x2000] ;  /* 0x00200000031c783b */ /* 0x000fe20000004200 */
        /* <DEDUP_REMOVED lines=260> */
.L_x_573:
        /* <DEDUP_REMOVED lines=18> */
.L_x_574:
        /* <DEDUP_REMOVED lines=55> */
.L_x_576:
[----:B------:R-:W-:Y:S05]  /*9850*/  BSYNC B0 ;  /* 0x0000000000007941 */ /* 0x000fea0003800000 */
.L_x_575:
        /* <DEDUP_REMOVED lines=20> */
.L_x_578:
[----:B------:R-:W-:Y:S05]  /*99a0*/  BSYNC B0 ;  /* 0x0000000000007941 */ /* 0x000fea0003800000 */
.L_x_577:
        /* <DEDUP_REMOVED lines=29> */
.L_x_580:
[----:B------:R-:W-:Y:S05]  /*9b80*/  BSYNC B0 ;  /* 0x0000000000007941 */ /* 0x000fea0003800000 */
.L_x_579:
        /* <DEDUP_REMOVED lines=18> */
.L_x_556:
        /* <DEDUP_REMOVED lines=20> */
.L_x_582:
        /* <DEDUP_REMOVED lines=18> */
.L_x_583:
[----:B------:R-:W2:Y:S04]  /*9f10*/  LDL.64 R16, [R1] ;  /* 0x0000000001107983 */ /* 0x000ea80000100a00 */
        /* <DEDUP_REMOVED lines=41> */
.L_x_585:
[----:B-1----:R-:W-:Y:S05]  /*a1b0*/  BSYNC B0 ;  /* 0x0000000000007941 */ /* 0x002fea0003800000 */
.L_x_584:
        /* <DEDUP_REMOVED lines=19> */
.L_x_587:
[----:B------:R-:W-:Y:S05]  /*a2f0*/  BSYNC B0 ;  /* 0x0000000000007941 */ /* 0x000fea0003800000 */
.L_x_586:
        /* <DEDUP_REMOVED lines=29> */
.L_x_589:
[----:B------:R-:W-:Y:S05]  /*a4d0*/  BSYNC B0 ;  /* 0x0000000000007941 */ /* 0x000fea0003800000 */
.L_x_588:
        /* <DEDUP_REMOVED lines=16> */
.L_x_581:
[----:B------:R-:W-:Y:S05]  /*a5e0*/  BSYNC B1 ;  /* 0x0000000000017941 */ /* 0x000fea0003800000 */
.L_x_551:
        /* <DEDUP_REMOVED lines=11> */
.L_x_590:
[----:B------:R-:W-:Y:S05]  /*a6a0*/  EXIT ;  /* 0x000000000000794d */ /* 0x000fea0003800000 */
.L_x_592:
        /* <DEDUP_REMOVED lines=13> */
.L_x_1291:


//--------------------- .text._ZN5flash44flash_bwd_dq_dk_dv_loop_seqk_parallel_kernelI23Flash_bwd_kernel_traitsILi96ELi64ELi128ELi8ELi2ELi4ELi4ELb1ELb0EN7cutlass10bfloat16_tE19Flash_kernel_traitsILi96ELi64ELi128ELi8ES3_EELb1ELb0ELb1ELb0ELb0ELb1ELb0EEEvNS_16Flash_bwd_paramsE --------------------------
	.section	.text._ZN5flash44flash_bwd_dq_dk_dv_loop_seqk_parallel_kernelI23Flash_bwd_kernel_traitsILi96ELi64ELi128ELi8ELi2ELi4ELi4ELb1ELb0EN7cutlass10bfloat16_tE19Flash_kernel_traitsILi96ELi64ELi128ELi8ES3_EELb1ELb0ELb1ELb0ELb0ELb1ELb0EEEvNS_16Flash_bwd_paramsE,"ax",@progbits
	.sectioninfo	@"SHI_REGISTERS=255"
	.align	128
        .global         _ZN5flash44flash_bwd_dq_dk_dv_loop_seqk_parallel_kernelI23Flash_bwd_kernel_traitsILi96ELi64ELi128ELi8ELi2ELi4ELi4ELb1ELb0EN7cutlass10bfloat16_tE19Flash_kernel_traitsILi96ELi64ELi128ELi8ES3_EELb1ELb0ELb1ELb0ELb0ELb1ELb0EEEvNS_16Flash_bwd_paramsE
        .type           _ZN5flash44flash_bwd_dq_dk_dv_loop_seqk_parallel_kernelI23Flash_bwd_kernel_traitsILi96ELi64ELi128ELi8ELi2ELi4ELi4ELb1ELb0EN7cutlass10bfloat16_tE19Flash_kernel_traitsILi96ELi64ELi128ELi8ES3_EELb1ELb0ELb1ELb0ELb0ELb1ELb0EEEvNS_16Flash_bwd_paramsE,@function
        .size           _ZN5flash44flash_bwd_dq_dk_dv_loop_seqk_parallel_kernelI23Flash_bwd_kernel_traitsILi96ELi64ELi128ELi8ELi2ELi4ELi4ELb1ELb0EN7cutlass10bfloat16_tE19Flash_kernel_traitsILi96ELi64ELi128ELi8ES3_EELb1ELb0ELb1ELb0ELb0ELb1ELb0EEEvNS_16Flash_bwd_paramsE,(.L_x_1292 - _ZN5flash44flash_bwd_dq_dk_dv_loop_seqk_parallel_kernelI23Flash_bwd_kernel_traitsILi96ELi64ELi128ELi8ELi2ELi4ELi4ELb1ELb0EN7cutlass10bfloat16_tE19Flash_kernel_traitsILi96ELi64ELi128ELi8ES3_EELb1ELb0ELb1ELb0ELb0ELb1ELb0EEEvNS_16Flash_bwd_paramsE)
        .other          _ZN5flash44flash_bwd_dq_dk_dv_loop_seqk_parallel_kernelI23Flash_bwd_kernel_traitsILi96ELi64ELi128ELi8ELi2ELi4ELi4ELb1ELb0EN7cutlass10bfloat16_tE19Flash_kernel_traitsILi96ELi64ELi128ELi8ES3_EELb1ELb0ELb1ELb0ELb0ELb1ELb0EEEvNS_16Flash_bwd_paramsE,@"STO_CUDA_ENTRY STV_DEFAULT"
_ZN5flash44flash_bwd_dq_dk_dv_loop_seqk_parallel_kernelI23Flash_bwd_kernel_traitsILi96ELi64ELi128ELi8ELi2ELi4ELi4ELb1ELb0EN7cutlass10bfloat16_tE19Flash_kernel_traitsILi96ELi64ELi128ELi8ES3_EELb1ELb0ELb1ELb0ELb0ELb1ELb0EEEvNS_16Flash_bwd_paramsE:
.text._ZN5flash44flash_bwd_dq_dk_dv_loop_seqk_parallel_kernelI23Flash_bwd_kernel_traitsILi96ELi64ELi128ELi8ELi2ELi4ELi4ELb1ELb0EN7cutlass10bfloat16_tE19Flash_kernel_traitsILi96ELi64ELi128ELi8ES3_EELb1ELb0ELb1ELb0ELb0ELb1ELb0EEEvNS_16Flash_bwd_paramsE:
        /* <DEDUP_REMOVED lines=19> */
[----:B------:R-:W-:Y:S01]  /*0130*/  ULDC.U8 UR9, c[0x0][0x328] ;  /* 0x0000ca0000097ab9 */ /* 0x000fe20000000000 */
[----:B------:R-:W3:Y:S01]  /*0140*/  S2UR UR37, SR_CTAID.Y ;  /* 0x00000000002579c3 */ /* 0x000ee20000002600 */
[----:B------:R-:W-:-:S02]  /*0150*/  UISETP.NE.AND UP5, UPT, UR9, URZ, UPT ;  /* 0x0000003f0900728c */ /* 0x000fc4000bfa5270 */
[----:B------:R-:W-:Y:S02]  /*0160*/  ULDC UR50, c[0x0][0x22c] ;  /* 0x00008b0000327ab9 */ /* 0x000fe40000000800 */
[----:B------:R-:W-:Y:S02]  /*0170*/  ULDC UR38, c[0x0][0x1c0] ;  /* 0x0000700000267ab9 */ /* 0x000fe40000000800 */
[----:B------:R-:W-:Y:S02]  /*0180*/  UMOV UR7, 0x80 ;  /* 0x0000008000077882 */ /* 0x000fe40000000000 */
[----:B------:R-:W-:Y:S02]  /*0190*/  ULDC UR6, c[0x0][0x210] ;  /* 0x0000840000067ab9 */ /* 0x000fe40000000800 */
[----:B------:R-:W-:Y:S02]  /*01a0*/  ULDC UR60, c[0x0][0x234] ;  /* 0x00008d00003c7ab9 */ /* 0x000fe40000000800 */
[----:B------:R-:W-:Y:S01]  /*01b0*/  ULDC UR13, c[0x0][0x1c0] ;  /* 0x00007000000d7ab9 */ /* 0x000fe20000000800 */
[----:B-1----:R-:W-:Y:S01]  /*01c0*/  SHF.R.S32.HI R3, RZ, 0x1f, R7 ;  /* 0x0000001fff037819 */ /* 0x002fe20000011407 */
[----:B--2---:R-:W-:-:S02]  /*01d0*/  USHF.R.S32.HI UR8, URZ, 0x1f, UR40 ;  /* 0x0000001f3f087899 */ /* 0x004fc40008011428 */
[----:B------:R-:W-:Y:S01]  /*01e0*/  USHF.R.S32.HI UR9, URZ, 0x1f, UR40 ;  /* 0x0000001f3f097899 */ /* 0x000fe20008011428 */
[CC--:B------:R-:W-:Y:S01]  /*01f0*/  LEA.HI R2, R3.reuse, R7.reuse, RZ, 0x4 ;  /* 0x0000000703027211 */ /* 0x0c0fe200078f20ff */
[----:B------:R-:W-:Y:S01]  /*0200*/  ULDC UR14, c[0x0][0x1c0] ;  /* 0x00007000000e7ab9 */ /* 0x000fe20000000800 */
[CC--:B------:R-:W-:Y:S01]  /*0210*/  LEA.HI R12, R3.reuse, R7.reuse, RZ, 0x3 ;  /* 0x00000007030c7211 */ /* 0x0c0fe200078f18ff */
[----:B------:R-:W-:Y:S01]  /*0220*/  UIMAD.WIDE UR38, UR50, UR38, URZ ;  /* 0x00000026322672a5 */ /* 0x000fe2000f8e023f */
[CC--:B------:R-:W-:Y:S01]  /*0230*/  LEA.HI R0, R3.reuse, R7.reuse, RZ, 0x2 ;  /* 0x0000000703007211 */ /* 0x0c0fe200078f10ff */
[----:B---3--:R-:W-:Y:S01]  /*0240*/  UIMAD.WIDE.U32 UR46, UR37, UR17, URZ ;  /* 0x00000011252e72a5 */ /* 0x008fe2000f8e003f */
[CC--:B------:R-:W-:Y:S01]  /*0250*/  LEA.HI R14, R3.reuse, R7.reuse, RZ, 0x6 ;  /* 0x00000007030e7211 */ /* 0x0c0fe200078f30ff */
[----:B------:R-:W-:Y:S01]  /*0260*/  USHF.R.S32.HI UR10, URZ, 0x1f, UR37 ;  /* 0x0000001f3f0a7899 */ /* 0x000fe20008011425 */
[CC--:B------:R-:W-:Y:S01]  /*0270*/  LEA.HI R4, R3.reuse, R7.reuse, RZ, 0x5 ;  /* 0x0000000703047211 */ /* 0x0c0fe200078f28ff */
[----:B------:R-:W-:Y:S01]  /*0280*/  UIMAD UR51, UR40, UR50, URZ ;  /* 0x00000032283372a4 */ /* 0x000fe2000f8e023f */
[----:B------:R-:W-:Y:S01]  /*0290*/  LEA.HI R18, R3, R7, RZ, 0x7 ;  /* 0x0000000703127211 */ /* 0x000fe200078f38ff */
[----:B------:R-:W-:Y:S01]  /*02a0*/  UIMAD UR60, UR7, UR6, UR60 ;  /* 0x00000006073c72a4 */ /* 0x000fe2000f8e023c */
[----:B------:R-:W-:Y:S01]  /*02b0*/  LOP3.LUT R3, R2, 0xfffffff0, RZ, 0xc0, !PT ;  /* 0xfffffff002037812 */ /* 0x000fe200078ec0ff */
[----:B------:R-:W-:Y:S01]  /*02c0*/  UIMAD UR50, UR50, UR13, URZ ;  /* 0x0000000d323272a4 */ /* 0x000fe2000f8e023f */
[----:B------:R-:W-:Y:S01]  /*02d0*/  LOP3.LUT R5, R12, 0xfffffff8, RZ, 0xc0, !PT ;  /* 0xfffffff80c057812 */ /* 0x000fe200078ec0ff */
[----:B------:R-:W-:Y:S01]  /*02e0*/  UIMAD UR6, UR37, UR14, UR40 ;  /* 0x0000000e250672a4 */ /* 0x000fe2000f8e0228 */
[----:B------:R-:W-:Y:S01]  /*02f0*/  LOP3.LUT R6, R0, 0xfffffffc, RZ, 0xc0, !PT ;  /* 0xfffffffc00067812 */ /* 0x000fe200078ec0ff */
[C---:B------:R-:W-:Y:S01]  /*0300*/  IMAD.IADD R9, R7.reuse, 0x1, -R3 ;  /* 0x0000000107097824 */ /* 0x040fe200078e0a03 */
[----:B------:R-:W-:Y:S01]  /*0310*/  LOP3.LUT R8, R4, 0xffffffe0, RZ, 0xc0, !PT ;  /* 0xffffffe004087812 */ /* 0x000fe200078ec0ff */
        /* <DEDUP_REMOVED lines=8> */
[----:B------:R-:W-:Y:S01]  /*03a0*/  ULDC UR16, c[0x0][0x1c0] ;  /* 0x0000700000107ab9 */ /* 0x000fe20000000800 */
[----:B------:R-:W-:Y:S01]  /*03b0*/  LEA.HI R0, R5, R3, RZ, 0x3 ;  /* 0x0000000305007211 */ /* 0x000fe200078f18ff */
[----:B------:R-:W-:Y:S01]  /*03c0*/  ULDC UR11, c[0x0][0x1c0] ;  /* 0x00007000000b7ab9 */ /* 0x000fe20000000800 */
[----:B------:R-:W-:Y:S01]  /*03d0*/  LEA.HI R2, R2, R6, RZ, 0x1 ;  /* 0x0000000602027211 */ /* 0x000fe200078f08ff */
[----:B------:R-:W-:Y:S01]  /*03e0*/  UIMAD UR7, UR37, UR11, UR40 ;  /* 0x0000000b250772a4 */ /* 0x000fe2000f8e0228 */
[----:B------:R-:W-:Y:S01]  /*03f0*/  LOP3.LUT R5, R7, 0x7fffffe, RZ, 0xc0, !PT ;  /* 0x07fffffe07057812 */ /* 0x000fe200078ec0ff */
[----:B------:R-:W-:Y:S01]  /*0400*/  USHF.L.U32 UR49, UR50, 0x6, URZ ;  /* 0x0000000632317899 */ /* 0x000fe2000800063f */
        /* <DEDUP_REMOVED lines=8> */
[--C-:B------:R-:W-:Y:S01]  /*0490*/  SHF.R.S32.HI R0, RZ, 0x5, R4.reuse ;  /* 0x00000005ff007819 */ /* 0x100fe20000011404 */
[----:B------:R-:W-:Y:S01]  /*04a0*/  ULDC UR54, c[0x0][0x214] ;  /* 0x0000850000367ab9 */ /* 0x000fe20000000800 */
[----:B------:R-:W-:Y:S01]  /*04b0*/  SHF.R.S32.HI R2, RZ, 0x1f, R4 ;  /* 0x0000001fff027819 */ /* 0x000fe20000011404 */
[----:B------:R-:W-:Y:S01]  /*04c0*/  ULDC UR61, c[0x0][0x1c8] ;  /* 0x00007200003d7ab9 */ /* 0x000fe20000000800 */
[----:B------:R-:W-:Y:S01]  /*04d0*/  LEA.HI R245, R3, R8, RZ, 0x2 ;  /* 0x0000000803f57211 */ /* 0x000fe200078f10ff */
[----:B------:R-:W-:Y:S01]  /*04e0*/  IMAD R5, R0, 0x8, R5 ;  /* 0x0000000800057824 */ /* 0x000fe200078e0205 */
[-C--:B------:R-:W-:Y:S01]  /*04f0*/  LEA.HI R4, R4, R0.reuse, RZ, 0x1 ;  /* 0x0000000004047211 */ /* 0x080fe200078f08ff */
[----:B------:R-:W-:Y:S01]  /*0500*/  ULDC UR55, c[0x0][0x224] ;  /* 0x0000890000377ab9 */ /* 0x000fe20000000800 */
[----:B------:R-:W-:Y:S01]  /*0510*/  LEA.HI R2, R2, R0, RZ, 0x2 ;  /* 0x0000000002027211 */ /* 0x000fe200078f10ff */
[----:B------:R-:W-:Y:S01]  /*0520*/  @UP5 UIMAD UR59, UR37, UR54, URZ ;  /* 0x00000036253b52a4 */ /* 0x000fe2000f8e023f */
[----:B------:R-:W-:Y:S01]  /*0530*/  SHF.R.S32.HI R3, RZ, 0x3, R12 ;  /* 0x00000003ff037819 */ /* 0x000fe2000001140c */
[----:B------:R-:W-:Y:S01]  /*0540*/  ULDC.64 UR4, c[0x0][0x118] ;  /* 0x0000460000047ab9 */ /* 0x000fe20000000a00 */
[----:B------:R-:W-:Y:S01]  /*0550*/  LOP3.LUT R4, R4, 0xfffffffe, RZ, 0xc0, !PT ;  /* 0xfffffffe04047812 */ /* 0x000fe200078ec0ff */
[----:B------:R-:W-:Y:S01]  /*0560*/  ULDC UR43, c[0x0][0x2e8] ;  /* 0x0000ba00002b7ab9 */ /* 0x000fe20000000800 */
[----:B------:R-:W-:Y:S01]  /*0570*/  LOP3.LUT R2, R2, 0xfffffffc, RZ, 0xc0, !PT ;  /* 0xfffffffc02027812 */ /* 0x000fe200078ec0ff */
[----:B------:R-:W-:Y:S01]  /*0580*/  IMAD.SHL.U32 R3, R3, 0x40, RZ ;  /* 0x0000004003037824 */ /* 0x000fe200078e00ff */
[----:B------:R-:W-:Y:S01]  /*0590*/  LEA.HI R6, R11, R11, RZ, 0x1 ;  /* 0x0000000b0b067211 */ /* 0x000fe200078f08ff */
[C---:B------:R-:W-:Y:S01]  /*05a0*/  IMAD.IADD R19, R0.reuse, 0x1, -R4 ;  /* 0x0000000100137824 */ /* 0x040fe200078e0a04 */
[----:B------:R-:W-:Y:S01]  /*05b0*/  SHF.R.S32.HI R8, RZ, 0x1f, R9 ;  /* 0x0000001fff087819 */ /* 0x000fe20000011409 */
[----:B------:R-:W-:Y:S01]  /*05c0*/  IMAD.IADD R10, R0, 0x1, -R2 ;  /* 0x00000001000a7824 */ /* 0x000fe200078e0a02 */
[----:B------:R-:W-:Y:S01]  /*05d0*/  LOP3.LUT R0, R3, 0xc0, RZ, 0xc0, !PT ;  /* 0x000000c003007812 */ /* 0x000fe200078ec0ff */
[----:B------:R-:W-:Y:S01]  /*05e0*/  ULDC.U8 UR12, c[0x0][0x2d8] ;  /* 0x0000b600000c7ab9 */ /* 0x000fe20000000000 */
[----:B------:R-:W-:Y:S01]  /*05f0*/  LOP3.LUT R2, R6, 0x7fffffe, RZ, 0xc0, !PT ;  /* 0x07fffffe06027812 */ /* 0x000fe200078ec0ff */
[----:B------:R-:W-:Y:S01]  /*0600*/  STL [R1+0x24], R19 ;  /* 0x0000241301007387 */ /* 0x000fe20000100800 */
[----:B------:R-:W-:Y:S01]  /*0610*/  SHF.R.U32.HI R4, RZ, 0x3, R0 ;  /* 0x00000003ff047819 */ /* 0x000fe20000011600 */
[----:B------:R-:W-:Y:S01]  /*0620*/  ULOP3.LUT UR61, UR40, UR61, URZ, 0x3c, !UPT ;  /* 0x0000003d283d7292 */ /* 0x000fe2000f8e3c3f */
[----:B------:R-:W-:Y:S01]  /*0630*/  LOP3.LUT R3, R0, 0x18, R22, 0xf8, !PT ;  /* 0x0000001800037812 */ /* 0x000fe200078ef816 */
[----:B------:R-:W-:Y:S01]  /*0640*/  IMAD.IADD R2, R11, 0x1, -R2 ;  /* 0x000000010b027824 */ /* 0x000fe200078e0a02 */
[-C--:B------:R-:W-:Y:S01]  /*0650*/  LEA.HI R8, R8, R9.reuse, RZ, 0x3 ;  /* 0x0000000908087211 */ /* 0x080fe200078f18ff */
[----:B------:R-:W-:Y:S01]  /*0660*/  IMAD R0, R20, 0x4, R13 ;  /* 0x0000000414007824 */ /* 0x000fe200078e020d */
[----:B------:R-:W-:Y:S01]  /*0670*/  LOP3.LUT R3, R3, R4, RZ, 0x3c, !PT ;  /* 0x0000000403037212 */ /* 0x000fe200078e3cff */
[----:B------:R-:W-:Y:S01]  /*0680*/  STL [R1+0x28], R22 ;  /* 0x0000281601007387 */ /* 0x000fe20000100800 */
[----:B------:R-:W-:Y:S01]  /*0690*/  LOP3.LUT P4, RZ, R7, 0x2, RZ, 0xc0, !PT ;  /* 0x0000000207ff7812 */ /* 0x000fe2000788c0ff */
[----:B------:R-:W-:Y:S01]  /*06a0*/  IMAD R17, R0, 0x8, R2 ;  /* 0x0000000800117824 */ /* 0x000fe200078e0202 */
[----:B------:R-:W-:Y:S01]  /*06b0*/  LEA.HI R0, R9, R9, RZ, 0x1 ;  /* 0x0000000909007211 */ /* 0x000fe200078f08ff */
[----:B------:R-:W-:Y:S01]  /*06c0*/  IMAD.U32 R3, R5, 0x20, R3 ;  /* 0x0000002005037824 */ /* 0x000fe200078e0003 */
[----:B------:R-:W-:Y:S01]  /*06d0*/  LOP3.LUT R2, R8, 0xfffffff8, RZ, 0xc0, !PT ;  /* 0xfffffff808027812 */ /* 0x000fe200078ec0ff */
[----:B------:R-:W-:Y:S01]  /*06e0*/  UIMAD.WIDE.U32 UR44, UR38, UR46, URZ ;  /* 0x0000002e262c72a5 */ /* 0x000fe2000f8e003f */
[----:B------:R-:W-:Y:S01]  /*06f0*/  LOP3.LUT R4, R0, 0x7fffffe, RZ, 0xc0, !PT ;  /* 0x07fffffe00047812 */ /* 0x000fe200078ec0ff */
[----:B------:R-:W-:Y:S01]  /*0700*/  UIMAD UR56, UR39, UR46, URZ ;  /* 0x0000002e273872a4 */ /* 0x000fe2000f8e023f */
[----:B------:R1:W-:Y:S01]  /*0710*/  STL [R1+0x20], R3 ;  /* 0x0000200301007387 */ /* 0x0003e20000100800 */
[C---:B------:R-:W-:Y:S01]  /*0720*/  IMAD.IADD R14, R9.reuse, 0x1, -R2 ;  /* 0x00000001090e7824 */ /* 0x040fe200078e0a02 */
[----:B------:R-:W-:Y:S01]  /*0730*/  SHF.R.S32.HI R245, RZ, 0x2, R245 ;  /* 0x00000002fff57819 */ /* 0x000fe200000114f5 */
[----:B------:R-:W-:Y:S01]  /*0740*/  IMAD.IADD R15, R9, 0x1, -R4 ;  /* 0x00000001090f7824 */ /* 0x000fe200078e0a04 */
[--C-:B------:R-:W-:Y:S01]  /*0750*/  SHF.R.S32.HI R4, RZ, 0x1, R0.reuse ;  /* 0x00000001ff047819 */ /* 0x100fe20000011400 */
[----:B------:R-:W-:Y:S01]  /*0760*/  USHF.R.S32.HI UR58, URZ, 0x1f, UR51 ;  /* 0x0000001f3f3a7899 */ /* 0x000fe20008011433 */
[----:B------:R-:W-:Y:S01]  /*0770*/  SHF.R.S32.HI R0, RZ, 0x1f, R0 ;  /* 0x0000001fff007819 */ /* 0x000fe20000011400 */
[----:B------:R-:W-:Y:S01]  /*0780*/  IMAD R245, R19, 0x10, R245 ;  /* 0x0000001013f57824 */ /* 0x000fe200078e02f5 */
[----:B------:R-:W-:-:S02]  /*0790*/  UIMAD UR55, UR7, UR55, URZ ;  /* 0x00000037073772a4 */ /* 0x000fc4000f8e023f */
[----:B------:R-:W-:Y:S01]  /*07a0*/  LEA.HI R2, R0, R4, RZ, 0x2 ;  /* 0x0000000400027211 */ /* 0x000fe200078f10ff */
[----:B------:R-:W-:Y:S01]  /*07b0*/  USHF.R.S32.HI UR53, URZ, 0x1f, UR49 ;  /* 0x0000001f3f357899 */ /* 0x000fe20008011431 */
[----:B------:R-:W-:Y:S01]  /*07c0*/  SHF.R.S32.HI R0, RZ, 0x1, R6 ;  /* 0x00000001ff007819 */ /* 0x000fe20000011406 */
[----:B------:R-:W-:Y:S01]  /*07d0*/  USHF.R.S32.HI UR52, URZ, 0x1f, UR48 ;  /* 0x0000001f3f347899 */ /* 0x000fe20008011430 */
[----:B------:R-:W-:Y:S01]  /*07e0*/  LEA.HI R6, R7, R7, RZ, 0x1 ;  /* 0x0000000707067211 */ /* 0x000fe200078f08ff */
[----:B------:R-:W-:Y:S01]  /*07f0*/  UMOV UR42, 0xffffd000 ;  /* 0xffffd000002a7882 */ /* 0x000fe20000000000 */
[C---:B------:R-:W-:Y:S01]  /*0800*/  LOP3.LUT P6, RZ, R0.reuse, 0x2, RZ, 0xc0, !PT ;  /* 0x0000000200ff7812 */ /* 0x040fe200078cc0ff */
[----:B------:R-:W-:-:S03]  /*0810*/  IMAD.SHL.U32 R0, R0, 0x40, RZ ;  /* 0x0000004000007824 */ /* 0x000fc600078e00ff */
[----:B------:R-:W-:Y:S02]  /*0820*/  SEL R199, R204, 0xffffffe0, !P6 ;  /* 0xffffffe0ccc77807 */ /* 0x000fe40007000000 */
[----:B------:R-:W-:Y:S02]  /*0830*/  LOP3.LUT R0, R0, 0xc0, RZ, 0xc0, !PT ;  /* 0x000000c000007812 */ /* 0x000fe400078ec0ff */
[----:B-1----:R-:W-:-:S04]  /*0840*/  LOP3.LUT R3, R7, 0x1, RZ, 0xc0, !PT ;  /* 0x0000000107037812 */ /* 0x002fc800078ec0ff */
[----:B------:R-:W-:Y:S01]  /*0850*/  ISETP.NE.U32.AND P5, PT, R3, 0x1, PT ;  /* 0x000000010300780c */ /* 0x000fe20003fa5070 */
[----:B------:R-:W-:-:S03]  /*0860*/  IMAD.SHL.U32 R3, R11, 0x40, RZ ;  /* 0x000000400b037824 */ /* 0x000fc600078e00ff */
[----:B------:R-:W-:Y:S02]  /*0870*/  SEL R236, R236, 0x10, !P5 ;  /* 0x00000010ecec7807 */ /* 0x000fe40006800000 */
[----:B------:R-:W-:Y:S02]  /*0880*/  LOP3.LUT R5, R3, 0x1c0, RZ, 0xc0, !PT ;  /* 0x000001c003057812 */ /* 0x000fe400078ec0ff */
[----:B------:R-:W-:Y:S01]  /*0890*/  LOP3.LUT R3, R2, 0xfffffffc, RZ, 0xc0, !PT ;  /* 0xfffffffc02037812 */ /* 0x000fe200078ec0ff */
[----:B------:R-:W-:-:S04]  /*08a0*/  IMAD.SHL.U32 R2, R10, 0x10, RZ ;  /* 0x000000100a027824 */ /* 0x000fc800078e00ff */
[----:B------:R-:W-:Y:S01]  /*08b0*/  IMAD.IADD R9, R4, 0x1, -R3 ;  /* 0x0000000104097824 */ /* 0x000fe200078e0a03 */
[----:B------:R-:W-:Y:S02]  /*08c0*/  LOP3.LUT R3, R0, 0x8, R12, 0xf8, !PT ;  /* 0x0000000800037812 */ /* 0x000fe400078ef80c */
[----:B------:R-:W-:Y:S02]  /*08d0*/  SHF.R.U32.HI R0, RZ, 0x3, R0 ;  /* 0x00000003ff007819 */ /* 0x000fe40000011600 */
[----:B------:R-:W-:Y:S02]  /*08e0*/  LOP3.LUT R2, R5, 0x30, R2, 0xf8, !PT ;  /* 0x0000003005027812 */ /* 0x000fe400078ef802 */
[----:B------:R-:W-:Y:S01]  /*08f0*/  LOP3.LUT R198, R3, R0, RZ, 0x3c, !PT ;  /* 0x0000000003c67212 */ /* 0x000fe200078e3cff */
[----:B------:R-:W-:Y:S01]  /*0900*/  IMAD.U32 R3, RZ, RZ, UR8 ;  /* 0x00000008ff037e24 */ /* 0x000fe2000f8e00ff */
[----:B------:R-:W-:Y:S01]  /*0910*/  LOP3.LUT R0, R6, 0x3fffffe, RZ, 0xc0, !PT ;  /* 0x03fffffe06007812 */ /* 0x000fe200078ec0ff */
[----:B------:R-:W-:Y:S01]  /*0920*/  IMAD.SHL.U32 R3, R20, 0x20, RZ ;  /* 0x0000002014037824 */ /* 0x000fe200078e00ff */
[----:B------:R-:W-:Y:S01]  /*0930*/  LOP3.LUT R4, R2, 0x8, R12, 0xf8, !PT ;  /* 0x0000000802047812 */ /* 0x000fe200078ef80c */
[----:B------:R-:W-:Y:S01]  /*0940*/  USHF.R.S32.HI UR8, URZ, 0x1f, UR17 ;  /* 0x0000001f3f087899 */ /* 0x000fe20008011411 */
[----:B------:R-:W-:Y:S01]  /*0950*/  SHF.R.U32.HI R2, RZ, 0x3, R5 ;  /* 0x00000003ff027819 */ /* 0x000fe20000011605 */
[C---:B------:R-:W-:Y:S01]  /*0960*/  IMAD.IADD R5, R7.reuse, 0x1, -R0 ;  /* 0x0000000107057824 */ /* 0x040fe200078e0a00 */
[----:B------:R-:W-:Y:S01]  /*0970*/  USHF.L.U32 UR17, UR37, 0x7, URZ ;  /* 0x0000000725117899 */ /* 0x000fe2000800063f */
[----:B------:R-:W-:Y:S01]  /*0980*/  IMAD.SHL.U32 R0, R7, 0x40, RZ ;  /* 0x0000004007007824 */ /* 0x000fe200078e00ff */
[----:B------:R-:W-:Y:S01]  /*0990*/  LOP3.LUT R11, R4, R2, RZ, 0x3c, !PT ;  /* 0x00000002040b7212 */ /* 0x000fe200078e3cff */
[----:B------:R-:W-:Y:S01]  /*09a0*/  IMAD.SHL.U32 R4, R16, 0x2, RZ ;  /* 0x0000000210047824 */ /* 0x000fe200078e00ff */
[----:B------:R-:W-:Y:S01]  /*09b0*/  SHF.R.S32.HI R2, RZ, 0x3, R8 ;  /* 0x00000003ff027819 */ /* 0x000fe20000011408 */
[----:B------:R-:W-:Y:S01]  /*09c0*/  IMAD.U32 R198, R17, 0x20, R198 ;  /* 0x0000002011c67824 */ /* 0x000fe200078e00c6 */
[----:B------:R-:W-:Y:S01]  /*09d0*/  LOP3.LUT R0, R0, 0x1c0, RZ, 0xc0, !PT ;  /* 0x000001c000007812 */ /* 0x000fe200078ec0ff */
[----:B------:R-:W-:-:S02]  /*09e0*/  UIMAD UR57, UR8, UR37, URZ ;  /* 0x00000025083972a4 */ /* 0x000fc4000f8e023f */
[----:B------:R-:W-:Y:S01]  /*09f0*/  IMAD R15, R2, 0x8, R15 ;  /* 0x00000008020f7824 */ /* 0x000fe200078e020f */
[----:B------:R-:W-:Y:S01]  /*0a00*/  LOP3.LUT R3, R0, 0x20, R3, 0xf8, !PT ;  /* 0x0000002000037812 */ /* 0x000fe200078ef803 */
[C---:B------:R-:W-:Y:S01]  /*0a10*/  IMAD R200, R10.reuse, 0x2, R2 ;  /* 0x000000020ac87824 */ /* 0x040fe200078e0202 */
[----:B------:R-:W-:Y:S01]  /*0a20*/  SHF.R.U32.HI R0, RZ, 0x3, R0 ;  /* 0x00000003ff007819 */ /* 0x000fe20000011600 */
[----:B------:R-:W-:Y:S01]  /*0a30*/  IMAD R2, R10, 0x200, R4 ;  /* 0x000002000a027824 */ /* 0x000fe200078e0204 */
[----:B------:R-:W-:Y:S01]  /*0a40*/  @!UP5 UIMAD UR8, UR37, UR16, UR40 ;  /* 0x000000102508d2a4 */ /* 0x000fe2000f8e0228 */
[----:B------:R-:W-:Y:S01]  /*0a50*/  IMAD.SHL.U32 R198, R198, 0x2, RZ ;  /* 0x00000002c6c67824 */ /* 0x000fe200078e00ff */
[----:B------:R-:W-:Y:S01]  /*0a60*/  LOP3.LUT R7, R3, R0, RZ, 0x3c, !PT ;  /* 0x0000000003077212 */ /* 0x000fe200078e3cff */
[----:B------:R-:W-:Y:S01]  /*0a70*/  IMAD R10, R5, 0x20, R2 ;  /* 0x00000020050a7824 */ /* 0x000fe200078e0202 */
[----:B------:R-:W-:Y:S01]  /*0a80*/  SHF.R.S32.HI R0, RZ, 0x1, R6 ;  /* 0x00000001ff007819 */ /* 0x000fe20000011406 */
[----:B------:R-:W-:Y:S01]  /*0a90*/  IMAD.U32 R3, RZ, RZ, UR17 ;  /* 0x00000011ff037e24 */ /* 0x000fe2000f8e00ff */
[----:B------:R-:W-:Y:S01]  /*0aa0*/  SHF.R.S32.HI R2, RZ, 0x7, R18 ;  /* 0x00000007ff027819 */ /* 0x000fe20000011412 */
[----:B------:R-:W-:Y:S01]  /*0ab0*/  IMAD.IADD R199, R198, 0x1, R199 ;  /* 0x00000001c6c77824 */ /* 0x000fe200078e02c7 */
[C---:B------:R-:W-:Y:S01]  /*0ac0*/  LOP3.LUT P3, RZ, R0.reuse, 0x2, RZ, 0xc0, !PT ;  /* 0x0000000200ff7812 */ /* 0x040fe2000786c0ff */
[----:B------:R-:W-:Y:S01]  /*0ad0*/  IMAD.SHL.U32 R0, R0, 0x40, RZ ;  /* 0x0000004000007824 */ /* 0x000fe200078e00ff */
[----:B------:R-:W-:Y:S01]  /*0ae0*/  @!UP5 UIMAD UR54, UR8, UR54, URZ ;  /* 0x000000360836d2a4 */ /* 0x000fe2000f8e023f */
[----:B------:R-:W-:Y:S01]  /*0af0*/  IMAD R3, R2, 0x1000, R4 ;  /* 0x0000100002037824 */ /* 0x000fe200078e0204 */
[----:B------:R-:W-:Y:S01]  /*0b00*/  R2P PR, R14, 0x6 ;  /* 0x000000060e007804 */ /* 0x000fe20000000000 */
[----:B------:R-:W-:Y:S01]  /*0b10*/  IMAD.SHL.U32 R2, R2, 0x8, RZ ;  /* 0x0000000802027824 */ /* 0x000fe200078e00ff */
[----:B------:R-:W-:Y:S01]  /*0b20*/  LOP3.LUT R0, R0, 0xc0, RZ, 0xc0, !PT ;  /* 0x000000c000007812 */ /* 0x000fe200078ec0ff */
[----:B------:R-:W-:Y:S01]  /*0b30*/  IMAD R5, R19, 0x400, R3 ;  /* 0x0000040013057824 */ /* 0x000fe200078e0203 */
[----:B------:R-:W-:Y:S01]  /*0b40*/  LOP3.LUT P0, RZ, R9, 0x2, RZ, 0xc0, !PT ;  /* 0x0000000209ff7812 */ /* 0x000fe2000780c0ff */
[----:B------:R-:W-:Y:S01]  /*0b50*/  IMAD.SHL.U32 R4, R13, 0x10, RZ ;  /* 0x000000100d047824 */ /* 0x000fe200078e00ff */
[----:B------:R-:W-:Y:S01]  /*0b60*/  LOP3.LUT R2, R2, 0x8, RZ, 0xc0, !PT ;  /* 0x0000000802027812 */ /* 0x000fe200078ec0ff */
[----:B------:R-:W-:Y:S01]  /*0b70*/  IMAD.IADD R239, R7, 0x1, R5 ;  /* 0x0000000107ef7824 */ /* 0x000fe200078e0205 */
[----:B------:R-:W-:Y:S01]  /*0b80*/  SHF.R.U32.HI R3, RZ, 0x3, R0 ;  /* 0x00000003ff037819 */ /* 0x000fe20000011600 */
[----:B------:R-:W-:Y:S01]  /*0b90*/  IMAD R5, R13, 0x200, R11 ;  /* 0x000002000d057824 */ /* 0x000fe200078e020b */
[----:B------:R-:W-:Y:S01]  /*0ba0*/  LOP3.LUT R7, R2, 0x10, R4, 0xf8, !PT ;  /* 0x0000001002077812 */ /* 0x000fe200078ef804 */
[----:B------:R-:W-:Y:S01]  /*0bb0*/  IMAD.SHL.U32 R239, R239, 0x2, RZ ;  /* 0x00000002efef7824 */ /* 0x000fe200078e00ff */
[----:B------:R-:W-:Y:S01]  /*0bc0*/  LOP3.LUT R8, R3, R0, R2, 0x1e, !PT ;  /* 0x0000000003087212 */ /* 0x000fe200078e1e02 */
[----:B------:R-:W-:Y:S01]  /*0bd0*/  IMAD.SHL.U32 R0, R14, 0x40, RZ ;  /* 0x000000400e007824 */ /* 0x000fe200078e00ff */
[----:B------:R-:W-:Y:S01]  /*0be0*/  SEL R201, R204, 0xffffffe0, !P1 ;  /* 0xffffffe0ccc97807 */ /* 0x000fe20004800000 */
[----:B------:R-:W-:Y:S01]  /*0bf0*/  IMAD.SHL.U32 R2, R9, 0x40, RZ ;  /* 0x0000004009027824 */ /* 0x000fe200078e00ff */
[----:B------:R-:W-:Y:S01]  /*0c00*/  SEL R202, R202, 0xffffffc0, !P2 ;  /* 0xffffffc0caca7807 */ /* 0x000fe20005000000 */
[----:B------:R-:W-:Y:S01]  /*0c10*/  IMAD.SHL.U32 R3, R13, 0x8, RZ ;  /* 0x000000080d037824 */ /* 0x000fe200078e00ff */
[----:B------:R-:W-:Y:S01]  /*0c20*/  LOP3.LUT R0, R0, 0x1c0, RZ, 0xc0, !PT ;  /* 0x000001c000007812 */ /* 0x000fe200078ec0ff */
[----:B------:R-:W-:Y:S01]  /*0c30*/  IMAD.IADD R8, R8, 0x1, R10 ;  /* 0x0000000108087824 */ /* 0x000fe200078e020a */
[----:B------:R-:W-:Y:S01]  /*0c40*/  LOP3.LUT R2, R2, 0xc0, RZ, 0xc0, !PT ;  /* 0x000000c002027812 */ /* 0x000fe200078ec0ff */
[----:B------:R-:W-:Y:S01]  /*0c50*/  IMAD.IADD R238, R239, 0x1, R236 ;  /* 0x00000001efee7824 */ /* 0x000fe200078e02ec */
[----:B------:R-:W-:-:S02]  /*0c60*/  LOP3.LUT R3, R3, 0x8, RZ, 0xc0, !PT ;  /* 0x0000000803037812 */ /* 0x000fc400078ec0ff */
[----:B------:R-:W-:Y:S02]  /*0c70*/  SHF.R.U32.HI R6, RZ, 0x3, R0 ;  /* 0x00000003ff067819 */ /* 0x000fe40000011600 */
[--C-:B------:R-:W-:Y:S02]  /*0c80*/  SHF.R.U32.HI R4, RZ, 0x3, R2.reuse ;  /* 0x00000003ff047819 */ /* 0x100fe40000011602 */
[--C-:B------:R-:W-:Y:S01]  /*0c90*/  LOP3.LUT R6, R6, R0, R3.reuse, 0x1e, !PT ;  /* 0x0000000006067212 */ /* 0x100fe200078e1e03 */
[----:B------:R-:W-:Y:S01]  /*0ca0*/  IMAD.U32 R0, RZ, RZ, UR10 ;  /* 0x0000000aff007e24 */ /* 0x000fe2000f8e00ff */
[C---:B------:R-:W-:Y:S01]  /*0cb0*/  LOP3.LUT R3, R4.reuse, R2, R3, 0x1e, !PT ;  /* 0x0000000204037212 */ /* 0x040fe200078e1e03 */
[----:B------:R-:W-:Y:S01]  /*0cc0*/  IMAD.SHL.U32 R0, R15, 0x20, RZ ;  /* 0x000000200f007824 */ /* 0x000fe200078e00ff */
[----:B------:R-:W-:Y:S01]  /*0cd0*/  LOP3.LUT R2, R4, R7, R2, 0x1e, !PT ;  /* 0x0000000704027212 */ /* 0x000fe200078e1e02 */
[----:B------:R-:W-:Y:S01]  /*0ce0*/  IMAD.U32 R4, RZ, RZ, UR9 ;  /* 0x00000009ff047e24 */ /* 0x000fe2000f8e00ff */
[----:B------:R-:W-:Y:S01]  /*0cf0*/  IADD3 R237, R239, 0x20, RZ ;  /* 0x00000020efed7810 */ /* 0x000fe20007ffe0ff */
[----:B------:R-:W-:Y:S01]  /*0d00*/  IMAD R4, R19, 0x200, R0 ;  /* 0x0000020013047824 */ /* 0x000fe200078e0200 */
[----:B------:R-:W-:Y:S01]  /*0d10*/  @P4 IADD3 R237, R239, -0x20, RZ ;  /* 0xffffffe0efed4810 */ /* 0x000fe20007ffe0ff */
[----:B------:R-:W-:Y:S01]  /*0d20*/  IMAD.IADD R205, R0, 0x1, R2 ;  /* 0x0000000100cd7824 */ /* 0x000fe200078e0202 */
[----:B------:R-:W-:Y:S01]  /*0d30*/  LEA R2, R8, 0x9000, 0x1 ;  /* 0x0000900008027811 */ /* 0x000fe200078e08ff */
[----:B------:R-:W-:Y:S01]  /*0d40*/  IMAD.U32 R200, R200, 0x200, R6 ;  /* 0x00000200c8c87824 */ /* 0x000fe200078e0006 */
[----:B------:R-:W-:Y:S01]  /*0d50*/  SEL R204, R204, 0xffffffe0, !P0 ;  /* 0xffffffe0cccc7807 */ /* 0x000fe20004000000 */
[----:B------:R-:W-:Y:S01]  /*0d60*/  IMAD.IADD R206, R4, 0x1, R3 ;  /* 0x0000000104ce7824 */ /* 0x000fe200078e0203 */
[C---:B------:R-:W-:Y:S01]  /*0d70*/  IADD3 R0, R2.reuse, 0x20, RZ ;  /* 0x0000002002007810 */ /* 0x040fe20007ffe0ff */
[----:B------:R1:W-:Y:S01]  /*0d80*/  STL [R1+0x14], R2 ;  /* 0x0000140201007387 */ /* 0x0003e20000100800 */
[----:B------:R-:W-:Y:S01]  /*0d90*/  @P3 IADD3 R0, R2, -0x20, RZ ;  /* 0xffffffe002003810 */ /* 0x000fe20007ffe0ff */
[----:B------:R-:W-:Y:S01]  /*0da0*/  IMAD.SHL.U32 R3, R5, 0x2, RZ ;  /* 0x0000000205037824 */ /* 0x000fe200078e00ff */
[----:B------:R-:W-:Y:S01]  /*0db0*/  LEA R200, R200, 0xf000, 0x1 ;  /* 0x0000f000c8c87811 */ /* 0x000fe200078e08ff */
[----:B------:R-:W-:-:S02]  /*0dc0*/  IMAD.IADD R236, R236, 0x1, R237 ;  /* 0x00000001ecec7824 */ /* 0x000fc400078e02ed */
[----:B------:R1:W-:Y:S02]  /*0dd0*/  STL [R1+0x18], R0 ;  /* 0x0000180001007387 */ /* 0x0003e40000100800 */
[C---:B------:R-:W-:Y:S02]  /*0de0*/  IMAD.IADD R201, R200.reuse, 0x1, R201 ;  /* 0x00000001c8c97824 */ /* 0x040fe400078e02c9 */
[--C-:B------:R-:W-:Y:S02]  /*0df0*/  IMAD.IADD R203, R200, 0x1, R202.reuse ;  /* 0x00000001c8cb7824 */ /* 0x100fe400078e02ca */
[----:B------:R-:W-:Y:S02]  /*0e00*/  IMAD.IADD R202, R201, 0x1, R202 ;  /* 0x00000001c9ca7824 */ /* 0x000fe400078e02ca */
.L_x_623:
[----:B------:R-:W-:Y:S02]  /*0e10*/  ULDC.64 UR6, c[0x0][0x240] ;  /* 0x0000900000067ab9 */ /* 0x000fe40000000a00 */
[----:B------:R-:W-:Y:S02]  /*0e20*/  UISETP.NE.U32.AND UP1, UPT, URZ, UR6, UPT ;  /* 0x000000063f00728c */ /* 0x000fe4000bf25070 */
[----:B------:R-:W-:-:S02]  /*0e30*/  USHF.L.U32 UR16, UR37, 0x2, URZ ;  /* 0x0000000225107899 */ /* 0x000fc4000800063f */
[----:B------:R-:W-:Y:S02]  /*0e40*/  USHF.R.S32.HI UR41, URZ, 0x1f, UR37 ;  /* 0x0000001f3f297899 */ /* 0x000fe40008011425 */
[----:B------:R-:W-:Y:S02]  /*0e50*/  UISETP.NE.AND.EX UP1, UPT, URZ, UR7, UPT, UP1 ;  /* 0x000000073f00728c */ /* 0x000fe4000bf25310 */
[----:B------:R-:W-:Y:S02]  /*0e60*/  ULDC.64 UR10, c[0x0][0x250] ;  /* 0x00009400000a7ab9 */ /* 0x000fe40000000a00 */
[----:B------:R-:W-:Y:S02]  /*0e70*/  UISETP.NE.U32.AND UP3, UPT, URZ, UR10, UPT ;  /* 0x0000000a3f00728c */ /* 0x000fe4000bf65070 */
[----:B------:R-:W-:Y:S01]  /*0e80*/  USHF.L.U64.HI UR14, UR37, 0x2, UR41 ;  /* 0x00000002250e7899 */ /* 0x000fe20008010229 */
[----:B------:R-:W-:Y:S01]  /*0e90*/  PLOP3.LUT P2, PT, PT, PT, UP1, 0x80, 0x0 ;  /* 0x000000000000781c */ /* 0x000fe20003f4f018 */
[----:B------:R-:W-:-:S02]  /*0ea0*/  UIADD3 UR6, UP0, UR16, UR6, URZ ;  /* 0x0000000610067290 */ /* 0x000fc4000ff1e03f */
[----:B------:R-:W-:Y:S02]  /*0eb0*/  UISETP.NE.AND.EX UP3, UPT, URZ, UR11, UPT, UP3 ;  /* 0x0000000b3f00728c */ /* 0x000fe4000bf65330 */
[----:B------:R-:W-:Y:S02]  /*0ec0*/  UIADD3.X UR7, UR14, UR7, URZ, UP0, !UPT ;  /* 0x000000070e077290 */ /* 0x000fe400087fe43f */
[----:B-1----:R-:W-:Y:S01]  /*0ed0*/  IMAD.U32 R4, RZ, RZ, UR6 ;  /* 0x00000006ff047e24 */ /* 0x002fe2000f8e00ff */
[----:B------:R-:W-:Y:S01]  /*0ee0*/  ULDC.U8 UR13, c[0x0][0x312] ;  /* 0x0000c480000d7ab9 */ /* 0x000fe20000000000 */
[----:B------:R-:W-:Y:S01]  /*0ef0*/  PLOP3.LUT P0, PT, PT, PT, UP3, 0x80, 0x0 ;  /* 0x000000000000781c */ /* 0x000fe20003f0f038 */
[----:B------:R-:W-:Y:S01]  /*0f00*/  ULDC.64 UR8, c[0x0][0x248] ;  /* 0x0000920000087ab9 */ /* 0x000fe20000000a00 */
[----:B------:R-:W-:Y:S01]  /*0f10*/  IMAD.U32 R5, RZ, RZ, UR7 ;  /* 0x00000007ff057e24 */ /* 0x000fe2000f8e00ff */
[----:B------:R-:W-:Y:S02]  /*0f20*/  UISETP.NE.AND UP4, UPT, UR13, URZ, UPT ;  /* 0x0000003f0d00728c */ /* 0x000fe4000bf85270 */
[----:B------:R-:W-:-:S02]  /*0f30*/  @UP3 UIADD3 UR6, UP0, UR16, UR10, URZ ;  /* 0x0000000a10063290 */ /* 0x000fc4000ff1e03f */
[----:B------:R2:W3:Y:S01]  /*0f40*/  @P2 LDG.E R8, [R4.64] ;  /* 0x0000000404082981 */ /* 0x0004e2000c1e1900 */
[----:B------:R-:W-:Y:S02]  /*0f50*/  UISETP.EQ.U32.AND UP2, UPT, URZ, UR8, UPT ;  /* 0x000000083f00728c */ /* 0x000fe4000bf42070 */
[----:B------:R-:W-:Y:S01]  /*0f60*/  @UP3 UIADD3.X UR7, UR14, UR11, URZ, UP0, !UPT ;  /* 0x0000000b0e073290 */ /* 0x000fe200087fe43f */
[----:B-1----:R2:W4:Y:S01]  /*0f70*/  @P2 LDG.E R2, [R4.64+0x4] ;  /* 0x0000040404022981 */ /* 0x002522000c1e1900 */
[----:B------:R-:W-:Y:S01]  /*0f80*/  MOV R6, UR6 ;  /* 0x0000000600067c02 */ /* 0x000fe20008000f00 */
[----:B------:R-:W-:-:S03]  /*0f90*/  UISETP.EQ.OR.EX UP2, UPT, URZ, UR9, !UP4, UP2 ;  /* 0x000000093f00728c */ /* 0x000fc6000e742720 */
[----:B------:R-:W-:Y:S01]  /*0fa0*/  IMAD.U32 R7, RZ, RZ, UR7 ;  /* 0x00000007ff077e24 */ /* 0x000fe2000f8e00ff */
[----:B------:R-:W-:-:S04]  /*0fb0*/  UIADD3 UR8, UP0, UR16, UR8, URZ ;  /* 0x0000000810087290 */ /* 0x000fc8000ff1e03f */
[----:B------:R-:W5:Y:S01]  /*0fc0*/  @P0 LDG.E R6, [R6.64] ;  /* 0x0000000406060981 */ /* 0x000f62000c1e1900 */
[----:B------:R-:W-:Y:S01]  /*0fd0*/  PLOP3.LUT P1, PT, PT, PT, UP2, 0x80, 0x0 ;  /* 0x000000000000781c */ /* 0x000fe20003f2f028 */
[----:B------:R-:W-:Y:S01]  /*0fe0*/  UIADD3.X UR9, UR14, UR9, URZ, UP0, !UPT ;  /* 0x000000090e097290 */ /* 0x000fe200087fe43f */
[----:B--2---:R-:W-:-:S05]  /*0ff0*/  IMAD.U32 R4, RZ, RZ, UR8 ;  /* 0x00000008ff047e24 */ /* 0x004fca000f8e00ff */
[----:B------:R-:W-:-:S06]  /*1000*/  MOV R5, UR9 ;  /* 0x0000000900057c02 */ /* 0x000fcc0008000f00 */
[----:B------:R-:W2:Y:S01]  /*1010*/  @!P1 LDG.E R0, [R4.64] ;  /* 0x0000000404009981 */ /* 0x000ea2000c1e1900 */
[----:B------:R-:W-:Y:S02]  /*1020*/  UMOV UR18, 0xffffffff ;  /* 0xffffffff00127882 */ /* 0x000fe40000000000 */
[----:B------:R-:W-:Y:S02]  /*1030*/  UMOV UR35, URZ ;  /* 0x0000003f00237c82 */ /* 0x000fe40008000000 */
[----:B------:R-:W-:Y:S02]  /*1040*/  UMOV UR36, 0xffffffff ;  /* 0xffffffff00247882 */ /* 0x000fe40000000000 */
[----:B------:R-:W-:Y:S01]  /*1050*/  ULDC UR8, c[0x0][0x218] ;  /* 0x0000860000087ab9 */ /* 0x000fe20000000800 */
[----:B---3--:R-:W1:Y:S08]  /*1060*/  @P2 R2UR UR18, R8 ;  /* 0x00000000081223c2 */ /* 0x008e7000000e0000 */
[----:B----4-:R-:W1:Y:S08]  /*1070*/  @P2 R2UR UR13, R2 ;  /* 0x00000000020d23c2 */ /* 0x010e7000000e0000 */
[----:B-----5:R3:W4:Y:S01]  /*1080*/  @P0 R2UR UR35, R6 ;  /* 0x00000000062303c2 */ /* 0x02072200000e0000 */
[----:B------:R-:W-:-:S04]  /*1090*/  ISETP.NE.U32.AND P0, PT, RZ, c[0x0][0x248], PT ;  /* 0x00009200ff007a0c */ /* 0x000fc80003f05070 */
[----:B------:R-:W-:Y:S01]  /*10a0*/  ISETP.NE.AND.EX P0, PT, RZ, c[0x0][0x24c], PT, P0 ;  /* 0x00009300ff007a0c */ /* 0x000fe20003f05300 */
[----:B-1----:R-:W-:Y:S02]  /*10b0*/  @UP1 UIADD3 UR13, UR13, -UR18, URZ ;  /* 0x800000120d0d1290 */ /* 0x002fe4000fffe03f */
[----:B--2---:R3:W1:Y:S05]  /*10c0*/  @!P1 R2UR UR36, R0 ;  /* 0x00000000002493c2 */ /* 0x00466a00000e0000 */
[----:B------:R-:W-:-:S05]  /*10d0*/  @!UP1 ULDC UR13, c[0x0][0x214] ;  /* 0x00008500000d9ab9 */ /* 0x000fca0000000800 */
[----:B------:R-:W-:Y:S05]  /*10e0*/  @!P0 BRA `(.L_x_593) ;  /* 0x0000007000008947 */ /* 0x000fea0003800000 */
[----:B----4-:R-:W-:-:S13]  /*10f0*/  PLOP3.LUT P0, PT, PT, PT, UP4, 0x80, 0x0 ;  /* 0x000000000000781c */ /* 0x010fda0003f0f048 */
[----:B---3--:R-:W2:Y:S04]  /*1100*/  @P0 LDG.E R0, [R4.64+0x4] ;  /* 0x0000040404000981 */ /* 0x008ea8000c1e1900 */
[----:B------:R-:W3:Y:S01]  /*1110*/  @!P0 LDG.E R4, [R4.64] ;  /* 0x0000000404048981 */ /* 0x000ee2000c1e1900 */
[----:B--2---:R-:W2:Y:S02]  /*1120*/  @P0 R2UR UR8, R0 ;  /* 0x00000000000803c2 */ /* 0x004ea400000e0000 */
[----:B-12---:R-:W-:-:S11]  /*1130*/  @UP4 UIADD3 UR8, UR8, -UR36, URZ ;  /* 0x8000002408084290 */ /* 0x006fd6000fffe03f */
[----:B---3--:R1:W2:Y:S01]  /*1140*/  @!P0 R2UR UR8, R4 ;  /* 0x00000000040883c2 */ /* 0x0082a200000e0000 */
[----:B------:R-:W-:-:S07]  /*1150*/  DEPBAR.LE SB1, 0x0, {2} ;  /* 0x000090040000791a */ /* 0x000fce0000000000 */
.L_x_593:
[----:B----4-:R-:W-:Y:S02]  /*1160*/  ULDC.64 UR6, c[0x0][0x258] ;  /* 0x0000960000067ab9 */ /* 0x010fe40000000a00 */
        /* <DEDUP_REMOVED lines=8> */
[----:B---3--:R-:W2:Y:S01]  /*11f0*/  @P0 LDG.E R0, [R4.64] ;  /* 0x0000000404000981 */ /* 0x008ea2000c1e1900 */
        /* <DEDUP_REMOVED lines=57> */
.L_x_595:
        /* <DEDUP_REMOVED lines=18> */
.L_x_596:
        /* <DEDUP_REMOVED lines=36> */
[----:B------:R-:W-:Y:S01]  /*18f0*/  IABS R0, UR40 ;  /* 0x0000002800007c13 */ /* 0x000fe20008000000 */
[----:B------:R-:W-:Y:S02]  /*1900*/  USEL UR20, UR8, URZ, UP6 ;  /* 0x0000003f08147287 */ /* 0x000fe4000b000000 */
[----:B------:R-:W-:Y:S01]  /*1910*/  IMAD.HI.U32 R2, R5, R2, R4 ;  /* 0x0000000205027227 */ /* 0x000fe200078e0004 */
[----:B------:R-:W-:-:S03]  /*1920*/  USEL UR8, UR14, URZ, UP1 ;  /* 0x0000003f0e087287 */ /* 0x000fc60008800000 */
[----:B------:R-:W-:Y:S02]  /*1930*/  ULDC UR14, c[0x0][0x234] ;  /* 0x00008d00000e7ab9 */ /* 0x000fe40000000800 */
[----:B------:R-:W-:Y:S01]  /*1940*/  IMAD.HI.U32 R2, R2, R0, RZ ;  /* 0x0000000002027227 */ /* 0x000fe200078e00ff */
[----:B------:R-:W-:-:S03]  /*1950*/  UIADD3 UR8, UP1, UR19, UR8, URZ ;  /* 0x0000000813087290 */ /* 0x000fc6000ff3e03f */
[----:B------:R-:W-:Y:S01]  /*1960*/  IMAD.MOV R4, RZ, RZ, -R2 ;  /* 0x000000ffff047224 */ /* 0x000fe200078e0a02 */
[----:B------:R-:W-:Y:S02]  /*1970*/  UIADD3.X UR9, UR27, UR7, URZ, UP1, !UPT ;  /* 0x000000071b097290 */ /* 0x000fe40008ffe43f */
[----:B------:R-:W-:Y:S01]  /*1980*/  UIMAD UR7, UR39, UR8, URZ ;  /* 0x00000008270772a4 */ /* 0x000fe2000f8e023f */
[----:B------:R-:W-:-:S03]  /*1990*/  IMAD R0, R6, R4, R0 ;  /* 0x0000000406007224 */ /* 0x000fc600078e0200 */
[----:B------:R-:W-:Y:S02]  /*19a0*/  UIMAD UR10, UR38, UR9, UR7 ;  /* 0x00000009260a72a4 */ /* 0x000fe4000f8e0207 */
[----:B------:R-:W-:Y:S01]  /*19b0*/  ISETP.GT.U32.AND P1, PT, R6, R0, PT ;  /* 0x000000000600720c */ /* 0x000fe20003f24070 */
[----:B------:R-:W-:Y:S02]  /*19c0*/  @UP5 USEL UR7, UR59, UR18, !UP3 ;  /* 0x000000123b075287 */ /* 0x000fe4000d800000 */
[----:B------:R-:W-:Y:S02]  /*19d0*/  UIMAD.WIDE.U32 UR8, UR38, UR8, URZ ;  /* 0x00000008260872a5 */ /* 0x000fe4000f8e003f */
[----:B------:R-:W-:Y:S02]  /*19e0*/  @UP5 UIMAD UR16, UR40, UR14, UR7 ;  /* 0x0000000e281052a4 */ /* 0x000fe4000f8e0207 */
[----:B------:R-:W-:Y:S02]  /*19f0*/  USEL UR14, UR11, URZ, UP6 ;  /* 0x0000003f0b0e7287 */ /* 0x000fe4000b000000 */
[----:B------:R-:W-:-:S03]  /*1a00*/  UIADD3 UR10, UR9, UR10, URZ ;  /* 0x0000000a090a7290 */ /* 0x000fc6000fffe03f */
[----:B------:R-:W-:Y:S01]  /*1a10*/  @!UP5 UMOV UR16, UR54 ;  /* 0x000000360010dc82 */ /* 0x000fe20008000000 */
        /* <DEDUP_REMOVED lines=15> */
.L_x_597:
[----:B------:R-:W-:Y:S02]  /*1b10*/  UMOV UR11, UR55 ;  /* 0x00000037000b7c82 */ /* 0x000fe40008000000 */
.L_x_598:
[----:B------:R-:W2:Y:S04]  /*1b20*/  LDL.64 R4, [R1+0x28] ;  /* 0x0000280001047983 */ /* 0x000ea80000100a00 */
[----:B------:R1:W2:Y:S01]  /*1b30*/  LDL.64 R14, [R1+0x28] ;  /* 0x00002800010e7983 */ /* 0x0002a20000100a00 */
[----:B------:R-:W-:Y:S01]  /*1b40*/  UIADD3 UR8, UP4, UP3, UR8, UR49, UR51 ;  /* 0x0000003108087290 */ /* 0x000fe2000fb9e033 */
[----:B------:R-:W-:Y:S01]  /*1b50*/  BSSY B1, `(.L_x_594) ;  /* 0x00007e1000017945 */ /* 0x000fe20003800000 */
[----:B------:R-:W-:Y:S01]  /*1b60*/  USHF.R.S32.HI UR18, URZ, 0x1f, UR40 ;  /* 0x0000001f3f127899 */ /* 0x000fe20008011428 */
[----:B------:R-:W3:Y:S01]  /*1b70*/  S2R R22, SR_TID.X ;  /* 0x0000000000167919 */ /* 0x000ee20000002100 */
[----:B------:R-:W-:-:S02]  /*1b80*/  UIADD3 UR24, UP2, UP1, UR20, UR8, UR22 ;  /* 0x0000000814187290 */ /* 0x000fc4000f95e016 */
[----:B------:R-:W-:Y:S02]  /*1b90*/  UIADD3.X UR7, UR10, UR53, UR58, UP4, UP3 ;  /* 0x000000350a077290 */ /* 0x000fe4000a7e643a */
[----:B------:R-:W-:Y:S02]  /*1ba0*/  ULDC.64 UR8, c[0x0][0x1a8] ;  /* 0x00006a0000087ab9 */ /* 0x000fe40000000a00 */
[----:B------:R-:W-:Y:S02]  /*1bb0*/  UIADD3.X UR22, UR14, UR7, UR17, UP2, UP1 ;  /* 0x000000070e167290 */ /* 0x000fe400097e2411 */
[----:B------:R-:W-:Y:S02]  /*1bc0*/  UIMAD UR7, UR18, UR8, URZ ;  /* 0x00000008120772a4 */ /* 0x000fe4000f8e023f */
[----:B------:R-:W-:Y:S02]  /*1bd0*/  ULDC UR20, c[0x0][0x2e8] ;  /* 0x0000ba0000147ab9 */ /* 0x000fe40000000800 */
[----:B------:R-:W-:-:S03]  /*1be0*/  UIMAD UR17, UR40, UR9, UR7 ;  /* 0x00000009281172a4 */ /* 0x000fc6000f8e0207 */
[----:B------:R-:W-:Y:S02]  /*1bf0*/  ULDC.64 UR8, c[0x0][0x378] ;  /* 0x0000de0000087ab9 */ /* 0x000fe40000000a00 */
[----:B------:R-:W-:-:S04]  /*1c00*/  UIMAD UR7, UR18, UR8, URZ ;  /* 0x00000008120772a4 */ /* 0x000fc8000f8e023f */
[----:B------:R-:W-:Y:S01]  /*1c10*/  UIMAD UR14, UR40, UR9, UR7 ;  /* 0x00000009280e72a4 */ /* 0x000fe2000f8e0207 */
[----:B---3--:R-:W-:Y:S02]  /*1c20*/  SHF.R.S32.HI R10, RZ, 0x1f, R22 ;  /* 0x0000001fff0a7819 */ /* 0x008fe40000011416 */
[----:B------:R-:W-:Y:S02]  /*1c30*/  ULDC.64 UR8, c[0x0][0x370] ;  /* 0x0000dc0000087ab9 */ /* 0x000fe40000000a00 */
[----:B------:R-:W-:Y:S01]  /*1c40*/  UIMAD UR7, UR27, UR8, URZ ;  /* 0x000000081b0772a4 */ /* 0x000fe2000f8e023f */
[----:B------:R-:W-:Y:S01]  /*1c50*/  LEA.HI R0, R10, R22, RZ, 0x2 ;  /* 0x000000160a007211 */ /* 0x000fe200078f10ff */
[----:B------:R-:W-:Y:S02]  /*1c60*/  UIADD3 UR8, UR19, UR11, URZ ;  /* 0x0000000b13087290 */ /* 0x000fe4000fffe03f */
[----:B------:R-:W-:Y:S01]  /*1c70*/  UIMAD UR10, UR19, UR9, UR7 ;  /* 0x00000009130a72a4 */ /* 0x000fe2000f8e0207 */
[----:B------:R-:W-:Y:S01]  /*1c80*/  SHF.R.S32.HI R0, RZ, 0x2, R0 ;  /* 0x00000002ff007819 */ /* 0x000fe20000011400 */
[----:B------:R-:W-:-:S02]  /*1c90*/  UIADD3 UR7, -UR6, UR13, UR21 ;  /* 0x0000000d06077290 */ /* 0x000fc4000fffe115 */
[----:B------:R-:W-:Y:S01]  /*1ca0*/  UIADD3 UR11, UR19, UR16, URZ ;  /* 0x00000010130b7290 */ /* 0x000fe2000fffe03f */
[----:B------:R-:W-:Y:S01]  /*1cb0*/  SHF.R.S32.HI R12, RZ, 0x1f, R0 ;  /* 0x0000001fff0c7819 */ /* 0x000fe20000011400 */
[----:B------:R-:W-:Y:S01]  /*1cc0*/  UIADD3 UR7, UR7, -UR20, URZ ;  /* 0x8000001407077290 */ /* 0x000fe2000fffe03f */
[----:B------:R-:W-:-:S03]  /*1cd0*/  IADD3 R6, P1, R0, UR19, RZ ;  /* 0x0000001300067c10 */ /* 0x000fc6000ff3e0ff */
[----:B------:R-:W-:Y:S01]  /*1ce0*/  USHF.R.S32.HI UR20, URZ, 0x1f, UR7 ;  /* 0x0000001f3f147899 */ /* 0x000fe20008011407 */
[----:B------:R-:W-:Y:S01]  /*1cf0*/  IADD3.X R7, R12, UR27, RZ, P1, !PT ;  /* 0x0000001b0c077c10 */ /* 0x000fe20008ffe4ff */
[----:B------:R-:W-:Y:S02]  /*1d00*/  UMOV UR27, 0x4 ;  /* 0x00000004001b7882 */ /* 0x000fe40000000000 */
[----:B------:R-:W-:Y:S02]  /*1d10*/  ULEA.HI UR20, UR20, UR7, URZ, 0x6 ;  /* 0x0000000714147291 */ /* 0x000fe4000f8f303f */
[----:B------:R-:W-:Y:S01]  /*1d20*/  IMAD R7, R7, c[0x0][0x190], RZ ;  /* 0x0000640007077a24 */ /* 0x000fe200078e02ff */
        /* <DEDUP_REMOVED lines=10> */
[----:B------:R-:W-:Y:S01]  /*1dd0*/  IADD3 R8, P1, R4, UR34, RZ ;  /* 0x0000002204087c10 */ /* 0x000fe2000ff3e0ff */
[----:B------:R-:W-:Y:S01]  /*1de0*/  IMAD.U32 R7, RZ, RZ, UR19 ;  /* 0x00000013ff077e24 */ /* 0x000fe2000f8e00ff */
[----:B------:R-:W-:Y:S02]  /*1df0*/  ULDC.64 UR18, c[0x0][0x3c8] ;  /* 0x0000f20000127ab9 */ /* 0x000fe40000000a00 */
[----:B------:R-:W-:Y:S01]  /*1e00*/  IADD3.X R9, R5, UR33, R6, P1, !PT ;  /* 0x0000002105097c10 */ /* 0x000fe20008ffe406 */
[----:B------:R-:W-:Y:S01]  /*1e10*/  UIMAD.WIDE UR8, UR8, UR27, UR18 ;  /* 0x0000001b080872a5 */ /* 0x000fe2000f8e0212 */
[----:B------:R-:W-:-:S02]  /*1e20*/  LEA.HI R6, R10, R22, RZ, 0x5 ;  /* 0x000000160a067211 */ /* 0x000fc400078f28ff */
[----:B------:R-:W-:Y:S02]  /*1e30*/  IADD3 R4, P1, R14, UR25, RZ ;  /* 0x000000190e047c10 */ /* 0x000fe4000ff3e0ff */
[----:B------:R-:W-:Y:S02]  /*1e40*/  LOP3.LUT R10, R6, 0xffffffe0, RZ, 0xc0, !PT ;  /* 0xffffffe0060a7812 */ /* 0x000fe400078ec0ff */
[----:B------:R-:W-:Y:S01]  /*1e50*/  SHF.R.S32.HI R6, RZ, 0x5, R6 ;  /* 0x00000005ff067819 */ /* 0x000fe20000011406 */
[----:B------:R-:W-:Y:S01]  /*1e60*/  UMOV UR19, UR8 ;  /* 0x0000000800137c82 */ /* 0x000fe20008000000 */
[----:B------:R-:W-:Y:S01]  /*1e70*/  IADD3.X R5, R15, UR26, RZ, P1, !PT ;  /* 0x0000001a0f057c10 */ /* 0x000fe20008ffe4ff */
[----:B------:R-:W-:Y:S01]  /*1e80*/  IMAD.IADD R22, R22, 0x1, -R10 ;  /* 0x0000000116167824 */ /* 0x000fe200078e0a0a */
[----:B------:R-:W-:Y:S02]  /*1e90*/  UMOV UR18, UR9 ;  /* 0x0000000900127c82 */ /* 0x000fe40008000000 */
[----:B------:R-:W-:Y:S01]  /*1ea0*/  ULDC.64 UR8, c[0x0][0x200] ;  /* 0x0000800000087ab9 */ /* 0x000fe20000000a00 */
[----:B------:R-:W-:-:S02]  /*1eb0*/  IMAD R6, R6, UR50, R22 ;  /* 0x0000003206067c24 */ /* 0x000fc4000f8e0216 */
[----:B------:R-:W-:-:S03]  /*1ec0*/  IMAD.WIDE.U32 R4, R7, c[0x0][0x370], R4 ;  /* 0x0000dc0007047a25 */ /* 0x000fc600078e0004 */
[C---:B------:R-:W-:Y:S02]  /*1ed0*/  IADD3 R210, P1, R6.reuse, UR24, RZ ;  /* 0x0000001806d27c10 */ /* 0x040fe4000ff3e0ff */
[----:B------:R-:W-:Y:S01]  /*1ee0*/  IADD3 R5, R5, UR10, RZ ;  /* 0x0000000a05057c10 */ /* 0x000fe2000fffe0ff */
[----:B------:R-:W-:Y:S01]  /*1ef0*/  UIMAD.WIDE UR10, UR11, UR27, UR8 ;  /* 0x0000001b0b0a72a5 */ /* 0x000fe2000f8e0208 */
[----:B------:R-:W-:Y:S01]  /*1f00*/  LEA.HI.X.SX32 R10, R6, UR22, 0x1, P1 ;  /* 0x00000016060a7c11 */ /* 0x000fe200088f0eff */
[----:B------:R-:W-:Y:S01]  /*1f10*/  IMAD.U32 R6, RZ, RZ, UR40 ;  /* 0x00000028ff067e24 */ /* 0x000fe2000f8e00ff */
[----:B------:R-:W-:-:S03]  /*1f20*/  LEA R211, P1, R210, c[0x0][0x350], 0x2 ;  /* 0x0000d400d2d37a11 */ /* 0x000fc600078210ff */
[----:B------:R-:W-:Y:S01]  /*1f30*/  IMAD.WIDE.U32 R4, R6, c[0x0][0x378], R4 ;  /* 0x0000de0006047a25 */ /* 0x000fe200078e0004 */
[----:B------:R-:W-:Y:S02]  /*1f40*/  LEA.HI.X R210, R210, c[0x0][0x354], R10, 0x2, P1 ;  /* 0x0000d500d2d27a11 */ /* 0x000fe400008f140a */
[----:B------:R-:W-:Y:S01]  /*1f50*/  PLOP3.LUT P1, PT, PT, PT, UP1, 0x80, 0x0 ;  /* 0x000000000000781c */ /* 0x000fe20003f2f018 */
[----:B------:R-:W-:Y:S01]  /*1f60*/  IMAD.WIDE.U32 R6, R6, c[0x0][0x1a8], R8 ;  /* 0x00006a0006067a25 */ /* 0x000fe200078e0008 */
[----:B------:R-:W-:-:S04]  /*1f70*/  IADD3 R5, R5, UR14, RZ ;  /* 0x0000000e05057c10 */ /* 0x000fc8000fffe0ff */
[----:B------:R-:W-:Y:S01]  /*1f80*/  IADD3 R8, R7, UR17, RZ ;  /* 0x0000001107087c10 */ /* 0x000fe2000fffe0ff */
[----:B------:R-:W-:Y:S01]  /*1f90*/  IMAD R7, R12, c[0x0][0x370], RZ ;  /* 0x0000dc000c077a24 */ /* 0x000fe200078e02ff */
[----:B------:R-:W-:Y:S01]  /*1fa0*/  LEA R242, P3, R6, c[0x0][0x160], 0x1 ;  /* 0x0000580006f27a11 */ /* 0x000fe200078608ff */
[----:B------:R-:W-:-:S03]  /*1fb0*/  IMAD.WIDE.U32 R4, R0, c[0x0][0x370], R4 ;  /* 0x0000dc0000047a25 */ /* 0x000fc600078e0004 */
[----:B------:R-:W-:Y:S01]  /*1fc0*/  LEA.HI.X R243, R6, c[0x0][0x164], R8, 0x1, P3 ;  /* 0x0000590006f37a11 */ /* 0x000fe200018f0c08 */
[----:B------:R-:W-:Y:S01]  /*1fd0*/  IMAD R7, R0, c[0x0][0x374], R7 ;  /* 0x0000dd0000077a24 */ /* 0x000fe200078e0207 */
[----:B------:R-:W-:-:S03]  /*1fe0*/  LEA R240, P2, R4, c[0x0][0x330], 0x1 ;  /* 0x0000cc0004f07a11 */ /* 0x000fc600078408ff */
[----:B------:R-:W-:-:S05]  /*1ff0*/  IMAD.IADD R5, R5, 0x1, R7 ;  /* 0x0000000105057824 */ /* 0x000fca00078e0207 */
[----:B------:R-:W-:Y:S01]  /*2000*/  LEA.HI.X R241, R4, c[0x0][0x334], R5, 0x1, P2 ;  /* 0x0000cd0004f17a11 */ /* 0x000fe200010f0c05 */
[----:B------:R-:W-:Y:S05]  /*2010*/  @P1 BRA `(.L_x_599) ;  /* 0x000007e000001947 */ /* 0x000fea0003800000 */
[----:B-1----:R-:W-:Y:S02]  /*2020*/  @UP0 UIADD3 UR7, UR35, UR36, URZ ;  /* 0x0000002423070290 */ /* 0x002fe4000fffe03f */
        /* <DEDUP_REMOVED lines=17> */
.L_x_600:
        /* <DEDUP_REMOVED lines=18> */
.L_x_601:
[----:B------:R-:W-:Y:S01]  /*2260*/  ULDC.64 UR8, c[0x0][0x3a0] ;  /* 0x0000e80000087ab9 */ /* 0x000fe20000000a00 */
[----:B------:R-:W-:Y:S01]  /*2270*/  IMAD.U32 R11, RZ, RZ, UR21 ;  /* 0x00000015ff0b7e24 */ /* 0x000fe2000f8e00ff */
[----:B------:R-:W-:Y:S01]  /*2280*/  UIMAD UR7, UR23, UR8, URZ ;  /* 0x00000008170772a4 */ /* 0x000fe2000f8e023f */
[----:B------:R-:W-:Y:S01]  /*2290*/  BSSY B0, `(.L_x_602) ;  /* 0x000001b000007945 */ /* 0x000fe20003800000 */
[----:B------:R-:W-:Y:S01]  /*22a0*/  UIMAD UR6, UR15, -0x80, UR6 ;  /* 0xffffff800f0678a4 */ /* 0x000fe2000f8e0206 */
[----:B------:R-:W-:Y:S01]  /*22b0*/  IMAD.WIDE.U32 R4, R11, c[0x0][0x3a0], R14 ;  /* 0x0000e8000b047a25 */ /* 0x000fe200078e000e */
[----:B------:R-:W-:Y:S02]  /*22c0*/  UIMAD UR7, UR21, UR9, UR7 ;  /* 0x00000009150772a4 */ /* 0x000fe4000f8e0207 */
[----:B------:R-:W-:-:S02]  /*22d0*/  USHF.R.S32.HI UR16, URZ, 0x1f, UR40 ;  /* 0x0000001f3f107899 */ /* 0x000fc40008011428 */
[----:B------:R-:W-:Y:S01]  /*22e0*/  IADD3 R6, P0, R4, UR13, RZ ;  /* 0x0000000d04067c10 */ /* 0x000fe2000ff1e0ff */
[----:B------:R-:W-:Y:S01]  /*22f0*/  ULDC.64 UR8, c[0x0][0x3b8] ;  /* 0x0000ee0000087ab9 */ /* 0x000fe20000000a00 */
        /* <DEDUP_REMOVED lines=20> */
.L_x_603:
[----:B------:R-:W-:Y:S05]  /*2440*/  BSYNC B0 ;  /* 0x0000000000007941 */ /* 0x000fea0003800000 */
.L_x_602:
        /* <DEDUP_REMOVED lines=16> */
.L_x_605:
[----:B------:R-:W-:Y:S05]  /*2550*/  BSYNC B0 ;  /* 0x0000000000007941 */ /* 0x000fea0003800000 */
.L_x_604:
[----:B------:R-:W-:Y:S01]  /*2560*/  ULDC.64 UR6, c[0x0][0x3a8] ;  /* 0x0000ea0000067ab9 */ /* 0x000fe20000000a00 */
[----:B-1----:R-:W-:Y:S01]  /*2570*/  IMAD.WIDE.U32 R4, R11, c[0x0][0x3a8], R14 ;  /* 0x0000ea000b047a25 */ /* 0x002fe200078e000e */
[----:B------:R-:W-:Y:S01]  /*2580*/  UIMAD UR6, UR23, UR6, URZ ;  /* 0x00000006170672a4 */ /* 0x000fe2000f8e023f */
[----:B------:R-:W-:Y:S01]  /*2590*/  BSSY B0, `(.L_x_606) ;  /* 0x0000018000007945 */ /* 0x000fe20003800000 */
[----:B------:R-:W-:-:S02]  /*25a0*/  USHF.R.S32.HI UR8, URZ, 0x1f, UR40 ;  /* 0x0000001f3f087899 */ /* 0x000fc40008011428 */
        /* <DEDUP_REMOVED lines=22> */
.L_x_607:
[----:B------:R-:W-:Y:S05]  /*2710*/  BSYNC B0 ;  /* 0x0000000000007941 */ /* 0x000fea0003800000 */
.L_x_606:
        /* <DEDUP_REMOVED lines=14> */
.L_x_599:
[----:B-1----:R-:W2:Y:S01]  /*2800*/  LDL R23, [R1+0x20] ;  /* 0x0000200001177983 */ /* 0x002ea20000100800 */
[----:B------:R-:W-:Y:S01]  /*2810*/  ULDC.64 UR16, c[0x0][0x1a0] ;  /* 0x0000680000107ab9 */ /* 0x000fe20000000a00 */
[----:B------:R-:W-:Y:S01]  /*2820*/  IMAD.U32 R4, RZ, RZ, UR21 ;  /* 0x00000015ff047e24 */ /* 0x000fe2000f8e00ff */
[----:B------:R-:W-:-:S02]  /*2830*/  UIMAD UR16, UR23, UR16, URZ ;  /* 0x00000010171072a4 */ /* 0x000fc4000f8e023f */
[----:B------:R-:W-:Y:S01]  /*2840*/  ULDC.64 UR8, c[0x0][0x198] ;  /* 0x0000660000087ab9 */ /* 0x000fe20000000a00 */
[C-C-:B------:R-:W-:Y:S01]  /*2850*/  IMAD.WIDE.U32 R6, R4.reuse, c[0x0][0x1a0], R14.reuse ;  /* 0x0000680004067a25 */ /* 0x140fe200078e000e */
[----:B------:R-:W-:Y:S02]  /*2860*/  UIMAD UR8, UR23, UR8, URZ ;  /* 0x00000008170872a4 */ /* 0x000fe4000f8e023f */
[----:B------:R-:W-:Y:S01]  /*2870*/  UIMAD UR17, UR21, UR17, UR16 ;  /* 0x00000011151172a4 */ /* 0x000fe2000f8e0210 */
[----:B------:R-:W-:Y:S01]  /*2880*/  IMAD.WIDE.U32 R4, R4, c[0x0][0x198], R14 ;  /* 0x0000660004047a25 */ /* 0x000fe200078e000e */
[----:B------:R-:W-:Y:S01]  /*2890*/  UIMAD UR8, UR21, UR9, UR8 ;  /* 0x00000009150872a4 */ /* 0x000fe2000f8e0208 */
[----:B------:R-:W-:-:S03]  /*28a0*/  IADD3 R6, P1, R6, UR29, RZ ;  /* 0x0000001d06067c10 */ /* 0x000fc6000ff3e0ff */
[----:B------:R-:W-:Y:S02]  /*28b0*/  IMAD.U32 R8, RZ, RZ, UR17 ;  /* 0x00000011ff087e24 */ /* 0x000fe4000f8e00ff */
[----:B------:R-:W-:Y:S01]  /*28c0*/  IMAD.U32 R10, RZ, RZ, UR8 ;  /* 0x00000008ff0a7e24 */ /* 0x000fe2000f8e00ff */
[----:B------:R-:W-:Y:S02]  /*28d0*/  UIMAD UR8, UR15, -0x80, UR6 ;  /* 0xffffff800f0878a4 */ /* 0x000fe4000f8e0206 */
[----:B------:R-:W-:Y:S02]  /*28e0*/  IADD3.X R7, R7, UR30, R8, P1, !PT ;  /* 0x0000001e07077c10 */ /* 0x000fe40008ffe408 */
[----:B------:R-:W-:-:S04]  /*28f0*/  IADD3 R8, R0, 0x40, RZ ;  /* 0x0000004000087810 */ /* 0x000fc80007ffe0ff */
[----:B------:R-:W-:Y:S02]  /*2900*/  ISETP.GE.AND P2, PT, R8, UR8, PT ;  /* 0x0000000808007c0c */ /* 0x000fe4000bf46270 */
[----:B------:R-:W-:Y:S02]  /*2910*/  IADD3 R4, P0, R4, UR31, RZ ;  /* 0x0000001f04047c10 */ /* 0x000fe4000ff1e0ff */
[----:B------:R-:W-:Y:S01]  /*2920*/  ISETP.GE.AND P3, PT, R0, UR8, PT ;  /* 0x0000000800007c0c */ /* 0x000fe2000bf66270 */
[----:B------:R-:W-:Y:S01]  /*2930*/  IMAD R9, R11, c[0x0][0x1b8], RZ ;  /* 0x00006e000b097a24 */ /* 0x000fe200078e02ff */
[----:B------:R-:W-:Y:S01]  /*2940*/  IADD3.X R5, R5, UR32, R10, P0, !PT ;  /* 0x0000002005057c10 */ /* 0x000fe200087fe40a */
[----:B------:R-:W-:Y:S02]  /*2950*/  IMAD R8, R11, c[0x0][0x1b0], RZ ;  /* 0x00006c000b087a24 */ /* 0x000fe400078e02ff */
[----:B------:R-:W-:-:S04]  /*2960*/  IMAD R9, R2, c[0x0][0x1bc], R9 ;  /* 0x00006f0002097a24 */ /* 0x000fc800078e0209 */
[----:B------:R-:W-:Y:S01]  /*2970*/  @!P2 IADD3 R16, P0, R0, 0x40, RZ ;  /* 0x000000400010a810 */ /* 0x000fe20007f1e0ff */
[C---:B------:R-:W-:Y:S02]  /*2980*/  IMAD R8, R2.reuse, c[0x0][0x1b4], R8 ;  /* 0x00006d0002087a24 */ /* 0x040fe400078e0208 */
[----:B------:R-:W-:-:S04]  /*2990*/  IMAD.WIDE.U32 R6, R2, c[0x0][0x1b8], R6 ;  /* 0x00006e0002067a25 */ /* 0x000fc800078e0006 */
[----:B------:R-:W-:-:S04]  /*29a0*/  IMAD.WIDE.U32 R4, R2, c[0x0][0x1b0], R4 ;  /* 0x00006c0002047a25 */ /* 0x000fc800078e0004 */
[--C-:B------:R-:W-:Y:S01]  /*29b0*/  @!P2 IMAD.X R2, RZ, RZ, R12.reuse, P0 ;  /* 0x000000ffff02a224 */ /* 0x100fe200000e060c */
[----:B------:R-:W-:Y:S02]  /*29c0*/  @!P2 IADD3 R14, P0, R0, 0x40, RZ ;  /* 0x00000040000ea810 */ /* 0x000fe40007f1e0ff */
[----:B------:R-:W-:Y:S01]  /*29d0*/  IADD3 R7, R7, R9, RZ ;  /* 0x0000000907077210 */ /* 0x000fe20007ffe0ff */
[----:B------:R-:W-:Y:S02]  /*29e0*/  @!P2 IMAD R2, R2, c[0x0][0x1a0], RZ ;  /* 0x000068000202aa24 */ /* 0x000fe400078e02ff */
[----:B------:R-:W-:Y:S02]  /*29f0*/  @!P3 IMAD R11, R12, c[0x0][0x1a0], RZ ;  /* 0x000068000c0bba24 */ /* 0x000fe400078e02ff */
[----:B------:R-:W-:Y:S02]  /*2a00*/  @!P2 IMAD.X R10, RZ, RZ, R12, P0 ;  /* 0x000000ffff0aa224 */ /* 0x000fe400000e060c */
[----:B------:R-:W-:Y:S01]  /*2a10*/  IMAD.IADD R5, R5, 0x1, R8 ;  /* 0x0000000105057824 */ /* 0x000fe200078e0208 */
[----:B------:R-:W-:Y:S01]  /*2a20*/  @!P2 MOV R8, R6 ;  /* 0x000000060008a202 */ /* 0x000fe20000000f00 */
[----:B------:R-:W-:-:S02]  /*2a30*/  @!P2 IMAD R21, R16, c[0x0][0x1a4], R2 ;  /* 0x000069001015aa24 */ /* 0x000fc400078e0202 */
[----:B------:R-:W-:Y:S02]  /*2a40*/  @!P2 IMAD.MOV.U32 R9, RZ, RZ, R7 ;  /* 0x000000ffff09a224 */ /* 0x000fe400078e0007 */
[----:B------:R-:W-:Y:S02]  /*2a50*/  @!P3 IMAD R2, R12, c[0x0][0x198], RZ ;  /* 0x000066000c02ba24 */ /* 0x000fe400078e02ff */
[----:B------:R-:W-:Y:S02]  /*2a60*/  @!P3 IMAD R11, R0, c[0x0][0x1a4], R11 ;  /* 0x00006900000bba24 */ /* 0x000fe400078e020b */
[----:B------:R-:W-:Y:S02]  /*2a70*/  @!P2 IMAD R10, R10, c[0x0][0x198], RZ ;  /* 0x000066000a0aaa24 */ /* 0x000fe400078e02ff */
[----:B------:R-:W-:-:S04]  /*2a80*/  @!P3 IMAD.WIDE.U32 R6, R0, c[0x0][0x1a0], R6 ;  /* 0x000068000006ba25 */ /* 0x000fc800078e0006 */
[----:B------:R-:W-:Y:S02]  /*2a90*/  @!P2 IMAD.MOV.U32 R18, RZ, RZ, R4 ;  /* 0x000000ffff12a224 */ /* 0x000fe400078e0004 */
[C---:B------:R-:W-:Y:S02]  /*2aa0*/  @!P3 IMAD R20, R0.reuse, c[0x0][0x19c], R2 ;  /* 0x000067000014ba24 */ /* 0x040fe400078e0202 */
[----:B------:R-:W-:-:S04]  /*2ab0*/  @!P3 IMAD.WIDE.U32 R12, R0, c[0x0][0x198], R4 ;  /* 0x00006600000cba25 */ /* 0x000fc800078e0004 */
[----:B------:R-:W-:Y:S01]  /*2ac0*/  @!P2 IMAD R4, R14, c[0x0][0x19c], R10 ;  /* 0x000067000e04aa24 */ /* 0x000fe200078e020a */
[----:B------:R-:W-:Y:S01]  /*2ad0*/  @!P3 LEA R10, P0, R6, c[0x0][0x170], 0x1 ;  /* 0x00005c00060aba11 */ /* 0x000fe200078008ff */
[----:B------:R-:W-:-:S05]  /*2ae0*/  @!P3 IMAD.IADD R2, R7, 0x1, R11 ;  /* 0x000000010702b824 */ /* 0x000fca00078e020b */
[----:B------:R-:W-:Y:S02]  /*2af0*/  @!P3 LEA.HI.X R11, R6, c[0x0][0x174], R2, 0x1, P0 ;  /* 0x00005d00060bba11 */ /* 0x000fe400000f0c02 */
[----:B------:R-:W-:Y:S01]  /*2b00*/  PLOP3.LUT P0, PT, PT, PT, UP6, 0x80, 0x0 ;  /* 0x000000000000781c */ /* 0x000fe20003f0f068 */
[----:B------:R-:W-:Y:S01]  /*2b10*/  UIMAD UR8, UR7, -0x40, UR13 ;  /* 0xffffffc0070878a4 */ /* 0x000fe2000f8e020d */
[----:B------:R-:W-:Y:S01]  /*2b20*/  @!P2 IMAD.WIDE.U32 R16, R16, c[0x0][0x1a0], R8 ;  /* 0x000068001010aa25 */ /* 0x000fe200078e0008 */
[----:B------:R-:W-:Y:S01]  /*2b30*/  ULEA.HI UR9, UR7, UR7, URZ, 0x1 ;  /* 0x0000000707097291 */ /* 0x000fe2000f8f083f */
[----:B------:R-:W-:-:S03]  /*2b40*/  @!P2 MOV R19, R5 ;  /* 0x000000050013a202 */ /* 0x000fc60000000f00 */
[----:B------:R-:W-:Y:S01]  /*2b50*/  ISETP.GE.AND P1, PT, R0, UR8, PT ;  /* 0x0000000800007c0c */ /* 0x000fe2000bf26270 */
[----:B------:R-:W-:Y:S01]  /*2b60*/  ULOP3.LUT UR9, UR9, 0xfffffffe, URZ, 0xc0, !UPT ;  /* 0xfffffffe09097892 */ /* 0x000fe2000f8ec03f */
[----:B------:R-:W-:Y:S02]  /*2b70*/  @!P2 IADD3 R0, R17, R21, RZ ;  /* 0x000000151100a210 */ /* 0x000fe40007ffe0ff */
[----:B------:R-:W-:Y:S01]  /*2b80*/  @!P2 LEA R8, P4, R16, c[0x0][0x170], 0x1 ;  /* 0x00005c001008aa11 */ /* 0x000fe200078808ff */
[----:B------:R-:W-:Y:S01]  /*2b90*/  @!P2 IMAD.WIDE.U32 R14, R14, c[0x0][0x198], R18 ;  /* 0x000066000e0eaa25 */ /* 0x000fe200078e0012 */
[----:B------:R-:W-:Y:S02]  /*2ba0*/  UIADD3 UR9, UR7, -UR9, URZ ;  /* 0x8000000907097290 */ /* 0x000fe4000fffe03f */
[----:B------:R-:W-:Y:S01]  /*2bb0*/  @!P2 LEA.HI.X R9, R16, c[0x0][0x174], R0, 0x1, P4 ;  /* 0x00005d001009aa11 */ /* 0x000fe200020f0c00 */
[----:B------:R-:W-:Y:S01]  /*2bc0*/  @!P3 IMAD.IADD R0, R13, 0x1, R20 ;  /* 0x000000010d00b824 */ /* 0x000fe200078e0214 */
[----:B------:R-:W-:Y:S01]  /*2bd0*/  @!P3 LEA R6, P5, R12, c[0x0][0x168], 0x1 ;  /* 0x00005a000c06ba11 */ /* 0x000fe200078a08ff */
[----:B------:R-:W-:Y:S01]  /*2be0*/  @!P2 IMAD.IADD R2, R15, 0x1, R4 ;  /* 0x000000010f02a824 */ /* 0x000fe200078e0204 */
[----:B------:R-:W-:Y:S01]  /*2bf0*/  UISETP.NE.AND UP0, UPT, UR9, 0x1, UPT ;  /* 0x000000010900788c */ /* 0x000fe2000bf05270 */
[----:B------:R-:W-:Y:S01]  /*2c00*/  @P0 BAR.SYNC.DEFER_BLOCKING 0x0 ;  /* 0x0000000000000b1d */ /* 0x000fe20000010000 */
[----:B------:R-:W-:-:S02]  /*2c10*/  @!P2 LEA R4, P4, R14, c[0x0][0x168], 0x1 ;  /* 0x00005a000e04aa11 */ /* 0x000fc400078808ff */
[----:B------:R-:W-:Y:S02]  /*2c20*/  @!P3 LEA.HI.X R7, R12, c[0x0][0x16c], R0, 0x1, P5 ;  /* 0x00005b000c07ba11 */ /* 0x000fe400028f0c00 */
[----:B------:R-:W-:Y:S02]  /*2c30*/  @!P2 LEA.HI.X R5, R14, c[0x0][0x16c], R2, 0x1, P4 ;  /* 0x00005b000e05aa11 */ /* 0x000fe400020f0c02 */
[----:B------:R-:W-:Y:S02]  /*2c40*/  PLOP3.LUT P0, PT, PT, PT, UP0, 0x80, 0x0 ;  /* 0x000000000000781c */ /* 0x000fe40003f0f008 */
[----:B------:R-:W-:Y:S01]  /*2c50*/  ISETP.GE.AND P4, PT, R245, UR8, PT ;  /* 0x00000008f5007c0c */ /* 0x000fe2000bf86270 */
[----:B------:R-:W-:Y:S01]  /*2c60*/  IMAD.MOV.U32 R251, RZ, RZ, 0x7f800000 ;  /* 0x7f800000fffb7424 */ /* 0x000fe200078e00ff */
[----:B------:R-:W-:Y:S01]  /*2c70*/  MOV R250, 0x7f800000 ;  /* 0x7f80000000fa7802 */ /* 0x000fe20000000f00 */
[----:B------:R-:W-:Y:S01]  /*2c80*/  IMAD.MOV.U32 R249, RZ, RZ, 0x7f800000 ;  /* 0x7f800000fff97424 */ /* 0x000fe200078e00ff */
[----:B------:R-:W-:-:S02]  /*2c90*/  MOV R248, 0x7f800000 ;  /* 0x7f80000000f87802 */ /* 0x000fc40000000f00 */
        /* <DEDUP_REMOVED lines=73> */
[----:B------:R-:W-:-:S03]  /*3130*/  IADD3 R2, R245, 0x28, RZ ;  /* 0x00000028f5027810 */ /* 0x000fc60007ffe0ff */
[----:B------:R1:W-:Y:S04]  /*3140*/  @!P2 LDGSTS.E.BYPASS.LTC128B.128 [R0+0xe000], [R4.64+0x80] ;  /* 0x0e0000800400afae */ /* 0x0003e8000b901d44 */
[----:B------:R-:W0:Y:S01]  /*3150*/  LDGDEPBAR ;  /* 0x00000000000079af */ /* 0x000e220000000000 */
[----:B------:R-:W-:Y:S02]  /*3160*/  ISETP.GE.AND P1, PT, R2, UR8, PT ;  /* 0x0000000802007c0c */ /* 0x000fe4000bf26270 */
[C---:B--2---:R-:W-:Y:S02]  /*3170*/  IADD3 R9, R245.reuse, 0x8, RZ ;  /* 0x00000008f5097810 */ /* 0x044fe40007ffe0ff */
[----:B------:R-:W-:Y:S02]  /*3180*/  IADD3 R8, R245, 0x20, RZ ;  /* 0x00000020f5087810 */ /* 0x000fe40007ffe0ff */
[----:B------:R-:W-:-:S02]  /*3190*/  ISETP.GE.AND P3, PT, R9, UR8, PT ;  /* 0x0000000809007c0c */ /* 0x000fc4000bf66270 */
[----:B------:R-:W-:Y:S01]  /*31a0*/  ISETP.GE.AND P2, PT, R8, UR8, PT ;  /* 0x0000000808007c0c */ /* 0x000fe2000bf46270 */
[----:B----4-:R-:W-:-:S04]  /*31b0*/  IMAD.MOV.U32 R6, RZ, RZ, 0x4 ;  /* 0x00000004ff067424 */ /* 0x010fc800078e00ff */
[----:B------:R-:W-:-:S05]  /*31c0*/  @!P1 IMAD.WIDE R6, R2, R6, UR10 ;  /* 0x0000000a02069e25 */ /* 0x000fca000f8e0206 */
[----:B------:R2:W5:Y:S01]  /*31d0*/  @!P1 LDG.E R249, [R6.64] ;  /* 0x0000000406f99981 */ /* 0x000562000c1e1900 */
[----:B-1----:R-:W-:Y:S01]  /*31e0*/  IMAD.MOV.U32 R4, RZ, RZ, 0x4 ;  /* 0x00000004ff047424 */ /* 0x002fe200078e00ff */
[----:B------:R-:W-:-:S04]  /*31f0*/  DEPBAR.LE SB0, 0x1 ;  /* 0x000080400000791a */ /* 0x000fc80000000000 */
[----:B------:R-:W-:-:S05]  /*3200*/  IMAD.WIDE R4, R245, R4, UR10 ;  /* 0x0000000af5047e25 */ /* 0x000fca000f8e0204 */
[----:B------:R1:W5:Y:S04]  /*3210*/  @!P4 LDG.E R250, [R4.64] ;  /* 0x0000000404fac981 */ /* 0x000368000c1e1900 */
[----:B------:R1:W5:Y:S04]  /*3220*/  @!P3 LDG.E R251, [R4.64+0x20] ;  /* 0x0000200404fbb981 */ /* 0x000368000c1e1900 */
[----:B------:R1:W5:Y:S04]  /*3230*/  @!P2 LDG.E R248, [R4.64+0x80] ;  /* 0x0000800404f8a981 */ /* 0x000368000c1e1900 */
[----:B------:R-:W-:Y:S01]  /*3240*/  BAR.SYNC.DEFER_BLOCKING 0x0 ;  /* 0x0000000000007b1d */ /* 0x000fe20000010000 */
[----:B--2---:R-:W-:Y:S01]  /*3250*/  IMAD.MOV.U32 R6, RZ, RZ, c[0x0][0x308] ;  /* 0x0000c200ff067624 */ /* 0x004fe200078e00ff */
[----:B------:R-:W-:-:S05]  /*3260*/  MOV R7, c[0x0][0x30c] ;  /* 0x0000c30000077a02 */ /* 0x000fca0000000f00 */
[----:B-1----:R1:W2:Y:S01]  /*3270*/  LDG.E.64 R4, [R6.64+0x8] ;  /* 0x0000080406047981 */ /* 0x0022a2000c1e1b00 */
[----:B------:R-:W-:-:S03]  /*3280*/  SHF.R.S32.HI R0, RZ, 0x1f, R22 ;  /* 0x0000001fff007819 */ /* 0x000fc60000011416 */
[----:B------:R-:W4:Y:S04]  /*3290*/  LDSM.16.M88.4 R148, [R198+0xf000] ;  /* 0x00f00000c694783b */ /* 0x000f280000000200 */
[----:B------:R-:W2:Y:S04]  /*32a0*/  LDSM.16.M88.4 R152, [R198+0xf400] ;  /* 0x00f40000c698783b */ /* 0x000ea80000000200 */
[----:B------:R-:W2:Y:S04]  /*32b0*/  LDSM.16.M88.4 R156, [R199+0xf000] ;  /* 0x00f00000c79c783b */ /* 0x000ea80000000200 */
[----:B------:R-:W2:Y:S04]  /*32c0*/  LDSM.16.M88.4 R160, [R199+0xf400] ;  /* 0x00f40000c7a0783b */ /* 0x000ea80000000200 */
[----:B------:R-:W2:Y:S04]  /*32d0*/  LDSM.16.M88.4 R164, [R198+0x11000] ;  /* 0x01100000c6a4783b */ /* 0x000ea80000000200 */
[----:B------:R-:W2:Y:S04]  /*32e0*/  LDSM.16.M88.4 R168, [R198+0x11400] ;  /* 0x01140000c6a8783b */ /* 0x000ea80000000200 */
[----:B-1----:R-:W3:Y:S04]  /*32f0*/  LDG.E.64 R6, [R6.64] ;  /* 0x0000000406067981 */ /* 0x002ee8000c1e1b00 */
[----:B------:R-:W1:Y:S04]  /*3300*/  LDSM.16.M88.4 R172, [R199+0x11000] ;  /* 0x01100000c7ac783b */ /* 0x000e680000000200 */
[----:B------:R-:W1:Y:S04]  /*3310*/  LDSM.16.M88.4 R176, [R199+0x11400] ;  /* 0x01140000c7b0783b */ /* 0x000e680000000200 */
[----:B------:R-:W1:Y:S04]  /*3320*/  LDSM.16.M88.4 R180, [R198+0x13000] ;  /* 0x01300000c6b4783b */ /* 0x000e680000000200 */
[----:B------:R-:W1:Y:S04]  /*3330*/  LDSM.16.M88.4 R184, [R198+0x13400] ;  /* 0x01340000c6b8783b */ /* 0x000e680000000200 */
[----:B------:R-:W1:Y:S04]  /*3340*/  LDSM.16.M88.4 R188, [R199+0x13000] ;  /* 0x01300000c7bc783b */ /* 0x000e680000000200 */
[----:B------:R-:W1:Y:S01]  /*3350*/  LDSM.16.M88.4 R192, [R199+0x13400] ;  /* 0x01340000c7c0783b */ /* 0x000e620000000200 */
        /* <DEDUP_REMOVED lines=52> */
[----:B------:R-:W-:Y:S01]  /*36a0*/  ULDC UR17, c[0x0][0x2e4] ;  /* 0x0000b90000117ab9 */ /* 0x000fe20000000800 */
[----:B--2---:R-:W-:-:S04]  /*36b0*/  IADD3 R2, P2, P1, R4, UR48, R22 ;  /* 0x0000003004027c10 */ /* 0x004fc8000f95e016 */
[----:B------:R-:W-:Y:S02]  /*36c0*/  IADD3.X R4, R5, UR52, R0, P2, P1 ;  /* 0x0000003405047c10 */ /* 0x000fe400097e2400 */
[----:B------:R-:W-:-:S04]  /*36d0*/  IADD3 R0, R205, 0x1800, RZ ;  /* 0x00001800cd007810 */ /* 0x000fc80007ffe0ff */
[----:B------:R-:W-:Y:S01]  /*36e0*/  SEL R0, R0, R205, !P0 ;  /* 0x000000cd00007207 */ /* 0x000fe20004000000 */
[----:B---3--:R-:W2:Y:S04]  /*36f0*/  R2UR UR22, R6 ;  /* 0x00000000061673c2 */ /* 0x008ea800000e0000 */
[----:B------:R-:W-:Y:S01]  /*3700*/  IMAD.SHL.U32 R196, R0, 0x2, RZ ;  /* 0x0000000200c47824 */ /* 0x000fe200078e00ff */
[----:B------:R3:W-:Y:S01]  /*3710*/  STL [R1+0x1c], R2 ;  /* 0x00001c0201007387 */ /* 0x0007e20000100800 */
[----:B--2---:R-:W-:-:S05]  /*3720*/  LOP3.LUT R0, R4, UR22, RZ, 0x3c, !PT ;  /* 0x0000001604007c12 */ /* 0x004fca000f8e3cff */
[----:B------:R2:W-:Y:S01]  /*3730*/  STL [R1+0x10], R0 ;  /* 0x0000100001007387 */ /* 0x0005e20000100800 */
[----:B---3--:R-:W-:-:S04]  /*3740*/  IADD3 R2, R206, 0x1800, RZ ;  /* 0x00001800ce027810 */ /* 0x008fc80007ffe0ff */
[----:B------:R-:W-:-:S05]  /*3750*/  SEL R2, R2, R206, !P0 ;  /* 0x000000ce02027207 */ /* 0x000fca0004000000 */
[----:B------:R-:W-:Y:S01]  /*3760*/  IMAD.SHL.U32 R197, R2, 0x2, RZ ;  /* 0x0000000202c57824 */ /* 0x000fe200078e00ff */
[----:B--2---:R-:W-:-:S05]  /*3770*/  MOV R0, c[0x0][0x22c] ;  /* 0x00008b0000007a02 */ /* 0x004fca0000000f00 */
[----:B------:R-:W-:-:S04]  /*3780*/  IMAD R0, R0, c[0x0][0x1c0], RZ ;  /* 0x0000700000007a24 */ /* 0x000fc800078e02ff */
[C---:B------:R-:W-:Y:S02]  /*3790*/  IMAD.SHL.U32 R5, R0.reuse, 0x10, RZ ;  /* 0x0000001000057824 */ /* 0x040fe400078e00ff */
[----:B------:R-:W-:-:S03]  /*37a0*/  IMAD.SHL.U32 R252, R0, 0x8, RZ ;  /* 0x0000000800fc7824 */ /* 0x000fc600078e00ff */
[C---:B------:R-:W-:Y:S02]  /*37b0*/  IADD3 R2, R5.reuse, 0x20, RZ ;  /* 0x0000002005027810 */ /* 0x040fe40007ffe0ff */
[----:B------:R-:W-:Y:S02]  /*37c0*/  IADD3 R0, R5, 0x40, RZ ;  /* 0x0000004005007810 */ /* 0x000fe40007ffe0ff */
[----:B------:R-:W-:-:S03]  /*37d0*/  IADD3 R2, R252, R2, RZ ;  /* 0x00000002fc027210 */ /* 0x000fc60007ffe0ff */
[C---:B------:R-:W-:Y:S02]  /*37e0*/  IMAD.IADD R0, R252.reuse, 0x1, R0 ;  /* 0x00000001fc007824 */ /* 0x040fe400078e0200 */
[----:B------:R-:W-:-:S03]  /*37f0*/  IMAD.IADD R4, R252, 0x1, R2 ;  /* 0x00000001fc047824 */ /* 0x000fc600078e0202 */
[C---:B------:R-:W-:Y:S01]  /*3800*/  IADD3 R2, R252.reuse, R0, RZ ;  /* 0x00000000fc027210 */ /* 0x040fe20007ffe0ff */
[----:B------:R-:W-:-:S04]  /*3810*/  IMAD.IADD R4, R252, 0x1, R4 ;  /* 0x00000001fc047824 */ /* 0x000fc800078e0204 */
[C---:B------:R-:W-:Y:S01]  /*3820*/  IMAD.IADD R2, R252.reuse, 0x1, R2 ;  /* 0x00000001fc027824 */ /* 0x040fe200078e0202 */
[----:B------:R-:W-:-:S03]  /*3830*/  IADD3 R4, R252, R4, RZ ;  /* 0x00000004fc047210 */ /* 0x000fc60007ffe0ff */
[C---:B------:R-:W-:Y:S02]  /*3840*/  IMAD.IADD R2, R252.reuse, 0x1, R2 ;  /* 0x00000001fc027824 */ /* 0x040fe400078e0202 */
[----:B------:R2:W-:Y:S03]  /*3850*/  STL [R1+0x4], R4 ;  /* 0x0000040401007387 */ /* 0x0005e60000100800 */
[C---:B------:R-:W-:Y:S01]  /*3860*/  IADD3 R0, R252.reuse, R2, RZ ;  /* 0x00000002fc007210 */ /* 0x040fe20007ffe0ff */
[----:B------:R3:W-:Y:S01]  /*3870*/  STL [R1], R2 ;  /* 0x0000000201007387 */ /* 0x0007e20000100800 */
[----:B------:R-:W1:Y:S01]  /*3880*/  R2UR UR31, R7 ;  /* 0x00000000071f73c2 */ /* 0x000e6200000e0000 */
[----:B--2---:R-:W-:-:S05]  /*3890*/  IMAD.IADD R4, R252, 0x1, R4 ;  /* 0x00000001fc047824 */ /* 0x004fca00078e0204 */
[----:B------:R3:W-:Y:S04]  /*38a0*/  STL [R1+0xc], R4 ;  /* 0x00000c0401007387 */ /* 0x0007e80000100800 */
[----:B------:R3:W-:Y:S01]  /*38b0*/  STL [R1+0x8], R0 ;  /* 0x0000080001007387 */ /* 0x0007e20000100800 */
[----:B------:R-:W-:Y:S02]  /*38c0*/  UIADD3 UR30, UR22, -0x61c88647, URZ ;  /* 0x9e3779b9161e7890 */ /* 0x000fe4000fffe03f */
[----:B------:R-:W-:Y:S02]  /*38d0*/  UIADD3 UR34, UR22, 0x3c6ef372, URZ ;  /* 0x3c6ef37216227890 */ /* 0x000fe4000fffe03f */
[----:B------:R-:W-:Y:S02]  /*38e0*/  UIADD3 UR28, UR22, -0x255992d5, URZ ;  /* 0xdaa66d2b161c7890 */ /* 0x000fe4000fffe03f */
[----:B------:R-:W-:-:S02]  /*38f0*/  UIADD3 UR26, UR22, 0x78dde6e4, URZ ;  /* 0x78dde6e4161a7890 */ /* 0x000fc4000fffe03f */
[----:B------:R-:W-:Y:S02]  /*3900*/  UIADD3 UR24, UR22, 0x1715609d, URZ ;  /* 0x1715609d16187890 */ /* 0x000fe4000fffe03f */
[----:B------:R-:W-:Y:S02]  /*3910*/  UIADD3 UR22, UR22, -0x4ab325aa, URZ ;  /* 0xb54cda5616167890 */ /* 0x000fe4000fffe03f */
[----:B-1----:R-:W-:Y:S02]  /*3920*/  UIADD3 UR32, UR31, -0x4498517b, URZ ;  /* 0xbb67ae851f207890 */ /* 0x002fe4000fffe03f */
[----:B------:R-:W-:Y:S02]  /*3930*/  UIADD3 UR29, UR31, 0x76cf5d0a, URZ ;  /* 0x76cf5d0a1f1d7890 */ /* 0x000fe4000fffe03f */
[----:B------:R-:W-:Y:S02]  /*3940*/  UIADD3 UR27, UR31, 0x32370b8f, URZ ;  /* 0x32370b8f1f1b7890 */ /* 0x000fe4000fffe03f */
[----:B------:R-:W-:-:S02]  /*3950*/  UIADD3 UR25, UR31, -0x126145ec, URZ ;  /* 0xed9eba141f197890 */ /* 0x000fc4000fffe03f */
[----:B------:R-:W-:Y:S02]  /*3960*/  UIADD3 UR23, UR31, -0x56f99767, URZ ;  /* 0xa90668991f177890 */ /* 0x000fe4000fffe03f */
[----:B----4-:R-:W-:Y:S02]  /*3970*/  UIADD3 UR21, UR31, 0x646e171e, URZ ;  /* 0x646e171e1f157890 */ /* 0x010fe4000fffe03f */
.L_x_613:
[----:B------:R-:W0:Y:S01]  /*3980*/  LDGDEPBAR ;  /* 0x00000000000079af */ /* 0x000e220000000000 */
[----:B---3--:R-:W-:Y:S01]  /*3990*/  IMAD.IADD R0, R204, 0x1, R197 ;  /* 0x00000001cc007824 */ /* 0x008fe200078e02c5 */
[----:B------:R-:W-:Y:S01]  /*39a0*/  USHF.L.U32 UR8, UR7, 0x6, URZ ;  /* 0x0000000607087899 */ /* 0x000fe2000800063f */
[----:B------:R-:W-:Y:S01]  /*39b0*/  IMAD.MOV.U32 R246, RZ, RZ, R211 ;  /* 0x000000fffff67224 */ /* 0x000fe200078e00d3 */
[----:B------:R-:W-:Y:S01]  /*39c0*/  ULDC UR14, c[0x0][0x2e4] ;  /* 0x0000b900000e7ab9 */ /* 0x000fe20000000800 */
[----:B-----5:R-:W1:Y:S01]  /*39d0*/  S2R R212, SR_TID.X ;  /* 0x0000000000d47919 */ /* 0x020e620000002100 */
[----:B------:R-:W-:Y:S01]  /*39e0*/  UISETP.GE.AND UP0, UPT, UR8, UR33, UPT ;  /* 0x000000210800728c */ /* 0x000fe2000bf06270 */
[----:B------:R-:W-:Y:S03]  /*39f0*/  IMAD.MOV.U32 R247, RZ, RZ, R210 ;  /* 0x000000fffff77224 */ /* 0x000fe600078e00d2 */
[----:B------:R-:W2:Y:S01]  /*3a00*/  S2R R213, SR_TID.X ;  /* 0x0000000000d57919 */ /* 0x000ea20000002100 */
[----:B------:R-:W-:Y:S04]  /*3a10*/  DEPBAR.LE SB0, 0x0 ;  /* 0x000080000000791a */ /* 0x000fe80000000000 */
[----:B------:R-:W-:Y:S01]  /*3a20*/  BAR.SYNC.DEFER_BLOCKING 0x0 ;  /* 0x0000000000007b1d */ /* 0x000fe20000010000 */
[----:B-1----:R-:W-:Y:S04]  /*3a30*/  SHF.R.S32.HI R212, RZ, 0x1f, R212 ;  /* 0x0000001fffd47819 */ /* 0x002fe800000114d4 */
[----:B--2---:R-:W-:Y:S04]  /*3a40*/  LEA.HI R212, R212, R213, RZ, 0x6 ;  /* 0x000000d5d4d47211 */ /* 0x004fe800078f30ff */
[----:B------:R-:W-:Y:S01]  /*3a50*/  SHF.R.S32.HI R212, RZ, 0x6, R212 ;  /* 0x00000006ffd47819 */ /* 0x000fe200000114d4 */
[----:B------:R-:W-:Y:S05]  /*3a60*/  LDSM.16.M88.4 R32, [R197] ;  /* 0x00000000c520783b */ /* 0x000fea0000000200 */
[----:B------:R-:W1:Y:S05]  /*3a70*/  LDSM.16.M88.4 R16, [R198+0x9000] ;  /* 0x00900000c610783b */ /* 0x000e6a0000000200 */
[----:B------:R-:W2:Y:S05]  /*3a80*/  LDSM.16.M88.4 R28, [R197+0x800] ;  /* 0x00080000c51c783b */ /* 0x000eaa0000000200 */
[----:B------:R-:W3:Y:S05]  /*3a90*/  LDSM.16.M88.4 R132, [R198+0x9400] ;  /* 0x00940000c684783b */ /* 0x000eea0000000200 */
[----:B------:R-:W-:Y:S05]  /*3aa0*/  LDSM.16.M88.4 R136, [R0] ;  /* 0x000000000088783b */ /* 0x000fea0000000200 */
[----:B------:R-:W4:Y:S05]  /*3ab0*/  LDSM.16.M88.4 R140, [R199+0x9000] ;  /* 0x00900000c78c783b */ /* 0x000f2a0000000200 */
[----:B------:R-:W3:Y:S01]  /*3ac0*/  LDSM.16.M88.4 R144, [R0+0x800] ;  /* 0x000800000090783b */ /* 0x000ee20000000200 */
        /* <DEDUP_REMOVED lines=59> */
[----:B------:R-:W-:Y:S01]  /*3e80*/  IMAD.U32 R144, RZ, RZ, UR19 ;  /* 0x00000013ff907e24 */ /* 0x000fe2000f8e00ff */
[-C--:B------:R-:W-:Y:S01]  /*3e90*/  HMMA.16816.F32.BF16 R12, R136, R146.reuse, R12 ;  /* 0x00000092880c723c */ /* 0x080fe2000004180c */
[----:B------:R-:W-:Y:S03]  /*3ea0*/  IMAD.U32 R145, RZ, RZ, UR18 ;  /* 0x00000012ff917e24 */ /* 0x000fe6000f8e00ff */
[C---:B------:R-:W-:Y:S04]  /*3eb0*/  LEA R208, P0, R245.reuse, R144, 0x2 ;  /* 0x00000090f5d07211 */ /* 0x040fe800078010ff */
[C---:B------:R-:W-:Y:S04]  /*3ec0*/  HMMA.16816.F32.BF16 R16, R132.reuse, R146, R16 ;  /* 0x000000928410723c */ /* 0x040fe80000041810 */
[----:B------:R-:W-:Y:S02]  /*3ed0*/  LEA.HI.X.SX32 R209, R245, R145, 0x2, P0 ;  /* 0x00000091f5d17211 */ /* 0x000fe400000f16ff */
[----:B------:R-:W-:Y:S02]  /*3ee0*/  PLOP3.LUT P0, PT, PT, PT, UP0, 0x80, 0x0 ;  /* 0x000000000000781c */ /* 0x000fe40003f0f008 */
[-C--:B---3--:R-:W-:Y:S01]  /*3ef0*/  HMMA.16816.F32.BF16 R20, R132, R140.reuse, R20 ;  /* 0x0000008c8414723c */ /* 0x088fe20000041814 */
        /* <DEDUP_REMOVED lines=8> */
[----:B------:R-:W-:Y:S04]  /*3f80*/  USHF.L.U32 UR9, UR15, 0x7, URZ ;  /* 0x000000070f097899 */ /* 0x000fe8000800063f */
[----:B------:R-:W-:Y:S02]  /*3f90*/  UIADD3 UR14, UR9, UR13, URZ ;  /* 0x0000000d090e7290 */ /* 0x000fe4000fffe03f */
[----:B------:R-:W-:Y:S02]  /*3fa0*/  UIADD3 UR9, UR9, 0x80, URZ ;  /* 0x0000008009097890 */ /* 0x000fe4000fffe03f */
[----:B------:R-:W-:Y:S02]  /*3fb0*/  UIADD3 UR16, UR17, UR14, -UR6 ;  /* 0x0000000e11107290 */ /* 0x000fe4000fffe806 */
[----:B------:R-:W-:Y:S02]  /*3fc0*/  UIADD3 UR14, UR8, 0x40, URZ ;  /* 0x00000040080e7890 */ /* 0x000fe4000fffe03f */
[----:B------:R-:W-:Y:S02]  /*3fd0*/  IMAD.U32 R0, RZ, RZ, UR9 ;  /* 0x00000009ff007e24 */ /* 0x000fe4000f8e00ff */
[----:B------:R-:W-:Y:S03]  /*3fe0*/  UISETP.GE.AND UP0, UPT, UR14, UR16, UPT ;  /* 0x000000100e00728c */ /* 0x000fe6000bf06270 */
[----:B------:R-:W-:Y:S01]  /*3ff0*/  ISETP.LT.AND P0, PT, R0, UR6, PT ;  /* 0x0000000600007c0c */ /* 0x000fe2000bf01270 */
[----:B------:R-:W-:Y:S02]  /*4000*/  UMOV UR14, UR17 ;  /* 0x00000011000e7c82 */ /* 0x000fe40008000000 */
[----:B------:R-:W-:Y:S11]  /*4010*/  PLOP3.LUT P1, PT, PT, PT, UP0, 0x80, 0x0 ;  /* 0x000000000000781c */ /* 0x000ff60003f2f008 */
[----:B------:R-:W-:Y:S02]  /*4020*/  @!UPT UIADD3 URZ, URZ, URZ, URZ ;  /* 0x0000003f3f3ff290 */ /* 0x000fe4000fffe03f */
[----:B------:R-:W-:-:S05]  /*4030*/  @!P1 BRA P0, `(.L_x_610) ;  /* 0x00000ac000009947 */ /* 0x000fca0000000000 */
.L_x_609:
[----:B-1----:R-:W-:Y:S01]  /*4040*/  IADD3 R208, R245, UR8, RZ ;  /* 0x00000008f5d07c10 */ /* 0x002fe2000fffe0ff */
[----:B------:R-:W1:Y:S01]  /*4050*/  S2R R0, SR_TID.X ;  /* 0x0000000000007919 */ /* 0x000e620000002100 */
[----:B------:R-:W-:Y:S01]  /*4060*/  LOP3.LUT R207, R207, 0xffffff7f, RZ, 0xc0, !PT ;  /* 0xffffff7fcfcf7812 */ /* 0x000fe200078ec0ff */
[----:B------:R-:W-:Y:S01]  /*4070*/  IMAD.SHL.U32 R2, R212, 0x20, RZ ;  /* 0x00000020d4027824 */ /* 0x000fe200078e00ff */
[C---:B------:R-:W-:Y:S01]  /*4080*/  IADD3 R133, R208.reuse, 0x8, RZ ;  /* 0x00000008d0857810 */ /* 0x040fe20007ffe0ff */
[----:B------:R-:W-:Y:S02]  /*4090*/  UIADD3 UR8, UR6, 0x1, -UR13 ;  /* 0x0000000106087890 */ /* 0x000fe4000fffe80d */
[----:B------:R-:W-:Y:S02]  /*40a0*/  UIADD3 UR9, -UR14, UR6, -UR13 ;  /* 0x000000060e097290 */ /* 0x000fe4000fffe90d */
[----:B------:R-:W-:Y:S02]  /*40b0*/  UIADD3 UR8, UR8, UR43, URZ ;  /* 0x0000002b08087290 */ /* 0x000fe4000fffe03f */
[----:B------:R-:W-:Y:S02]  /*40c0*/  UMOV UR17, UR14 ;  /* 0x0000000e00117c82 */ /* 0x000fe40008000000 */
[C---:B------:R-:W-:Y:S02]  /*40d0*/  IADD3 R136, R133.reuse, UR9, RZ ;  /* 0x0000000985887c10 */ /* 0x040fe4000fffe0ff */
[----:B------:R-:W-:Y:S02]  /*40e0*/  IADD3 R135, R133, UR8, RZ ;  /* 0x0000000885877c10 */ /* 0x000fe4000fffe0ff */
[----:B------:R-:W-:Y:S02]  /*40f0*/  IMNMX R136, RZ, R136, !PT ;  /* 0x00000088ff887217 */ /* 0x000fe40007800200 */
[C---:B------:R-:W-:Y:S02]  /*4100*/  IADD3 R132, R208.reuse, UR9, RZ ;  /* 0x00000009d0847c10 */ /* 0x040fe4000fffe0ff */
[----:B------:R-:W-:Y:S02]  /*4110*/  IMNMX R135, R135, UR6, PT ;  /* 0x0000000687877c17 */ /* 0x000fe4000b800200 */
[----:B------:R-:W-:Y:S02]  /*4120*/  IMNMX R132, RZ, R132, !PT ;  /* 0x00000084ff847217 */ /* 0x000fe40007800200 */
[----:B------:R-:W-:Y:S01]  /*4130*/  IADD3 R134, R208, UR8, RZ ;  /* 0x00000008d0867c10 */ /* 0x000fe2000fffe0ff */
[----:B-1----:R-:W-:Y:S05]  /*4140*/  IMAD.SHL.U32 R0, R0, 0x2, RZ ;  /* 0x0000000200007824 */ /* 0x002fea00078e00ff */
[----:B------:R-:W-:Y:S01]  /*4150*/  LOP3.LUT R2, R2, 0x6, R0, 0xf8, !PT ;  /* 0x0000000602027812 */ /* 0x000fe200078ef800 */
[----:B------:R-:W-:Y:S04]  /*4160*/  IMAD.U32 R0, RZ, RZ, UR15 ;  /* 0x0000000fff007e24 */ /* 0x000fe8000f8e00ff */
[----:B------:R-:W-:Y:S01]  /*4170*/  IMAD R0, R0, 0x80, R2 ;  /* 0x0000008000007824 */ /* 0x000fe200078e0202 */
[----:B------:R-:W-:Y:S04]  /*4180*/  IMNMX R2, R134, UR6, PT ;  /* 0x0000000686027c17 */ /* 0x000fe8000b800200 */
[C---:B------:R-:W-:Y:S02]  /*4190*/  ISETP.GE.AND P6, PT, R0.reuse, R136, PT ;  /* 0x000000880000720c */ /* 0x040fe40003fc6270 */
[C---:B------:R-:W-:Y:S02]  /*41a0*/  IADD3 R143, R0.reuse, 0x1, RZ ;  /* 0x00000001008f7810 */ /* 0x040fe40007ffe0ff */
[C---:B------:R-:W-:Y:S02]  /*41b0*/  ISETP.GE.OR P6, PT, R0.reuse, R135, !P6 ;  /* 0x000000870000720c */ /* 0x040fe400077c6670 */
[----:B------:R-:W-:Y:S02]  /*41c0*/  IADD3 R142, R0, 0x8, RZ ;  /* 0x00000008008e7810 */ /* 0x000fe40007ffe0ff */
[----:B------:R-:W-:Y:S02]  /*41d0*/  FSEL R6, R6, -INF , !P6 ;  /* 0xff80000006067808 */ /* 0x000fe40007000000 */
[CC--:B------:R-:W-:Y:S02]  /*41e0*/  ISETP.GE.AND P6, PT, R143.reuse, R132.reuse, PT ;  /* 0x000000848f00720c */ /* 0x0c0fe40003fc6270 */
[----:B------:R-:W-:Y:S02]  /*41f0*/  ISETP.GE.AND P5, PT, R142, R132, PT ;  /* 0x000000848e00720c */ /* 0x000fe40003fa6270 */
[-C--:B------:R-:W-:Y:S02]  /*4200*/  ISETP.GE.OR P6, PT, R143, R2.reuse, !P6 ;  /* 0x000000028f00720c */ /* 0x080fe400077c6670 */
[----:B------:R-:W-:Y:S02]  /*4210*/  IADD3 R141, R0, 0x9, RZ ;  /* 0x00000009008d7810 */ /* 0x000fe40007ffe0ff */
[----:B------:R-:W-:Y:S02]  /*4220*/  ISETP.GE.OR P5, PT, R142, R2, !P5 ;  /* 0x000000028e00720c */ /* 0x000fe40006fa6670 */
[C---:B------:R-:W-:Y:S02]  /*4230*/  ISETP.GE.AND P4, PT, R141.reuse, R132, PT ;  /* 0x000000848d00720c */ /* 0x040fe40003f86270 */
[----:B------:R-:W-:Y:S02]  /*4240*/  IADD3 R140, R0, 0x10, RZ ;  /* 0x00000010008c7810 */ /* 0x000fe40007ffe0ff */
[----:B------:R-:W-:Y:S02]  /*4250*/  ISETP.GE.OR P4, PT, R141, R2, !P4 ;  /* 0x000000028d00720c */ /* 0x000fe40006786670 */
[----:B------:R-:W-:Y:S02]  /*4260*/  ISETP.GE.AND P3, PT, R140, R132, PT ;  /* 0x000000848c00720c */ /* 0x000fe40003f66270 */
[----:B------:R-:W-:Y:S02]  /*4270*/  @P6 LOP3.LUT R207, R207, 0x80, RZ, 0xfc, !PT ;  /* 0x00000080cfcf6812 */ /* 0x000fe400078efcff */
[----:B------:R-:W-:Y:S02]  /*4280*/  IADD3 R139, R0, 0x11, RZ ;  /* 0x00000011008b7810 */ /* 0x000fe40007ffe0ff */
[----:B------:R-:W-:Y:S02]  /*4290*/  LOP3.LUT R207, R207, 0xffffffbf, RZ, 0xc0, !PT ;  /* 0xffffffbfcfcf7812 */ /* 0x000fe400078ec0ff */
[----:B------:R-:W-:Y:S02]  /*42a0*/  ISETP.GE.OR P3, PT, R140, R2, !P3 ;  /* 0x000000028c00720c */ /* 0x000fe40005f66670 */
[----:B------:R-:W-:Y:S02]  /*42b0*/  @P5 LOP3.LUT R207, R207, 0x40, RZ, 0xfc, !PT ;  /* 0x00000040cfcf5812 */ /* 0x000fe400078efcff */
[----:B------:R-:W-:Y:S02]  /*42c0*/  ISETP.GE.AND P2, PT, R139, R132, PT ;  /* 0x000000848b00720c */ /* 0x000fe40003f46270 */
[----:B------:R-:W-:Y:S02]  /*42d0*/  LOP3.LUT R207, R207, 0xffffffdf, RZ, 0xc0, !PT ;  /* 0xffffffdfcfcf7812 */ /* 0x000fe400078ec0ff */
[C---:B------:R-:W-:Y:S02]  /*42e0*/  IADD3 R138, R0.reuse, 0x18, RZ ;  /* 0x00000018008a7810 */ /* 0x040fe40007ffe0ff */
[----:B------:R-:W-:Y:S02]  /*42f0*/  @P4 LOP3.LUT R207, R207, 0x20, RZ, 0xfc, !PT ;  /* 0x00000020cfcf4812 */ /* 0x000fe400078efcff */
[----:B------:R-:W-:Y:S02]  /*4300*/  ISETP.GE.OR P2, PT, R139, R2, !P2 ;  /* 0x000000028b00720c */ /* 0x000fe40005746670 */
[----:B------:R-:W-:Y:S02]  /*4310*/  LOP3.LUT R207, R207, 0xffffffef, RZ, 0xc0, !PT ;  /* 0xffffffefcfcf7812 */ /* 0x000fe400078ec0ff */
[-C--:B------:R-:W-:Y:S02]  /*4320*/  ISETP.GE.AND P0, PT, R0, R132.reuse, PT ;  /* 0x000000840000720c */ /* 0x080fe40003f06270 */
[----:B------:R-:W-:Y:S02]  /*4330*/  ISETP.GE.AND P1, PT, R138, R132, PT ;  /* 0x000000848a00720c */ /* 0x000fe40003f26270 */
[----:B------:R-:W-:Y:S02]  /*4340*/  @P3 LOP3.LUT R207, R207, 0x10, RZ, 0xfc, !PT ;  /* 0x00000010cfcf3812 */ /* 0x000fe400078efcff */
[C---:B------:R-:W-:Y:S02]  /*4350*/  IADD3 R137, R0.reuse, 0x19, RZ ;  /* 0x0000001900897810 */ /* 0x040fe40007ffe0ff */
[-C--:B------:R-:W-:Y:S02]  /*4360*/  ISETP.GE.OR P0, PT, R0, R2.reuse, !P0 ;  /* 0x000000020000720c */ /* 0x080fe40004706670 */
[----:B------:R-:W-:Y:S02]  /*4370*/  ISETP.GE.OR P1, PT, R138, R2, !P1 ;  /* 0x000000028a00720c */ /* 0x000fe40004f26670 */
[----:B------:R-:W-:Y:S02]  /*4380*/  LOP3.LUT R207, R207, 0xfffffff7, RZ, 0xc0, !PT ;  /* 0xfffffff7cfcf7812 */ /* 0x000fe400078ec0ff */
[----:B------:R-:W-:Y:S02]  /*4390*/  FSEL R4, R4, -INF , !P0 ;  /* 0xff80000004047808 */ /* 0x000fe40004000000 */
[----:B------:R-:W-:Y:S02]  /*43a0*/  ISETP.GE.AND P0, PT, R137, R132, PT ;  /* 0x000000848900720c */ /* 0x000fe40003f06270 */
[----:B------:R-:W-:Y:S02]  /*43b0*/  @P2 LOP3.LUT R207, R207, 0x8, RZ, 0xfc, !PT ;  /* 0x00000008cfcf2812 */ /* 0x000fe400078efcff */
[----:B------:R-:W-:Y:S02]  /*43c0*/  ISETP.GE.OR P0, PT, R137, R2, !P0 ;  /* 0x000000028900720c */ /* 0x000fe40004706670 */
[----:B------:R-:W-:Y:S02]  /*43d0*/  LOP3.LUT R207, R207, 0xfffffffb, RZ, 0xc0, !PT ;  /* 0xfffffffbcfcf7812 */ /* 0x000fe400078ec0ff */
[----:B------:R-:W-:Y:S02]  /*43e0*/  ISETP.GE.AND P6, PT, R142, R136, PT ;  /* 0x000000888e00720c */ /* 0x000fe40003fc6270 */
[----:B------:R-:W-:Y:S02]  /*43f0*/  @P1 LOP3.LUT R207, R207, 0x4, RZ, 0xfc, !PT ;  /* 0x00000004cfcf1812 */ /* 0x000fe400078efcff */
[----:B------:R-:W-:Y:S02]  /*4400*/  IADD3 R2, R208, 0x20, RZ ;  /* 0x00000020d0027810 */ /* 0x000fe40007ffe0ff */
[----:B------:R-:W-:Y:S02]  /*4410*/  LOP3.LUT R207, R207, 0xfffffffd, RZ, 0xc0, !PT ;  /* 0xfffffffdcfcf7812 */ /* 0x000fe400078ec0ff */
[C---:B------:R-:W-:Y:S02]  /*4420*/  IADD3 R134, R2.reuse, UR9, RZ ;  /* 0x0000000902867c10 */ /* 0x040fe4000fffe0ff */
[----:B------:R-:W-:Y:S02]  /*4430*/  @P0 LOP3.LUT R207, R207, 0x2, RZ, 0xfc, !PT ;  /* 0x00000002cfcf0812 */ /* 0x000fe400078efcff */
[----:B------:R-:W-:Y:S02]  /*4440*/  IADD3 R133, R2, UR8, RZ ;  /* 0x0000000802857c10 */ /* 0x000fe4000fffe0ff */
[----:B------:R-:W-:Y:S02]  /*4450*/  LOP3.LUT R207, R207, 0xfffffeff, RZ, 0xc0, !PT ;  /* 0xfffffeffcfcf7812 */ /* 0x000fe400078ec0ff */
[----:B------:R-:W-:Y:S02]  /*4460*/  IMNMX R134, RZ, R134, !PT ;  /* 0x00000086ff867217 */ /* 0x000fe40007800200 */
[----:B------:R-:W-:Y:S02]  /*4470*/  @P6 LOP3.LUT R207, R207, 0x100, RZ, 0xfc, !PT ;  /* 0x00000100cfcf6812 */ /* 0x000fe400078efcff */
[----:B------:R-:W-:Y:S02]  /*4480*/  IADD3 R208, R208, 0x28, RZ ;  /* 0x00000028d0d07810 */ /* 0x000fe40007ffe0ff */
[C---:B------:R-:W-:Y:S02]  /*4490*/  LOP3.LUT P6, RZ, R207.reuse, 0x2, RZ, 0xc0, !PT ;  /* 0x00000002cfff7812 */ /* 0x040fe400078cc0ff */
[----:B------:R-:W-:Y:S02]  /*44a0*/  LOP3.LUT R207, R207, 0xfffffdff, RZ, 0xc0, !PT ;  /* 0xfffffdffcfcf7812 */ /* 0x000fe400078ec0ff */
[----:B------:R-:W-:Y:S02]  /*44b0*/  IMNMX R133, R133, UR6, PT ;  /* 0x0000000685857c17 */ /* 0x000fe4000b800200 */
[----:B------:R-:W-:Y:S02]  /*44c0*/  ISETP.GE.AND P0, PT, R0, R134, PT ;  /* 0x000000860000720c */ /* 0x000fe40003f06270 */
[----:B------:R-:W-:Y:S02]  /*44d0*/  IADD3 R132, R208, UR9, RZ ;  /* 0x00000009d0847c10 */ /* 0x000fe4000fffe0ff */
[----:B------:R-:W-:Y:S02]  /*44e0*/  ISETP.GE.OR P0, PT, R0, R133, !P0 ;  /* 0x000000850000720c */ /* 0x000fe40004706670 */
[----:B------:R-:W-:Y:S02]  /*44f0*/  IADD3 R2, R208, UR8, RZ ;  /* 0x00000008d0027c10 */ /* 0x000fe4000fffe0ff */
[----:B------:R-:W-:Y:S02]  /*4500*/  @P6 LOP3.LUT R207, R207, 0x200, RZ, 0xfc, !PT ;  /* 0x00000200cfcf6812 */ /* 0x000fe400078efcff */
[----:B------:R-:W-:Y:S02]  /*4510*/  IMNMX R132, RZ, R132, !PT ;  /* 0x00000084ff847217 */ /* 0x000fe40007800200 */
[C---:B------:R-:W-:Y:S02]  /*4520*/  LOP3.LUT P6, RZ, R207.reuse, 0x4, RZ, 0xc0, !PT ;  /* 0x00000004cfff7812 */ /* 0x040fe400078cc0ff */
[----:B------:R-:W-:Y:S02]  /*4530*/  LOP3.LUT R207, R207, 0xfffffbff, RZ, 0xc0, !PT ;  /* 0xfffffbffcfcf7812 */ /* 0x000fe400078ec0ff */
[----:B------:R-:W-:Y:S02]  /*4540*/  FSEL R8, R8, -INF , !P0 ;  /* 0xff80000008087808 */ /* 0x000fe40004000000 */
[----:B------:R-:W-:Y:S02]  /*4550*/  IMNMX R2, R2, UR6, PT ;  /* 0x0000000602027c17 */ /* 0x000fe4000b800200 */
[C---:B------:R-:W-:Y:S02]  /*4560*/  ISETP.GE.AND P0, PT, R0.reuse, R132, PT ;  /* 0x000000840000720c */ /* 0x040fe40003f06270 */
[----:B------:R-:W-:Y:S02]  /*4570*/  ISETP.GE.AND P5, PT, R141, R136, PT ;  /* 0x000000888d00720c */ /* 0x000fe40003fa6270 */
[----:B------:R-:W-:Y:S02]  /*4580*/  ISETP.GE.OR P0, PT, R0, R2, !P0 ;  /* 0x000000020000720c */ /* 0x000fe40004706670 */
[----:B------:R-:W-:Y:S02]  /*4590*/  @P6 LOP3.LUT R207, R207, 0x400, RZ, 0xfc, !PT ;  /* 0x00000400cfcf6812 */ /* 0x000fe400078efcff */
[----:B------:R-:W-:Y:S02]  /*45a0*/  FSEL R10, R10, -INF , !P0 ;  /* 0xff8000000a0a7808 */ /* 0x000fe40004000000 */
[C---:B------:R-:W-:Y:S02]  /*45b0*/  LOP3.LUT P6, RZ, R207.reuse, 0x8, RZ, 0xc0, !PT ;  /* 0x00000008cfff7812 */ /* 0x040fe400078cc0ff */
[----:B------:R-:W-:Y:S02]  /*45c0*/  LOP3.LUT R207, R207, 0xfffff7ff, RZ, 0xc0, !PT ;  /* 0xfffff7ffcfcf7812 */ /* 0x000fe400078ec0ff */
[-C--:B------:R-:W-:Y:S02]  /*45d0*/  ISETP.GE.AND P4, PT, R140, R136.reuse, PT ;  /* 0x000000888c00720c */ /* 0x080fe40003f86270 */
[-C--:B------:R-:W-:Y:S02]  /*45e0*/  ISETP.GE.AND P3, PT, R139, R136.reuse, PT ;  /* 0x000000888b00720c */ /* 0x080fe40003f66270 */
[-C--:B------:R-:W-:Y:S02]  /*45f0*/  ISETP.GE.AND P2, PT, R138, R136.reuse, PT ;  /* 0x000000888a00720c */ /* 0x080fe40003f46270 */
[----:B------:R-:W-:Y:S02]  /*4600*/  ISETP.GE.AND P1, PT, R137, R136, PT ;  /* 0x000000888900720c */ /* 0x000fe40003f26270 */
[-C--:B------:R-:W-:Y:S02]  /*4610*/  ISETP.GE.OR P5, PT, R141, R135.reuse, !P5 ;  /* 0x000000878d00720c */ /* 0x080fe40006fa6670 */
[----:B------:R-:W-:Y:S02]  /*4620*/  @P6 LOP3.LUT R207, R207, 0x800, RZ, 0xfc, !PT ;  /* 0x00000800cfcf6812 */ /* 0x000fe400078efcff */
[-C--:B------:R-:W-:Y:S02]  /*4630*/  ISETP.GE.OR P4, PT, R140, R135.reuse, !P4 ;  /* 0x000000878c00720c */ /* 0x080fe40006786670 */
[C---:B------:R-:W-:Y:S02]  /*4640*/  LOP3.LUT P6, RZ, R207.reuse, 0x20, RZ, 0xc0, !PT ;  /* 0x00000020cfff7812 */ /* 0x040fe400078cc0ff */
[----:B------:R-:W-:Y:S02]  /*4650*/  LOP3.LUT R207, R207, 0xffffefff, RZ, 0xc0, !PT ;  /* 0xffffefffcfcf7812 */ /* 0x000fe400078ec0ff */
[-C--:B------:R-:W-:Y:S02]  /*4660*/  ISETP.GE.OR P3, PT, R139, R135.reuse, !P3 ;  /* 0x000000878b00720c */ /* 0x080fe40005f66670 */
[-C--:B------:R-:W-:Y:S02]  /*4670*/  ISETP.GE.OR P2, PT, R138, R135.reuse, !P2 ;  /* 0x000000878a00720c */ /* 0x080fe40005746670 */
[-C--:B------:R-:W-:Y:S02]  /*4680*/  ISETP.GE.OR P1, PT, R137, R135.reuse, !P1 ;  /* 0x000000878900720c */ /* 0x080fe40004f26670 */
[----:B------:R-:W-:Y:S02]  /*4690*/  FSEL R19, R19, -INF , !P5 ;  /* 0xff80000013137808 */ /* 0x000fe40006800000 */
[-C--:B------:R-:W-:Y:S02]  /*46a0*/  ISETP.GE.AND P5, PT, R141, R134.reuse, PT ;  /* 0x000000868d00720c */ /* 0x080fe40003fa6270 */
        /* <DEDUP_REMOVED lines=8> */
[----:B------:R-:W-:Y:S02]  /*4730*/  ISETP.GE.AND P2, PT, R138, R134, PT ;  /* 0x000000868a00720c */ /* 0x000fe40003f46270 */
[----:B------:R-:W-:Y:S02]  /*4740*/  @P6 LOP3.LUT R207, R207, 0x2000, RZ, 0xfc, !PT ;  /* 0x00002000cfcf6812 */ /* 0x000fe400078efcff */
[----:B------:R-:W-:Y:S02]  /*4750*/  FSEL R35, R35, -INF , !P1 ;  /* 0xff80000023237808 */ /* 0x000fe40004800000 */
[C---:B------:R-:W-:Y:S02]  /*4760*/  LOP3.LUT P6, RZ, R207.reuse, 0x80, RZ, 0xc0, !PT ;  /* 0x00000080cfff7812 */ /* 0x040fe400078cc0ff */
[----:B------:R-:W-:Y:S02]  /*4770*/  LOP3.LUT P0, RZ, R207, 0x10, RZ, 0xc0, !PT ;  /* 0x00000010cfff7812 */ /* 0x000fe4000780c0ff */
[----:B------:R-:W-:Y:S02]  /*4780*/  FSEL R5, R5, -INF , !P6 ;  /* 0xff80000005057808 */ /* 0x000fe40007000000 */
[C---:B------:R-:W-:Y:S02]  /*4790*/  LOP3.LUT P6, RZ, R207.reuse, 0x2000, RZ, 0xc0, !PT ;  /* 0x00002000cfff7812 */ /* 0x040fe400078cc0ff */
[----:B------:R-:W-:Y:S02]  /*47a0*/  FSEL R20, R20, -INF , !P0 ;  /* 0xff80000014147808 */ /* 0x000fe40004000000 */
[----:B------:R-:W-:Y:S02]  /*47b0*/  FSEL R16, R16, -INF , !P6 ;  /* 0xff80000010107808 */ /* 0x000fe40007000000 */
[----:B------:R-:W-:Y:S02]  /*47c0*/  LOP3.LUT P6, RZ, R207, 0x1000, RZ, 0xc0, !PT ;  /* 0x00001000cfff7812 */ /* 0x000fe400078cc0ff */
[----:B------:R-:W-:Y:S02]  /*47d0*/  ISETP.GE.AND P0, PT, R143, R136, PT ;  /* 0x000000888f00720c */ /* 0x000fe40003f06270 */
[----:B------:R-:W-:Y:S02]  /*47e0*/  FSEL R17, R17, -INF , !P6 ;  /* 0xff80000011117808 */ /* 0x000fe40007000000 */
[----:B------:R-:W-:Y:S02]  /*47f0*/  LOP3.LUT P6, RZ, R207, 0x800, RZ, 0xc0, !PT ;  /* 0x00000800cfff7812 */ /* 0x000fe400078cc0ff */
[-C--:B------:R-:W-:Y:S02]  /*4800*/  ISETP.GE.OR P0, PT, R143, R135.reuse, !P0 ;  /* 0x000000878f00720c */ /* 0x080fe40004706670 */
        /* <DEDUP_REMOVED lines=8> */
[-C--:B------:R-:W-:Y:S02]  /*4890*/  ISETP.GE.AND P1, PT, R137, R134.reuse, PT ;  /* 0x000000868900720c */ /* 0x080fe40003f26270 */
[----:B------:R-:W-:Y:S02]  /*48a0*/  ISETP.GE.OR P6, PT, R142, R135, !P6 ;  /* 0x000000878e00720c */ /* 0x000fe400077c6670 */
[-C--:B------:R-:W-:Y:S02]  /*48b0*/  ISETP.GE.OR P0, PT, R143, R133.reuse, !P0 ;  /* 0x000000858f00720c */ /* 0x080fe40004706670 */
[----:B------:R-:W-:Y:S02]  /*48c0*/  FSEL R18, R18, -INF , !P6 ;  /* 0xff80000012127808 */ /* 0x000fe40007000000 */
[C---:B------:R-:W-:Y:S02]  /*48d0*/  ISETP.GE.AND P6, PT, R142.reuse, R134, PT ;  /* 0x000000868e00720c */ /* 0x040fe40003fc6270 */
[-C--:B------:R-:W-:Y:S02]  /*48e0*/  ISETP.GE.OR P5, PT, R141, R133.reuse, !P5 ;  /* 0x000000858d00720c */ /* 0x080fe40006fa6670 */
[-C--:B------:R-:W-:Y:S02]  /*48f0*/  ISETP.GE.OR P6, PT, R142, R133.reuse, !P6 ;  /* 0x000000858e00720c */ /* 0x080fe400077c6670 */
[-C--:B------:R-:W-:Y:S02]  /*4900*/  ISETP.GE.OR P4, PT, R140, R133.reuse, !P4 ;  /* 0x000000858c00720c */ /* 0x080fe40006786670 */
[-C--:B------:R-:W-:Y:S02]  /*4910*/  ISETP.GE.OR P3, PT, R139, R133.reuse, !P3 ;  /* 0x000000858b00720c */ /* 0x080fe40005f66670 */
[-C--:B------:R-:W-:Y:S02]  /*4920*/  ISETP.GE.OR P2, PT, R138, R133.reuse, !P2 ;  /* 0x000000858a00720c */ /* 0x080fe40005746670 */
        /* <DEDUP_REMOVED lines=29> */
.L_x_610:
[C---:B------:R-:W-:Y:S01]  /*4b00*/  FSETP.NEU.FTZ.AND P0, PT, R250.reuse, -INF , PT ;  /* 0xff800000fa00780b */ /* 0x040fe20003f1d000 */
[----:B------:R-:W2:Y:S01]  /*4b10*/  LDL R135, [R1+0x1c] ;  /* 0x00001c0001877983 */ /* 0x000ea20000100800 */
[----:B------:R-:W-:Y:S01]  /*4b20*/  FMUL.FTZ R132, R250, 1.4426950216293334961 ;  /* 0x3fb8aa3bfa847820 */ /* 0x000fe20000410000 */
[----:B------:R-:W-:Y:S01]  /*4b30*/  UISETP.GT.AND UP2, UPT, UR7, UR20, UPT ;  /* 0x000000140700728c */ /* 0x000fe2000bf44270 */
[C---:B------:R-:W-:Y:S01]  /*4b40*/  FMUL.FTZ R0, R251.reuse, 1.4426950216293334961 ;  /* 0x3fb8aa3bfb007820 */ /* 0x040fe20000410000 */
[----:B------:R-:W3:Y:S01]  /*4b50*/  LDL R134, [R1+0x24] ;  /* 0x0000240001867983 */ /* 0x000ee20000100800 */
[----:B------:R-:W-:Y:S01]  /*4b60*/  FMUL.FTZ R2, R248, 1.4426950216293334961 ;  /* 0x3fb8aa3bf8027820 */ /* 0x000fe20000410000 */
[----:B------:R-:W-:Y:S02]  /*4b70*/  FSEL R132, R132, RZ, P0 ;  /* 0x000000ff84847208 */ /* 0x000fe40000000000 */
[----:B------:R-:W-:Y:S01]  /*4b80*/  FSETP.NEU.FTZ.AND P0, PT, R251, -INF , PT ;  /* 0xff800000fb00780b */ /* 0x000fe20003f1d000 */
[----:B------:R-:W4:Y:S02]  /*4b90*/  LDL R133, [R1+0x10] ;  /* 0x0000100001857983 */ /* 0x000f240000100800 */
[--C-:B------:R-:W-:Y:S02]  /*4ba0*/  FFMA.FTZ R32, R32, c[0x0][0x23c], -R132.reuse ;  /* 0x00008f0020207a23 */ /* 0x100fe40000010884 */
[--C-:B------:R-:W-:Y:S02]  /*4bb0*/  FFMA.FTZ R4, R4, c[0x0][0x23c], -R132.reuse ;  /* 0x00008f0004047a23 */ /* 0x100fe40000010884 */
[----:B------:R1:W1:Y:S01]  /*4bc0*/  MUFU.EX2 R234, R32 ;  /* 0x0000002000ea7308 */ /* 0x0002620000000800 */
[--C-:B------:R-:W-:Y:S02]  /*4bd0*/  FFMA.FTZ R33, R33, c[0x0][0x23c], -R132.reuse ;  /* 0x00008f0021217a23 */ /* 0x100fe40000010884 */
[--C-:B------:R-:W-:Y:S02]  /*4be0*/  FFMA.FTZ R16, R16, c[0x0][0x23c], -R132.reuse ;  /* 0x00008f0010107a23 */ /* 0x100fe40000010884 */
[--C-:B------:R-:W-:Y:S02]  /*4bf0*/  FFMA.FTZ R20, R20, c[0x0][0x23c], -R132.reuse ;  /* 0x00008f0014147a23 */ /* 0x100fe40000010884 */
[--C-:B------:R-:W-:Y:S02]  /*4c00*/  FFMA.FTZ R220, R17, c[0x0][0x23c], -R132.reuse ;  /* 0x00008f0011dc7a23 */ /* 0x100fe40000010884 */
[--C-:B------:R-:W-:Y:S01]  /*4c10*/  FFMA.FTZ R215, R21, c[0x0][0x23c], -R132.reuse ;  /* 0x00008f0015d77a23 */ /* 0x100fe20000010884 */
[----:B------:R-:W-:Y:S01]  /*4c20*/  MUFU.EX2 R227, R33 ;  /* 0x0000002100e37308 */ /* 0x000fe20000000800 */
[----:B------:R-:W-:Y:S09]  /*4c30*/  FFMA.FTZ R132, R5, c[0x0][0x23c], -R132 ;  /* 0x00008f0005847a23 */ /* 0x000ff20000010884 */
[----:B------:R-:W-:Y:S01]  /*4c40*/  MUFU.EX2 R140, R132 ;  /* 0x00000084008c7308 */ /* 0x000fe20000000800 */
[----:B-1----:R-:W-:Y:S01]  /*4c50*/  FSEL R32, R0, RZ, P0 ;  /* 0x000000ff00207208 */ /* 0x002fe20000000000 */
[----:B------:R-:W-:Y:S01]  /*4c60*/  FMUL.FTZ R0, R249, 1.4426950216293334961 ;  /* 0x3fb8aa3bf9007820 */ /* 0x000fe20000410000 */
[----:B------:R-:W-:Y:S03]  /*4c70*/  FSETP.NEU.FTZ.AND P0, PT, R248, -INF , PT ;  /* 0xff800000f800780b */ /* 0x000fe60003f1d000 */
[--C-:B------:R-:W-:Y:S01]  /*4c80*/  FFMA.FTZ R19, R19, c[0x0][0x23c], -R32.reuse ;  /* 0x00008f0013137a23 */ /* 0x100fe20000010820 */
[----:B------:R-:W-:Y:S01]  /*4c90*/  FSEL R2, R2, RZ, P0 ;  /* 0x000000ff02027208 */ /* 0x000fe20000000000 */
[--C-:B------:R-:W-:Y:S01]  /*4ca0*/  FFMA.FTZ R18, R18, c[0x0][0x23c], -R32.reuse ;  /* 0x00008f0012127a23 */ /* 0x100fe20000010820 */
[----:B------:R-:W-:Y:S01]  /*4cb0*/  FSETP.NEU.FTZ.AND P0, PT, R249, -INF , PT ;  /* 0xff800000f900780b */ /* 0x000fe20003f1d000 */
[----:B------:R1:W-:Y:S01]  /*4cc0*/  MUFU.EX2 R221, R4 ;  /* 0x0000000400dd7308 */ /* 0x0003e20000000800 */
[----:B------:R-:W-:Y:S02]  /*4cd0*/  FFMA.FTZ R7, R7, c[0x0][0x23c], -R32 ;  /* 0x00008f0007077a23 */ /* 0x000fe40000010820 */
[----:B------:R-:W-:Y:S01]  /*4ce0*/  FSEL R0, R0, RZ, P0 ;  /* 0x000000ff00007208 */ /* 0x000fe20000000000 */
[----:B------:R-:W-:Y:S02]  /*4cf0*/  FFMA.FTZ R12, R12, c[0x0][0x23c], -R2 ;  /* 0x00008f000c0c7a23 */ /* 0x000fe40000010802 */
[----:B------:R-:W-:Y:S02]  /*4d00*/  FFMA.FTZ R35, R35, c[0x0][0x23c], -R32 ;  /* 0x00008f0023237a23 */ /* 0x000fe40000010820 */
[----:B------:R-:W-:Y:S02]  /*4d10*/  FFMA.FTZ R15, R15, c[0x0][0x23c], -R0 ;  /* 0x00008f000f0f7a23 */ /* 0x000fe40000010800 */
[----:B------:R-:W-:Y:S01]  /*4d20*/  MUFU.EX2 R228, R19 ;  /* 0x0000001300e47308 */ /* 0x000fe20000000800 */
[--C-:B------:R-:W-:Y:S02]  /*4d30*/  FFMA.FTZ R34, R34, c[0x0][0x23c], -R32.reuse ;  /* 0x00008f0022227a23 */ /* 0x100fe40000010820 */
[--C-:B------:R-:W-:Y:S02]  /*4d40*/  FFMA.FTZ R23, R23, c[0x0][0x23c], -R32.reuse ;  /* 0x00008f0017177a23 */ /* 0x100fe40000010820 */
[--C-:B------:R-:W-:Y:S02]  /*4d50*/  FFMA.FTZ R22, R22, c[0x0][0x23c], -R32.reuse ;  /* 0x00008f0016167a23 */ /* 0x100fe40000010820 */
[----:B------:R-:W-:Y:S02]  /*4d60*/  FFMA.FTZ R32, R6, c[0x0][0x23c], -R32 ;  /* 0x00008f0006207a23 */ /* 0x000fe40000010820 */
[--C-:B------:R-:W-:Y:S01]  /*4d70*/  FFMA.FTZ R218, R8, c[0x0][0x23c], -R2.reuse ;  /* 0x00008f0008da7a23 */ /* 0x100fe20000010802 */
[----:B------:R2:W-:Y:S01]  /*4d80*/  MUFU.EX2 R226, R18 ;  /* 0x0000001200e27308 */ /* 0x0005e20000000800 */
[--C-:B------:R-:W-:Y:S02]  /*4d90*/  FFMA.FTZ R141, R9, c[0x0][0x23c], -R2.reuse ;  /* 0x00008f00098d7a23 */ /* 0x100fe40000010802 */
[----:B------:R-:W-:Y:S02]  /*4da0*/  FFMA.FTZ R143, R13, c[0x0][0x23c], -R2 ;  /* 0x00008f000d8f7a23 */ /* 0x000fe40000010802 */
[----:B-1----:R-:W-:Y:S02]  /*4db0*/  IMAD.U32 R4, RZ, RZ, UR15 ;  /* 0x0000000fff047e24 */ /* 0x002fe4000f8e00ff */
[----:B------:R-:W-:Y:S02]  /*4dc0*/  FFMA.FTZ R11, R11, c[0x0][0x23c], -R0 ;  /* 0x00008f000b0b7a23 */ /* 0x000fe40000010800 */
[----:B------:R-:W-:Y:S01]  /*4dd0*/  IMAD R4, R4, 0x4, R212 ;  /* 0x0000000404047824 */ /* 0x000fe200078e02d4 */
[----:B------:R1:W-:Y:S01]  /*4de0*/  MUFU.EX2 R222, R7 ;  /* 0x0000000700de7308 */ /* 0x0003e20000000800 */
[--C-:B------:R-:W-:Y:S02]  /*4df0*/  FFMA.FTZ R216, R14, c[0x0][0x23c], -R0.reuse ;  /* 0x00008f000ed87a23 */ /* 0x100fe40000010800 */
[----:B------:R-:W-:Y:S02]  /*4e00*/  FFMA.FTZ R142, R10, c[0x0][0x23c], -R0 ;  /* 0x00008f000a8e7a23 */ /* 0x000fe40000010800 */
[--C-:B------:R-:W-:Y:S02]  /*4e10*/  FFMA.FTZ R28, R28, c[0x0][0x23c], -R2.reuse ;  /* 0x00008f001c1c7a23 */ /* 0x100fe40000010802 */
[--C-:B------:R-:W-:Y:S02]  /*4e20*/  FFMA.FTZ R24, R24, c[0x0][0x23c], -R2.reuse ;  /* 0x00008f0018187a23 */ /* 0x100fe40000010802 */
[--C-:B------:R-:W-:Y:S01]  /*4e30*/  FFMA.FTZ R25, R25, c[0x0][0x23c], -R2.reuse ;  /* 0x00008f0019197a23 */ /* 0x100fe20000010802 */
[----:B------:R1:W-:Y:S01]  /*4e40*/  MUFU.EX2 R229, R16 ;  /* 0x0000001000e57308 */ /* 0x0003e20000000800 */
[----:B------:R-:W-:Y:S02]  /*4e50*/  FFMA.FTZ R2, R29, c[0x0][0x23c], -R2 ;  /* 0x00008f001d027a23 */ /* 0x000fe40000010802 */
[--C-:B------:R-:W-:Y:S02]  /*4e60*/  FFMA.FTZ R31, R31, c[0x0][0x23c], -R0.reuse ;  /* 0x00008f001f1f7a23 */ /* 0x100fe40000010800 */
[--C-:B------:R-:W-:Y:S02]  /*4e70*/  FFMA.FTZ R27, R27, c[0x0][0x23c], -R0.reuse ;  /* 0x00008f001b1b7a23 */ /* 0x100fe40000010800 */
[--C-:B------:R-:W-:Y:S02]  /*4e80*/  FFMA.FTZ R26, R26, c[0x0][0x23c], -R0.reuse ;  /* 0x00008f001a1a7a23 */ /* 0x100fe40000010800 */
[----:B------:R-:W-:Y:S01]  /*4e90*/  FFMA.FTZ R0, R30, c[0x0][0x23c], -R0 ;  /* 0x00008f001e007a23 */ /* 0x000fe20000010800 */
[----:B------:R-:W-:Y:S10]  /*4ea0*/  MUFU.EX2 R224, R12 ;  /* 0x0000000c00e07308 */ /* 0x000ff40000000800 */
[----:B------:R1:W-:Y:S10]  /*4eb0*/  MUFU.EX2 R223, R15 ;  /* 0x0000000f00df7308 */ /* 0x0003f40000000800 */
[----:B------:R1:W-:Y:S10]  /*4ec0*/  MUFU.EX2 R231, R20 ;  /* 0x0000001400e77308 */ /* 0x0003f40000000800 */
[----:B------:R1:W-:Y:S10]  /*4ed0*/  MUFU.EX2 R225, R22 ;  /* 0x0000001600e17308 */ /* 0x0003f40000000800 */
[----:B------:R1:W-:Y:S10]  /*4ee0*/  MUFU.EX2 R230, R23 ;  /* 0x0000001700e67308 */ /* 0x0003f40000000800 */
[----:B------:R1:W-:Y:S10]  /*4ef0*/  MUFU.EX2 R217, R11 ;  /* 0x0000000b00d97308 */ /* 0x0003f40000000800 */
[----:B------:R-:W1:Y:S10]  /*4f00*/  MUFU.EX2 R235, R35 ;  /* 0x0000002300eb7308 */ /* 0x000e740000000800 */
        /* <DEDUP_REMOVED lines=16> */
[----:B------:R-:W4:Y:S01]  /*5010*/  MUFU.EX2 R212, R31 ;  /* 0x0000001f00d47308 */ /* 0x000f220000000800 */
[----:B--2---:R-:W-:Y:S05]  /*5020*/  IMAD.WIDE.U32 R18, R135, -0x2daee0ad, RZ ;  /* 0xd2511f5387127825 */ /* 0x004fea00078e00ff */
[----:B-1----:R-:W-:Y:S01]  /*5030*/  LOP3.LUT R7, R19, UR31, R4, 0x96, !PT ;  /* 0x0000001f13077c12 */ /* 0x002fe2000f8e9604 */
[----:B------:R-:W-:Y:S01]  /*5040*/  IMAD.U32 R4, RZ, RZ, UR7 ;  /* 0x00000007ff047e24 */ /* 0x000fe2000f8e00ff */
[----:B------:R-:W-:Y:S03]  /*5050*/  LOP3.LUT R18, R18, UR32, RZ, 0x3c, !PT ;  /* 0x0000002012127c12 */ /* 0x000fe6000f8e3cff */
[----:B---3--:R-:W-:Y:S04]  /*5060*/  IMAD R4, R4, 0x4, R134 ;  /* 0x0000000404047824 */ /* 0x008fe800078e0286 */
[C---:B------:R-:W-:Y:S01]  /*5070*/  IMAD.WIDE.U32 R8, R4.reuse, -0x326172a9, RZ ;  /* 0xcd9e8d5704087825 */ /* 0x040fe200078e00ff */
[----:B------:R-:W-:Y:S03]  /*5080*/  IADD3 R6, R4, 0x2, RZ ;  /* 0x0000000204067810 */ /* 0x000fe60007ffe0ff */
[----:B------:R-:W-:Y:S01]  /*5090*/  IMAD.WIDE.U32 R4, R7, -0x326172a9, RZ ;  /* 0xcd9e8d5707047825 */ /* 0x000fe200078e00ff */
[-C--:B----4-:R-:W-:Y:S03]  /*50a0*/  LOP3.LUT R9, R9, R133.reuse, RZ, 0x3c, !PT ;  /* 0x0000008509097212 */ /* 0x090fe600078e3cff */
[----:B------:R-:W-:Y:S01]  /*50b0*/  IMAD.WIDE.U32 R6, R6, -0x326172a9, RZ ;  /* 0xcd9e8d5706067825 */ /* 0x000fe200078e00ff */
[----:B------:R-:W-:Y:S02]  /*50c0*/  LOP3.LUT R16, R5, UR30, R8, 0x96, !PT ;  /* 0x0000001e05107c12 */ /* 0x000fe4000f8e9608 */
[----:B------:R-:W-:Y:S01]  /*50d0*/  LOP3.LUT R15, R4, UR34, RZ, 0x3c, !PT ;  /* 0x00000022040f7c12 */ /* 0x000fe2000f8e3cff */
        /* <DEDUP_REMOVED lines=38> */
[----:B------:R-:W-:Y:S02]  /*5340*/  SHF.R.U32.HI R16, RZ, 0x10, R4 ;  /* 0x00000010ff107819 */ /* 0x000fe40000011604 */
[----:B------:R-:W-:Y:S01]  /*5350*/  LOP3.LUT R19, R4, 0xffff, RZ, 0xc0, !PT ;  /* 0x0000ffff04137812 */ /* 0x000fe200078ec0ff */
[----:B------:R-:W-:Y:S01]  /*5360*/  IMAD.WIDE.U32 R6, R6, -0x2daee0ad, RZ ;  /* 0xd2511f5306067825 */ /* 0x000fe200078e00ff */
[----:B------:R-:W-:Y:S02]  /*5370*/  LOP3.LUT R22, R11, UR23, R22, 0x96, !PT ;  /* 0x000000170b167c12 */ /* 0x000fe4000f8e9616 */
[----:B------:R-:W-:Y:S02]  /*5380*/  LOP3.LUT R9, R5, UR21, R8, 0x96, !PT ;  /* 0x0000001505097c12 */ /* 0x000fe4000f8e9608 */
[----:B------:R-:W-:Y:S02]  /*5390*/  LOP3.LUT R13, R4, 0xff, RZ, 0xc0, !PT ;  /* 0x000000ff040d7812 */ /* 0x000fe400078ec0ff */
[----:B------:R-:W-:Y:S01]  /*53a0*/  SHF.R.U32.HI R11, RZ, 0x18, R4 ;  /* 0x00000018ff0b7819 */ /* 0x000fe20000011604 */
[----:B------:R-:W-:Y:S01]  /*53b0*/  IMAD.WIDE.U32 R4, R18, -0x326172a9, RZ ;  /* 0xcd9e8d5712047825 */ /* 0x000fe200078e00ff */
[----:B------:R-:W-:Y:S02]  /*53c0*/  LOP3.LUT R8, R7, UR21, R10, 0x96, !PT ;  /* 0x0000001507087c12 */ /* 0x000fe4000f8e960a */
[----:B------:R-:W-:Y:S02]  /*53d0*/  LOP3.LUT R10, R6, 0xff, RZ, 0xc0, !PT ;  /* 0x000000ff060a7812 */ /* 0x000fe400078ec0ff */
[----:B------:R-:W-:Y:S02]  /*53e0*/  ISETP.LE.U32.AND P4, PT, R13, UR12, PT ;  /* 0x0000000c0d007c0c */ /* 0x000fe4000bf83070 */
[----:B------:R-:W-:Y:S02]  /*53f0*/  ISETP.LE.U32.AND P1, PT, R11, UR12, PT ;  /* 0x0000000c0b007c0c */ /* 0x000fe4000bf23070 */
[----:B------:R-:W-:Y:S02]  /*5400*/  ISETP.LE.U32.AND P5, PT, R10, UR12, PT ;  /* 0x0000000c0a007c0c */ /* 0x000fe4000bfa3070 */
[----:B------:R-:W-:Y:S02]  /*5410*/  LOP3.LUT R10, R4, 0xff, RZ, 0xc0, !PT ;  /* 0x000000ff040a7812 */ /* 0x000fe400078ec0ff */
[----:B------:R-:W-:Y:S02]  /*5420*/  SHF.R.U32.HI R18, RZ, 0x10, R6 ;  /* 0x00000010ff127819 */ /* 0x000fe40000011606 */
[----:B------:R-:W-:Y:S02]  /*5430*/  LOP3.LUT R20, R6, 0xffff, RZ, 0xc0, !PT ;  /* 0x0000ffff06147812 */ /* 0x000fe400078ec0ff */
[----:B------:R-:W-:Y:S01]  /*5440*/  SHF.R.U32.HI R13, RZ, 0x10, R4 ;  /* 0x00000010ff0d7819 */ /* 0x000fe20000011604 */
[----:B------:R-:W-:Y:S01]  /*5450*/  @!P4 FADD.FTZ R234, -R234, -RZ ;  /* 0x800000ffeaeac221 */ /* 0x000fe20000010100 */
[----:B------:R-:W-:Y:S01]  /*5460*/  LOP3.LUT R17, R4, 0xffff, RZ, 0xc0, !PT ;  /* 0x0000ffff04117812 */ /* 0x000fe200078ec0ff */
[----:B------:R-:W-:Y:S01]  /*5470*/  @!P1 FADD.FTZ R235, -R235, -RZ ;  /* 0x800000ffebeb9221 */ /* 0x000fe20000010100 */
[----:B------:R-:W-:Y:S01]  /*5480*/  ISETP.LE.U32.AND P2, PT, R10, UR12, PT ;  /* 0x0000000c0a007c0c */ /* 0x000fe2000bf43070 */
[----:B------:R-:W-:Y:S01]  /*5490*/  @!P5 FADD.FTZ R233, -R233, -RZ ;  /* 0x800000ffe9e9d221 */ /* 0x000fe20000010100 */
[----:B------:R-:W-:Y:S02]  /*54a0*/  SHF.R.U32.HI R15, RZ, 0x18, R6 ;  /* 0x00000018ff0f7819 */ /* 0x000fe40000011606 */
[----:B------:R-:W-:Y:S02]  /*54b0*/  SHF.R.U32.HI R6, RZ, 0x18, R4 ;  /* 0x00000018ff067819 */ /* 0x000fe40000011604 */
[----:B------:R-:W-:Y:S02]  /*54c0*/  LOP3.LUT R4, R9, 0xff, RZ, 0xc0, !PT ;  /* 0x000000ff09047812 */ /* 0x000fe400078ec0ff */
[----:B------:R-:W-:Y:S02]  /*54d0*/  ISETP.LE.U32.AND P6, PT, R6, UR12, PT ;  /* 0x0000000c06007c0c */ /* 0x000fe4000bfc3070 */
[----:B------:R-:W-:Y:S02]  /*54e0*/  ISETP.LE.U32.AND P3, PT, R4, UR12, PT ;  /* 0x0000000c04007c0c */ /* 0x000fe4000bf63070 */
[----:B------:R-:W-:Y:S01]  /*54f0*/  LOP3.LUT R7, R5, UR22, R12, 0x96, !PT ;  /* 0x0000001605077c12 */ /* 0x000fe2000f8e960c */
[----:B------:R-:W-:Y:S01]  /*5500*/  IMAD.WIDE.U32 R4, R22, -0x326172a9, RZ ;  /* 0xcd9e8d5716047825 */ /* 0x000fe200078e00ff */
[----:B------:R-:W-:Y:S02]  /*5510*/  SHF.R.U32.HI R10, RZ, 0x18, R9 ;  /* 0x00000018ff0a7819 */ /* 0x000fe40000011609 */
[----:B------:R-:W-:Y:S01]  /*5520*/  LOP3.LUT R6, R16, 0xff, RZ, 0xc0, !PT ;  /* 0x000000ff10067812 */ /* 0x000fe200078ec0ff */
[----:B------:R-:W-:Y:S01]  /*5530*/  @!P2 FADD.FTZ R229, -R229, -RZ ;  /* 0x800000ffe5e5a221 */ /* 0x000fe20000010100 */
[----:B------:R-:W-:Y:S02]  /*5540*/  ISETP.LE.U32.AND P4, PT, R10, UR12, PT ;  /* 0x0000000c0a007c0c */ /* 0x000fe4000bf83070 */
[----:B------:R-:W-:Y:S01]  /*5550*/  ISETP.LE.U32.AND P0, PT, R15, UR12, PT ;  /* 0x0000000c0f007c0c */ /* 0x000fe2000bf03070 */
[----:B------:R-:W-:Y:S01]  /*5560*/  @!P6 FADD.FTZ R228, -R228, -RZ ;  /* 0x800000ffe4e4e221 */ /* 0x000fe20000010100 */
[----:B------:R-:W-:Y:S01]  /*5570*/  ISETP.LE.U32.AND P1, PT, R6, UR12, PT ;  /* 0x0000000c06007c0c */ /* 0x000fe2000bf23070 */
[----:B------:R-:W-:Y:S01]  /*5580*/  @!P3 FADD.FTZ R231, -R231, -RZ ;  /* 0x800000ffe7e7b221 */ /* 0x000fe20000010100 */
[----:B------:R-:W-:Y:S02]  /*5590*/  LOP3.LUT R6, R5, UR22, R14, 0x96, !PT ;  /* 0x0000001605067c12 */ /* 0x000fe4000f8e960e */
[----:B------:R-:W-:Y:S02]  /*55a0*/  LOP3.LUT R11, R4, 0xff, RZ, 0xc0, !PT ;  /* 0x000000ff040b7812 */ /* 0x000fe400078ec0ff */
[--C-:B------:R-:W-:Y:S02]  /*55b0*/  SHF.R.U32.HI R12, RZ, 0x18, R4.reuse ;  /* 0x00000018ff0c7819 */ /* 0x100fe40000011604 */
[----:B------:R-:W-:Y:S01]  /*55c0*/  SHF.R.U32.HI R14, RZ, 0x10, R4 ;  /* 0x00000010ff0e7819 */ /* 0x000fe20000011604 */
[----:B------:R-:W-:Y:S01]  /*55d0*/  @!P4 FADD.FTZ R230, -R230, -RZ ;  /* 0x800000ffe6e6c221 */ /* 0x000fe20000010100 */
[----:B------:R-:W-:Y:S01]  /*55e0*/  LOP3.LUT R15, R4, 0xffff, RZ, 0xc0, !PT ;  /* 0x0000ffff040f7812 */ /* 0x000fe200078ec0ff */
[----:B------:R-:W-:Y:S01]  /*55f0*/  @!P0 FADD.FTZ R212, -R212, -RZ ;  /* 0x800000ffd4d48221 */ /* 0x000fe20000010100 */
[----:B------:R-:W-:Y:S01]  /*5600*/  SHF.R.U32.HI R4, RZ, 0x18, R7 ;  /* 0x00000018ff047819 */ /* 0x000fe20000011607 */
[----:B------:R-:W-:Y:S01]  /*5610*/  @!P1 FADD.FTZ R232, -R232, -RZ ;  /* 0x800000ffe8e89221 */ /* 0x000fe20000010100 */
[----:B------:R-:W-:Y:S02]  /*5620*/  SHF.R.U32.HI R5, RZ, 0x18, R8 ;  /* 0x00000018ff057819 */ /* 0x000fe40000011608 */
[----:B------:R-:W-:Y:S02]  /*5630*/  ISETP.LE.U32.AND P2, PT, R4, UR12, PT ;  /* 0x0000000c04007c0c */ /* 0x000fe4000bf43070 */
[----:B------:R-:W-:Y:S02]  /*5640*/  LOP3.LUT R4, R7, 0xff, RZ, 0xc0, !PT ;  /* 0x000000ff07047812 */ /* 0x000fe400078ec0ff */
[----:B------:R-:W-:Y:S02]  /*5650*/  ISETP.LE.U32.AND P3, PT, R5, UR12, PT ;  /* 0x0000000c05007c0c */ /* 0x000fe4000bf63070 */
[----:B------:R-:W-:Y:S02]  /*5660*/  ISETP.LE.U32.AND P6, PT, R4, UR12, PT ;  /* 0x0000000c04007c0c */ /* 0x000fe4000bfc3070 */
[----:B------:R-:W-:Y:S02]  /*5670*/  LOP3.LUT R4, R13, 0xff, RZ, 0xc0, !PT ;  /* 0x000000ff0d047812 */ /* 0x000fe400078ec0ff */
[----:B------:R-:W-:Y:S02]  /*5680*/  ISETP.LE.U32.AND P1, PT, R11, UR12, PT ;  /* 0x0000000c0b007c0c */ /* 0x000fe4000bf23070 */
[----:B------:R-:W-:Y:S01]  /*5690*/  ISETP.LE.U32.AND P4, PT, R4, UR12, PT ;  /* 0x0000000c04007c0c */ /* 0x000fe2000bf83070 */
[----:B------:R-:W-:Y:S01]  /*56a0*/  @!P2 FADD.FTZ R222, -R222, -RZ ;  /* 0x800000ffdedea221 */ /* 0x000fe20000010100 */
[----:B------:R-:W-:Y:S02]  /*56b0*/  SHF.R.U32.HI R4, RZ, 0x10, R9 ;  /* 0x00000010ff047819 */ /* 0x000fe40000011609 */
[----:B------:R-:W-:Y:S01]  /*56c0*/  SHF.R.U32.HI R5, RZ, 0x8, R19 ;  /* 0x00000008ff057819 */ /* 0x000fe20000011613 */
[----:B------:R-:W-:Y:S01]  /*56d0*/  @!P3 FADD.FTZ R213, -R213, -RZ ;  /* 0x800000ffd5d5b221 */ /* 0x000fe20000010100 */
[----:B------:R-:W-:Y:S01]  /*56e0*/  LOP3.LUT R4, R4, 0xff, RZ, 0xc0, !PT ;  /* 0x000000ff04047812 */ /* 0x000fe200078ec0ff */
[----:B------:R-:W-:Y:S01]  /*56f0*/  @!P6 FADD.FTZ R221, -R221, -RZ ;  /* 0x800000ffdddde221 */ /* 0x000fe20000010100 */
[----:B------:R-:W-:Y:S02]  /*5700*/  ISETP.LE.U32.AND P2, PT, R12, UR12, PT ;  /* 0x0000000c0c007c0c */ /* 0x000fe4000bf43070 */
[----:B------:R-:W-:Y:S01]  /*5710*/  ISETP.LE.U32.AND P6, PT, R4, UR12, PT ;  /* 0x0000000c04007c0c */ /* 0x000fe2000bfc3070 */
[----:B------:R-:W-:Y:S01]  /*5720*/  @!P1 FADD.FTZ R224, -R224, -RZ ;  /* 0x800000ffe0e09221 */ /* 0x000fe20000010100 */
[----:B------:R-:W-:Y:S01]  /*5730*/  LOP3.LUT R10, R8, 0xff, RZ, 0xc0, !PT ;  /* 0x000000ff080a7812 */ /* 0x000fe200078ec0ff */
[----:B------:R-:W-:Y:S01]  /*5740*/  @!P4 FADD.FTZ R226, -R226, -RZ ;  /* 0x800000ffe2e2c221 */ /* 0x000fe20000010100 */
[----:B------:R-:W-:Y:S02]  /*5750*/  LOP3.LUT R4, R5, 0xffff, RZ, 0xc0, !PT ;  /* 0x0000ffff05047812 */ /* 0x000fe400078ec0ff */
[----:B------:R-:W-:Y:S02]  /*5760*/  SHF.R.U32.HI R5, RZ, 0x10, R7 ;  /* 0x00000010ff057819 */ /* 0x000fe40000011607 */
[----:B------:R-:W-:Y:S02]  /*5770*/  ISETP.LE.U32.AND P5, PT, R10, UR12, PT ;  /* 0x0000000c0a007c0c */ /* 0x000fe4000bfa3070 */
[----:B------:R-:W-:Y:S01]  /*5780*/  SHF.R.U32.HI R10, RZ, 0x8, R17 ;  /* 0x00000008ff0a7819 */ /* 0x000fe20000011611 */
[----:B------:R-:W-:Y:S01]  /*5790*/  @!P2 FADD.FTZ R223, -R223, -RZ ;  /* 0x800000ffdfdfa221 */ /* 0x000fe20000010100 */
[----:B------:R-:W-:Y:S01]  /*57a0*/  ISETP.LE.U32.AND P4, PT, R4, UR12, PT ;  /* 0x0000000c04007c0c */ /* 0x000fe2000bf83070 */
[----:B------:R-:W-:Y:S01]  /*57b0*/  @!P6 FADD.FTZ R225, -R225, -RZ ;  /* 0x800000ffe1e1e221 */ /* 0x000fe20000010100 */
[----:B------:R-:W-:Y:S02]  /*57c0*/  LOP3.LUT R4, R5, 0xff, RZ, 0xc0, !PT ;  /* 0x000000ff05047812 */ /* 0x000fe400078ec0ff */
[----:B------:R-:W-:Y:S02]  /*57d0*/  LOP3.LUT R5, R10, 0xffff, RZ, 0xc0, !PT ;  /* 0x0000ffff0a057812 */ /* 0x000fe400078ec0ff */
[----:B------:R-:W-:Y:S02]  /*57e0*/  ISETP.LE.U32.AND P1, PT, R4, UR12, PT ;  /* 0x0000000c04007c0c */ /* 0x000fe4000bf23070 */
[----:B------:R-:W-:Y:S01]  /*57f0*/  LOP3.LUT R4, R6, 0xff, RZ, 0xc0, !PT ;  /* 0x000000ff06047812 */ /* 0x000fe200078ec0ff */
[----:B------:R-:W-:Y:S01]  /*5800*/  @!P5 FADD.FTZ R214, -R214, -RZ ;  /* 0x800000ffd6d6d221 */ /* 0x000fe20000010100 */
        /* <DEDUP_REMOVED lines=39> */
[----:B------:R-:W-:Y:S02]  /*5a80*/  F2FP.RELU.BF16.PACK_AB R0, R228, R226 ;  /* 0x000000e2e400723e */ /* 0x000fe400000018ff */
[----:B------:R-:W-:Y:S01]  /*5a90*/  ISETP.LE.U32.AND P6, PT, R5, UR12, PT ;  /* 0x0000000c05007c0c */ /* 0x000fe2000bfc3070 */
[----:B------:R-:W-:Y:S01]  /*5aa0*/  @!P4 FADD.FTZ R210, -R210, -RZ ;  /* 0x800000ffd2d2c221 */ /* 0x000fe20000010100 */
[----:B------:R-:W-:Y:S02]  /*5ab0*/  F2FP.RELU.BF16.PACK_AB R6, R140, R221 ;  /* 0x000000dd8c06723e */ /* 0x000fe400000018ff */
[----:B------:R-:W-:Y:S02]  /*5ac0*/  SHF.R.U32.HI R5, RZ, 0x8, R8 ;  /* 0x00000008ff057819 */ /* 0x000fe40000011608 */
[----:B------:R-:W-:Y:S01]  /*5ad0*/  SHF.R.U32.HI R4, RZ, 0x8, R20 ;  /* 0x00000008ff047819 */ /* 0x000fe20000011614 */
[----:B------:R2:W-:Y:S01]  /*5ae0*/  STS [R239+0x13000], R6 ;  /* 0x01300006ef007388 */ /* 0x0005e20000000800 */
[----:B------:R-:W-:Y:S02]  /*5af0*/  LOP3.LUT R5, R5, 0xffff, RZ, 0xc0, !PT ;  /* 0x0000ffff05057812 */ /* 0x000fe400078ec0ff */
[----:B------:R-:W-:Y:S01]  /*5b00*/  LOP3.LUT R4, R4, 0xffff, RZ, 0xc0, !PT ;  /* 0x0000ffff04047812 */ /* 0x000fe200078ec0ff */
[----:B------:R3:W-:Y:S01]  /*5b10*/  STS [R238+0x13400], R0 ;  /* 0x01340000ee007388 */ /* 0x0007e20000000800 */
[----:B------:R-:W-:Y:S01]  /*5b20*/  LOP3.LUT R7, R18, 0xff, RZ, 0xc0, !PT ;  /* 0x000000ff12077812 */ /* 0x000fe200078ec0ff */
[----:B------:R-:W-:Y:S01]  /*5b30*/  @!P6 FADD.FTZ R141, -R141, -RZ ;  /* 0x800000ff8d8de221 */ /* 0x000fe20000010100 */
[----:B------:R-:W-:Y:S02]  /*5b40*/  ISETP.LE.U32.AND P6, PT, R5, UR12, PT ;  /* 0x0000000c05007c0c */ /* 0x000fe4000bfc3070 */
[----:B------:R-:W-:Y:S02]  /*5b50*/  ISETP.LE.U32.AND P2, PT, R4, UR12, PT ;  /* 0x0000000c04007c0c */ /* 0x000fe4000bf43070 */
[----:B------:R-:W-:Y:S02]  /*5b60*/  F2FP.RELU.BF16.PACK_AB R5, R141, R218 ;  /* 0x000000da8d05723e */ /* 0x000fe400000018ff */
[----:B-1----:R-:W-:Y:S02]  /*5b70*/  F2FP.RELU.BF16.PACK_AB R2, R220, R229 ;  /* 0x000000e5dc02723e */ /* 0x002fe400000018ff */
[----:B------:R-:W-:Y:S02]  /*5b80*/  F2FP.RELU.BF16.PACK_AB R4, R217, R142 ;  /* 0x0000008ed904723e */ /* 0x000fe400000018ff */
[----:B------:R-:W-:Y:S01]  /*5b90*/  ISETP.LE.U32.AND P1, PT, R7, UR12, PT ;  /* 0x0000000c07007c0c */ /* 0x000fe2000bf23070 */
[----:B------:R1:W-:Y:S01]  /*5ba0*/  STS [R238+0x13000], R2 ;  /* 0x01300002ee007388 */ /* 0x0003e20000000800 */
[----:B------:R-:W-:Y:S01]  /*5bb0*/  FSETP.GE.FTZ.AND P0, PT, R221, RZ, PT ;  /* 0x000000ffdd00720b */ /* 0x000fe20003f16000 */
[----:B------:R-:W-:Y:S01]  /*5bc0*/  @!P6 FADD.FTZ R211, -R211, -RZ ;  /* 0x800000ffd3d3e221 */ /* 0x000fe20000010100 */
[----:B------:R-:W-:Y:S01]  /*5bd0*/  FSETP.GE.FTZ.AND P3, PT, R218, RZ, PT ;  /* 0x000000ffda00720b */ /* 0x000fe20003f76000 */
[----:B------:R4:W-:Y:S01]  /*5be0*/  STS [R239+0x14000], R5 ;  /* 0x01400005ef007388 */ /* 0x0009e20000000800 */
[----:B------:R-:W-:Y:S01]  /*5bf0*/  @!P2 FADD.FTZ R209, -R209, -RZ ;  /* 0x800000ffd1d1a221 */ /* 0x000fe20000010100 */
[----:B------:R-:W-:Y:S02]  /*5c00*/  FSETP.GE.FTZ.AND P2, PT, R140, RZ, PT ;  /* 0x000000ff8c00720b */ /* 0x000fe40003f56000 */
[----:B------:R4:W-:Y:S01]  /*5c10*/  STS [R239+0x14400], R4 ;  /* 0x01440004ef007388 */ /* 0x0009e20000000800 */
[----:B--2---:R-:W-:Y:S02]  /*5c20*/  F2FP.RELU.BF16.PACK_AB R6, R143, R224 ;  /* 0x000000e08f06723e */ /* 0x004fe400000018ff */
[----:B---3--:R-:W-:Y:S01]  /*5c30*/  F2FP.RELU.BF16.PACK_AB R0, R227, R234 ;  /* 0x000000eae300723e */ /* 0x008fe200000018ff */
[----:B------:R-:W-:Y:S01]  /*5c40*/  @!P1 FADD.FTZ R208, -R208, -RZ ;  /* 0x800000ffd0d09221 */ /* 0x000fe20000010100 */
[----:B------:R-:W-:Y:S01]  /*5c50*/  FSETP.GE.FTZ.AND P1, PT, R219, RZ, PT ;  /* 0x000000ffdb00720b */ /* 0x000fe20003f36000 */
[----:B------:R2:W-:Y:S01]  /*5c60*/  STS [R238+0x14000], R6 ;  /* 0x01400006ee007388 */ /* 0x0005e20000000800 */
        /* <DEDUP_REMOVED lines=10> */
[----:B--2---:R-:W-:Y:S02]  /*5d10*/  F2FP.RELU.BF16.PACK_AB R2, R212, R208 ;  /* 0x000000d0d402723e */ /* 0x004fe400000018ff */
[----:B----4-:R-:W-:Y:S05]  /*5d20*/  F2FP.RELU.BF16.PACK_AB R0, R235, R232 ;  /* 0x000000e8eb00723e */ /* 0x010fea00000018ff */
[----:B------:R1:W-:Y:S04]  /*5d30*/  STS [R236+0x13400], R0 ;  /* 0x01340000ec007388 */ /* 0x0003e80000000800 */
[----:B------:R-:W-:Y:S04]  /*5d40*/  STS [R237+0x14000], R6 ;  /* 0x01400006ed007388 */ /* 0x000fe80000000800 */
[----:B------:R-:W-:Y:S04]  /*5d50*/  STS [R237+0x14400], R5 ;  /* 0x01440005ed007388 */ /* 0x000fe80000000800 */
[----:B------:R-:W-:Y:S04]  /*5d60*/  STS [R236+0x14000], R4 ;  /* 0x01400004ec007388 */ /* 0x000fe80000000800 */
[----:B------:R2:W-:Y:S01]  /*5d70*/  STS [R236+0x14400], R2 ;  /* 0x01440002ec007388 */ /* 0x0005e20000000800 */
[----:B-1----:R-:W-:Y:S05]  /*5d80*/  IMAD.SHL.U32 R0, R206, 0x2, RZ ;  /* 0x00000002ce007824 */ /* 0x002fea00078e00ff */
[----:B------:R-:W1:Y:S08]  /*5d90*/  LDSM.16.M88.4 R32, [R0+0x6000] ;  /* 0x006000000020783b */ /* 0x000e700000000200 */
[----:B------:R-:W3:Y:S01]  /*5da0*/  LDSM.16.M88.4 R28, [R0+0x6800] ;  /* 0x00680000001c783b */ /* 0x000ee20000000200 */
[----:B--2---:R-:W-:Y:S07]  /*5db0*/  IMAD.IADD R2, R0, 0x1, R204 ;  /* 0x0000000100027824 */ /* 0x004fee00078e02cc */
[----:B------:R-:W2:Y:S08]  /*5dc0*/  LDSM.16.M88.4 R132, [R2+0x6000] ;  /* 0x006000000284783b */ /* 0x000eb00000000200 */
        /* <DEDUP_REMOVED lines=9> */
[-C--:B--2---:R-:W-:Y:S08]  /*5e60*/  HMMA.16816.F32.BF16 R4, R132, R156.reuse, R4 ;  /* 0x0000009c8404723c */ /* 0x084ff00000041804 */
        /* <DEDUP_REMOVED lines=44> */
[----:B------:R-:W-:Y:S01]  /*6130*/  FADD.FTZ R2, -R146, R6 ;  /* 0x0000000692027221 */ /* 0x000fe20000010100 */
[-C--:B------:R-:W-:Y:S01]  /*6140*/  FSEL R0, R0, R147.reuse, P0 ;  /* 0x0000009300007208 */ /* 0x080fe20000000000 */
[----:B------:R-:W-:Y:S01]  /*6150*/  FADD.FTZ R4, -R147, R5 ;  /* 0x0000000593047221 */ /* 0x000fe20000010100 */
[----:B------:R-:W-:Y:S01]  /*6160*/  FSETP.GE.FTZ.AND P0, PT, R222, RZ, PT ;  /* 0x000000ffde00720b */ /* 0x000fe20003f16000 */
[----:B------:R-:W-:Y:S01]  /*6170*/  FADD.FTZ R11, -R144, R11 ;  /* 0x0000000b900b7221 */ /* 0x000fe20000010100 */
[-C--:B------:R-:W-:Y:S01]  /*6180*/  HMMA.16816.F32.BF16 R20, R132, R192.reuse, R20 ;  /* 0x000000c08414723c */ /* 0x080fe20000041814 */
[----:B------:R-:W-:Y:S03]  /*6190*/  FMUL.FTZ R221, R221, R0 ;  /* 0x00000000dddd7220 */ /* 0x000fe60000410000 */
[----:B------:R-:W-:Y:S01]  /*61a0*/  FADD.FTZ R0, -R146, R7 ;  /* 0x0000000792007221 */ /* 0x000fe20000010100 */
[----:B------:R-:W-:Y:S01]  /*61b0*/  FSEL R2, R2, R146, P1 ;  /* 0x0000009202027208 */ /* 0x000fe20000800000 */
[----:B------:R-:W-:Y:S01]  /*61c0*/  FADD.FTZ R10, -R144, R10 ;  /* 0x0000000a900a7221 */ /* 0x000fe20000010100 */
[----:B------:R-:W-:Y:S01]  /*61d0*/  FSETP.GE.FTZ.AND P1, PT, R142, RZ, PT ;  /* 0x000000ff8e00720b */ /* 0x000fe20003f36000 */
[----:B------:R-:W-:Y:S01]  /*61e0*/  FADD.FTZ R6, -R145, R9 ;  /* 0x0000000991067221 */ /* 0x000fe20000010100 */
[C---:B------:R-:W-:Y:S03]  /*61f0*/  HMMA.16816.F32.BF16 R24, R136.reuse, R192, R24 ;  /* 0x000000c08818723c */ /* 0x040fe60000041818 */
[----:B------:R-:W-:Y:S01]  /*6200*/  FMUL.FTZ R219, R219, R2 ;  /* 0x00000002dbdb7220 */ /* 0x000fe20000410000 */
[----:B------:R-:W-:Y:S01]  /*6210*/  FSEL R0, R0, R146, P0 ;  /* 0x0000009200007208 */ /* 0x000fe20000000000 */
[----:B------:R-:W-:Y:S01]  /*6220*/  FADD.FTZ R15, -R144, R15 ;  /* 0x0000000f900f7221 */ /* 0x000fe20000010100 */
[----:B------:R-:W-:Y:S01]  /*6230*/  FSETP.GE.FTZ.AND P0, PT, R217, RZ, PT ;  /* 0x000000ffd900720b */ /* 0x000fe20003f16000 */
[----:B------:R-:W-:Y:S01]  /*6240*/  FADD.FTZ R7, -R145, R8 ;  /* 0x0000000891077221 */ /* 0x000fe20000010100 */
[----:B------:R-:W-:Y:S01]  /*6250*/  FSEL R4, R4, R147, P2 ;  /* 0x0000009304047208 */ /* 0x000fe20001000000 */
[----:B------:R-:W-:Y:S01]  /*6260*/  FMUL.FTZ R222, R222, R0 ;  /* 0x00000000dede7220 */ /* 0x000fe20000410000 */
[----:B------:R-:W-:Y:S01]  /*6270*/  FSETP.GE.FTZ.AND P2, PT, R141, RZ, PT ;  /* 0x000000ff8d00720b */ /* 0x000fe20003f56000 */
[-C--:B------:R-:W-:Y:S01]  /*6280*/  HMMA.16816.F32.BF16 R28, R136, R194.reuse, R28 ;  /* 0x000000c2881c723c */ /* 0x080fe2000004181c */
[----:B------:R-:W-:Y:S01]  /*6290*/  FADD.FTZ R14, -R144, R14 ;  /* 0x0000000e900e7221 */ /* 0x000fe20000010100 */
[----:B------:R-:W-:Y:S01]  /*62a0*/  FSEL R0, R11, R144, P0 ;  /* 0x000000900b007208 */ /* 0x000fe20000000000 */
[----:B------:R-:W-:Y:S01]  /*62b0*/  FMUL.FTZ R140, R140, R4 ;  /* 0x000000048c8c7220 */ /* 0x000fe20000410000 */
[----:B------:R-:W-:Y:S01]  /*62c0*/  FSEL R2, R10, R144, P1 ;  /* 0x000000900a027208 */ /* 0x000fe20000800000 */
[----:B------:R-:W-:Y:S01]  /*62d0*/  FADD.FTZ R4, -R145, R13 ;  /* 0x0000000d91047221 */ /* 0x000fe20000010100 */
[----:B------:R-:W-:Y:S01]  /*62e0*/  FSETP.GE.FTZ.AND P0, PT, R223, RZ, PT ;  /* 0x000000ffdf00720b */ /* 0x000fe20003f16000 */
[----:B------:R-:W-:Y:S01]  /*62f0*/  FADD.FTZ R5, -R145, R12 ;  /* 0x0000000c91057221 */ /* 0x000fe20000010100 */
[----:B------:R-:W-:Y:S01]  /*6300*/  FSETP.GE.FTZ.AND P1, PT, R216, RZ, PT ;  /* 0x000000ffd800720b */ /* 0x000fe20003f36000 */
[----:B------:R-:W-:Y:S01]  /*6310*/  FMUL.FTZ R12, R217, R0 ;  /* 0x00000000d90c7220 */ /* 0x000fe20000410000 */
[----:B------:R-:W-:Y:S02]  /*6320*/  HMMA.16816.F32.BF16 R32, R132, R194, R32 ;  /* 0x000000c28420723c */ /* 0x000fe40000041820 */
[----:B------:R-:W-:Y:S01]  /*6330*/  FADD.FTZ R0, -R146, R19 ;  /* 0x0000001392007221 */ /* 0x000fe20000010100 */
[-C--:B------:R-:W-:Y:S01]  /*6340*/  FSEL R6, R6, R145.reuse, P2 ;  /* 0x0000009106067208 */ /* 0x080fe20001000000 */
[----:B------:R-:W-:Y:S01]  /*6350*/  FMUL.FTZ R142, R142, R2 ;  /* 0x000000028e8e7220 */ /* 0x000fe20000410000 */
[----:B------:R-:W-:Y:S01]  /*6360*/  FSETP.GE.FTZ.AND P2, PT, R143, RZ, PT ;  /* 0x000000ff8f00720b */ /* 0x000fe20003f56000 */
[----:B------:R-:W-:Y:S01]  /*6370*/  FADD.FTZ R2, -R146, R18 ;  /* 0x0000001292027221 */ /* 0x000fe20000010100 */
[-C--:B------:R-:W-:Y:S01]  /*6380*/  FSEL R15, R15, R144.reuse, P0 ;  /* 0x000000900f0f7208 */ /* 0x080fe20000000000 */
[----:B------:R-:W-:Y:S01]  /*6390*/  FADD.FTZ R17, -R147, R17 ;  /* 0x0000001193117221 */ /* 0x000fe20000010100 */
[----:B------:R-:W-:Y:S03]  /*63a0*/  FSETP.GE.FTZ.AND P0, PT, R228, RZ, PT ;  /* 0x000000ffe400720b */ /* 0x000fe60003f16000 */
[----:B------:R-:W-:Y:S01]  /*63b0*/  FADD.FTZ R23, -R146, R23 ;  /* 0x0000001792177221 */ /* 0x000fe20000010100 */
[-C--:B------:R-:W-:Y:S01]  /*63c0*/  FSEL R7, R7, R145.reuse, P3 ;  /* 0x0000009107077208 */ /* 0x080fe20001800000 */
[C---:B------:R-:W-:Y:S01]  /*63d0*/  FADD.FTZ R16, -R147.reuse, R16 ;  /* 0x0000001093107221 */ /* 0x040fe20000010100 */
[----:B------:R-:W-:Y:S01]  /*63e0*/  FSETP.GE.FTZ.AND P3, PT, R224, RZ, PT ;  /* 0x000000ffe000720b */ /* 0x000fe20003f76000 */
[----:B------:R-:W-:Y:S01]  /*63f0*/  FADD.FTZ R22, -R146, R22 ;  /* 0x0000001692167221 */ /* 0x000fe20000010100 */
[----:B------:R-:W-:Y:S01]  /*6400*/  FSEL R14, R14, R144, P1 ;  /* 0x000000900e0e7208 */ /* 0x000fe20000800000 */
[----:B------:R-:W-:Y:S01]  /*6410*/  FADD.FTZ R21, -R147, R21 ;  /* 0x0000001593157221 */ /* 0x000fe20000010100 */
[----:B------:R-:W-:Y:S01]  /*6420*/  FSETP.GE.FTZ.AND P1, PT, R226, RZ, PT ;  /* 0x000000ffe200720b */ /* 0x000fe20003f36000 */
[----:B------:R-:W-:Y:S01]  /*6430*/  FADD.FTZ R24, -R145, R24 ;  /* 0x0000001891187221 */ /* 0x000fe20000010100 */
[-C--:B------:R-:W-:Y:S01]  /*6440*/  FSEL R4, R4, R145.reuse, P2 ;  /* 0x0000009104047208 */ /* 0x080fe20001000000 */
[----:B------:R-:W-:Y:S01]  /*6450*/  FADD.FTZ R20, -R147, R20 ;  /* 0x0000001493147221 */ /* 0x000fe20000010100 */
[----:B------:R-:W-:Y:S01]  /*6460*/  FSETP.GE.FTZ.AND P2, PT, R220, RZ, PT ;  /* 0x000000ffdc00720b */ /* 0x000fe20003f56000 */
[----:B------:R-:W-:Y:S01]  /*6470*/  FADD.FTZ R26, -R144, R26 ;  /* 0x0000001a901a7221 */ /* 0x000fe20000010100 */
[----:B------:R-:W-:Y:S01]  /*6480*/  FSEL R0, R0, R146, P0 ;  /* 0x0000009200007208 */ /* 0x000fe20000000000 */
[----:B------:R-:W-:Y:S01]  /*6490*/  FMUL.FTZ R9, R143, R4 ;  /* 0x000000048f097220 */ /* 0x000fe20000410000 */
[----:B------:R-:W-:Y:S01]  /*64a0*/  FSEL R5, R5, R145, P3 ;  /* 0x0000009105057208 */ /* 0x000fe20001800000 */
[----:B------:R-:W-:Y:S01]  /*64b0*/  FMUL.FTZ R13, R141, R6 ;  /* 0x000000068d0d7220 */ /* 0x000fe20000410000 */
[----:B------:R-:W-:Y:S01]  /*64c0*/  FSEL R2, R2, R146, P1 ;  /* 0x0000009202027208 */ /* 0x000fe20000800000 */
        /* <DEDUP_REMOVED lines=10> */
[----:B------:R-:W-:Y:S01]  /*6570*/  FADD.FTZ R27, -R144, R27 ;  /* 0x0000001b901b7221 */ /* 0x000fe20000010100 */
        /* <DEDUP_REMOVED lines=14> */
[----:B------:R-:W-:Y:S01]  /*6660*/  FSEL R0, R24, R145, P1 ;  /* 0x0000009118007208 */ /* 0x000fe20000800000 */
[----:B------:R-:W-:Y:S01]  /*6670*/  FMUL.FTZ R7, R215, R4 ;  /* 0x00000004d7077220 */ /* 0x000fe20000410000 */
[----:B------:R-:W-:Y:S02]  /*6680*/  FSEL R5, R20, R147, P3 ;  /* 0x0000009314057208 */ /* 0x000fe40001800000 */
        /* <DEDUP_REMOVED lines=8> */
[----:B------:R-:W-:Y:S02]  /*6710*/  FSEL R5, R25, R145, P3 ;  /* 0x0000009119057208 */ /* 0x000fe40001800000 */
        /* <DEDUP_REMOVED lines=48> */
.L_x_611:
        /* <DEDUP_REMOVED lines=119> */
.L_x_612:
[----:B------:R-:W-:Y:S01]  /*7190*/  LDSM.16.M88.4 R24, [R200] ;  /* 0x00000000c818783b */ /* 0x000fe20000000200 */
[----:B-1----:R-:W-:Y:S01]  /*71a0*/  @P0 IADD3 R0, R245, -0x40, RZ ;  /* 0xffffffc0f5000810 */ /* 0x002fe20007ffe0ff */
[----:B------:R-:W-:Y:S01]  /*71b0*/  IMAD.MOV.U32 R2, RZ, RZ, 0x4 ;  /* 0x00000004ff027424 */ /* 0x000fe200078e00ff */
[----:B------:R-:W-:Y:S01]  /*71c0*/  @UP2 UIADD3 UR9, UP0, UR10, -0x100, URZ ;  /* 0xffffff000a092890 */ /* 0x000fe2000ff1e03f */
[----:B------:R-:W-:Y:S01]  /*71d0*/  IMAD.MOV.U32 R213, RZ, RZ, c[0x0][0x22c] ;  /* 0x00008b00ffd57624 */ /* 0x000fe200078e00ff */
[----:B------:R-:W1:Y:S01]  /*71e0*/  LDSM.16.MT88.4 R8, [R144+0x9000] ;  /* 0x009000009008783b */ /* 0x000e620000004200 */
[----:B------:R-:W-:Y:S01]  /*71f0*/  @P0 IMAD.WIDE R208, R0, R2, UR10 ;  /* 0x0000000a00d00e25 */ /* 0x000fe2000f8e0202 */
[----:B------:R-:W-:Y:S02]  /*7200*/  @UP2 UIADD3.X UR8, UR11, -0x1, URZ, UP0, !UPT ;  /* 0xffffffff0b082890 */ /* 0x000fe400087fe43f */
[----:B------:R-:W-:Y:S01]  /*7210*/  UISETP.GT.AND UP1, UPT, UR7, UR20, UPT ;  /* 0x000000140700728c */ /* 0x000fe2000bf24270 */
[----:B------:R-:W2:Y:S01]  /*7220*/  LDSM.16.MT88.4 R16, [R144+0xb000] ;  /* 0x00b000009010783b */ /* 0x000ea20000004200 */
[----:B------:R-:W-:Y:S01]  /*7230*/  IMAD R213, R213, c[0x0][0x1c0], RZ ;  /* 0x00007000d5d57a24 */ /* 0x000fe200078e02ff */
[----:B------:R-:W-:Y:S01]  /*7240*/  @UP2 UMOV UR10, UR9 ;  /* 0x00000009000a2c82 */ /* 0x000fe20008000000 */
[----:B------:R-:W-:Y:S01]  /*7250*/  IMAD.MOV.U32 R215, RZ, RZ, c[0x0][0x22c] ;  /* 0x00008b00ffd77624 */ /* 0x000fe200078e00ff */
[----:B------:R-:W-:Y:S01]  /*7260*/  @UP2 UMOV UR11, UR8 ;  /* 0x00000008000b2c82 */ /* 0x000fe20008000000 */
[----:B------:R-:W3:Y:S01]  /*7270*/  LDSM.16.MT88.4 R28, [R144+0xd000] ;  /* 0x00d00000901c783b */ /* 0x000ee20000004200 */
[----:B------:R-:W-:Y:S01]  /*7280*/  IMAD.SHL.U32 R213, R213, 0x10, RZ ;  /* 0x00000010d5d57824 */ /* 0x000fe200078e00ff */
[----:B------:R-:W-:Y:S01]  /*7290*/  ULOP3.LUT UR8, UR7, 0x1, URZ, 0xc0, !UPT ;  /* 0x0000000107087892 */ /* 0x000fe2000f8ec03f */
[----:B------:R-:W-:Y:S01]  /*72a0*/  IMAD R215, R215, c[0x0][0x1c0], RZ ;  /* 0x00007000d7d77a24 */ /* 0x000fe200078e02ff */
[----:B------:R-:W-:Y:S01]  /*72b0*/  UIADD3 UR7, UR7, -0x1, URZ ;  /* 0xffffffff07077890 */ /* 0x000fe2000fffe03f */
[----:B------:R-:W-:Y:S01]  /*72c0*/  LDSM.16.M88.4 R32, [R201] ;  /* 0x00000000c920783b */ /* 0x000fe20000000200 */
[----:B------:R-:W-:Y:S01]  /*72d0*/  IMAD.MOV.U32 R214, RZ, RZ, c[0x0][0x22c] ;  /* 0x00008b00ffd67624 */ /* 0x000fe200078e00ff */
[----:B------:R-:W-:Y:S01]  /*72e0*/  UISETP.NE.U32.AND UP0, UPT, UR8, 0x1, UPT ;  /* 0x000000010800788c */ /* 0x000fe2000bf05070 */
[----:B------:R-:W-:Y:S02]  /*72f0*/  IMAD.SHL.U32 R215, R215, 0x20, RZ ;  /* 0x00000020d7d77824 */ /* 0x000fe400078e00ff */
[----:B------:R-:W3:Y:S01]  /*7300*/  LDSM.16.MT88.4 R132, [R144+0x9400] ;  /* 0x009400009084783b */ /* 0x000ee20000004200 */
[----:B------:R-:W-:Y:S02]  /*7310*/  IMAD R214, R214, c[0x0][0x1c0], RZ ;  /* 0x00007000d6d67a24 */ /* 0x000fe400078e02ff */
[----:B------:R-:W-:Y:S02]  /*7320*/  IMAD.MOV.U32 R216, RZ, RZ, c[0x0][0x22c] ;  /* 0x00008b00ffd87624 */ /* 0x000fe400078e00ff */
[----:B------:R-:W3:Y:S01]  /*7330*/  LDSM.16.MT88.4 R136, [R144+0xb400] ;  /* 0x00b400009088783b */ /* 0x000ee20000004200 */
[----:B------:R-:W-:Y:S02]  /*7340*/  IMAD R214, R214, 0x28, RZ ;  /* 0x00000028d6d67824 */ /* 0x000fe400078e02ff */
[----:B------:R-:W-:Y:S02]  /*7350*/  IMAD R216, R216, c[0x0][0x1c0], RZ ;  /* 0x00007000d8d87a24 */ /* 0x000fe400078e02ff */
[----:B------:R-:W3:Y:S01]  /*7360*/  LDSM.16.MT88.4 R140, [R144+0xd400] ;  /* 0x00d40000908c783b */ /* 0x000ee20000004200 */
[----:B------:R-:W-:Y:S02]  /*7370*/  IMAD.MOV.U32 R2, RZ, RZ, c[0x0][0x22c] ;  /* 0x00008b00ff027624 */ /* 0x000fe400078e00ff */
[----:B------:R-:W-:Y:S02]  /*7380*/  IMAD R216, R216, 0x38, RZ ;  /* 0x00000038d8d87824 */ /* 0x000fe400078e02ff */
[----:B------:R-:W4:Y:S01]  /*7390*/  LDL R0, [R1+0x8] ;  /* 0x0000080001007983 */ /* 0x000f220000100800 */
[----:B------:R-:W-:Y:S01]  /*73a0*/  IMAD R2, R2, c[0x0][0x1c0], RZ ;  /* 0x0000700002027a24 */ /* 0x000fe200078e02ff */
[C---:B-1----:R-:W-:Y:S03]  /*73b0*/  HMMA.16816.F32.BF16 R4, R24.reuse, R8, RZ ;  /* 0x000000081804723c */ /* 0x042fe600000418ff */
[----:B------:R1:W5:Y:S01]  /*73c0*/  @P0 LDG.E R250, [R208.64] ;  /* 0x00000004d0fa0981 */ /* 0x000362000c1e1900 */
[----:B------:R-:W-:Y:S04]  /*73d0*/  IMAD.U32 R2, R2, -0x40, RZ ;  /* 0xffffffc002027824 */ /* 0x000fe800078e00ff */
[----:B------:R1:W5:Y:S01]  /*73e0*/  @P0 LDG.E R251, [R208.64+0x20] ;  /* 0x00002004d0fb0981 */ /* 0x000362000c1e1900 */
[C---:B------:R-:W-:Y:S03]  /*73f0*/  HMMA.16816.F32.BF16 R8, R24.reuse, R10, RZ ;  /* 0x0000000a1808723c */ /* 0x040fe600000418ff */
[C---:B------:R-:W-:Y:S01]  /*7400*/  LEA R211, P1, R2.reuse, R246, 0x2 ;  /* 0x000000f602d37211 */ /* 0x040fe200078210ff */
[----:B------:R1:W5:Y:S03]  /*7410*/  @P0 LDG.E R248, [R208.64+0x80] ;  /* 0x00008004d0f80981 */ /* 0x000366000c1e1900 */
[----:B------:R-:W-:Y:S01]  /*7420*/  LEA.HI.X.SX32 R210, R2, R247, 0x2, P1 ;  /* 0x000000f702d27211 */ /* 0x000fe200008f16ff */
[----:B------:R-:W-:Y:S01]  /*7430*/  IMAD.MOV.U32 R2, RZ, RZ, c[0x0][0x22c] ;  /* 0x00008b00ff027624 */ /* 0x000fe200078e00ff */
[C---:B--2---:R-:W-:Y:S01]  /*7440*/  HMMA.16816.F32.BF16 R12, R24.reuse, R16, RZ ;  /* 0x00000010180c723c */ /* 0x044fe200000418ff */
[----:B------:R1:W5:Y:S02]  /*7450*/  @P0 LDG.E R249, [R208.64+0xa0] ;  /* 0x0000a004d0f90981 */ /* 0x000364000c1e1900 */
[----:B------:R-:W-:Y:S05]  /*7460*/  IMAD R2, R2, c[0x0][0x1c0], RZ ;  /* 0x0000700002027a24 */ /* 0x000fea00078e02ff */
[C---:B------:R-:W-:Y:S01]  /*7470*/  HMMA.16816.F32.BF16 R16, R24.reuse, R18, RZ ;  /* 0x000000121810723c */ /* 0x040fe200000418ff */
[----:B------:R-:W-:Y:S07]  /*7480*/  IMAD R2, R2, 0x18, RZ ;  /* 0x0000001802027824 */ /* 0x000fee00078e02ff */
        /* <DEDUP_REMOVED lines=9> */
[C---:B------:R-:W-:Y:S08]  /*7520*/  HMMA.16816.F32.BF16 R20, R32.reuse, R140, R20 ;  /* 0x0000008c2014723c */ /* 0x040ff00000041814 */
[----:B------:R-:W-:Y:S01]  /*7530*/  HMMA.16816.F32.BF16 R24, R32, R142, R24 ;  /* 0x0000008e2018723c */ /* 0x000fe20000041818 */
[----:B------:R-:W1:Y:S05]  /*7540*/  LDSM.16.MT88.4 R32, [R144+0xd800] ;  /* 0x00d800009020783b */ /* 0x000e6a0000004200 */
[----:B------:R-:W-:Y:S02]  /*7550*/  LDSM.16.MT88.4 R140, [R144+0x9c00] ;  /* 0x009c0000908c783b */ /* 0x000fe40000004200 */
[C---:B--2---:R-:W-:Y:S08]  /*7560*/  HMMA.16816.F32.BF16 R4, R28.reuse, R132, R4 ;  /* 0x000000841c04723c */ /* 0x044ff00000041804 */
[C---:B------:R-:W-:Y:S01]  /*7570*/  HMMA.16816.F32.BF16 R8, R28.reuse, R134, R8 ;  /* 0x000000861c08723c */ /* 0x040fe20000041808 */
[----:B------:R-:W2:Y:S07]  /*7580*/  LDSM.16.M88.4 R132, [R202] ;  /* 0x00000000ca84783b */ /* 0x000eae0000000200 */
[C---:B---3--:R-:W-:Y:S08]  /*7590*/  HMMA.16816.F32.BF16 R12, R28.reuse, R136, R12 ;  /* 0x000000881c0c723c */ /* 0x048ff0000004180c */
[C---:B------:R-:W-:Y:S01]  /*75a0*/  HMMA.16816.F32.BF16 R16, R28.reuse, R138, R16 ;  /* 0x0000008a1c10723c */ /* 0x040fe20000041810 */
[----:B------:R-:W3:Y:S07]  /*75b0*/  LDSM.16.MT88.4 R136, [R144+0xbc00] ;  /* 0x00bc00009088783b */ /* 0x000eee0000004200 */
[C---:B-1----:R-:W-:Y:S08]  /*75c0*/  HMMA.16816.F32.BF16 R20, R28.reuse, R32, R20 ;  /* 0x000000201c14723c */ /* 0x042ff00000041814 */
[----:B------:R-:W-:Y:S01]  /*75d0*/  HMMA.16816.F32.BF16 R24, R28, R34, R24 ;  /* 0x000000221c18723c */ /* 0x000fe20000041818 */
[----:B------:R-:W1:Y:S05]  /*75e0*/  LDSM.16.MT88.4 R28, [R144+0xdc00] ;  /* 0x00dc0000901c783b */ /* 0x000e6a0000004200 */
[----:B------:R-:W-:Y:S02]  /*75f0*/  LDSM.16.M88.4 R32, [R200+0x2000] ;  /* 0x00200000c820783b */ /* 0x000fe40000000200 */
        /* <DEDUP_REMOVED lines=35> */
[----:B------:R-:W3:Y:S05]  /*7830*/  LDSM.16.MT88.4 R136, [R144+0xcc00] ;  /* 0x00cc00009088783b */ /* 0x000eea0000004200 */
[----:B------:R-:W4:Y:S02]  /*7840*/  LDSM.16.MT88.4 R144, [R144+0xec00] ;  /* 0x00ec00009090783b */ /* 0x000f240000004200 */
[C---:B-1----:R-:W-:Y:S07]  /*7850*/  HMMA.16816.F32.BF16 R20, R32.reuse, R28, R20 ;  /* 0x0000001c2014723c */ /* 0x042fee0000041814 */
[----:B------:R-:W-:Y:S01]  /*7860*/  IMAD.MOV.U32 R28, RZ, RZ, R211 ;  /* 0x000000ffff1c7224 */ /* 0x000fe200078e00d3 */
[----:B------:R-:W-:Y:S04]  /*7870*/  HMMA.16816.F32.BF16 R24, R32, R30, R24 ;  /* 0x0000001e2018723c */ /* 0x000fe80000041818 */
[----:B------:R-:W-:Y:S03]  /*7880*/  IMAD.MOV.U32 R29, RZ, RZ, R210 ;  /* 0x000000ffff1d7224 */ /* 0x000fe600078e00d2 */
[CC--:B------:R-:W-:Y:S01]  /*7890*/  LEA R30, P1, R252.reuse, R28.reuse, 0x2 ;  /* 0x0000001cfc1e7211 */ /* 0x0c0fe200078210ff */
[C---:B--2---:R-:W-:Y:S05]  /*78a0*/  HMMA.16816.F32.BF16 R4, R132.reuse, R140, R4 ;  /* 0x0000008c8404723c */ /* 0x044fea0000041804 */
[-C--:B------:R-:W-:Y:S02]  /*78b0*/  LEA.HI.X.SX32 R31, R252, R29.reuse, 0x2, P1 ;  /* 0x0000001dfc1f7211 */ /* 0x080fe400008f16ff */
[CC--:B------:R-:W-:Y:S01]  /*78c0*/  LEA R32, P0, R213.reuse, R28.reuse, 0x2 ;  /* 0x0000001cd5207211 */ /* 0x0c0fe200078010ff */
[C---:B------:R-:W-:Y:S04]  /*78d0*/  HMMA.16816.F32.BF16 R8, R132.reuse, R142, R8 ;  /* 0x0000008e8408723c */ /* 0x040fe80000041808 */
[-C--:B------:R-:W-:Y:S02]  /*78e0*/  LEA.HI.X.SX32 R33, R213, R29.reuse, 0x2, P0 ;  /* 0x0000001dd5217211 */ /* 0x080fe400000f16ff */
[CC--:B------:R-:W-:Y:S02]  /*78f0*/  LEA R34, P0, R215.reuse, R28.reuse, 0x2 ;  /* 0x0000001cd7227211 */ /* 0x0c0fe400078010ff */
[C---:B---3--:R-:W-:Y:S01]  /*7900*/  HMMA.16816.F32.BF16 R12, R132.reuse, R136, R12 ;  /* 0x00000088840c723c */ /* 0x048fe2000004180c */
[----:B------:R-:W2:Y:S03]  /*7910*/  LDL R137, [R1+0x4] ;  /* 0x0000040001897983 */ /* 0x000ea60000100800 */
[-C--:B------:R-:W-:Y:S01]  /*7920*/  LEA.HI.X.SX32 R35, R215, R29.reuse, 0x2, P0 ;  /* 0x0000001dd7237211 */ /* 0x080fe200000f16ff */
[----:B------:R-:W-:Y:S01]  /*7930*/  IMAD.MOV.U32 R215, RZ, RZ, c[0x0][0x22c] ;  /* 0x00008b00ffd77624 */ /* 0x000fe200078e00ff */
[----:B------:R-:W3:Y:S02]  /*7940*/  LDL R136, [R1+0xc] ;  /* 0x00000c0001887983 */ /* 0x000ee40000100800 */
[C---:B------:R-:W-:Y:S03]  /*7950*/  HMMA.16816.F32.BF16 R16, R132.reuse, R138, R16 ;  /* 0x0000008a8410723c */ /* 0x040fe60000041810 */
[----:B------:R-:W-:Y:S01]  /*7960*/  RED.E.ADD.F32.FTZ.RN.STRONG.GPU [R28.64], R4 ;  /* 0x000000041c00798e */ /* 0x000fe2000c10e784 */
[----:B------:R-:W-:Y:S04]  /*7970*/  IMAD R215, R215, c[0x0][0x1c0], RZ ;  /* 0x00007000d7d77a24 */ /* 0x000fe800078e02ff */
[C---:B----4-:R-:W-:Y:S01]  /*7980*/  HMMA.16816.F32.BF16 R20, R132.reuse, R144, R20 ;  /* 0x000000908414723c */ /* 0x050fe20000041814 */
[----:B------:R-:W-:Y:S03]  /*7990*/  RED.E.ADD.F32.FTZ.RN.STRONG.GPU [R30.64], R5 ;  /* 0x000000051e00798e */ /* 0x000fe6000c10e784 */
[----:B------:R-:W-:Y:S02]  /*79a0*/  IMAD.SHL.U32 R215, R215, 0x10, RZ ;  /* 0x00000010d7d77824 */ /* 0x000fe400078e00ff */
[----:B------:R1:W-:Y:S02]  /*79b0*/  RED.E.ADD.F32.FTZ.RN.STRONG.GPU [R32.64], R6 ;  /* 0x000000062000798e */ /* 0x0003e4000c10e784 */
[----:B------:R-:W-:Y:S04]  /*79c0*/  HMMA.16816.F32.BF16 R24, R132, R146, R24 ;  /* 0x000000928418723c */ /* 0x000fe80000041818 */
[----:B------:R-:W-:Y:S03]  /*79d0*/  IADD3 R138, R215, 0x20, RZ ;  /* 0x00000020d78a7810 */ /* 0x000fe60007ffe0ff */
[CC--:B------:R-:W-:Y:S05]  /*79e0*/  LEA R132, P1, R2.reuse, R28.reuse, 0x2 ;  /* 0x0000001c02847211 */ /* 0x0c0fea00078210ff */
[-C--:B------:R-:W-:Y:S01]  /*79f0*/  LEA.HI.X.SX32 R133, R2, R29.reuse, 0x2, P1 ;  /* 0x0000001d02857211 */ /* 0x080fe200008f16ff */
[----:B------:R-:W-:Y:S04]  /*7a00*/  IMAD.MOV.U32 R2, RZ, RZ, c[0x0][0x22c] ;  /* 0x00008b00ff027624 */ /* 0x000fe800078e00ff */
[----:B------:R-:W-:Y:S01]  /*7a10*/  IMAD R2, R2, c[0x0][0x1c0], RZ ;  /* 0x0000700002027a24 */ /* 0x000fe200078e02ff */
[----:B------:R4:W-:Y:S03]  /*7a20*/  RED.E.ADD.F32.FTZ.RN.STRONG.GPU [R132.64], R7 ;  /* 0x000000078400798e */ /* 0x0009e6000c10e784 */
[----:B------:R-:W-:Y:S02]  /*7a30*/  IMAD R2, R2, 0x30, RZ ;  /* 0x0000003002027824 */ /* 0x000fe400078e02ff */
[----:B------:R4:W-:Y:S01]  /*7a40*/  RED.E.ADD.F32.FTZ.RN.STRONG.GPU [R34.64], R8 ;  /* 0x000000082200798e */ /* 0x0009e2000c10e784 */
[-C--:B-1----:R-:W-:Y:S02]  /*7a50*/  LEA R32, P2, R214, R28.reuse, 0x2 ;  /* 0x0000001cd6207211 */ /* 0x082fe400078410ff */
[-C--:B------:R-:W-:Y:S02]  /*7a60*/  LEA R4, P1, R2, R28.reuse, 0x2 ;  /* 0x0000001c02047211 */ /* 0x080fe400078210ff */
[-C--:B------:R-:W-:Y:S01]  /*7a70*/  LEA.HI.X.SX32 R33, R214, R29.reuse, 0x2, P2 ;  /* 0x0000001dd6217211 */ /* 0x080fe200010f16ff */
[----:B------:R-:W-:Y:S01]  /*7a80*/  IMAD.MOV.U32 R214, RZ, RZ, c[0x0][0x22c] ;  /* 0x00008b00ffd67624 */ /* 0x000fe200078e00ff */
[-C--:B------:R-:W-:Y:S02]  /*7a90*/  LEA.HI.X.SX32 R5, R2, R29.reuse, 0x2, P1 ;  /* 0x0000001d02057211 */ /* 0x080fe400008f16ff */
[----:B------:R-:W3:Y:S01]  /*7aa0*/  LDL R2, [R1] ;  /* 0x0000000001027983 */ /* 0x000ee20000100800 */
[-C--:B------:R-:W-:Y:S01]  /*7ab0*/  LEA R6, P0, R216, R28.reuse, 0x2 ;  /* 0x0000001cd8067211 */ /* 0x080fe200078010ff */
[----:B------:R-:W-:Y:S03]  /*7ac0*/  IMAD R214, R214, c[0x0][0x1c0], RZ ;  /* 0x00007000d6d67a24 */ /* 0x000fe600078e02ff */
[----:B------:R1:W-:Y:S01]  /*7ad0*/  RED.E.ADD.F32.FTZ.RN.STRONG.GPU [R32.64], R9 ;  /* 0x000000092000798e */ /* 0x0003e2000c10e784 */
[----:B------:R-:W-:Y:S04]  /*7ae0*/  IMAD.SHL.U32 R214, R214, 0x10, RZ ;  /* 0x00000010d6d67824 */ /* 0x000fe800078e00ff */
[----:B------:R1:W-:Y:S01]  /*7af0*/  RED.E.ADD.F32.FTZ.RN.STRONG.GPU [R4.64], R10 ;  /* 0x0000000a0400798e */ /* 0x0003e2000c10e784 */
[----:B------:R-:W-:Y:S02]  /*7b00*/  IADD3 R140, R214, 0x20, RZ ;  /* 0x00000020d68c7810 */ /* 0x000fe40007ffe0ff */
[-C--:B----4-:R-:W-:Y:S02]  /*7b10*/  LEA.HI.X.SX32 R7, R216, R29.reuse, 0x2, P0 ;  /* 0x0000001dd8077211 */ /* 0x090fe400000f16ff */
[----:B------:R-:W-:Y:S01]  /*7b20*/  IADD3 R139, R214, 0x20, RZ ;  /* 0x00000020d68b7810 */ /* 0x000fe20007ffe0ff */
[C---:B------:R-:W-:Y:S01]  /*7b30*/  IMAD.IADD R140, R252.reuse, 0x1, R140 ;  /* 0x00000001fc8c7824 */ /* 0x040fe200078e028c */
[C---:B------:R-:W-:Y:S01]  /*7b40*/  IADD3 R35, R213.reuse, 0x40, RZ ;  /* 0x00000040d5237810 */ /* 0x040fe20007ffe0ff */
[----:B------:R4:W-:Y:S01]  /*7b50*/  RED.E.ADD.F32.FTZ.RN.STRONG.GPU [R6.64], R11 ;  /* 0x0000000b0600798e */ /* 0x0009e2000c10e784 */
[C---:B------:R-:W-:Y:S01]  /*7b60*/  IADD3 R133, R213.reuse, 0x40, RZ ;  /* 0x00000040d5857810 */ /* 0x040fe20007ffe0ff */
[C---:B------:R-:W-:Y:S01]  /*7b70*/  IMAD.IADD R139, R252.reuse, 0x1, R139 ;  /* 0x00000001fc8b7824 */ /* 0x040fe200078e028b */
[C---:B------:R-:W-:Y:S01]  /*7b80*/  IADD3 R34, R213.reuse, 0x40, RZ ;  /* 0x00000040d5227810 */ /* 0x040fe20007ffe0ff */
[C---:B------:R-:W-:Y:S01]  /*7b90*/  IMAD.IADD R35, R252.reuse, 0x1, R35 ;  /* 0x00000001fc237824 */ /* 0x040fe200078e0223 */
[----:B------:R4:W-:Y:S01]  /*7ba0*/  RED.E.ADD.F32.FTZ.RN.STRONG.GPU [R28.64+0x80], R12 ;  /* 0x0000800c1c00798e */ /* 0x0009e2000c10e784 */
[C---:B------:R-:W-:Y:S01]  /*7bb0*/  IMAD.IADD R139, R252.reuse, 0x1, R139 ;  /* 0x00000001fc8b7824 */ /* 0x040fe200078e028b */
[----:B------:R-:W-:Y:S01]  /*7bc0*/  IADD3 R132, R213, 0x40, RZ ;  /* 0x00000040d5847810 */ /* 0x000fe20007ffe0ff */
[C---:B------:R-:W-:Y:S02]  /*7bd0*/  IMAD.IADD R34, R252.reuse, 0x1, R34 ;  /* 0x00000001fc227824 */ /* 0x040fe400078e0222 */
[----:B------:R4:W-:Y:S02]  /*7be0*/  RED.E.ADD.F32.FTZ.RN.STRONG.GPU [R30.64+0x80], R13 ;  /* 0x0000800d1e00798e */ /* 0x0009e4000c10e784 */
[----:B------:R-:W-:Y:S01]  /*7bf0*/  IMAD.IADD R132, R252, 0x1, R132 ;  /* 0x00000001fc847824 */ /* 0x000fe200078e0284 */
[-C--:B-1----:R-:W-:Y:S01]  /*7c00*/  LEA R32, P1, R140, R28.reuse, 0x2 ;  /* 0x0000001c8c207211 */ /* 0x082fe200078210ff */
[C---:B------:R-:W-:Y:S02]  /*7c10*/  IMAD.IADD R34, R252.reuse, 0x1, R34 ;  /* 0x00000001fc227824 */ /* 0x040fe400078e0222 */
[----:B------:R-:W-:Y:S01]  /*7c20*/  IMAD.IADD R132, R252, 0x1, R132 ;  /* 0x00000001fc847824 */ /* 0x000fe200078e0284 */
[-C--:B------:R-:W-:Y:S02]  /*7c30*/  LEA.HI.X.SX32 R33, R140, R29.reuse, 0x2, P1 ;  /* 0x0000001d8c217211 */ /* 0x080fe400008f16ff */
[-C--:B------:R-:W-:Y:S01]  /*7c40*/  LEA R4, P0, R138, R28.reuse, 0x2 ;  /* 0x0000001c8a047211 */ /* 0x080fe200078010ff */
[----:B------:R-:W-:Y:S03]  /*7c50*/  IMAD.IADD R132, R252, 0x1, R132 ;  /* 0x00000001fc847824 */ /* 0x000fe600078e0284 */
[-C--:B------:R-:W-:Y:S02]  /*7c60*/  LEA.HI.X.SX32 R5, R138, R29.reuse, 0x2, P0 ;  /* 0x0000001d8a057211 */ /* 0x080fe400000f16ff */
[----:B------:R-:W-:Y:S02]  /*7c70*/  IADD3 R138, R214, 0x20, RZ ;  /* 0x00000020d68a7810 */ /* 0x000fe40007ffe0ff */
[CC--:B------:R-:W-:Y:S01]  /*7c80*/  LEA R10, P0, R139.reuse, R28.reuse, 0x2 ;  /* 0x0000001c8b0a7211 */ /* 0x0c0fe200078010ff */
[----:B------:R1:W-:Y:S02]  /*7c90*/  RED.E.ADD.F32.FTZ.RN.STRONG.GPU [R4.64], R14 ;  /* 0x0000000e0400798e */ /* 0x0003e4000c10e784 */
[C---:B------:R-:W-:Y:S01]  /*7ca0*/  IMAD.IADD R138, R252.reuse, 0x1, R138 ;  /* 0x00000001fc8a7824 */ /* 0x040fe200078e028a */
[-C--:B----4-:R-:W-:Y:S02]  /*7cb0*/  LEA.HI.X.SX32 R11, R139, R29.reuse, 0x2, P0 ;  /* 0x0000001d8b0b7211 */ /* 0x090fe400000f16ff */
[----:B------:R4:W-:Y:S01]  /*7cc0*/  RED.E.ADD.F32.FTZ.RN.STRONG.GPU [R32.64], R15 ;  /* 0x0000000f2000798e */ /* 0x0009e2000c10e784 */
[C---:B------:R-:W-:Y:S01]  /*7cd0*/  IMAD.IADD R138, R252.reuse, 0x1, R138 ;  /* 0x00000001fc8a7824 */ /* 0x040fe200078e028a */
[CC--:B------:R-:W-:Y:S03]  /*7ce0*/  LEA R12, P4, R35.reuse, R28.reuse, 0x2 ;  /* 0x0000001c230c7211 */ /* 0x0c0fe600078810ff */
[----:B------:R-:W-:Y:S01]  /*7cf0*/  IMAD.IADD R138, R252, 0x1, R138 ;  /* 0x00000001fc8a7824 */ /* 0x000fe200078e028a */
[----:B------:R4:W-:Y:S01]  /*7d00*/  RED.E.ADD.F32.FTZ.RN.STRONG.GPU [R10.64], R16 ;  /* 0x000000100a00798e */ /* 0x0009e2000c10e784 */
[-C--:B------:R-:W-:Y:S03]  /*7d10*/  LEA.HI.X.SX32 R13, R35, R29.reuse, 0x2, P4 ;  /* 0x0000001d230d7211 */ /* 0x080fe600020f16ff */
        /* <DEDUP_REMOVED lines=10> */
[----:B------:R-:W-:Y:S01]  /*7dc0*/  LDSM.16.MT88.4 R132, [R3+0x11800] ;  /* 0x011800000384783b */ /* 0x000fe20000004200 */
[CC--:B--2---:R-:W-:Y:S04]  /*7dd0*/  LEA R6, P1, R137.reuse, R28.reuse, 0x2 ;  /* 0x0000001c89067211 */ /* 0x0c4fe800078210ff */
[-C--:B------:R-:W-:Y:S02]  /*7de0*/  LEA.HI.X.SX32 R7, R137, R29.reuse, 0x2, P1 ;  /* 0x0000001d89077211 */ /* 0x080fe400008f16ff */
[CC--:B---3--:R-:W-:Y:S03]  /*7df0*/  LEA R4, P0, R136.reuse, R28.reuse, 0x2 ;  /* 0x0000001c88047211 */ /* 0x0c8fe600078010ff */
        /* <DEDUP_REMOVED lines=8> */
[----:B------:R-:W-:Y:S01]  /*7e80*/  RED.E.ADD.F32.FTZ.RN.STRONG.GPU [R10.64], R24 ;  /* 0x000000180a00798e */ /* 0x000fe2000c10e784 */
[CC--:B-1----:R-:W-:Y:S04]  /*7e90*/  LEA R4, P0, R0.reuse, R28.reuse, 0x2 ;  /* 0x0000001c00047211 */ /* 0x0c2fe800078010ff */
[----:B------:R-:W-:Y:S01]  /*7ea0*/  RED.E.ADD.F32.FTZ.RN.STRONG.GPU [R8.64], R25 ;  /* 0x000000190800798e */ /* 0x000fe2000c10e784 */
[-C--:B------:R-:W-:Y:S02]  /*7eb0*/  LEA.HI.X.SX32 R5, R0, R29.reuse, 0x2, P0 ;  /* 0x0000001d00057211 */ /* 0x080fe400000f16ff */
[----:B------:R-:W-:Y:S02]  /*7ec0*/  PLOP3.LUT P0, PT, PT, PT, UP1, 0x80, 0x0 ;  /* 0x000000000000781c */ /* 0x000fe40003f0f018 */
[----:B------:R-:W-:Y:S01]  /*7ed0*/  LDSM.16.MT88.4 R8, [R196] ;  /* 0x00000000c408783b */ /* 0x000fe20000004200 */
[----:B------:R-:W-:Y:S02]  /*7ee0*/  IADD3 R0, R196, -0x3000, RZ ;  /* 0xffffd000c4007810 */ /* 0x000fe40007ffe0ff */
[C---:B------:R-:W-:Y:S02]  /*7ef0*/  LEA R6, P1, R2.reuse, R28, 0x2 ;  /* 0x0000001c02067211 */ /* 0x040fe400078210ff */
[----:B------:R-:W-:Y:S02]  /*7f00*/  LDSM.16.MT88.4 R12, [R3+0x11000] ;  /* 0x01100000030c783b */ /* 0x000fe40000004200 */
[----:B------:R-:W-:Y:S02]  /*7f10*/  LEA.HI.X.SX32 R7, R2, R29, 0x2, P1 ;  /* 0x0000001d02077211 */ /* 0x000fe400008f16ff */
[----:B------:R-:W-:Y:S01]  /*7f20*/  PLOP3.LUT P1, PT, PT, PT, UP0, 0x80, 0x0 ;  /* 0x000000000000781c */ /* 0x000fe20003f2f008 */
[----:B------:R-:W-:Y:S01]  /*7f30*/  LDSM.16.MT88.4 R16, [R196+0x1000] ;  /* 0x00100000c410783b */ /* 0x000fe20000004200 */
[----:B------:R-:W-:Y:S04]  /*7f40*/  @UP2 UIADD3 UR19, UP0, UR19, -0x100, URZ ;  /* 0xffffff0013132890 */ /* 0x000fe8000ff1e03f */
[----:B------:R-:W-:Y:S01]  /*7f50*/  RED.E.ADD.F32.FTZ.RN.STRONG.GPU [R6.64], R26 ;  /* 0x0000001a0600798e */ /* 0x000fe2000c10e784 */
[----:B------:R-:W-:Y:S04]  /*7f60*/  @UP2 UIADD3.X UR18, UR18, -0x1, URZ, UP0, !UPT ;  /* 0xffffffff12122890 */ /* 0x000fe800087fe43f */
[----:B------:R-:W-:Y:S02]  /*7f70*/  RED.E.ADD.F32.FTZ.RN.STRONG.GPU [R4.64], R27 ;  /* 0x0000001b0400798e */ /* 0x000fe4000c10e784 */
[----:B------:R-:W-:Y:S03]  /*7f80*/  @P1 IADD3 R0, R196, 0x3000, RZ ;  /* 0x00003000c4001810 */ /* 0x000fe60007ffe0ff */
[----:B------:R-:W1:Y:S05]  /*7f90*/  LDSM.16.MT88.4 R4, [R3+0xf000] ;  /* 0x00f000000304783b */ /* 0x000e6a0000004200 */
[----:B------:R-:W2:Y:S05]  /*7fa0*/  LDSM.16.MT88.4 R28, [R196+0x2000] ;  /* 0x00200000c41c783b */ /* 0x000eaa0000004200 */
[----:B------:R-:W3:Y:S05]  /*7fb0*/  LDSM.16.MT88.4 R20, [R196+0x400] ;  /* 0x00040000c414783b */ /* 0x000eea0000004200 */
[----:B------:R-:W4:Y:S01]  /*7fc0*/  LDSM.16.MT88.4 R24, [R196+0x1400] ;  /* 0x00140000c418783b */ /* 0x000f220000004200 */
        /* <DEDUP_REMOVED lines=15> */
[----:B------:R-:W2:Y:S05]  /*80c0*/  LDSM.16.MT88.4 R4, [R3+0x10000] ;  /* 0x010000000304783b */ /* 0x000eaa0000004200 */
[----:B------:R-:W1:Y:S02]  /*80d0*/  LDSM.16.MT88.4 R28, [R196+0x1800] ;  /* 0x00180000c41c783b */ /* 0x000e640000004200 */
[-C--:B---3--:R-:W-:Y:S08]  /*80e0*/  HMMA.16816.F32.BF16 R84, R32, R20.reuse, R84 ;  /* 0x000000142054723c */ /* 0x088ff00000041854 */
[C---:B------:R-:W-:Y:S08]  /*80f0*/  HMMA.16816.F32.BF16 R88, R132.reuse, R20, R88 ;  /* 0x000000148458723c */ /* 0x040ff00000041858 */
[-C--:B------:R-:W-:Y:S08]  /*8100*/  HMMA.16816.F32.BF16 R92, R132, R22.reuse, R92 ;  /* 0x00000016845c723c */ /* 0x080ff0000004185c */
[C---:B------:R-:W-:Y:S01]  /*8110*/  HMMA.16816.F32.BF16 R96, R32.reuse, R22, R96 ;  /* 0x000000162060723c */ /* 0x040fe20000041860 */
[----:B------:R-:W3:Y:S07]  /*8120*/  LDSM.16.MT88.4 R20, [R196+0x2800] ;  /* 0x00280000c414783b */ /* 0x000eee0000004200 */
        /* <DEDUP_REMOVED lines=10> */
[----:B------:R-:W4:Y:S05]  /*81d0*/  LDSM.16.MT88.4 R8, [R196+0x1c00] ;  /* 0x001c0000c408783b */ /* 0x000f2a0000004200 */
[----:B------:R3:W1:Y:S02]  /*81e0*/  LDSM.16.MT88.4 R32, [R196+0x2c00] ;  /* 0x002c0000c420783b */ /* 0x0006640000004200 */
        /* <DEDUP_REMOVED lines=242> */
.L_x_614:
        /* <DEDUP_REMOVED lines=19> */
.L_x_615:
[----:B-1----:R-:W2:Y:S01]  /*9240*/  LDL.64 R4, [R1+0x28] ;  /* 0x0000280001047983 */ /* 0x002ea20000100a00 */
[----:B-----5:R-:W-:Y:S01]  /*9250*/  IMAD.SHL.U32 R2, R212, 0x2, RZ ;  /* 0x00000002d4027824 */ /* 0x020fe200078e00ff */
[----:B------:R-:W-:Y:S01]  /*9260*/  USHF.L.U32 UR7, UR15, 0x7, URZ ;  /* 0x000000070f077899 */ /* 0x000fe2000800063f */
[----:B------:R-:W-:Y:S01]  /*9270*/  BSSY B0, `(.L_x_616) ;  /* 0x0000033000007945 */ /* 0x000fe20003800000 */
[----:B------:R-:W-:Y:S01]  /*9280*/  BAR.SYNC.DEFER_BLOCKING 0x0 ;  /* 0x0000000000007b1d */ /* 0x000fe20000010000 */
[----:B------:R-:W-:Y:S02]  /*9290*/  UIMAD UR6, UR15, -0x80, UR6 ;  /* 0xffffff800f0678a4 */ /* 0x000fe4000f8e0206 */
[----:B------:R-:W-:Y:S01]  /*92a0*/  USHF.R.S32.HI UR10, URZ, 0x1f, UR7 ;  /* 0x0000001f3f0a7899 */ /* 0x000fe20008011407 */
[----:B------:R-:W-:Y:S01]  /*92b0*/  IMAD.U32 R25, RZ, RZ, UR7 ;  /* 0x00000007ff197e24 */ /* 0x000fe2000f8e00ff */
[----:B------:R-:W-:Y:S01]  /*92c0*/  USHF.R.S32.HI UR17, URZ, 0x1f, UR40 ;  /* 0x0000001f3f117899 */ /* 0x000fe20008011428 */
[----:B------:R-:W1:Y:S01]  /*92d0*/  S2R R9, SR_TID.X ;  /* 0x0000000000097919 */ /* 0x000e620000002100 */
[----:B------:R-:W-:-:S02]  /*92e0*/  ULDC.64 UR8, c[0x0][0x3a0] ;  /* 0x0000e80000087ab9 */ /* 0x000fc40000000a00 */
[----:B------:R-:W-:-:S04]  /*92f0*/  UIMAD UR8, UR10, UR8, URZ ;  /* 0x000000080a0872a4 */ /* 0x000fc8000f8e023f */
[----:B------:R-:W-:-:S06]  /*9300*/  UIMAD UR8, UR7, UR9, UR8 ;  /* 0x00000009070872a4 */ /* 0x000fcc000f8e0208 */
[----:B------:R-:W-:Y:S01]  /*9310*/  IMAD.U32 R8, RZ, RZ, UR8 ;  /* 0x00000008ff087e24 */ /* 0x000fe2000f8e00ff */
[----:B------:R-:W-:Y:S02]  /*9320*/  ULDC.64 UR8, c[0x0][0x3b8] ;  /* 0x0000ee0000087ab9 */ /* 0x000fe40000000a00 */
[----:B------:R-:W-:Y:S01]  /*9330*/  UIMAD UR8, UR17, UR8, URZ ;  /* 0x00000008110872a4 */ /* 0x000fe2000f8e023f */
[----:B------:R3:W4:Y:S03]  /*9340*/  LDS.128 R36, [R2+0xa000] ;  /* 0x00a0000002247984 */ /* 0x0007260000000c00 */
[----:B------:R-:W-:Y:S01]  /*9350*/  UIMAD UR8, UR40, UR9, UR8 ;  /* 0x00000009280872a4 */ /* 0x000fe2000f8e0208 */
[----:B------:R3:W2:Y:S01]  /*9360*/  LDS.128 R32, [R2+0xc000] ;  /* 0x00c0000002207984 */ /* 0x0006a20000000c00 */
[----:B-1----:R-:W-:-:S03]  /*9370*/  SHF.R.S32.HI R0, RZ, 0x1f, R9 ;  /* 0x0000001fff007819 */ /* 0x002fc60000011409 */
[----:B------:R3:W1:Y:S01]  /*9380*/  LDS.128 R28, [R2+0xe000] ;  /* 0x00e00000021c7984 */ /* 0x0006620000000c00 */
[----:B------:R-:W-:-:S03]  /*9390*/  LEA.HI R0, R0, R9, RZ, 0x2 ;  /* 0x0000000900007211 */ /* 0x000fc600078f10ff */
[----:B------:R3:W1:Y:S01]  /*93a0*/  LDS.128 R48, [R2+0xf000] ;  /* 0x00f0000002307984 */ /* 0x0006620000000c00 */
        /* <DEDUP_REMOVED lines=12> */
[----:B------:R-:W-:Y:S01]  /*9470*/  IADD3.X R5, R5, UR16, R8, P0, !PT ;  /* 0x0000001005057c10 */ /* 0x000fe200087fe408 */
[----:B------:R-:W-:-:S04]  /*9480*/  IMAD.U32 R8, RZ, RZ, UR40 ;  /* 0x00000028ff087e24 */ /* 0x000fc8000f8e00ff */
        /* <DEDUP_REMOVED lines=17> */
.L_x_617:
[----:B-1-34-:R-:W-:Y:S05]  /*95a0*/  BSYNC B0 ;  /* 0x0000000000007941 */ /* 0x01afea0003800000 */
.L_x_616:
[----:B------:R-:W-:Y:S01]  /*95b0*/  IADD3 R2, R0, 0x40, RZ ;  /* 0x0000004000027810 */ /* 0x000fe20007ffe0ff */
        /* <DEDUP_REMOVED lines=16> */
.L_x_619:
[----:B------:R-:W-:Y:S05]  /*96c0*/  BSYNC B0 ;  /* 0x0000000000007941 */ /* 0x000fea0003800000 */
.L_x_618:
[----:B------:R-:W-:Y:S01]  /*96d0*/  ULDC.64 UR8, c[0x0][0x3a8] ;  /* 0x0000ea0000087ab9 */ /* 0x000fe20000000a00 */
[----:B------:R-:W-:Y:S01]  /*96e0*/  IMAD.WIDE.U32 R6, R25, c[0x0][0x3a8], R6 ;  /* 0x0000ea0019067a25 */ /* 0x000fe200078e0006 */
        /* <DEDUP_REMOVED lines=25> */
.L_x_621:
[----:B------:R-:W-:Y:S05]  /*9880*/  BSYNC B0 ;  /* 0x0000000000007941 */ /* 0x000fea0003800000 */
.L_x_620:
        /* <DEDUP_REMOVED lines=13> */
.L_x_608:
[----:B------:R-:W-:Y:S05]  /*9960*/  BSYNC B1 ;  /* 0x0000000000017941 */ /* 0x000fea0003800000 */
.L_x_594:
        /* <DEDUP_REMOVED lines=11> */
.L_x_622:
[----:B------:R-:W-:Y:S05]  /*9a20*/  EXIT ;  /* 0x000000000000794d */ /* 0x000fea0003800000 */
.L_x_624:
        /* <DEDUP_REMOVED lines=13> */
.L_x_1292:


//--------------------- .text._ZN5flash44flash_bwd_dq_dk_dv_loop_seqk_parallel_kernelI23Flash_bwd_kernel_traitsILi96ELi64ELi128ELi8ELi2ELi4ELi4ELb1ELb0EN7cutlass10bfloat16_tE19Flash_kernel_traitsILi96ELi64ELi128ELi8ES3_EELb0ELb0ELb1ELb0ELb0ELb1ELb1EEEvNS_16Flash_bwd_paramsE --------------------------
	.section	.text._ZN5flash44flash_bwd_dq_dk_dv_loop_seqk_parallel_kernelI23Flash_bwd_kernel_traitsILi96ELi64ELi128ELi8ELi2ELi4ELi4ELb1ELb0EN7cutlass10bfloat16_tE19Flash_kernel_traitsILi96ELi64ELi128ELi8ES3_EELb0ELb0ELb1ELb0ELb0ELb1ELb1EEEvNS_16Flash_bwd_paramsE,"ax",@progbits
	.sectioninfo	@"SHI_REGISTERS=255"
	.align	128
        .global         _ZN5flash44flash_bwd_dq_dk_dv_loop_seqk_parallel_kernelI23Flash_bwd_kernel_traitsILi96ELi64ELi128ELi8ELi2ELi4ELi4ELb1ELb0EN7cutlass10bfloat16_tE19Flash_kernel_traitsILi96ELi64ELi128ELi8ES3_EELb0ELb0ELb1ELb0ELb0ELb1ELb1EEEvNS_16Flash_bwd_paramsE
        .type           _ZN5flash44flash_bwd_dq_dk_dv_loop_seqk_parallel_kernelI23Flash_bwd_kernel_traitsILi96ELi64ELi128ELi8ELi2ELi4ELi4ELb1ELb0EN7cutlass10bfloat16_tE19Flash_kernel_traitsILi96ELi64ELi128ELi8ES3_EELb0ELb0ELb1ELb0ELb0ELb1ELb1EEEvNS_16Flash_bwd_paramsE,@function
        .size           _ZN5flash44flash_bwd_dq_dk_dv_loop_seqk_parallel_kernelI23Flash_bwd_kernel_traitsILi96ELi64ELi128ELi8ELi2ELi4ELi4ELb1ELb0EN7cutlass10bfloat16_tE19Flash_kernel_traitsILi96ELi64ELi128ELi8ES3_EELb0ELb0ELb1ELb0ELb0ELb1ELb1EEEvNS_16Flash_bwd_paramsE,(.L_x_1293 - _ZN5flash44flash_bwd_dq_dk_dv_loop_seqk_parallel_kernelI23Flash_bwd_kernel_traitsILi96ELi64ELi128ELi8ELi2ELi4ELi4ELb1ELb0EN7cutlass10bfloat16_tE19Flash_kernel_traitsILi96ELi64ELi128ELi8ES3_EELb0ELb0ELb1ELb0ELb0ELb1ELb1EEEvNS_16Flash_bwd_paramsE)
        .other          _ZN5flash44flash_bwd_dq_dk_dv_loop_seqk_parallel_kernelI23Flash_bwd_kernel_traitsILi96ELi64ELi128ELi8ELi2ELi4ELi4ELb1ELb0EN7cutlass10bfloat16_tE19Flash_kernel_traitsILi96ELi64ELi128ELi8ES3_EELb0ELb0ELb1ELb0ELb0ELb1ELb1EEEvNS_16Flash_bwd_paramsE,@"STO_CUDA_ENTRY STV_DEFAULT"
_ZN5flash44flash_bwd_dq_dk_dv_loop_seqk_parallel_kernelI23Flash_bwd_kernel_traitsILi96ELi64ELi128ELi8ELi2ELi4ELi4ELb1ELb0EN7cutlass10bfloat16_tE19Flash_kernel_traitsILi96ELi64ELi128ELi8ES3_EELb0ELb0ELb1ELb0ELb0ELb1ELb1EEEvNS_16Flash_bwd_paramsE:
.text._ZN5flash44flash_bwd_dq_dk_dv_loop_seqk_parallel_kernelI23Flash_bwd_kernel_traitsILi96ELi64ELi128ELi8ELi2ELi4ELi4ELb1ELb0EN7cutlass10bfloat16_tE19Flash_kernel_traitsILi96ELi64ELi128ELi8ES3_EELb0ELb0ELb1ELb0ELb0ELb1ELb1EEEvNS_16Flash_bwd_paramsE:
        /* <DEDUP_REMOVED lines=46> */
[----:B------:R-:W-:Y:S01]  /*02e0*/  @!UP5 UIMAD UR7, UR32, UR13, UR38 ;  /* 0x0000000d2007d2a4 */ /* 0x000fe2000f8e0226 */
[----:B------:R-:W-:Y:S01]  /*02f0*/  LEA.HI R2, R0, R7, RZ, 0x3 ;  /* 0x0000000700027211 */ /* 0x000fe200078f18ff */
[----:B------:R-:W-:Y:S01]  /*0300*/  IMAD.IADD R0, R21, 0x1, -R3 ;  /* 0x0000000115007824 */ /* 0x000fe200078e0a03 */
[----:B------:R-:W-:Y:S01]  /*0310*/  LEA.HI R6, R12, R10, RZ, 0x1 ;  /* 0x0000000a0c067211 */ /* 0x000fe200078f08ff */
[----:B------:R-:W-:Y:S01]  /*0320*/  USHF.L.U32 UR43, UR48, 0x6, URZ ;  /* 0x00000006302b7899 */ /* 0x000fe2000800063f */
[----:B------:R-:W-:Y:S01]  /*0330*/  LOP3.LUT R4, R4, 0x7fffffe, RZ, 0xc0, !PT ;  /* 0x07fffffe04047812 */ /* 0x000fe200078ec0ff */
[----:B------:R-:W-:Y:S01]  /*0340*/  ULDC UR51, c[0x0][0x214] ;  /* 0x0000850000337ab9 */ /* 0x000fe20000000800 */
[----:B------:R-:W-:Y:S01]  /*0350*/  LOP3.LUT R2, R2, 0xfffffff8, RZ, 0xc0, !PT ;  /* 0xfffffff802027812 */ /* 0x000fe200078ec0ff */
[----:B------:R-:W-:Y:S01]  /*0360*/  ULDC UR58, c[0x0][0x1c8] ;  /* 0x00007200003a7ab9 */ /* 0x000fe20000000800 */
[----:B------:R-:W-:Y:S01]  /*0370*/  LOP3.LUT R3, R6, 0xfffffffe, RZ, 0xc0, !PT ;  /* 0xfffffffe06037812 */ /* 0x000fe200078ec0ff */
[C---:B------:R-:W-:Y:S01]  /*0380*/  IMAD.IADD R8, R7.reuse, 0x1, -R4 ;  /* 0x0000000107087824 */ /* 0x040fe200078e0a04 */
[----:B------:R-:W-:Y:S01]  /*0390*/  SHF.R.S32.HI R6, RZ, 0x1f, R0 ;  /* 0x0000001fff067819 */ /* 0x000fe20000011400 */
[----:B------:R-:W-:Y:S01]  /*03a0*/  IMAD.IADD R9, R7, 0x1, -R2 ;  /* 0x0000000107097824 */ /* 0x000fe200078e0a02 */
[-C--:B------:R-:W-:Y:S01]  /*03b0*/  LEA.HI R7, R20, R21.reuse, RZ, 0x3 ;  /* 0x0000001514077211 */ /* 0x080fe200078f18ff */
[----:B------:R-:W-:Y:S01]  /*03c0*/  IMAD.IADD R14, R10, 0x1, -R3 ;  /* 0x000000010a0e7824 */ /* 0x000fe200078e0a03 */
[----:B------:R-:W-:Y:S01]  /*03d0*/  LEA.HI R22, R6, R0, RZ, 0x2 ;  /* 0x0000000006167211 */ /* 0x000fe200078f10ff */
[----:B------:R-:W-:Y:S01]  /*03e0*/  ULDC.U8 UR10, c[0x0][0x3d0] ;  /* 0x0000f400000a7ab9 */ /* 0x000fe20000000000 */
[----:B------:R-:W-:Y:S01]  /*03f0*/  SHF.R.S32.HI R0, RZ, 0x5, R11 ;  /* 0x00000005ff007819 */ /* 0x000fe2000001140b */
[----:B------:R-:W-:Y:S01]  /*0400*/  ULDC UR52, c[0x0][0x224] ;  /* 0x0000890000347ab9 */ /* 0x000fe20000000800 */
[----:B------:R-:W-:Y:S01]  /*0410*/  SHF.R.S32.HI R6, RZ, 0x3, R7 ;  /* 0x00000003ff067819 */ /* 0x000fe20000011407 */
[----:B------:R-:W-:Y:S01]  /*0420*/  @UP5 UIMAD UR56, UR32, UR51, URZ ;  /* 0x00000033203852a4 */ /* 0x000fe2000f8e023f */
[----:B------:R-:W-:Y:S01]  /*0430*/  SHF.R.S32.HI R2, RZ, 0x1f, R11 ;  /* 0x0000001fff027819 */ /* 0x000fe2000001140b */
[----:B------:R-:W-:Y:S01]  /*0440*/  ULDC.64 UR4, c[0x0][0x118] ;  /* 0x0000460000047ab9 */ /* 0x000fe20000000a00 */
[----:B------:R-:W-:Y:S01]  /*0450*/  LOP3.LUT R4, R5, 0xfffffffc, RZ, 0xc0, !PT ;  /* 0xfffffffc05047812 */ /* 0x000fe200078ec0ff */
[----:B------:R-:W-:Y:S01]  /*0460*/  IMAD.SHL.U32 R5, R6, 0x40, RZ ;  /* 0x0000004006057824 */ /* 0x000fe200078e00ff */
[-C--:B------:R-:W-:Y:S01]  /*0470*/  LEA.HI R3, R11, R0.reuse, RZ, 0x1 ;  /* 0x000000000b037211 */ /* 0x080fe200078f08ff */
[----:B------:R-:W-:Y:S01]  /*0480*/  ULDC UR42, c[0x0][0x2e8] ;  /* 0x0000ba00002a7ab9 */ /* 0x000fe20000000800 */
[----:B------:R-:W-:Y:S01]  /*0490*/  LEA.HI R2, R2, R0, RZ, 0x2 ;  /* 0x0000000002027211 */ /* 0x000fe200078f10ff */
[----:B------:R-:W-:Y:S01]  /*04a0*/  IMAD.IADD R16, R21, 0x1, -R4 ;  /* 0x0000000115107824 */ /* 0x000fe200078e0a04 */
[----:B------:R-:W-:Y:S01]  /*04b0*/  LOP3.LUT R4, R3, 0xfffffffe, RZ, 0xc0, !PT ;  /* 0xfffffffe03047812 */ /* 0x000fe200078ec0ff */
[----:B------:R-:W-:Y:S01]  /*04c0*/  ULOP3.LUT UR58, UR38, UR58, URZ, 0x3c, !UPT ;  /* 0x0000003a263a7292 */ /* 0x000fe2000f8e3c3f */
[----:B------:R-:W-:Y:S01]  /*04d0*/  LOP3.LUT R3, R2, 0xfffffffc, RZ, 0xc0, !PT ;  /* 0xfffffffc02037812 */ /* 0x000fe200078ec0ff */
[----:B------:R-:W-:Y:S01]  /*04e0*/  IMAD.SHL.U32 R18, R16, 0x8, RZ ;  /* 0x0000000810127824 */ /* 0x000fe200078e00ff */
[----:B------:R-:W-:Y:S01]  /*04f0*/  LOP3.LUT R2, R5, 0xc0, RZ, 0xc0, !PT ;  /* 0x000000c005027812 */ /* 0x000fe200078ec0ff */
[C---:B------:R-:W-:Y:S01]  /*0500*/  IMAD.IADD R207, R0.reuse, 0x1, -R4 ;  /* 0x0000000100cf7824 */ /* 0x040fe200078e0a04 */
[----:B------:R-:W-:Y:S01]  /*0510*/  LOP3.LUT R5, R7, 0xfffffff8, RZ, 0xc0, !PT ;  /* 0xfffffff807057812 */ /* 0x000fe200078ec0ff */
[C---:B------:R-:W-:Y:S01]  /*0520*/  IMAD.IADD R13, R0.reuse, 0x1, -R3 ;  /* 0x00000001000d7824 */ /* 0x040fe200078e0a03 */
[----:B------:R-:W-:Y:S01]  /*0530*/  SHF.R.U32.HI R3, RZ, 0x3, R2 ;  /* 0x00000003ff037819 */ /* 0x000fe20000011602 */
[----:B------:R-:W-:Y:S01]  /*0540*/  IMAD R4, R0, 0x8, R8 ;  /* 0x0000000800047824 */ /* 0x000fe200078e0208 */
[----:B------:R-:W-:Y:S01]  /*0550*/  LOP3.LUT R0, R2, 0x18, R18, 0xf8, !PT ;  /* 0x0000001802007812 */ /* 0x000fe200078ef812 */
[----:B------:R-:W-:Y:S01]  /*0560*/  IMAD.IADD R5, R21, 0x1, -R5 ;  /* 0x0000000115057824 */ /* 0x000fe200078e0a05 */
[----:B------:R-:W-:Y:S01]  /*0570*/  LEA.HI R2, R20, R21, RZ, 0x6 ;  /* 0x0000001514027211 */ /* 0x000fe200078f30ff */
[----:B------:R-:W-:Y:S01]  /*0580*/  STL [R1+0x50], R18 ;  /* 0x0000501201007387 */ /* 0x000fe20000100800 */
[----:B------:R-:W-:Y:S01]  /*0590*/  LOP3.LUT R0, R0, R3, RZ, 0x3c, !PT ;  /* 0x0000000300007212 */ /* 0x000fe200078e3cff */
[----:B------:R-:W-:Y:S01]  /*05a0*/  USHF.R.S32.HI UR59, URZ, 0x1f, UR38 ;  /* 0x0000001f3f3b7899 */ /* 0x000fe20008011426 */
[----:B------:R-:W-:Y:S01]  /*05b0*/  LEA.HI R6, R5, R5, RZ, 0x1 ;  /* 0x0000000505067211 */ /* 0x000fe200078f08ff */
[----:B------:R-:W-:Y:S01]  /*05c0*/  UISETP.NE.AND UP6, UPT, UR10, URZ, UPT ;  /* 0x0000003f0a00728c */ /* 0x000fe2000bfc5270 */
[----:B------:R-:W-:Y:S01]  /*05d0*/  SHF.R.S32.HI R11, RZ, 0x6, R2 ;  /* 0x00000006ff0b7819 */ /* 0x000fe20000011402 */
[----:B------:R-:W-:Y:S01]  /*05e0*/  IMAD.U32 R3, R4, 0x20, R0 ;  /* 0x0000002004037824 */ /* 0x000fe200078e0000 */
[----:B------:R-:W-:Y:S01]  /*05f0*/  LOP3.LUT R0, R6, 0x3fffffe, RZ, 0xc0, !PT ;  /* 0x03fffffe06007812 */ /* 0x000fe200078ec0ff */
[----:B------:R-:W-:Y:S01]  /*0600*/  USHF.R.S32.HI UR61, URZ, 0x1f, UR32 ;  /* 0x0000001f3f3d7899 */ /* 0x000fe20008011420 */
[----:B------:R-:W-:Y:S01]  /*0610*/  LOP3.LUT R4, R12, 0xfffffff0, RZ, 0xc0, !PT ;  /* 0xfffffff00c047812 */ /* 0x000fe200078ec0ff */
[----:B------:R-:W-:Y:S01]  /*0620*/  IMAD R2, R11, 0x4, R14 ;  /* 0x000000040b027824 */ /* 0x000fe200078e020e */
[----:B------:R1:W-:Y:S01]  /*0630*/  STL [R1+0x34], R3 ;  /* 0x0000340301007387 */ /* 0x0003e20000100800 */
[----:B------:R-:W-:Y:S01]  /*0640*/  LEA.HI R8, R20, R21, RZ, 0x7 ;  /* 0x0000001514087211 */ /* 0x000fe200078f38ff */
[----:B------:R-:W-:Y:S01]  /*0650*/  USHF.R.S32.HI UR60, URZ, 0x1f, UR38 ;  /* 0x0000001f3f3c7899 */ /* 0x000fe20008011426 */
[----:B------:R-:W-:Y:S01]  /*0660*/  LOP3.LUT P4, RZ, R9, 0x2, RZ, 0xc0, !PT ;  /* 0x0000000209ff7812 */ /* 0x000fe2000788c0ff */
[----:B------:R-:W-:-:S02]  /*0670*/  UIMAD.WIDE.U32 UR44, UR36, UR46, URZ ;  /* 0x0000002e242c72a5 */ /* 0x000fc4000f8e003f */
[----:B------:R-:W-:Y:S02]  /*0680*/  UIMAD UR53, UR37, UR46, URZ ;  /* 0x0000002e253572a4 */ /* 0x000fe4000f8e023f */
[----:B------:R-:W-:Y:S02]  /*0690*/  USHF.R.S32.HI UR55, URZ, 0x1f, UR49 ;  /* 0x0000001f3f377899 */ /* 0x000fe40008011431 */
[----:B------:R-:W-:Y:S02]  /*06a0*/  UIMAD UR52, UR6, UR52, URZ ;  /* 0x00000034063472a4 */ /* 0x000fe4000f8e023f */
[----:B------:R-:W-:Y:S02]  /*06b0*/  @!UP5 UIMAD UR51, UR7, UR51, URZ ;  /* 0x000000330733d2a4 */ /* 0x000fe4000f8e023f */
[----:B------:R-:W-:Y:S02]  /*06c0*/  USHF.R.S32.HI UR50, URZ, 0x1f, UR43 ;  /* 0x0000001f3f327899 */ /* 0x000fe4000801142b */
[----:B------:R-:W-:Y:S01]  /*06d0*/  UMOV UR41, 0xffffd000 ;  /* 0xffffd00000297882 */ /* 0x000fe20000000000 */
[----:B-1----:R-:W-:-:S02]  /*06e0*/  IMAD.IADD R3, R5, 0x1, -R0 ;  /* 0x0000000105037824 */ /* 0x002fc400078e0a00 */
[C---:B------:R-:W-:Y:S02]  /*06f0*/  IMAD.IADD R0, R21.reuse, 0x1, -R4 ;  /* 0x0000000115007824 */ /* 0x040fe400078e0a04 */
[----:B------:R-:W-:Y:S02]  /*0700*/  IMAD R19, R2, 0x8, R3 ;  /* 0x0000000802137824 */ /* 0x000fe400078e0203 */
[----:B------:R-:W-:Y:S01]  /*0710*/  IMAD.SHL.U32 R21, R21, 0x2, RZ ;  /* 0x0000000215157824 */ /* 0x000fe200078e00ff */
[----:B------:R-:W-:Y:S02]  /*0720*/  SHF.R.S32.HI R3, RZ, 0x1f, R0 ;  /* 0x0000001fff037819 */ /* 0x000fe40000011400 */
[-C--:B------:R-:W-:Y:S02]  /*0730*/  LEA.HI R2, R0, R0.reuse, RZ, 0x1 ;  /* 0x0000000000027211 */ /* 0x080fe400078f08ff */
[----:B------:R-:W-:Y:S02]  /*0740*/  LEA.HI R10, R3, R0, RZ, 0x3 ;  /* 0x00000000030a7211 */ /* 0x000fe400078f18ff */
[----:B------:R-:W-:-:S02]  /*0750*/  LOP3.LUT R4, R2, 0x7fffffe, RZ, 0xc0, !PT ;  /* 0x07fffffe02047812 */ /* 0x000fc400078ec0ff */
        /* <DEDUP_REMOVED lines=96> */
[----:B------:R-:W-:Y:S02]  /*0d60*/  IMAD.IADD R204, R201, 0x1, R203 ;  /* 0x00000001c9cc7824 */ /* 0x000fe400078e02cb */
        /* <DEDUP_REMOVED lines=12> */
[----:B------:R3:W-:Y:S02]  /*0e30*/  STL [R1+0x30], R0 ;  /* 0x0000300001007387 */ /* 0x0007e40000100800 */
.L_x_655:
        /* <DEDUP_REMOVED lines=53> */
.L_x_625:
        /* <DEDUP_REMOVED lines=67> */
.L_x_627:
        /* <DEDUP_REMOVED lines=18> */
.L_x_628:
        /* <DEDUP_REMOVED lines=39> */
[----:B------:R-:W-:Y:S02]  /*1950*/  USEL UR8, UR13, URZ, UP1 ;  /* 0x0000003f0d087287 */ /* 0x000fe40008800000 */
[----:B------:R-:W-:-:S02]  /*1960*/  USEL UR11, UR11, URZ, UP6 ;  /* 0x0000003f0b0b7287 */ /* 0x000fc4000b000000 */
[----:B------:R-:W-:Y:S01]  /*1970*/  UIADD3 UR8, UP1, UR16, UR8, URZ ;  /* 0x0000000810087290 */ /* 0x000fe2000ff3e03f */
[----:B------:R-:W-:Y:S01]  /*1980*/  IMAD.HI.U32 R3, R3, R0, RZ ;  /* 0x0000000003037227 */ /* 0x000fe200078e00ff */
[----:B------:R-:W-:Y:S02]  /*1990*/  ULDC UR13, c[0x0][0x234] ;  /* 0x00008d00000d7ab9 */ /* 0x000fe40000000800 */
[----:B------:R-:W-:Y:S01]  /*19a0*/  UIADD3.X UR9, UR28, UR7, URZ, UP1, !UPT ;  /* 0x000000071c097290 */ /* 0x000fe20008ffe43f */
        /* <DEDUP_REMOVED lines=8> */
[----:B------:R-:W-:-:S05]  /*1a30*/  UIADD3 UR10, UR9, UR10, URZ ;  /* 0x0000000a090a7290 */ /* 0x000fca000fffe03f */
[----:B------:R-:W-:-:S03]  /*1a40*/  @!UP5 UMOV UR13, UR51 ;  /* 0x00000033000ddc82 */ /* 0x000fc60008000000 */
        /* <DEDUP_REMOVED lines=15> */
.L_x_629:
[----:B------:R-:W-:Y:S02]  /*1b40*/  UMOV UR15, UR52 ;  /* 0x00000034000f7c82 */ /* 0x000fe40008000000 */
.L_x_630:
        /* <DEDUP_REMOVED lines=37> */
[----:B------:R3:W4:Y:S02]  /*1da0*/  R2UR UR4, R11 ;  /* 0x000000000b0473c2 */ /* 0x00072400000e0000 */
[----:B------:R-:W-:-:S02]  /*1db0*/  ULDC UR17, c[0x0][0x2e8] ;  /* 0x0000ba0000117ab9 */ /* 0x000fc40000000800 */
[----:B------:R-:W-:Y:S02]  /*1dc0*/  UIADD3 UR7, UR7, -UR17, URZ ;  /* 0x8000001107077290 */ /* 0x000fe4000fffe03f */
[----:B------:R-:W-:Y:S02]  /*1dd0*/  UMOV UR16, UR8 ;  /* 0x0000000800107c82 */ /* 0x000fe40008000000 */
[----:B------:R-:W-:Y:S01]  /*1de0*/  USHF.R.S32.HI UR17, URZ, 0x1f, UR7 ;  /* 0x0000001f3f117899 */ /* 0x000fe20008011407 */
[----:B------:R1:W1:Y:S01]  /*1df0*/  R2UR UR5, R12 ;  /* 0x000000000c0573c2 */ /* 0x00026200000e0000 */
[----:B------:R-:W-:Y:S02]  /*1e00*/  UMOV UR15, UR9 ;  /* 0x00000009000f7c82 */ /* 0x000fe40008000000 */
[----:B------:R-:W-:Y:S02]  /*1e10*/  ULEA.HI UR17, UR17, UR7, URZ, 0x6 ;  /* 0x0000000711117291 */ /* 0x000fe4000f8f303f */
[----:B------:R-:W-:-:S02]  /*1e20*/  UIADD3 UR7, UR29, -0x1, URZ ;  /* 0xffffffff1d077890 */ /* 0x000fc4000fffe03f */
        /* <DEDUP_REMOVED lines=13> */
[----:B------:R-:W-:Y:S02]  /*1f00*/  LOP3.LUT R7, R6, 0xffffffe0, RZ, 0xc0, !PT ;  /* 0xffffffe006077812 */ /* 0x000fe400078ec0ff */
[----:B------:R-:W-:Y:S02]  /*1f10*/  SHF.R.S32.HI R6, RZ, 0x5, R6 ;  /* 0x00000005ff067819 */ /* 0x000fe40000011406 */
[----:B------:R-:W-:Y:S01]  /*1f20*/  IADD3.X R5, R17, UR27, RZ, P0, !PT ;  /* 0x0000001b11057c10 */ /* 0x000fe200087fe4ff */
[----:B------:R-:W-:-:S04]  /*1f30*/  IMAD.IADD R7, R14, 0x1, -R7 ;  /* 0x000000010e077824 */ /* 0x000fc800078e0a07 */
[----:B------:R-:W-:Y:S02]  /*1f40*/  IMAD R6, R6, UR48, R7 ;  /* 0x0000003006067c24 */ /* 0x000fe4000f8e0207 */
[----:B------:R-:W-:-:S03]  /*1f50*/  IMAD.WIDE.U32 R4, R10, c[0x0][0x370], R4 ;  /* 0x0000dc000a047a25 */ /* 0x000fc600078e0004 */
[C---:B---3--:R-:W-:Y:S02]  /*1f60*/  IADD3 R11, P0, R6.reuse, UR25, RZ ;  /* 0x00000019060b7c10 */ /* 0x048fe4000ff1e0ff */
        /* <DEDUP_REMOVED lines=18> */
[----:B-1--4-:R-:W-:Y:S05]  /*2090*/  @P0 BRA `(.L_x_631) ;  /* 0x000007d000000947 */ /* 0x012fea0003800000 */
[----:B--2---:R-:W-:Y:S02]  /*20a0*/  @UP0 UIADD3 UR7, UR21, UR24, URZ ;  /* 0x0000001815070290 */ /* 0x004fe4000fffe03f */
        /* <DEDUP_REMOVED lines=17> */
.L_x_632:
        /* <DEDUP_REMOVED lines=18> */
.L_x_633:
        /* <DEDUP_REMOVED lines=29> */
.L_x_635:
[----:B------:R-:W-:Y:S05]  /*24b0*/  BSYNC B0 ;  /* 0x0000000000007941 */ /* 0x000fea0003800000 */
.L_x_634:
        /* <DEDUP_REMOVED lines=16> */
.L_x_637:
[----:B------:R-:W-:Y:S05]  /*25c0*/  BSYNC B0 ;  /* 0x0000000000007941 */ /* 0x000fea0003800000 */
.L_x_636:
        /* <DEDUP_REMOVED lines=27> */
.L_x_639:
[----:B------:R-:W-:Y:S05]  /*2780*/  BSYNC B0 ;  /* 0x0000000000007941 */ /* 0x000fea0003800000 */
.L_x_638:
        /* <DEDUP_REMOVED lines=14> */
.L_x_631:
[----:B--2---:R-:W2:Y:S01]  /*2870*/  LDL R19, [R1+0x28] ;  /* 0x0000280001137983 */ /* 0x004ea20000100800 */
[----:B------:R-:W-:Y:S01]  /*2880*/  ULDC.64 UR8, c[0x0][0x1a0] ;  /* 0x0000680000087ab9 */ /* 0x000fe20000000a00 */
[----:B------:R-:W-:Y:S01]  /*2890*/  IMAD.U32 R6, RZ, RZ, UR23 ;  /* 0x00000017ff067e24 */ /* 0x000fe2000f8e00ff */
[----:B------:R-:W-:Y:S01]  /*28a0*/  UIMAD UR8, UR20, UR8, URZ ;  /* 0x00000008140872a4 */ /* 0x000fe2000f8e023f */
[----:B------:R-:W3:Y:S01]  /*28b0*/  LDL R20, [R1+0x34] ;  /* 0x0000340001147983 */ /* 0x000ee20000100800 */
[----:B------:R-:W-:Y:S01]  /*28c0*/  ULDC.64 UR10, c[0x0][0x198] ;  /* 0x00006600000a7ab9 */ /* 0x000fe20000000a00 */
[----:B------:R-:W-:Y:S01]  /*28d0*/  IMAD.U32 R4, RZ, RZ, UR23 ;  /* 0x00000017ff047e24 */ /* 0x000fe2000f8e00ff */
[----:B------:R-:W-:Y:S01]  /*28e0*/  UIMAD UR8, UR23, UR9, UR8 ;  /* 0x00000009170872a4 */ /* 0x000fe2000f8e0208 */
[----:B------:R-:W-:Y:S01]  /*28f0*/  IADD3 R10, R0, 0x40, RZ ;  /* 0x00000040000a7810 */ /* 0x000fe20007ffe0ff */
[----:B------:R-:W-:Y:S01]  /*2900*/  UIMAD UR10, UR20, UR10, URZ ;  /* 0x0000000a140a72a4 */ /* 0x000fe2000f8e023f */
[----:B------:R-:W-:Y:S01]  /*2910*/  IMAD.WIDE.U32 R6, R6, c[0x0][0x1a0], R16 ;  /* 0x0000680006067a25 */ /* 0x000fe200078e0010 */
[----:B------:R-:W-:-:S03]  /*2920*/  UIMAD UR9, UR22, -0x80, UR6 ;  /* 0xffffff80160978a4 */ /* 0x000fc6000f8e0206 */
[----:B------:R-:W-:Y:S01]  /*2930*/  IMAD.U32 R9, RZ, RZ, UR8 ;  /* 0x00000008ff097e24 */ /* 0x000fe2000f8e00ff */
[----:B------:R-:W-:Y:S01]  /*2940*/  UIMAD UR8, UR23, UR11, UR10 ;  /* 0x0000000b170872a4 */ /* 0x000fe2000f8e020a */
[----:B------:R-:W-:Y:S01]  /*2950*/  IMAD.WIDE.U32 R4, R4, c[0x0][0x198], R16 ;  /* 0x0000660004047a25 */ /* 0x000fe200078e0010 */
[----:B------:R-:W-:Y:S02]  /*2960*/  ISETP.GE.AND P2, PT, R10, UR9, PT ;  /* 0x000000090a007c0c */ /* 0x000fe4000bf46270 */
[----:B------:R-:W-:Y:S02]  /*2970*/  IADD3 R6, P1, R6, UR30, RZ ;  /* 0x0000001e06067c10 */ /* 0x000fe4000ff3e0ff */
[----:B------:R-:W-:Y:S02]  /*2980*/  IADD3 R4, P0, R4, UR34, RZ ;  /* 0x0000002204047c10 */ /* 0x000fe4000ff1e0ff */
[----:B------:R-:W-:Y:S02]  /*2990*/  MOV R8, UR8 ;  /* 0x0000000800087c02 */ /* 0x000fe40008000f00 */
[----:B------:R-:W-:-:S02]  /*29a0*/  ISETP.GE.AND P3, PT, R0, UR9, PT ;  /* 0x0000000900007c0c */ /* 0x000fc4000bf66270 */
[----:B------:R-:W-:Y:S02]  /*29b0*/  IADD3.X R7, R7, UR31, R9, P1, !PT ;  /* 0x0000001f07077c10 */ /* 0x000fe40008ffe409 */
[----:B------:R-:W-:Y:S01]  /*29c0*/  IADD3.X R5, R5, UR35, R8, P0, !PT ;  /* 0x0000002305057c10 */ /* 0x000fe200087fe408 */
[C---:B------:R-:W-:Y:S01]  /*29d0*/  IMAD R8, R13.reuse, c[0x0][0x1b8], RZ ;  /* 0x00006e000d087a24 */ /* 0x040fe200078e02ff */
[----:B------:R-:W-:Y:S01]  /*29e0*/  @!P2 IADD3 R12, P1, R0, 0x40, RZ ;  /* 0x00000040000ca810 */ /* 0x000fe20007f3e0ff */
[----:B------:R-:W-:Y:S02]  /*29f0*/  IMAD R9, R13, c[0x0][0x1b0], RZ ;  /* 0x00006c000d097a24 */ /* 0x000fe400078e02ff */
[C---:B------:R-:W-:Y:S02]  /*2a00*/  IMAD R10, R3.reuse, c[0x0][0x1bc], R8 ;  /* 0x00006f00030a7a24 */ /* 0x040fe400078e0208 */
[----:B------:R-:W-:Y:S01]  /*2a10*/  IMAD.WIDE.U32 R6, R3, c[0x0][0x1b8], R6 ;  /* 0x00006e0003067a25 */ /* 0x000fe200078e0006 */
[----:B------:R-:W-:-:S03]  /*2a20*/  UIMAD UR8, UR7, -0x40, UR12 ;  /* 0xffffffc0070878a4 */ /* 0x000fc6000f8e020c */
[C---:B------:R-:W-:Y:S02]  /*2a30*/  IMAD R9, R3.reuse, c[0x0][0x1b4], R9 ;  /* 0x00006d0003097a24 */ /* 0x040fe400078e0209 */
[----:B------:R-:W-:Y:S01]  /*2a40*/  IMAD.WIDE.U32 R4, R3, c[0x0][0x1b0], R4 ;  /* 0x00006c0003047a25 */ /* 0x000fe200078e0004 */
[----:B------:R-:W-:-:S03]  /*2a50*/  @!P2 IADD3 R3, P0, R0, 0x40, RZ ;  /* 0x000000400003a810 */ /* 0x000fc60007f1e0ff */
[----:B------:R-:W-:Y:S02]  /*2a60*/  IMAD.IADD R7, R7, 0x1, R10 ;  /* 0x0000000107077824 */ /* 0x000fe400078e020a */
[--C-:B------:R-:W-:Y:S02]  /*2a70*/  @!P2 IMAD.X R10, RZ, RZ, R18.reuse, P1 ;  /* 0x000000ffff0aa224 */ /* 0x100fe400008e0612 */
[----:B------:R-:W-:Y:S02]  /*2a80*/  @!P3 IMAD R13, R18, c[0x0][0x1a0], RZ ;  /* 0x00006800120dba24 */ /* 0x000fe400078e02ff */
[----:B------:R-:W-:Y:S01]  /*2a90*/  IMAD.IADD R5, R5, 0x1, R9 ;  /* 0x0000000105057824 */ /* 0x000fe200078e0209 */
[----:B------:R-:W-:Y:S01]  /*2aa0*/  @!P2 MOV R9, R7 ;  /* 0x000000070009a202 */ /* 0x000fe20000000f00 */
[----:B------:R-:W-:Y:S02]  /*2ab0*/  @!P2 IMAD.X R11, RZ, RZ, R18, P0 ;  /* 0x000000ffff0ba224 */ /* 0x000fe400000e0612 */
[----:B------:R-:W-:-:S02]  /*2ac0*/  @!P2 IMAD R10, R10, c[0x0][0x1a0], RZ ;  /* 0x000068000a0aaa24 */ /* 0x000fc400078e02ff */
[----:B------:R-:W-:Y:S02]  /*2ad0*/  @!P3 IMAD R16, R0, c[0x0][0x1a4], R13 ;  /* 0x000069000010ba24 */ /* 0x000fe400078e020d */
[----:B------:R-:W-:Y:S02]  /*2ae0*/  @!P2 IMAD R11, R11, c[0x0][0x198], RZ ;  /* 0x000066000b0baa24 */ /* 0x000fe400078e02ff */
[----:B------:R-:W-:Y:S01]  /*2af0*/  @!P2 IMAD R17, R12, c[0x0][0x1a4], R10 ;  /* 0x000069000c11aa24 */ /* 0x000fe200078e020a */
[----:B------:R-:W-:Y:S01]  /*2b00*/  @!P2 MOV R15, R5 ;  /* 0x00000005000fa202 */ /* 0x000fe20000000f00 */
[--C-:B------:R-:W-:Y:S01]  /*2b10*/  @!P2 IMAD.MOV.U32 R14, RZ, RZ, R4.reuse ;  /* 0x000000ffff0ea224 */ /* 0x100fe200078e0004 */
[----:B------:R-:W-:Y:S01]  /*2b20*/  ULEA.HI UR9, UR7, UR7, URZ, 0x1 ;  /* 0x0000000707097291 */ /* 0x000fe2000f8f083f */
[----:B------:R-:W-:-:S04]  /*2b30*/  @!P3 IMAD.WIDE.U32 R4, R0, c[0x0][0x198], R4 ;  /* 0x000066000004ba25 */ /* 0x000fc800078e0004 */
[----:B------:R-:W-:Y:S01]  /*2b40*/  @!P2 IMAD.WIDE.U32 R14, R3, c[0x0][0x198], R14 ;  /* 0x00006600030eaa25 */ /* 0x000fe200078e000e */
[----:B------:R-:W-:-:S04]  /*2b50*/  ULOP3.LUT UR9, UR9, 0xfffffffe, URZ, 0xc0, !UPT ;  /* 0xfffffffe09097892 */ /* 0x000fc8000f8ec03f */
[----:B------:R-:W-:-:S04]  /*2b60*/  UIADD3 UR9, UR7, -UR9, URZ ;  /* 0x8000000907097290 */ /* 0x000fc8000fffe03f */
[----:B------:R-:W-:Y:S01]  /*2b70*/  UISETP.NE.AND UP0, UPT, UR9, 0x1, UPT ;  /* 0x000000010900788c */ /* 0x000fe2000bf05270 */
[----:B--2---:R-:W-:-:S04]  /*2b80*/  IADD3 R8, R19, 0x8, RZ ;  /* 0x0000000813087810 */ /* 0x004fc80007ffe0ff */
[----:B------:R-:W-:Y:S01]  /*2b90*/  ISETP.GE.AND P6, PT, R8, UR8, PT ;  /* 0x0000000808007c0c */ /* 0x000fe2000bfc6270 */
[--C-:B------:R-:W-:Y:S02]  /*2ba0*/  @!P2 IMAD.MOV.U32 R8, RZ, RZ, R6.reuse ;  /* 0x000000ffff08a224 */ /* 0x100fe400078e0006 */
[----:B------:R-:W-:-:S04]  /*2bb0*/  @!P3 IMAD.WIDE.U32 R6, R0, c[0x0][0x1a0], R6 ;  /* 0x000068000006ba25 */ /* 0x000fc800078e0006 */
[----:B------:R-:W-:Y:S01]  /*2bc0*/  @!P3 IMAD.IADD R7, R7, 0x1, R16 ;  /* 0x000000010707b824 */ /* 0x000fe200078e0210 */
[----:B------:R-:W-:Y:S01]  /*2bd0*/  @!P3 LEA R10, P0, R6, c[0x0][0x170], 0x1 ;  /* 0x00005c00060aba11 */ /* 0x000fe200078008ff */
[----:B------:R-:W-:-:S04]  /*2be0*/  @!P2 IMAD.WIDE.U32 R12, R12, c[0x0][0x1a0], R8 ;  /* 0x000068000c0caa25 */ /* 0x000fc800078e0008 */
[----:B------:R-:W-:Y:S02]  /*2bf0*/  @!P3 IMAD R8, R18, c[0x0][0x198], RZ ;  /* 0x000066001208ba24 */ /* 0x000fe400078e02ff */
[----:B------:R-:W-:Y:S01]  /*2c00*/  @!P2 IMAD R18, R3, c[0x0][0x19c], R11 ;  /* 0x000067000312aa24 */ /* 0x000fe200078e020b */
[----:B------:R-:W-:Y:S02]  /*2c10*/  @!P3 LEA.HI.X R11, R6, c[0x0][0x174], R7, 0x1, P0 ;  /* 0x00005d00060bba11 */ /* 0x000fe400000f0c07 */
[----:B------:R-:W-:Y:S01]  /*2c20*/  PLOP3.LUT P0, PT, PT, PT, UP6, 0x80, 0x0 ;  /* 0x000000000000781c */ /* 0x000fe20003f0f068 */
[----:B------:R-:W-:-:S12]  /*2c30*/  @!P3 IMAD R3, R0, c[0x0][0x19c], R8 ;  /* 0x000067000003ba24 */ /* 0x000fd800078e0208 */
[----:B------:R-:W-:Y:S01]  /*2c40*/  @P0 BAR.SYNC.DEFER_BLOCKING 0x0 ;  /* 0x0000000000000b1d */ /* 0x000fe20000010000 */
[----:B------:R-:W-:Y:S01]  /*2c50*/  IADD3 R7, R19, 0x20, RZ ;  /* 0x0000002013077810 */ /* 0x000fe20007ffe0ff */
[----:B------:R-:W-:Y:S01]  /*2c60*/  @!P3 IMAD.IADD R3, R5, 0x1, R3 ;  /* 0x000000010503b824 */ /* 0x000fe200078e0203 */
[----:B------:R-:W-:Y:S01]  /*2c70*/  @!P3 LEA R6, P1, R4, c[0x0][0x168], 0x1 ;  /* 0x00005a000406ba11 */ /* 0x000fe200078208ff */
[----:B------:R-:W-:Y:S01]  /*2c80*/  @!P2 IMAD.IADD R9, R13, 0x1, R17 ;  /* 0x000000010d09a824 */ /* 0x000fe200078e0211 */
        /* <DEDUP_REMOVED lines=73> */
[----:B------:R4:W-:Y:S01]  /*3120*/  @!P3 LDGSTS.E.BYPASS.LTC128B.128 [R0+0x9000], [R6.64] ;  /* 0x090000000600bfae */ /* 0x0009e2000b901d44 */
[----:B--2---:R-:W-:-:S03]  /*3130*/  SHF.R.S32.HI R8, RZ, 0x1f, R19 ;  /* 0x0000001fff087819 */ /* 0x004fc60000011413 */
[----:B------:R4:W-:Y:S01]  /*3140*/  @!P3 LDGSTS.E.BYPASS.LTC128B.128 [R0+0xb000], [R6.64+0x40] ;  /* 0x0b0000400600bfae */ /* 0x0009e2000b901d44 */
[----:B------:R-:W-:-:S03]  /*3150*/  ISETP.GE.AND P4, PT, R19, UR8, PT ;  /* 0x0000000813007c0c */ /* 0x000fc6000bf86270 */
        /* <DEDUP_REMOVED lines=10> */
[----:B----4-:R-:W-:Y:S01]  /*3200*/  IMAD.SHL.U32 R6, R19, 0x4, RZ ;  /* 0x0000000413067824 */ /* 0x010fe200078e00ff */
[----:B------:R-:W-:Y:S01]  /*3210*/  MOV R14, 0x7f800000 ;  /* 0x7f800000000e7802 */ /* 0x000fe20000000f00 */
[----:B------:R-:W-:Y:S01]  /*3220*/  IMAD.MOV.U32 R13, RZ, RZ, 0x7f800000 ;  /* 0x7f800000ff0d7424 */ /* 0x000fe200078e00ff */
[----:B------:R-:W0:Y:S01]  /*3230*/  LDGDEPBAR ;  /* 0x00000000000079af */ /* 0x000e220000000000 */
[----:B------:R-:W-:-:S02]  /*3240*/  IMAD.MOV.U32 R12, RZ, RZ, 0x7f800000 ;  /* 0x7f800000ff0c7424 */ /* 0x000fc400078e00ff */
[----:B------:R-:W-:Y:S01]  /*3250*/  IMAD.MOV.U32 R11, RZ, RZ, 0x7f800000 ;  /* 0x7f800000ff0b7424 */ /* 0x000fe200078e00ff */
[----:B--2---:R-:W-:Y:S02]  /*3260*/  IADD3 R4, P3, R6, UR14, RZ ;  /* 0x0000000e06047c10 */ /* 0x004fe4000ff7e0ff */
[----:B------:R-:W-:Y:S01]  /*3270*/  SHF.L.U64.HI R5, R19, 0x2, R8 ;  /* 0x0000000213057819 */ /* 0x000fe20000010208 */
[----:B------:R-:W-:-:S04]  /*3280*/  DEPBAR.LE SB0, 0x1 ;  /* 0x000080400000791a */ /* 0x000fc80000000000 */
[----:B-1----:R-:W-:Y:S02]  /*3290*/  SHF.R.S32.HI R0, RZ, 0x1f, R3 ;  /* 0x0000001fff007819 */ /* 0x002fe40000011403 */
        /* <DEDUP_REMOVED lines=11> */
[----:B------:R-:W-:Y:S02]  /*3350*/  SEL R0, R0, R205, !P0 ;  /* 0x000000cd00007207 */ /* 0x000fe40004000000 */
[----:B------:R-:W-:-:S03]  /*3360*/  SHF.L.U32 R196, R3, 0x1, RZ ;  /* 0x0000000103c47819 */ /* 0x000fc600000006ff */
[----:B------:R-:W-:Y:S02]  /*3370*/  IMAD.SHL.U32 R3, R0, 0x2, RZ ;  /* 0x0000000200037824 */ /* 0x000fe400078e00ff */
[----:B------:R-:W-:-:S04]  /*3380*/  IMAD.MOV.U32 R0, RZ, RZ, c[0x0][0x22c] ;  /* 0x00008b00ff007624 */ /* 0x000fc800078e00ff */
[----:B------:R-:W-:-:S04]  /*3390*/  IMAD R0, R0, c[0x0][0x1c0], RZ ;  /* 0x0000700000007a24 */ /* 0x000fc800078e02ff */
[C---:B------:R-:W-:Y:S01]  /*33a0*/  IMAD.SHL.U32 R9, R0.reuse, 0x10, RZ ;  /* 0x0000001000097824 */ /* 0x040fe200078e00ff */
[----:B-1----:R-:W-:-:S04]  /*33b0*/  SHF.L.U32 R4, R0, 0x3, RZ ;  /* 0x0000000300047819 */ /* 0x002fc800000006ff */
[C---:B------:R-:W-:Y:S01]  /*33c0*/  IADD3 R5, R9.reuse, 0x20, RZ ;  /* 0x0000002009057810 */ /* 0x040fe20007ffe0ff */
[----:B------:R-:W1:Y:S01]  /*33d0*/  LDSM.16.M88.4 R148, [R198+0xf000] ;  /* 0x00f00000c694783b */ /* 0x000e620000000200 */
[----:B------:R-:W-:Y:S02]  /*33e0*/  IADD3 R0, R9, 0x40, RZ ;  /* 0x0000004009007810 */ /* 0x000fe40007ffe0ff */
[----:B---3--:R-:W-:Y:S01]  /*33f0*/  SHF.L.U64.HI R6, R19, 0x2, R8 ;  /* 0x0000000213067819 */ /* 0x008fe20000010208 */
[C---:B------:R-:W-:Y:S01]  /*3400*/  IMAD.IADD R5, R4.reuse, 0x1, R5 ;  /* 0x0000000104057824 */ /* 0x040fe200078e0205 */
[----:B------:R-:W3:Y:S01]  /*3410*/  LDSM.16.M88.4 R152, [R198+0xf400] ;  /* 0x00f40000c698783b */ /* 0x000ee20000000200 */
[----:B------:R-:W-:-:S03]  /*3420*/  IMAD.IADD R0, R4, 0x1, R0 ;  /* 0x0000000104007824 */ /* 0x000fc600078e0200 */
[----:B------:R-:W1:Y:S01]  /*3430*/  LDSM.16.M88.4 R156, [R197+0xf000] ;  /* 0x00f00000c59c783b */ /* 0x000e620000000200 */
[----:B------:R-:W-:-:S03]  /*3440*/  IMAD.SHL.U32 R7, R19, 0x4, RZ ;  /* 0x0000000413077824 */ /* 0x000fc600078e00ff */
        /* <DEDUP_REMOVED lines=60> */
[----:B------:R-:W-:Y:S02]  /*3810*/  UIADD3 UR20, UR23, 0x80, URZ ;  /* 0x0000008017147890 */ /* 0x000fe4000fffe03f */
[----:B------:R-:W-:Y:S02]  /*3820*/  UIADD3 UR19, UR19, -UR25, URZ ;  /* 0x8000001913137290 */ /* 0x000fe4000fffe03f */
[----:B------:R-:W-:Y:S01]  /*3830*/  ULDC UR11, c[0x0][0x2e4] ;  /* 0x0000b900000b7ab9 */ /* 0x000fe20000000800 */
[----:B--2---:R-:W-:Y:S04]  /*3840*/  STL [R1+0x10], R14 ;  /* 0x0000100e01007387 */ /* 0x004fe80000100800 */
[----:B----4-:R-:W-:Y:S04]  /*3850*/  STL [R1+0x14], R13 ;  /* 0x0000140d01007387 */ /* 0x010fe80000100800 */
[----:B-----5:R-:W-:Y:S04]  /*3860*/  STL [R1+0x8], R12 ;  /* 0x0000080c01007387 */ /* 0x020fe80000100800 */
[----:B------:R-:W-:Y:S04]  /*3870*/  STL [R1+0xc], R11 ;  /* 0x00000c0b01007387 */ /* 0x000fe80000100800 */
[----:B------:R2:W-:Y:S04]  /*3880*/  STL [R1+0x38], R6 ;  /* 0x0000380601007387 */ /* 0x0005e80000100800 */
[----:B------:R-:W-:Y:S01]  /*3890*/  STL [R1+0x3c], R7 ;  /* 0x00003c0701007387 */ /* 0x000fe20000100800 */
        /* <DEDUP_REMOVED lines=11> */
[----:B-1-3--:R4:W-:Y:S02]  /*3950*/  STL [R1+0x20], R0 ;  /* 0x0000200001007387 */ /* 0x00a9e40000100800 */
.L_x_645:
[----:B------:R-:W0:Y:S01]  /*3960*/  LDGDEPBAR ;  /* 0x00000000000079af */ /* 0x000e220000000000 */
[----:B----4-:R-:W-:Y:S01]  /*3970*/  IADD3 R0, R206, R196, RZ ;  /* 0x000000c4ce007210 */ /* 0x010fe20007ffe0ff */
[----:B------:R-:W-:Y:S02]  /*3980*/  USHF.L.U32 UR8, UR7, 0x6, URZ ;  /* 0x0000000607087899 */ /* 0x000fe4000800063f */
        /* <DEDUP_REMOVED lines=81> */
[----:B------:R2:W3:Y:S01]  /*3ea0*/  MUFU.TANH R213, R4 ;  /* 0x0000000400d57308 */ /* 0x0004e20000002400 */
[-C--:B------:R-:W-:Y:S03]  /*3eb0*/  HMMA.16816.F32.BF16 R20, R140, R144.reuse, R20 ;  /* 0x000000908c14723c */ /* 0x080fe60000041814 */
[----:B------:R-:W-:Y:S02]  /*3ec0*/  FMUL.FTZ R6, R6, c[0x0][0x2ec] ;  /* 0x0000bb0006067a20 */ /* 0x000fe40000410000 */
[----:B------:R-:W-:Y:S02]  /*3ed0*/  FMUL.FTZ R7, R7, c[0x0][0x2ec] ;  /* 0x0000bb0007077a20 */ /* 0x000fe40000410000 */
[----:B------:R-:W-:Y:S01]  /*3ee0*/  FMUL.FTZ R8, R8, c[0x0][0x2ec] ;  /* 0x0000bb0008087a20 */ /* 0x000fe20000410000 */
[C---:B------:R-:W-:Y:S01]  /*3ef0*/  HMMA.16816.F32.BF16 R24, R136.reuse, R144, R24 ;  /* 0x000000908818723c */ /* 0x040fe20000041818 */
[----:B------:R4:W1:Y:S01]  /*3f00*/  MUFU.TANH R212, R5 ;  /* 0x0000000500d47308 */ /* 0x0008620000002400 */
[----:B------:R1:W5:Y:S02]  /*3f10*/  LDG.E R145, [R132.64+0x80] ;  /* 0x0000800484917981 */ /* 0x000364000c1e1900 */
[----:B------:R-:W-:Y:S02]  /*3f20*/  FMUL.FTZ R9, R9, c[0x0][0x2ec] ;  /* 0x0000bb0009097a20 */ /* 0x000fe40000410000 */
[----:B------:R1:W5:Y:S01]  /*3f30*/  LDG.E R144, [R132.64+0xa0] ;  /* 0x0000a00484907981 */ /* 0x000362000c1e1900 */
[----:B------:R-:W-:Y:S01]  /*3f40*/  FMUL.FTZ R10, R10, c[0x0][0x2ec] ;  /* 0x0000bb000a0a7a20 */ /* 0x000fe20000410000 */
[-C--:B------:R-:W-:Y:S03]  /*3f50*/  HMMA.16816.F32.BF16 R28, R136, R146.reuse, R28 ;  /* 0x00000092881c723c */ /* 0x080fe6000004181c */
[----:B------:R1:W1:Y:S01]  /*3f60*/  MUFU.TANH R211, R6 ;  /* 0x0000000600d37308 */ /* 0x0002620000002400 */
[----:B------:R-:W-:Y:S02]  /*3f70*/  FMUL.FTZ R11, R11, c[0x0][0x2ec] ;  /* 0x0000bb000b0b7a20 */ /* 0x000fe40000410000 */
[----:B------:R-:W-:Y:S01]  /*3f80*/  FMUL.FTZ R12, R12, c[0x0][0x2ec] ;  /* 0x0000bb000c0c7a20 */ /* 0x000fe20000410000 */
[----:B--2---:R-:W-:Y:S01]  /*3f90*/  MOV R4, R243 ;  /* 0x000000f300047202 */ /* 0x004fe20000000f00 */
[----:B------:R-:W-:Y:S04]  /*3fa0*/  HMMA.16816.F32.BF16 R32, R140, R146, R32 ;  /* 0x000000928c20723c */ /* 0x000fe80000041820 */
[----:B------:R-:W-:Y:S01]  /*3fb0*/  FMUL.FTZ R13, R13, c[0x0][0x2ec] ;  /* 0x0000bb000d0d7a20 */ /* 0x000fe20000410000 */
[----:B------:R2:W1:Y:S01]  /*3fc0*/  MUFU.TANH R210, R7 ;  /* 0x0000000700d27308 */ /* 0x0004620000002400 */
[----:B------:R-:W-:Y:S02]  /*3fd0*/  FMUL.FTZ R14, R14, c[0x0][0x2ec] ;  /* 0x0000bb000e0e7a20 */ /* 0x000fe40000410000 */
[----:B------:R-:W-:Y:S01]  /*3fe0*/  FMUL.FTZ R15, R15, c[0x0][0x2ec] ;  /* 0x0000bb000f0f7a20 */ /* 0x000fe20000410000 */
[----:B----4-:R-:W-:Y:S03]  /*3ff0*/  MOV R5, R242 ;  /* 0x000000f200057202 */ /* 0x010fe60000000f00 */
[----:B------:R-:W-:Y:S02]  /*4000*/  FMUL.FTZ R16, R16, c[0x0][0x2ec] ;  /* 0x0000bb0010107a20 */ /* 0x000fe40000410000 */
[----:B------:R2:W-:Y:S01]  /*4010*/  STL.64 [R1], R4 ;  /* 0x0000000401007387 */ /* 0x0005e20000100a00 */
[----:B------:R2:W4:Y:S01]  /*4020*/  MUFU.TANH R217, R8 ;  /* 0x0000000800d97308 */ /* 0x0005220000002400 */
        /* <DEDUP_REMOVED lines=21> */
[----:B------:R-:W-:Y:S03]  /*4180*/  FMUL.FTZ R35, R35, c[0x0][0x2ec] ;  /* 0x0000bb0023237a20 */ /* 0x000fe60000410000 */
        /* <DEDUP_REMOVED lines=66> */
.L_x_641:
[----:B---34-:R-:W3:Y:S01]  /*45b0*/  LDL R0, [R1+0x28] ;  /* 0x0000280001007983 */ /* 0x018ee20000100800 */
[----:B------:R-:W-:Y:S03]  /*45c0*/  UMOV UR11, UR9 ;  /* 0x00000009000b7c82 */ /* 0x000fe60008000000 */
[----:B------:R-:W4:Y:S01]  /*45d0*/  LDL R135, [R1+0x48] ;  /* 0x0000480001877983 */ /* 0x000f220000100800 */
[----:B--23--:R-:W-:Y:S01]  /*45e0*/  IADD3 R4, R0, UR8, RZ ;  /* 0x0000000800047c10 */ /* 0x00cfe2000fffe0ff */
[----:B------:R-:W-:Y:S01]  /*45f0*/  UIADD3 UR8, -UR9, UR6, -UR12 ;  /* 0x0000000609087290 */ /* 0x000fe2000fffe90c */
[----:B------:R-:W-:Y:S02]  /*4600*/  IMAD.U32 R0, RZ, RZ, UR22 ;  /* 0x00000016ff007e24 */ /* 0x000fe4000f8e00ff */
[C---:B-1----:R-:W-:Y:S02]  /*4610*/  IADD3 R6, R4.reuse, 0x8, RZ ;  /* 0x0000000804067810 */ /* 0x042fe40007ffe0ff */
[----:B------:R-:W-:Y:S01]  /*4620*/  IADD3 R14, R4, 0x20, RZ ;  /* 0x00000020040e7810 */ /* 0x000fe20007ffe0ff */
[----:B----4-:R-:W-:Y:S01]  /*4630*/  IMAD R0, R0, 0x80, R135 ;  /* 0x0000008000007824 */ /* 0x010fe200078e0287 */
        /* <DEDUP_REMOVED lines=38> */
[CC--:B------:R-:W-:Y:S02]  /*48a0*/  ISETP.GE.AND P2, PT, R0.reuse, R4.reuse, PT ;  /* 0x000000040000720c */ /* 0x0c0fe40003f46270 */
        /* <DEDUP_REMOVED lines=83> */
.L_x_642:
[----:B------:R-:W2:Y:S01]  /*4de0*/  LDL R0, [R1+0x10] ;  /* 0x0000100001007983 */ /* 0x000ea20000100800 */
[----:B------:R-:W-:Y:S03]  /*4df0*/  UISETP.GT.AND UP3, UPT, UR7, UR17, UPT ;  /* 0x000000110700728c */ /* 0x000fe6000bf64270 */
[----:B------:R-:W3:Y:S04]  /*4e00*/  LDL R4, [R1+0x14] ;  /* 0x0000140001047983 */ /* 0x000ee80000100800 */
[----:B------:R-:W4:Y:S04]  /*4e10*/  LDL R136, [R1+0x8] ;  /* 0x0000080001887983 */ /* 0x000f280000100800 */
[----:B------:R-:W4:Y:S04]  /*4e20*/  LDL R135, [R1+0xc] ;  /* 0x00000c0001877983 */ /* 0x000f280000100800 */
        /* <DEDUP_REMOVED lines=42> */
[----:B------:R2:W3:Y:S02]  /*50d0*/  MUFU.EX2 R243, R0 ;  /* 0x0000000000f37308 */ /* 0x0004e40000000800 */
[--C-:B--2---:R-:W-:Y:S08]  /*50e0*/  FFMA.FTZ R0, R32, c[0x0][0x23c], -R6.reuse ;  /* 0x00008f0020007a23 */ /* 0x104ff00000010806 */
[----:B-1----:R1:W-:Y:S02]  /*50f0*/  MUFU.EX2 R53, R0 ;  /* 0x0000000000357308 */ /* 0x0023e40000000800 */
        /* <DEDUP_REMOVED lines=9> */
[----:B------:R1:W2:Y:S02]  /*5190*/  MUFU.EX2 R147, R0 ;  /* 0x0000000000937308 */ /* 0x0002a40000000800 */
        /* <DEDUP_REMOVED lines=32> */
[----:B---3--:R-:W-:Y:S05]  /*53a0*/  F2FP.BF16.PACK_AB R7, R243, R142 ;  /* 0x0000008ef307723e */ /* 0x008fea00000010ff */
[----:B------:R4:W-:Y:S01]  /*53b0*/  STS [R246+0x13400], R7 ;  /* 0x01340007f6007388 */ /* 0x0009e20000000800 */
[----:B-1----:R-:W-:Y:S01]  /*53c0*/  F2FP.BF16.PACK_AB R6, R147, R242 ;  /* 0x000000f29306723e */ /* 0x002fe200000010ff */
        /* <DEDUP_REMOVED lines=48> */
[----:B------:R-:W-:Y:S02]  /*56d0*/  FMUL.FTZ R213, R0, c[0x0][0x2ec] ;  /* 0x0000bb0000d57a20 */ /* 0x000fe40000410000 */
[----:B------:R-:W-:Y:S04]  /*56e0*/  FFMA.FTZ R0, -R210, R210, 1 ;  /* 0x3f800000d2007423 */ /* 0x000fe800000101d2 */
        /* <DEDUP_REMOVED lines=54> */
[----:B------:R-:W-:Y:S02]  /*5a50*/  FADD.FTZ R5, -R209, R5 ;  /* 0x00000005d1057221 */ /* 0x000fe40000010100 */
[----:B------:R-:W-:Y:S02]  /*5a60*/  FMUL.FTZ R141, R141, R4 ;  /* 0x000000048d8d7220 */ /* 0x000fe40000410000 */
[----:B------:R-:W-:Y:S01]  /*5a70*/  FMUL.FTZ R140, R140, R5 ;  /* 0x000000058c8c7220 */ /* 0x000fe20000410000 */
[-C--:B------:R-:W-:Y:S01]  /*5a80*/  HMMA.16816.F32.BF16 R20, R132, R192.reuse, R20 ;  /* 0x000000c08414723c */ /* 0x080fe20000041814 */
[----:B------:R-:W-:Y:S03]  /*5a90*/  FFMA.FTZ R5, -R212, R212, 1 ;  /* 0x3f800000d4057423 */ /* 0x000fe600000101d4 */
[----:B------:R-:W-:Y:S02]  /*5aa0*/  FMUL.FTZ R213, R141, R213 ;  /* 0x000000d58dd57220 */ /* 0x000fe40000410000 */
[----:B------:R-:W-:Y:S02]  /*5ab0*/  FMUL.FTZ R5, R5, c[0x0][0x2ec] ;  /* 0x0000bb0005057a20 */ /* 0x000fe40000410000 */
[C---:B------:R-:W-:Y:S01]  /*5ac0*/  FADD.FTZ R12, -R145.reuse, R12 ;  /* 0x0000000c910c7221 */ /* 0x040fe20000010100 */
[C---:B------:R-:W-:Y:S03]  /*5ad0*/  HMMA.16816.F32.BF16 R24, R136.reuse, R192, R24 ;  /* 0x000000c08818723c */ /* 0x040fe60000041818 */
[----:B------:R-:W-:Y:S02]  /*5ae0*/  FADD.FTZ R13, -R145, R13 ;  /* 0x0000000d910d7221 */ /* 0x000fe40000010100 */
[----:B------:R-:W-:Y:S02]  /*5af0*/  FMUL.FTZ R141, R57, R12 ;  /* 0x0000000c398d7220 */ /* 0x000fe40000410000 */
[----:B------:R-:W-:Y:S01]  /*5b00*/  FADD.FTZ R11, -R144, R11 ;  /* 0x0000000b900b7221 */ /* 0x000fe20000010100 */
[----:B------:R1:W5:Y:S01]  /*5b10*/  LDL.LU R57, [R1+0xb4] ;  /* 0x0000b40001397983 */ /* 0x0003620000300800 */
[----:B------:R-:W-:Y:S01]  /*5b20*/  FMUL.FTZ R212, R140, R5 ;  /* 0x000000058cd47220 */ /* 0x000fe20000410000 */
[-C--:B------:R-:W-:Y:S02]  /*5b30*/  HMMA.16816.F32.BF16 R28, R136, R194.reuse, R28 ;  /* 0x000000c2881c723c */ /* 0x080fe4000004181c */
[----:B------:R-:W-:Y:S02]  /*5b40*/  FADD.FTZ R14, -R144, R14 ;  /* 0x0000000e900e7221 */ /* 0x000fe40000010100 */
[----:B------:R-:W-:Y:S02]  /*5b50*/  FMUL.FTZ R140, R56, R13 ;  /* 0x0000000d388c7220 */ /* 0x000fe40000410000 */
[C---:B------:R-:W-:Y:S01]  /*5b60*/  FADD.FTZ R6, -R208.reuse, R6 ;  /* 0x00000006d0067221 */ /* 0x040fe20000010100 */
[----:B------:R1:W5:Y:S01]  /*5b70*/  LDL.LU R56, [R1+0xb0] ;  /* 0x0000b00001387983 */ /* 0x0003620000300800 */
[----:B------:R-:W-:Y:S01]  /*5b80*/  FADD.FTZ R7, -R208, R7 ;  /* 0x00000007d0077221 */ /* 0x000fe20000010100 */
[----:B------:R-:W-:Y:S03]  /*5b90*/  HMMA.16816.F32.BF16 R32, R132, R194, R32 ;  /* 0x000000c28420723c */ /* 0x000fe60000041820 */
[----:B------:R-:W-:Y:S02]  /*5ba0*/  FADD.FTZ R9, -R145, R9 ;  /* 0x0000000991097221 */ /* 0x000fe40000010100 */
[----:B------:R-:W-:Y:S02]  /*5bb0*/  FMUL.FTZ R11, R143, R11 ;  /* 0x0000000b8f0b7220 */ /* 0x000fe40000410000 */
[----:B------:R-:W-:Y:S02]  /*5bc0*/  FFMA.FTZ R4, -R211, R211, 1 ;  /* 0x3f800000d3047423 */ /* 0x000fe400000101d3 */
[----:B------:R-:W-:Y:S03]  /*5bd0*/  FADD.FTZ R15, -R144, R15 ;  /* 0x0000000f900f7221 */ /* 0x000fe60000010100 */
[----:B------:R-:W-:Y:S02]  /*5be0*/  FMUL.FTZ R143, R55, R14 ;  /* 0x0000000e378f7220 */ /* 0x000fe40000410000 */
[----:B------:R-:W-:Y:S01]  /*5bf0*/  FFMA.FTZ R5, -R216, R216, 1 ;  /* 0x3f800000d8057423 */ /* 0x000fe200000101d8 */
[----:B------:R1:W5:Y:S01]  /*5c00*/  LDL.LU R55, [R1+0xac] ;  /* 0x0000ac0001377983 */ /* 0x0003620000300800 */
[----:B------:R-:W-:Y:S02]  /*5c10*/  FMUL.FTZ R6, R142, R6 ;  /* 0x000000068e067220 */ /* 0x000fe40000410000 */
[----:B------:R-:W-:Y:S02]  /*5c20*/  FMUL.FTZ R7, R243, R7 ;  /* 0x00000007f3077220 */ /* 0x000fe40000410000 */
[----:B------:R-:W-:Y:S02]  /*5c30*/  FMUL.FTZ R9, R147, R9 ;  /* 0x0000000993097220 */ /* 0x000fe40000410000 */
[----:B------:R-:W-:Y:S02]  /*5c40*/  FMUL.FTZ R4, R4, c[0x0][0x2ec] ;  /* 0x0000bb0004047a20 */ /* 0x000fe40000410000 */
[----:B------:R-:W-:Y:S02]  /*5c50*/  FMUL.FTZ R15, R54, R15 ;  /* 0x0000000f360f7220 */ /* 0x000fe40000410000 */
[----:B------:R-:W-:Y:S01]  /*5c60*/  FMUL.FTZ R5, R5, c[0x0][0x2ec] ;  /* 0x0000bb0005057a20 */ /* 0x000fe20000410000 */
[----:B------:R1:W5:Y:S01]  /*5c70*/  LDL.LU R54, [R1+0xa8] ;  /* 0x0000a80001367983 */ /* 0x0003620000300800 */
[----:B------:R-:W-:Y:S02]  /*5c80*/  FADD.FTZ R16, -R209, R16 ;  /* 0x00000010d1107221 */ /* 0x000fe40000010100 */
[----:B------:R-:W-:Y:S02]  /*5c90*/  FADD.FTZ R10, -R144, R10 ;  /* 0x0000000a900a7221 */ /* 0x000fe40000010100 */
[----:B------:R-:W-:Y:S02]  /*5ca0*/  FMUL.FTZ R211, R6, R4 ;  /* 0x0000000406d37220 */ /* 0x000fe40000410000 */
[----:B------:R-:W-:Y:S02]  /*5cb0*/  FMUL.FTZ R210, R7, R0 ;  /* 0x0000000007d27220 */ /* 0x000fe40000410000 */
[----:B------:R-:W-:Y:S02]  /*5cc0*/  FFMA.FTZ R0, -R217, R217, 1 ;  /* 0x3f800000d9007423 */ /* 0x000fe400000101d9 */
[----:B------:R-:W-:Y:S02]  /*5cd0*/  FFMA.FTZ R4, -R215, R215, 1 ;  /* 0x3f800000d7047423 */ /* 0x000fe400000101d7 */
[----:B------:R-:W-:Y:S02]  /*5ce0*/  FMUL.FTZ R14, R9, R5 ;  /* 0x00000005090e7220 */ /* 0x000fe40000410000 */
[----:B------:R-:W-:Y:S02]  /*5cf0*/  FADD.FTZ R17, -R209, R17 ;  /* 0x00000011d1117221 */ /* 0x000fe40000010100 */
[----:B------:R-:W-:Y:S02]  /*5d00*/  FMUL.FTZ R9, R53, R16 ;  /* 0x0000001035097220 */ /* 0x000fe40000410000 */
[----:B------:R-:W-:Y:S01]  /*5d10*/  FMUL.FTZ R10, R146, R10 ;  /* 0x0000000a920a7220 */ /* 0x000fe20000410000 */
[----:B------:R1:W5:Y:S01]  /*5d20*/  LDL.LU R53, [R1+0xa4] ;  /* 0x0000a40001357983 */ /* 0x0003620000300800 */
[----:B------:R-:W-:Y:S02]  /*5d30*/  FMUL.FTZ R147, R0, c[0x0][0x2ec] ;  /* 0x0000bb0000937a20 */ /* 0x000fe40000410000 */
[----:B------:R-:W-:Y:S02]  /*5d40*/  FFMA.FTZ R0, -R214, R214, 1 ;  /* 0x3f800000d6007423 */ /* 0x000fe400000101d6 */
[----:B------:R-:W-:Y:S02]  /*5d50*/  FMUL.FTZ R4, R4, c[0x0][0x2ec] ;  /* 0x0000bb0004047a20 */ /* 0x000fe40000410000 */
[----:B------:R-:W-:Y:S02]  /*5d60*/  FADD.FTZ R18, -R208, R18 ;  /* 0x00000012d0127221 */ /* 0x000fe40000010100 */
[----:B------:R-:W-:Y:S02]  /*5d70*/  FMUL.FTZ R12, R52, R17 ;  /* 0x00000011340c7220 */ /* 0x000fe40000410000 */
[----:B------:R-:W-:Y:S01]  /*5d80*/  FMUL.FTZ R0, R0, c[0x0][0x2ec] ;  /* 0x0000bb0000007a20 */ /* 0x000fe20000410000 */
[----:B------:R1:W5:Y:S01]  /*5d90*/  LDL.LU R52, [R1+0xa0] ;  /* 0x0000a00001347983 */ /* 0x0003620000300800 */
[----:B------:R-:W-:Y:S02]  /*5da0*/  FMUL.FTZ R146, R10, R4 ;  /* 0x000000040a927220 */ /* 0x000fe40000410000 */
[----:B------:R-:W-:Y:S02]  /*5db0*/  FADD.FTZ R19, -R208, R19 ;  /* 0x00000013d0137221 */ /* 0x000fe40000010100 */
[----:B------:R-:W-:Y:S02]  /*5dc0*/  FMUL.FTZ R10, R51, R18 ;  /* 0x00000012330a7220 */ /* 0x000fe40000410000 */
[----:B------:R-:W-:Y:S01]  /*5dd0*/  FADD.FTZ R8, -R145, R8 ;  /* 0x0000000891087221 */ /* 0x000fe20000010100 */
[----:B------:R1:W5:Y:S01]  /*5de0*/  LDL.LU R51, [R1+0x9c] ;  /* 0x00009c0001337983 */ /* 0x0003620000300800 */
[----:B------:R-:W-:Y:S02]  /*5df0*/  FMUL.FTZ R13, R11, R0 ;  /* 0x000000000b0d7220 */ /* 0x000fe40000410000 */
[----:B------:R-:W-:Y:S02]  /*5e00*/  FMUL.FTZ R11, R50, R19 ;  /* 0x00000013320b7220 */ /* 0x000fe40000410000 */
[C---:B------:R-:W-:Y:S01]  /*5e10*/  FADD.FTZ R20, -R209.reuse, R20 ;  /* 0x00000014d1147221 */ /* 0x040fe20000010100 */
[----:B------:R1:W5:Y:S01]  /*5e20*/  LDL.LU R50, [R1+0x98] ;  /* 0x0000980001327983 */ /* 0x0003620000300800 */
[----:B------:R-:W-:Y:S02]  /*5e30*/  FMUL.FTZ R8, R242, R8 ;  /* 0x00000008f2087220 */ /* 0x000fe40000410000 */
[----:B------:R-:W-:Y:S02]  /*5e40*/  FADD.FTZ R21, -R209, R21 ;  /* 0x00000015d1157221 */ /* 0x000fe40000010100 */
        /* <DEDUP_REMOVED lines=17> */
[----:B------:R-:W-:Y:S01]  /*5f60*/  FADD.FTZ R26, -R144, R26 ;  /* 0x0000001a901a7221 */ /* 0x000fe20000010100 */
[----:B------:R1:W5:Y:S01]  /*5f70*/  LDL.LU R45, [R1+0x84] ;  /* 0x00008400012d7983 */ /* 0x0003620000300800 */
[----:B------:R-:W-:Y:S02]  /*5f80*/  FMUL.FTZ R23, R44, R25 ;  /* 0x000000192c177220 */ /* 0x000fe40000410000 */
[----:B------:R-:W-:Y:S01]  /*5f90*/  FFMA.FTZ R4, -R223, R223, 1 ;  /* 0x3f800000df047423 */ /* 0x000fe200000101df */
[----:B------:R1:W5:Y:S01]  /*5fa0*/  LDL.LU R44, [R1+0x80] ;  /* 0x00008000012c7983 */ /* 0x0003620000300800 */
[----:B------:R-:W-:Y:S02]  /*5fb0*/  FADD.FTZ R27, -R144, R27 ;  /* 0x0000001b901b7221 */ /* 0x000fe40000010100 */
[----:B------:R-:W-:Y:S02]  /*5fc0*/  FMUL.FTZ R26, R43, R26 ;  /* 0x0000001a2b1a7220 */ /* 0x000fe40000410000 */
[----:B------:R-:W-:Y:S01]  /*5fd0*/  FMUL.FTZ R4, R4, c[0x0][0x2ec] ;  /* 0x0000bb0004047a20 */ /* 0x000fe20000410000 */
[----:B------:R1:W5:Y:S01]  /*5fe0*/  LDL.LU R43, [R1+0x7c] ;  /* 0x00007c00012b7983 */ /* 0x0003620000300800 */
[C---:B------:R-:W-:Y:S02]  /*5ff0*/  FADD.FTZ R28, -R145.reuse, R28 ;  /* 0x0000001c911c7221 */ /* 0x040fe40000010100 */
[----:B------:R-:W-:Y:S02]  /*6000*/  FMUL.FTZ R25, R42, R27 ;  /* 0x0000001b2a197220 */ /* 0x000fe40000410000 */
[----:B------:R-:W-:Y:S01]  /*6010*/  FMUL.FTZ R10, R10, R4 ;  /* 0x000000040a0a7220 */ /* 0x000fe20000410000 */
[----:B------:R1:W5:Y:S01]  /*6020*/  LDL.LU R42, [R1+0x78] ;  /* 0x00007800012a7983 */ /* 0x0003620000300800 */
[----:B------:R-:W-:Y:S02]  /*6030*/  FADD.FTZ R29, -R145, R29 ;  /* 0x0000001d911d7221 */ /* 0x000fe40000010100 */
[----:B------:R-:W-:Y:S02]  /*6040*/  FFMA.FTZ R4, -R227, R227, 1 ;  /* 0x3f800000e3047423 */ /* 0x000fe400000101e3 */
[----:B------:R-:W-:Y:S02]  /*6050*/  FMUL.FTZ R20, R41, R28 ;  /* 0x0000001c29147220 */ /* 0x000fe40000410000 */
[----:B------:R-:W-:Y:S01]  /*6060*/  FADD.FTZ R30, -R144, R30 ;  /* 0x0000001e901e7221 */ /* 0x000fe20000010100 */
[----:B------:R1:W5:Y:S01]  /*6070*/  LDL.LU R41, [R1+0x74] ;  /* 0x0000740001297983 */ /* 0x0003620000300800 */
[----:B------:R-:W-:Y:S02]  /*6080*/  FMUL.FTZ R4, R4, c[0x0][0x2ec] ;  /* 0x0000bb0004047a20 */ /* 0x000fe40000410000 */
        /* <DEDUP_REMOVED lines=8> */
[----:B------:R-:W-:Y:S01]  /*6110*/  FADD.FTZ R33, -R209, R33 ;  /* 0x00000021d1217221 */ /* 0x000fe20000010100 */
        /* <DEDUP_REMOVED lines=13> */
[----:B------:R-:W-:Y:S02]  /*61f0*/  FFMA.FTZ R5, -R219, R219, 1 ;  /* 0x3f800000db057423 */ /* 0x000fe400000101db */
[----:B------:R-:W-:Y:S02]  /*6200*/  FMUL.FTZ R0, R0, c[0x0][0x2ec] ;  /* 0x0000bb0000007a20 */ /* 0x000fe40000410000 */
[----:B------:R-:W-:Y:S02]  /*6210*/  FMUL.FTZ R6, R6, c[0x0][0x2ec] ;  /* 0x0000bb0006067a20 */ /* 0x000fe40000410000 */
[----:B------:R-:W-:Y:S02]  /*6220*/  FMUL.FTZ R5, R5, c[0x0][0x2ec] ;  /* 0x0000bb0005057a20 */ /* 0x000fe40000410000 */
[----:B------:R-:W-:Y:S02]  /*6230*/  FMUL.FTZ R141, R141, R0 ;  /* 0x000000008d8d7220 */ /* 0x000fe40000410000 */
[----:B------:R-:W-:Y:S02]  /*6240*/  FMUL.FTZ R140, R140, R6 ;  /* 0x000000068c8c7220 */ /* 0x000fe40000410000 */
[----:B------:R-:W-:Y:S02]  /*6250*/  FMUL.FTZ R143, R143, R5 ;  /* 0x000000058f8f7220 */ /* 0x000fe40000410000 */
[----:B------:R-:W-:Y:S02]  /*6260*/  FFMA.FTZ R6, -R225, R225, 1 ;  /* 0x3f800000e1067423 */ /* 0x000fe400000101e1 */
[----:B------:R-:W-:Y:S02]  /*6270*/  FFMA.FTZ R5, -R224, R224, 1 ;  /* 0x3f800000e0057423 */ /* 0x000fe400000101e0 */
        /* <DEDUP_REMOVED lines=71> */
.L_x_643:
[----:B-1----:R-:W-:Y:S01]  /*66f0*/  F2FP.BF16.PACK_AB R16, R212, R213 ;  /* 0x000000d5d410723e */ /* 0x002fe200000010ff */
        /* <DEDUP_REMOVED lines=118> */
.L_x_644:
        /* <DEDUP_REMOVED lines=8> */
[----:B------:R-:W-:Y:S02]  /*6ee0*/  UISETP.GT.AND UP2, UPT, UR7, UR17, UPT ;  /* 0x000000110700728c */ /* 0x000fe4000bf44270 */
[----:B------:R-:W4:Y:S01]  /*6ef0*/  LDSM.16.MT88.4 R28, [R144+0xd000] ;  /* 0x00d00000901c783b */ /* 0x000f220000004200 */
[----:B------:R-:W-:Y:S03]  /*6f00*/  UIADD3 UR7, UR7, -0x1, URZ ;  /* 0xffffffff07077890 */ /* 0x000fe6000fffe03f */
[----:B------:R-:W5:Y:S04]  /*6f10*/  LDL R216, [R1+0x40] ;  /* 0x0000400001d87983 */ /* 0x000f680000100800 */
[----:B------:R-:W-:Y:S04]  /*6f20*/  LDSM.16.M88.4 R32, [R202] ;  /* 0x00000000ca20783b */ /* 0x000fe80000000200 */
[----:B------:R-:W5:Y:S04]  /*6f30*/  LDL R213, [R1+0x44] ;  /* 0x0000440001d57983 */ /* 0x000f680000100800 */
[----:B------:R-:W1:Y:S04]  /*6f40*/  LDSM.16.MT88.4 R132, [R144+0x9400] ;  /* 0x009400009084783b */ /* 0x000e680000004200 */
[----:B------:R-:W5:Y:S04]  /*6f50*/  LDL.LU.64 R214, [R1] ;  /* 0x0000000001d67983 */ /* 0x000f680000300a00 */
[----:B------:R-:W1:Y:S04]  /*6f60*/  LDSM.16.MT88.4 R136, [R144+0xb400] ;  /* 0x00b400009088783b */ /* 0x000e680000004200 */
[----:B------:R1:W5:Y:S01]  /*6f70*/  LDL R210, [R1+0x14] ;  /* 0x0000140001d27983 */ /* 0x0003620000100800 */
[C---:B--2---:R-:W-:Y:S03]  /*6f80*/  HMMA.16816.F32.BF16 R4, R24.reuse, R8, RZ ;  /* 0x000000081804723c */ /* 0x044fe600000418ff */
[----:B------:R-:W2:Y:S04]  /*6f90*/  LDSM.16.MT88.4 R140, [R144+0xd400] ;  /* 0x00d40000908c783b */ /* 0x000ea80000004200 */
[----:B-1----:R1:W5:Y:S01]  /*6fa0*/  LDL R0, [R1+0xc] ;  /* 0x00000c0001007983 */ /* 0x0023620000100800 */
[C---:B------:R-:W-:Y:S03]  /*6fb0*/  HMMA.16816.F32.BF16 R8, R24.reuse, R10, RZ ;  /* 0x0000000a1808723c */ /* 0x040fe600000418ff */
[----:B------:R1:W5:Y:S04]  /*6fc0*/  LDL R211, [R1+0x8] ;  /* 0x0000080001d37983 */ /* 0x0003680000100800 */
[----:B------:R1:W5:Y:S01]  /*6fd0*/  LDL R212, [R1+0x10] ;  /* 0x0000100001d47983 */ /* 0x0003620000100800 */
        /* <DEDUP_REMOVED lines=11> */
[C---:B--2---:R-:W-:Y:S08]  /*7090*/  HMMA.16816.F32.BF16 R20, R32.reuse, R140, R20 ;  /* 0x0000008c2014723c */ /* 0x044ff00000041814 */
[----:B------:R-:W-:Y:S01]  /*70a0*/  HMMA.16816.F32.BF16 R24, R32, R142, R24 ;  /* 0x0000008e2018723c */ /* 0x000fe20000041818 */
[----:B------:R-:W2:Y:S04]  /*70b0*/  LDSM.16.MT88.4 R32, [R144+0xd800] ;  /* 0x00d800009020783b */ /* 0x000ea80000004200 */
[----:B------:R-:W-:Y:S03]  /*70c0*/  LDSM.16.MT88.4 R140, [R144+0x9c00] ;  /* 0x009c0000908c783b */ /* 0x000fe60000004200 */
[C---:B---3--:R-:W-:Y:S08]  /*70d0*/  HMMA.16816.F32.BF16 R4, R28.reuse, R132, R4 ;  /* 0x000000841c04723c */ /* 0x048ff00000041804 */
[C---:B------:R-:W-:Y:S01]  /*70e0*/  HMMA.16816.F32.BF16 R8, R28.reuse, R134, R8 ;  /* 0x000000861c08723c */ /* 0x040fe20000041808 */
[----:B------:R-:W3:Y:S07]  /*70f0*/  LDSM.16.M88.4 R132, [R203] ;  /* 0x00000000cb84783b */ /* 0x000eee0000000200 */
[C---:B----4-:R-:W-:Y:S08]  /*7100*/  HMMA.16816.F32.BF16 R12, R28.reuse, R136, R12 ;  /* 0x000000881c0c723c */ /* 0x050ff0000004180c */
[C---:B------:R-:W-:Y:S01]  /*7110*/  HMMA.16816.F32.BF16 R16, R28.reuse, R138, R16 ;  /* 0x0000008a1c10723c */ /* 0x040fe20000041810 */
[----:B------:R-:W4:Y:S07]  /*7120*/  LDSM.16.MT88.4 R136, [R144+0xbc00] ;  /* 0x00bc00009088783b */ /* 0x000f2e0000004200 */
[C---:B--2---:R-:W-:Y:S08]  /*7130*/  HMMA.16816.F32.BF16 R20, R28.reuse, R32, R20 ;  /* 0x000000201c14723c */ /* 0x044ff00000041814 */
[----:B------:R-:W-:Y:S01]  /*7140*/  HMMA.16816.F32.BF16 R24, R28, R34, R24 ;  /* 0x000000221c18723c */ /* 0x000fe20000041818 */
[----:B------:R-:W2:Y:S04]  /*7150*/  LDSM.16.MT88.4 R28, [R144+0xdc00] ;  /* 0x00dc0000901c783b */ /* 0x000ea80000004200 */
[----:B------:R-:W-:Y:S03]  /*7160*/  LDSM.16.M88.4 R32, [R201+0x2000] ;  /* 0x00200000c920783b */ /* 0x000fe60000000200 */
[C---:B---3--:R-:W-:Y:S08]  /*7170*/  HMMA.16816.F32.BF16 R4, R132.reuse, R140, R4 ;  /* 0x0000008c8404723c */ /* 0x048ff00000041804 */
[C---:B------:R-:W-:Y:S01]  /*7180*/  HMMA.16816.F32.BF16 R8, R132.reuse, R142, R8 ;  /* 0x0000008e8408723c */ /* 0x040fe20000041808 */
[----:B------:R-:W3:Y:S07]  /*7190*/  LDSM.16.MT88.4 R140, [R144+0xa000] ;  /* 0x00a00000908c783b */ /* 0x000eee0000004200 */
        /* <DEDUP_REMOVED lines=25> */
[----:B------:R-:W2:Y:S03]  /*7330*/  LDSM.16.MT88.4 R28, [R144+0xe800] ;  /* 0x00e80000901c783b */ /* 0x000ea60000004200 */
[C---:B-----5:R-:W-:Y:S01]  /*7340*/  LEA R243, P1, R209.reuse, R214, 0x2 ;  /* 0x000000d6d1f37211 */ /* 0x060fe200078210ff */
[----:B------:R-:W-:Y:S03]  /*7350*/  LDSM.16.M88.4 R132, [R203+0x2000] ;  /* 0x00200000cb84783b */ /* 0x000fe60000000200 */
[----:B------:R-:W-:Y:S01]  /*7360*/  LEA.HI.X.SX32 R242, R209, R215, 0x2, P1 ;  /* 0x000000d7d1f27211 */ /* 0x000fe200008f16ff */
[C---:B---3--:R-:W-:Y:S03]  /*7370*/  HMMA.16816.F32.BF16 R4, R32.reuse, R140, R4 ;  /* 0x0000008c2004723c */ /* 0x048fe60000041804 */
[----:B------:R-:W-:Y:S04]  /*7380*/  IMAD.MOV.U32 R209, RZ, RZ, c[0x0][0x22c] ;  /* 0x00008b00ffd17624 */ /* 0x000fe800078e00ff */
[----:B------:R-:W-:Y:S01]  /*7390*/  IMAD R209, R209, c[0x0][0x1c0], RZ ;  /* 0x00007000d1d17a24 */ /* 0x000fe200078e02ff */
[C---:B------:R-:W-:Y:S01]  /*73a0*/  HMMA.16816.F32.BF16 R8, R32.reuse, R142, R8 ;  /* 0x0000008e2008723c */ /* 0x040fe20000041808 */
[----:B------:R-:W3:Y:S03]  /*73b0*/  LDSM.16.MT88.4 R140, [R144+0xac00] ;  /* 0x00ac0000908c783b */ /* 0x000ee60000004200 */
[----:B------:R-:W-:Y:S04]  /*73c0*/  IMAD.SHL.U32 R209, R209, 0x8, RZ ;  /* 0x00000008d1d17824 */ /* 0x000fe800078e00ff */
[C---:B----4-:R-:W-:Y:S08]  /*73d0*/  HMMA.16816.F32.BF16 R12, R32.reuse, R136, R12 ;  /* 0x00000088200c723c */ /* 0x050ff0000004180c */
[C---:B------:R-:W-:Y:S01]  /*73e0*/  HMMA.16816.F32.BF16 R16, R32.reuse, R138, R16 ;  /* 0x0000008a2010723c */ /* 0x040fe20000041810 */
[----:B------:R-:W4:Y:S04]  /*73f0*/  LDSM.16.MT88.4 R136, [R144+0xcc00] ;  /* 0x00cc00009088783b */ /* 0x000f280000004200 */
[----:B------:R-:W5:Y:S03]  /*7400*/  LDSM.16.MT88.4 R144, [R144+0xec00] ;  /* 0x00ec00009090783b */ /* 0x000f660000004200 */
[C---:B--2---:R-:W-:Y:S07]  /*7410*/  HMMA.16816.F32.BF16 R20, R32.reuse, R28, R20 ;  /* 0x0000001c2014723c */ /* 0x044fee0000041814 */
[----:B------:R-:W-:Y:S01]  /*7420*/  IMAD.MOV.U32 R28, RZ, RZ, R243 ;  /* 0x000000ffff1c7224 */ /* 0x000fe200078e00f3 */
[----:B------:R-:W-:Y:S04]  /*7430*/  HMMA.16816.F32.BF16 R24, R32, R30, R24 ;  /* 0x0000001e2018723c */ /* 0x000fe80000041818 */
[----:B------:R-:W-:Y:S03]  /*7440*/  IMAD.MOV.U32 R29, RZ, RZ, R242 ;  /* 0x000000ffff1d7224 */ /* 0x000fe600078e00f2 */
[----:B------:R-:W-:Y:S01]  /*7450*/  @P0 IADD3 R30, P2, R216, UR14, RZ ;  /* 0x0000000ed81e0c10 */ /* 0x000fe2000ff5e0ff */
[----:B------:R-:W-:Y:S01]  /*7460*/  @UP3 UIADD3 UR14, UP1, UR14, -0x100, URZ ;  /* 0xffffff000e0e3890 */ /* 0x000fe2000ff3e03f */
[C---:B---3--:R-:W-:Y:S05]  /*7470*/  HMMA.16816.F32.BF16 R4, R132.reuse, R140, R4 ;  /* 0x0000008c8404723c */ /* 0x048fea0000041804 */
[----:B------:R-:W-:Y:S01]  /*7480*/  @P0 IADD3.X R31, R213, UR13, RZ, P2, !PT ;  /* 0x0000000dd51f0c10 */ /* 0x000fe200097fe4ff */
[----:B------:R-:W-:Y:S01]  /*7490*/  IMAD.MOV.U32 R213, RZ, RZ, c[0x0][0x22c] ;  /* 0x00008b00ffd57624 */ /* 0x000fe200078e00ff */
[CC--:B------:R-:W-:Y:S01]  /*74a0*/  LEA R32, P1, R209.reuse, R28.reuse, 0x2 ;  /* 0x0000001cd1207211 */ /* 0x0c0fe200078210ff */
[C---:B------:R-:W-:Y:S01]  /*74b0*/  HMMA.16816.F32.BF16 R8, R132.reuse, R142, R8 ;  /* 0x0000008e8408723c */ /* 0x040fe20000041808 */
[----:B------:R-:W-:Y:S01]  /*74c0*/  IMAD.MOV.U32 R141, RZ, RZ, c[0x0][0x22c] ;  /* 0x00008b00ff8d7624 */ /* 0x000fe200078e00ff */
[----:B------:R2:W3:Y:S01]  /*74d0*/  @P0 LDG.E R210, [R30.64+0x20] ;  /* 0x000020041ed20981 */ /* 0x0004e2000c1e1900 */
[----:B------:R-:W-:Y:S01]  /*74e0*/  @UP3 UIADD3.X UR13, UR13, -0x1, URZ, UP1, !UPT ;  /* 0xffffffff0d0d3890 */ /* 0x000fe20008ffe43f */
[-C--:B------:R-:W-:Y:S01]  /*74f0*/  LEA.HI.X.SX32 R33, R209, R29.reuse, 0x2, P1 ;  /* 0x0000001dd1217211 */ /* 0x080fe200008f16ff */
[----:B------:R-:W-:Y:S01]  /*7500*/  IMAD R141, R141, c[0x0][0x1c0], RZ ;  /* 0x000070008d8d7a24 */ /* 0x000fe200078e02ff */
[----:B------:R2:W3:Y:S01]  /*7510*/  @P0 LDG.E R0, [R30.64+0xa0] ;  /* 0x0000a0041e000981 */ /* 0x0004e2000c1e1900 */
[----:B------:R-:W-:Y:S01]  /*7520*/  IMAD.MOV.U32 R142, RZ, RZ, c[0x0][0x22c] ;  /* 0x00008b00ff8e7624 */ /* 0x000fe200078e00ff */
[C---:B----4-:R-:W-:Y:S01]  /*7530*/  HMMA.16816.F32.BF16 R12, R132.reuse, R136, R12 ;  /* 0x00000088840c723c */ /* 0x050fe2000004180c */
[----:B------:R-:W-:Y:S01]  /*7540*/  IMAD.MOV.U32 R140, RZ, RZ, c[0x0][0x22c] ;  /* 0x00008b00ff8c7624 */ /* 0x000fe200078e00ff */
[----:B------:R2:W4:Y:S02]  /*7550*/  @P0 LDG.E R211, [R30.64+0x80] ;  /* 0x000080041ed30981 */ /* 0x000524000c1e1900 */
[----:B------:R-:W-:Y:S02]  /*7560*/  IMAD R141, R141, 0x28, RZ ;  /* 0x000000288d8d7824 */ /* 0x000fe400078e02ff */
[----:B------:R2:W4:Y:S01]  /*7570*/  @P0 LDG.E R212, [R30.64] ;  /* 0x000000041ed40981 */ /* 0x000522000c1e1900 */
[----:B------:R-:W-:Y:S01]  /*7580*/  IMAD R142, R142, c[0x0][0x1c0], RZ ;  /* 0x000070008e8e7a24 */ /* 0x000fe200078e02ff */
[C---:B------:R-:W-:Y:S02]  /*7590*/  HMMA.16816.F32.BF16 R16, R132.reuse, R138, R16 ;  /* 0x0000008a8410723c */ /* 0x040fe40000041810 */
[----:B------:R-:W-:Y:S02]  /*75a0*/  RED.E.ADD.F32.FTZ.RN.STRONG.GPU [R28.64], R4 ;  /* 0x000000041c00798e */ /* 0x000fe4000c10e784 */
[----:B------:R-:W-:Y:S02]  /*75b0*/  IMAD.SHL.U32 R142, R142, 0x20, RZ ;  /* 0x000000208e8e7824 */ /* 0x000fe400078e00ff */
[----:B------:R-:W-:Y:S01]  /*75c0*/  RED.E.ADD.F32.FTZ.RN.STRONG.GPU [R32.64], R5 ;  /* 0x000000052000798e */ /* 0x000fe2000c10e784 */
[----:B------:R-:W-:Y:S01]  /*75d0*/  IMAD R140, R140, c[0x0][0x1c0], RZ ;  /* 0x000070008c8c7a24 */ /* 0x000fe200078e02ff */
[C---:B-----5:R-:W-:Y:S04]  /*75e0*/  HMMA.16816.F32.BF16 R20, R132.reuse, R144, R20 ;  /* 0x000000908414723c */ /* 0x060fe80000041814 */
[----:B------:R-:W-:Y:S02]  /*75f0*/  IMAD R140, R140, 0x38, RZ ;  /* 0x000000388c8c7824 */ /* 0x000fe400078e02ff */
[----:B------:R-:W-:Y:S02]  /*7600*/  IMAD R213, R213, c[0x0][0x1c0], RZ ;  /* 0x00007000d5d57a24 */ /* 0x000fe400078e02ff */
[----:B------:R-:W-:Y:S04]  /*7610*/  HMMA.16816.F32.BF16 R24, R132, R146, R24 ;  /* 0x000000928418723c */ /* 0x000fe80000041818 */
[----:B------:R-:W-:Y:S01]  /*7620*/  IMAD.SHL.U32 R213, R213, 0x10, RZ ;  /* 0x00000010d5d57824 */ /* 0x000fe200078e00ff */
[CC--:B--2---:R-:W-:Y:S04]  /*7630*/  LEA R30, P2, R141.reuse, R28.reuse, 0x2 ;  /* 0x0000001c8d1e7211 */ /* 0x0c4fe800078410ff */
[-C--:B------:R-:W-:Y:S01]  /*7640*/  LEA.HI.X.SX32 R31, R141, R29.reuse, 0x2, P2 ;  /* 0x0000001d8d1f7211 */ /* 0x080fe200010f16ff */
[----:B---3--:R2:W-:Y:S04]  /*7650*/  @P0 STL [R1+0x14], R210 ;  /* 0x000014d201000387 */ /* 0x0085e80000100800 */
[----:B------:R-:W3:Y:S04]  /*7660*/  LDL R139, [R1+0x1c] ;  /* 0x00001c00018b7983 */ /* 0x000ee80000100800 */
[----:B------:R-:W5:Y:S04]  /*7670*/  LDL R138, [R1+0x24] ;  /* 0x00002400018a7983 */ /* 0x000f680000100800 */
[----:B------:R1:W-:Y:S04]  /*7680*/  @P0 STL [R1+0xc], R0 ;  /* 0x00000c0001000387 */ /* 0x0003e80000100800 */
[----:B----4-:R4:W-:Y:S04]  /*7690*/  @P0 STL [R1+0x8], R211 ;  /* 0x000008d301000387 */ /* 0x0109e80000100800 */
[----:B------:R4:W-:Y:S01]  /*76a0*/  @P0 STL [R1+0x10], R212 ;  /* 0x000010d401000387 */ /* 0x0009e20000100800 */
[----:B--2---:R-:W-:Y:S04]  /*76b0*/  IMAD.MOV.U32 R210, RZ, RZ, c[0x0][0x22c] ;  /* 0x00008b00ffd27624 */ /* 0x004fe800078e00ff */
[----:B------:R-:W-:Y:S04]  /*76c0*/  IMAD R210, R210, c[0x0][0x1c0], RZ ;  /* 0x00007000d2d27a24 */ /* 0x000fe800078e02ff */
[----:B------:R-:W-:Y:S02]  /*76d0*/  IMAD.SHL.U32 R210, R210, 0x10, RZ ;  /* 0x00000010d2d27824 */ /* 0x000fe400078e00ff */
[----:B-1----:R-:W-:Y:S03]  /*76e0*/  IMAD.MOV.U32 R0, RZ, RZ, c[0x0][0x22c] ;  /* 0x00008b00ff007624 */ /* 0x002fe600078e00ff */
[CC--:B------:R-:W-:Y:S02]  /*76f0*/  LEA R136, P0, R210.reuse, R28.reuse, 0x2 ;  /* 0x0000001cd2887211 */ /* 0x0c0fe400078010ff */
[----:B------:R-:W-:Y:S01]  /*7700*/  IADD3 R134, R210, 0x40, RZ ;  /* 0x00000040d2867810 */ /* 0x000fe20007ffe0ff */
[----:B------:R-:W-:Y:S01]  /*7710*/  IMAD R0, R0, c[0x0][0x1c0], RZ ;  /* 0x0000700000007a24 */ /* 0x000fe200078e02ff */
[-C--:B------:R-:W-:Y:S01]  /*7720*/  LEA.HI.X.SX32 R137, R210, R29.reuse, 0x2, P0 ;  /* 0x0000001dd2897211 */ /* 0x080fe200000f16ff */
[----:B----4-:R-:W-:Y:S01]  /*7730*/  IMAD.MOV.U32 R211, RZ, RZ, c[0x0][0x22c] ;  /* 0x00008b00ffd37624 */ /* 0x010fe200078e00ff */
[-C--:B------:R-:W-:Y:S01]  /*7740*/  LEA R34, P0, R142, R28.reuse, 0x2 ;  /* 0x0000001c8e227211 */ /* 0x080fe200078010ff */
        /* <DEDUP_REMOVED lines=8> */
[----:B------:R-:W-:Y:S02]  /*77d0*/  IMAD.MOV.U32 R0, RZ, RZ, c[0x0][0x22c] ;  /* 0x00008b00ff007624 */ /* 0x000fe400078e00ff */
[----:B------:R-:W-:Y:S02]  /*77e0*/  IMAD.SHL.U32 R212, R212, 0x10, RZ ;  /* 0x00000010d4d47824 */ /* 0x000fe400078e00ff */
[----:B------:R2:W-:Y:S01]  /*77f0*/  RED.E.ADD.F32.FTZ.RN.STRONG.GPU [R132.64], R7 ;  /* 0x000000078400798e */ /* 0x0005e2000c10e784 */
[----:B------:R-:W-:Y:S02]  /*7800*/  IMAD R0, R0, c[0x0][0x1c0], RZ ;  /* 0x0000700000007a24 */ /* 0x000fe400078e02ff */
[----:B------:R-:W-:Y:S01]  /*7810*/  IADD3 R142, R212, 0x20, RZ ;  /* 0x00000020d48e7810 */ /* 0x000fe20007ffe0ff */
[----:B------:R4:W-:Y:S01]  /*7820*/  RED.E.ADD.F32.FTZ.RN.STRONG.GPU [R34.64], R8 ;  /* 0x000000082200798e */ /* 0x0009e2000c10e784 */
[----:B------:R-:W-:Y:S01]  /*7830*/  IMAD R0, R0, 0x30, RZ ;  /* 0x0000003000007824 */ /* 0x000fe200078e02ff */
[----:B------:R-:W-:Y:S01]  /*7840*/  IADD3 R141, R212, 0x20, RZ ;  /* 0x00000020d48d7810 */ /* 0x000fe20007ffe0ff */
[----:B------:R-:W-:Y:S01]  /*7850*/  IMAD.SHL.U32 R211, R211, 0x8, RZ ;  /* 0x00000008d3d37824 */ /* 0x000fe200078e00ff */
[----:B------:R4:W-:Y:S02]  /*7860*/  RED.E.ADD.F32.FTZ.RN.STRONG.GPU [R30.64], R9 ;  /* 0x000000091e00798e */ /* 0x0009e4000c10e784 */
[CC--:B------:R-:W-:Y:S01]  /*7870*/  LEA R4, P1, R0.reuse, R28.reuse, 0x2 ;  /* 0x0000001c00047211 */ /* 0x0c0fe200078210ff */
[C---:B------:R-:W-:Y:S02]  /*7880*/  IMAD.IADD R142, R211.reuse, 0x1, R142 ;  /* 0x00000001d38e7824 */ /* 0x040fe400078e028e */
[C---:B------:R-:W-:Y:S01]  /*7890*/  IMAD.IADD R141, R211.reuse, 0x1, R141 ;  /* 0x00000001d38d7824 */ /* 0x040fe200078e028d */
[-C--:B------:R-:W-:Y:S02]  /*78a0*/  LEA.HI.X.SX32 R5, R0, R29.reuse, 0x2, P1 ;  /* 0x0000001d00057211 */ /* 0x080fe400008f16ff */
[----:B------:R-:W5:Y:S01]  /*78b0*/  LDL R0, [R1+0x20] ;  /* 0x0000200001007983 */ /* 0x000f620000100800 */
[CC--:B-1----:R-:W-:Y:S01]  /*78c0*/  LEA R6, P0, R140.reuse, R28.reuse, 0x2 ;  /* 0x0000001c8c067211 */ /* 0x0c2fe200078010ff */
[----:B------:R-:W-:Y:S02]  /*78d0*/  IMAD.IADD R141, R211, 0x1, R141 ;  /* 0x00000001d38d7824 */ /* 0x000fe400078e028d */
[----:B------:R1:W-:Y:S04]  /*78e0*/  RED.E.ADD.F32.FTZ.RN.STRONG.GPU [R4.64], R10 ;  /* 0x0000000a0400798e */ /* 0x0003e8000c10e784 */
[----:B--2---:R-:W2:Y:S01]  /*78f0*/  LDL R132, [R1+0x18] ;  /* 0x0000180001847983 */ /* 0x004ea20000100800 */
[-C--:B------:R-:W-:Y:S02]  /*7900*/  LEA.HI.X.SX32 R7, R140, R29.reuse, 0x2, P0 ;  /* 0x0000001d8c077211 */ /* 0x080fe400000f16ff */
[----:B------:R-:W-:Y:S02]  /*7910*/  IADD3 R140, R213, 0x20, RZ ;  /* 0x00000020d58c7810 */ /* 0x000fe40007ffe0ff */
[C---:B----4-:R-:W-:Y:S01]  /*7920*/  IADD3 R35, R210.reuse, 0x40, RZ ;  /* 0x00000040d2237810 */ /* 0x050fe20007ffe0ff */
        /* <DEDUP_REMOVED lines=19> */
[-C--:B----4-:R-:W-:Y:S01]  /*7a60*/  LEA.HI.X.SX32 R11, R141, R29.reuse, 0x2, P0 ;  /* 0x0000001d8d0b7211 */ /* 0x090fe200000f16ff */
        /* <DEDUP_REMOVED lines=9> */
[----:B------:R4:W-:Y:S01]  /*7b00*/  RED.E.ADD.F32.FTZ.RN.STRONG.GPU [R8.64], R17 ;  /* 0x000000110800798e */ /* 0x0009e2000c10e784 */
[CC--:B-1----:R-:W-:Y:S04]  /*7b10*/  LEA R14, P5, R134.reuse, R28.reuse, 0x2 ;  /* 0x0000001c860e7211 */ /* 0x0c2fe800078a10ff */
[-C--:B----4-:R-:W-:Y:S02]  /*7b20*/  LEA.HI.X.SX32 R15, R134, R29.reuse, 0x2, P5 ;  /* 0x0000001d860f7211 */ /* 0x090fe400028f16ff */
[CC--:B------:R-:W-:Y:S04]  /*7b30*/  LEA R10, P3, R34.reuse, R28.reuse, 0x2 ;  /* 0x0000001c220a7211 */ /* 0x0c0fe800078610ff */
[-C--:B------:R-:W-:Y:S02]  /*7b40*/  LEA.HI.X.SX32 R11, R34, R29.reuse, 0x2, P3 ;  /* 0x0000001d220b7211 */ /* 0x080fe400018f16ff */
[CC--:B------:R-:W-:Y:S04]  /*7b50*/  LEA R8, P2, R133.reuse, R28.reuse, 0x2 ;  /* 0x0000001c85087211 */ /* 0x0c0fe800078410ff */
[-C--:B------:R-:W-:Y:S02]  /*7b60*/  LEA.HI.X.SX32 R9, R133, R29.reuse, 0x2, P2 ;  /* 0x0000001d85097211 */ /* 0x080fe400010f16ff */
[CC--:B---3--:R-:W-:Y:S02]  /*7b70*/  LEA R6, P1, R139.reuse, R28.reuse, 0x2 ;  /* 0x0000001c8b067211 */ /* 0x0c8fe400078210ff */
[CC--:B-----5:R-:W-:Y:S02]  /*7b80*/  LEA R4, P0, R138.reuse, R28.reuse, 0x2 ;  /* 0x0000001c8a047211 */ /* 0x0e0fe400078010ff */
        /* <DEDUP_REMOVED lines=258> */
.L_x_646:
        /* <DEDUP_REMOVED lines=18> */
.L_x_647:
[----:B-1----:R-:W2:Y:S01]  /*8cd0*/  LDL.64 R4, [R1+0x50] ;  /* 0x0000500001047983 */ /* 0x002ea20000100a00 */
[----:B------:R-:W-:Y:S01]  /*8ce0*/  IMAD.SHL.U32 R3, R208, 0x2, RZ ;  /* 0x00000002d0037824 */ /* 0x000fe200078e00ff */
[----:B------:R-:W-:Y:S01]  /*8cf0*/  USHF.R.S32.HI UR10, URZ, 0x1f, UR23 ;  /* 0x0000001f3f0a7899 */ /* 0x000fe20008011417 */
[----:B------:R-:W-:Y:S01]  /*8d00*/  IMAD.U32 R0, RZ, RZ, UR23 ;  /* 0x00000017ff007e24 */ /* 0x000fe2000f8e00ff */
[----:B------:R-:W-:Y:S01]  /*8d10*/  BAR.SYNC.DEFER_BLOCKING 0x0 ;  /* 0x0000000000007b1d */ /* 0x000fe20000010000 */
[----:B------:R-:W-:-:S05]  /*8d20*/  UIMAD UR6, UR22, -0x80, UR6 ;  /* 0xffffff80160678a4 */ /* 0x000fca000f8e0206 */
[----:B------:R-:W1:Y:S01]  /*8d30*/  S2R R9, SR_TID.X ;  /* 0x0000000000097919 */ /* 0x000e620000002100 */
[----:B------:R-:W-:Y:S01]  /*8d40*/  ULDC.64 UR8, c[0x0][0x3a0] ;  /* 0x0000e80000087ab9 */ /* 0x000fe20000000a00 */
[----:B------:R-:W-:Y:S01]  /*8d50*/  BSSY B0, `(.L_x_648) ;  /* 0x000002c000007945 */ /* 0x000fe20003800000 */
[----:B------:R-:W-:-:S04]  /*8d60*/  UIMAD UR7, UR10, UR8, URZ ;  /* 0x000000080a0772a4 */ /* 0x000fc8000f8e023f */
[----:B------:R-:W-:-:S03]  /*8d70*/  UIMAD UR7, UR23, UR9, UR7 ;  /* 0x00000009170772a4 */ /* 0x000fc6000f8e0207 */
[----:B------:R-:W-:-:S03]  /*8d80*/  ULDC.64 UR8, c[0x0][0x3b8] ;  /* 0x0000ee0000087ab9 */ /* 0x000fc60000000a00 */
[----:B------:R-:W-:Y:S01]  /*8d90*/  IMAD.U32 R8, RZ, RZ, UR7 ;  /* 0x00000007ff087e24 */ /* 0x000fe2000f8e00ff */
[----:B------:R-:W-:Y:S01]  /*8da0*/  UIMAD UR7, UR60, UR8, URZ ;  /* 0x000000083c0772a4 */ /* 0x000fe2000f8e023f */
[----:B------:R3:W4:Y:S03]  /*8db0*/  LDS.128 R36, [R3+0xa000] ;  /* 0x00a0000003247984 */ /* 0x0007260000000c00 */
[----:B------:R-:W-:Y:S01]  /*8dc0*/  UIMAD UR7, UR38, UR9, UR7 ;  /* 0x00000009260772a4 */ /* 0x000fe2000f8e0207 */
[----:B------:R3:W1:Y:S04]  /*8dd0*/  LDS.128 R32, [R3+0xc000] ;  /* 0x00c0000003207984 */ /* 0x0006680000000c00 */
[----:B------:R3:W1:Y:S04]  /*8de0*/  LDS.128 R28, [R3+0xe000] ;  /* 0x00e00000031c7984 */ /* 0x0006680000000c00 */
[----:B------:R3:W1:Y:S04]  /*8df0*/  LDS.128 R48, [R3+0xf000] ;  /* 0x00f0000003307984 */ /* 0x0006680000000c00 */
[----:B------:R3:W1:Y:S04]  /*8e00*/  LDS.128 R60, [R3+0x10000] ;  /* 0x01000000033c7984 */ /* 0x0006680000000c00 */
[----:B------:R3:W1:Y:S04]  /*8e10*/  LDS.128 R44, [R3+0x11000] ;  /* 0x01100000032c7984 */ /* 0x0006680000000c00 */
[----:B------:R3:W1:Y:S04]  /*8e20*/  LDS.128 R56, [R3+0x12000] ;  /* 0x0120000003387984 */ /* 0x0006680000000c00 */
[----:B------:R3:W1:Y:S04]  /*8e30*/  LDS.128 R40, [R3+0x13000] ;  /* 0x0130000003287984 */ /* 0x0006680000000c00 */
[----:B------:R3:W1:Y:S01]  /*8e40*/  LDS.128 R52, [R3+0x14000] ;  /* 0x0140000003347984 */ /* 0x0006620000000c00 */
[--C-:B--2---:R-:W-:Y:S01]  /*8e50*/  SHF.R.S32.HI R7, RZ, 0x1f, R4.reuse ;  /* 0x0000001fff077819 */ /* 0x104fe20000011404 */
[----:B------:R-:W-:-:S04]  /*8e60*/  IMAD.MOV.U32 R6, RZ, RZ, R4 ;  /* 0x000000ffff067224 */ /* 0x000fc800078e0004 */
[----:B------:R-:W-:Y:S01]  /*8e70*/  IMAD.WIDE.U32 R4, R0, c[0x0][0x3a0], R6 ;  /* 0x0000e80000047a25 */ /* 0x000fe200078e0006 */
[----:B-1----:R-:W-:-:S04]  /*8e80*/  SHF.R.S32.HI R0, RZ, 0x1f, R9 ;  /* 0x0000001fff007819 */ /* 0x002fc80000011409 */
[----:B------:R-:W-:Y:S02]  /*8e90*/  LEA.HI R0, R0, R9, RZ, 0x2 ;  /* 0x0000000900007211 */ /* 0x000fe400078f10ff */
[----:B------:R-:W-:Y:S02]  /*8ea0*/  IADD3 R4, P0, R4, UR14, RZ ;  /* 0x0000000e04047c10 */ /* 0x000fe4000ff1e0ff */
[----:B------:R-:W-:Y:S02]  /*8eb0*/  SHF.R.S32.HI R0, RZ, 0x2, R0 ;  /* 0x00000002ff007819 */ /* 0x000fe40000011400 */
[----:B------:R-:W-:Y:S01]  /*8ec0*/  IADD3.X R5, R5, UR15, R8, P0, !PT ;  /* 0x0000000f05057c10 */ /* 0x000fe200087fe408 */
[----:B------:R-:W-:Y:S01]  /*8ed0*/  IMAD.U32 R8, RZ, RZ, UR38 ;  /* 0x00000026ff087e24 */ /* 0x000fe2000f8e00ff */
[----:B------:R-:W-:Y:S02]  /*8ee0*/  ISETP.GE.AND P2, PT, R0, UR6, PT ;  /* 0x0000000600007c0c */ /* 0x000fe4000bf46270 */
[----:B------:R-:W-:Y:S01]  /*8ef0*/  SHF.R.S32.HI R25, RZ, 0x1f, R0 ;  /* 0x0000001fff197819 */ /* 0x000fe20000011400 */
[----:B------:R-:W-:-:S05]  /*8f00*/  IMAD.WIDE.U32 R8, R8, c[0x0][0x3b8], R4 ;  /* 0x0000ee0008087a25 */ /* 0x000fca00078e0004 */
[----:B------:R-:W-:-:S05]  /*8f10*/  IADD3 R24, R9, UR7, RZ ;  /* 0x0000000709187c10 */ /* 0x000fca000fffe0ff */
[----:B------:R-:W-:Y:S05]  /*8f20*/  @P2 BRA `(.L_x_649) ;  /* 0x000000e000002947 */ /* 0x000fea0003800000 */
[----:B---34-:R-:W1:Y:S01]  /*8f30*/  LDS.128 R20, [R3+0xb000] ;  /* 0x00b0000003147984 */ /* 0x018e620000000c00 */
        /* <DEDUP_REMOVED lines=13> */
.L_x_649:
[----:B---34-:R-:W-:Y:S05]  /*9010*/  BSYNC B0 ;  /* 0x0000000000007941 */ /* 0x018fea0003800000 */
.L_x_648:
[----:B------:R-:W-:Y:S01]  /*9020*/  IADD3 R3, R0, 0x40, RZ ;  /* 0x0000004000037810 */ /* 0x000fe20007ffe0ff */
[----:B------:R-:W-:Y:S03]  /*9030*/  BSSY B0, `(.L_x_650) ;  /* 0x0000010000007945 */ /* 0x000fe60003800000 */
[----:B------:R-:W-:-:S13]  /*9040*/  ISETP.GE.AND P1, PT, R3, UR6, PT ;  /* 0x0000000603007c0c */ /* 0x000fda000bf26270 */
[----:B------:R-:W-:Y:S05]  /*9050*/  @P1 BRA `(.L_x_651) ;  /* 0x000000d000001947 */ /* 0x000fea0003800000 */
[----:B------:R-:W-:Y:S02]  /*9060*/  IADD3 R3, P0, R0, 0x40, RZ ;  /* 0x0000004000037810 */ /* 0x000fe40007f1e0ff */
[----:B-1----:R-:W-:-:S03]  /*9070*/  MOV R5, R24 ;  /* 0x0000001800057202 */ /* 0x002fc60000000f00 */
        /* <DEDUP_REMOVED lines=11> */
.L_x_651:
[----:B------:R-:W-:Y:S05]  /*9130*/  BSYNC B0 ;  /* 0x0000000000007941 */ /* 0x000fea0003800000 */
.L_x_650:
        /* <DEDUP_REMOVED lines=27> */
.L_x_653:
[----:B------:R-:W-:Y:S05]  /*92f0*/  BSYNC B0 ;  /* 0x0000000000007941 */ /* 0x000fea0003800000 */
.L_x_652:
        /* <DEDUP_REMOVED lines=13> */
.L_x_640:
[----:B------:R-:W-:Y:S05]  /*93d0*/  BSYNC B1 ;  /* 0x0000000000017941 */ /* 0x000fea0003800000 */
.L_x_626:
        /* <DEDUP_REMOVED lines=11> */
.L_x_654:
[----:B------:R-:W-:Y:S05]  /*9490*/  EXIT ;  /* 0x000000000000794d */ /* 0x000fea0003800000 */
.L_x_656:
        /* <DEDUP_REMOVED lines=14> */
.L_x_1293:


//--------------------- .text._ZN5flash44flash_bwd_dq_dk_dv_loop_seqk_parallel_kernelI23Flash_bwd_kernel_traitsILi96ELi64ELi128ELi8ELi2ELi4ELi4ELb1ELb0EN7cutlass10bfloat16_tE19Flash_kernel_traitsILi96ELi64ELi128ELi8ES3_EELb1ELb0ELb1ELb1ELb0ELb0ELb0EEEvNS_16Flash_bwd_paramsE --------------------------
	.section	.text._ZN5flash44flash_bwd_dq_dk_dv_loop_seqk_parallel_kernelI23Flash_bwd_kernel_traitsILi96ELi64ELi128ELi8ELi2ELi4ELi4ELb1ELb0EN7cutlass10bfloat16_tE19Flash_kernel_traitsILi96ELi64ELi128ELi8ES3_EELb1ELb0ELb1ELb1ELb0ELb0ELb0EEEvNS_16Flash_bwd_paramsE,"ax",@progbits
	.sectioninfo	@"SHI_REGISTERS=255"
	.align	128
        .global         _ZN5flash44flash_bwd_dq_dk_dv_loop_seqk_parallel_kernelI23Flash_bwd_kernel_traitsILi96ELi64ELi128ELi8ELi2ELi4ELi4ELb1ELb0EN7cutlass10bfloat16_tE19Flash_kernel_traitsILi96ELi64ELi128ELi8ES3_EELb1ELb0ELb1ELb1ELb0ELb0ELb0EEEvNS_16Flash_bwd_paramsE
        .type           _ZN5flash44flash_bwd_dq_dk_dv_loop_seqk_parallel_kernelI23Flash_bwd_kernel_traitsILi96ELi64ELi128ELi8ELi2ELi4ELi4ELb1ELb0EN7cutlass10bfloat16_tE19Flash_kernel_traitsILi96ELi64ELi128ELi8ES3_EELb1ELb0ELb1ELb1ELb0ELb0ELb0EEEvNS_16Flash_bwd_paramsE,@function
        .size           _ZN5flash44flash_bwd_dq_dk_dv_loop_seqk_parallel_kernelI23Flash_bwd_kernel_traitsILi96ELi64ELi128ELi8ELi2ELi4ELi4ELb1ELb0EN7cutlass10bfloat16_tE19Flash_kernel_traitsILi96ELi64ELi128ELi8ES3_EELb1ELb0ELb1ELb1ELb0ELb0ELb0EEEvNS_16Flash_bwd_paramsE,(.L_x_1294 - _ZN5flash44flash_bwd_dq_dk_dv_loop_seqk_parallel_kernelI23Flash_bwd_kernel_traitsILi96ELi64ELi128ELi8ELi2ELi4ELi4ELb1ELb0EN7cutlass10bfloat16_tE19Flash_kernel_traitsILi96ELi64ELi128ELi8ES3_EELb1ELb0ELb1ELb1ELb0ELb0ELb0EEEvNS_16Flash_bwd_paramsE)
        .other          _ZN5flash44flash_bwd_dq_dk_dv_loop_seqk_parallel_kernelI23Flash_bwd_kernel_traitsILi96ELi64ELi128ELi8ELi2ELi4ELi4ELb1ELb0EN7cutlass10bfloat16_tE19Flash_kernel_traitsILi96ELi64ELi128ELi8ES3_EELb1ELb0ELb1ELb1ELb0ELb0ELb0EEEvNS_16Flash_bwd_paramsE,@"STO_CUDA_ENTRY STV_DEFAULT"
_ZN5flash44flash_bwd_dq_dk_dv_loop_seqk_parallel_kernelI23Flash_bwd_kernel_traitsILi96ELi64ELi128ELi8ELi2ELi4ELi4ELb1ELb0EN7cutlass10bfloat16_tE19Flash_kernel_traitsILi96ELi64ELi128ELi8ES3_EELb1ELb0ELb1ELb1ELb0ELb0ELb0EEEvNS_16Flash_bwd_paramsE:
.text._ZN5flash44flash_bwd_dq_dk_dv_loop_seqk_parallel_kernelI23Flash_bwd_kernel_traitsILi96ELi64ELi128ELi8ELi2ELi4ELi4ELb1ELb0EN7cutlass10bfloat16_tE19Flash_kernel_traitsILi96ELi64ELi128ELi8ES3_EELb1ELb0ELb1ELb1ELb0ELb0ELb0EEEvNS_16Flash_bwd_paramsE:
        /* <DEDUP_REMOVED lines=32> */
[----:B------:R-:W-:Y:S01]  /*0200*/  UIMAD.WIDE UR36, UR47, UR36, URZ ;  /* 0x000000242f2472a5 */ /* 0x000fe2000f8e023f */
[CC--:B------:R-:W-:Y:S01]  /*0210*/  LEA.HI R5, R0.reuse, R8.reuse, RZ, 0x5 ;  /* 0x0000000800057211 */ /* 0x0c0fe200078f28ff */
[----:B------:R-:W-:Y:S01]  /*0220*/  UIMAD UR57, UR5, UR4, UR57 ;  /* 0x00000004053972a4 */ /* 0x000fe2000f8e0239 */
[CC--:B------:R-:W-:Y:S01]  /*0230*/  LEA.HI R15, R0.reuse, R8.reuse, RZ, 0x3 ;  /* 0x00000008000f7211 */ /* 0x0c0fe200078f18ff */
[----:B---3--:R-:W-:Y:S01]  /*0240*/  UIMAD UR48, UR34, UR47, URZ ;  /* 0x0000002f223072a4 */ /* 0x008fe2000f8e023f */
[CC--:B------:R-:W-:Y:S01]  /*0250*/  LEA.HI R3, R0.reuse, R8.reuse, RZ, 0x4 ;  /* 0x0000000800037211 */ /* 0x0c0fe200078f20ff */
[----:B------:R-:W-:Y:S01]  /*0260*/  UIMAD UR47, UR47, UR12, URZ ;  /* 0x0000000c2f2f72a4 */ /* 0x000fe2000f8e023f */
[CC--:B------:R-:W-:Y:S01]  /*0270*/  LEA.HI R14, R0.reuse, R8.reuse, RZ, 0x6 ;  /* 0x00000008000e7211 */ /* 0x0c0fe200078f30ff */
[----:B------:R-:W-:Y:S01]  /*0280*/  UIMAD UR4, UR31, UR13, UR34 ;  /* 0x0000000d1f0472a4 */ /* 0x000fe2000f8e0222 */
[----:B------:R-:W-:Y:S01]  /*0290*/  LEA.HI R20, R0, R8, RZ, 0x7 ;  /* 0x0000000800147211 */ /* 0x000fe200078f38ff */
[----:B------:R-:W-:Y:S01]  /*02a0*/  ULDC UR14, c[0x0][0x1c0] ;  /* 0x00007000000e7ab9 */ /* 0x000fe20000000800 */
[----:B------:R-:W-:Y:S01]  /*02b0*/  LOP3.LUT R6, R5, 0xffffffe0, RZ, 0xc0, !PT ;  /* 0xffffffe005067812 */ /* 0x000fe200078ec0ff */
[----:B------:R-:W-:Y:S01]  /*02c0*/  ULDC UR9, c[0x0][0x1c0] ;  /* 0x0000700000097ab9 */ /* 0x000fe20000000800 */
[----:B------:R-:W-:Y:S01]  /*02d0*/  LOP3.LUT R0, R15, 0xfffffff8, RZ, 0xc0, !PT ;  /* 0xfffffff80f007812 */ /* 0x000fe200078ec0ff */
[----:B------:R-:W-:Y:S01]  /*02e0*/  UIMAD UR54, UR6, UR31, URZ ;  /* 0x0000001f063672a4 */ /* 0x000fe2000f8e023f */
        /* <DEDUP_REMOVED lines=11> */
[----:B------:R-:W-:Y:S01]  /*03a0*/  UIMAD UR5, UR31, UR9, UR34 ;  /* 0x000000091f0572a4 */ /* 0x000fe2000f8e0222 */
[----:B------:R-:W-:Y:S01]  /*03b0*/  LEA.HI R2, R4, R0, RZ, 0x3 ;  /* 0x0000000004027211 */ /* 0x000fe200078f18ff */
[----:B------:R-:W-:Y:S01]  /*03c0*/  @!UP5 UIMAD UR6, UR31, UR14, UR34 ;  /* 0x0000000e1f06d2a4 */ /* 0x000fe2000f8e0222 */
[----:B------:R-:W-:Y:S01]  /*03d0*/  LEA.HI R3, R3, R6, RZ, 0x1 ;  /* 0x0000000603037211 */ /* 0x000fe200078f08ff */
[----:B------:R-:W-:Y:S01]  /*03e0*/  USHF.L.U32 UR46, UR47, 0x6, URZ ;  /* 0x000000062f2e7899 */ /* 0x000fe2000800063f */
[----:B------:R-:W-:Y:S01]  /*03f0*/  LOP3.LUT R4, R7, 0x7fffffe, RZ, 0xc0, !PT ;  /* 0x07fffffe07047812 */ /* 0x000fe200078ec0ff */
[----:B------:R-:W-:Y:S01]  /*0400*/  USHF.L.U32 UR41, UR4, 0x5, URZ ;  /* 0x0000000504297899 */ /* 0x000fe2000800063f */
[----:B------:R-:W-:Y:S01]  /*0410*/  LOP3.LUT R2, R2, 0xfffffff8, RZ, 0xc0, !PT ;  /* 0xfffffff802027812 */ /* 0x000fe200078ec0ff */
[----:B------:R-:W-:Y:S01]  /*0420*/  ULDC UR51, c[0x0][0x214] ;  /* 0x0000850000337ab9 */ /* 0x000fe20000000800 */
[----:B------:R-:W-:Y:S01]  /*0430*/  LOP3.LUT R3, R3, 0xfffffffe, RZ, 0xc0, !PT ;  /* 0xfffffffe03037812 */ /* 0x000fe200078ec0ff */
[C---:B------:R-:W-:Y:S01]  /*0440*/  IMAD.IADD R7, R0.reuse, 0x1, -R4 ;  /* 0x0000000100077824 */ /* 0x040fe200078e0a04 */
[----:B------:R-:W-:Y:S01]  /*0450*/  ULDC UR58, c[0x0][0x1c8] ;  /* 0x00007200003a7ab9 */ /* 0x000fe20000000800 */
[----:B------:R-:W-:Y:S01]  /*0460*/  IMAD.IADD R9, R0, 0x1, -R2 ;  /* 0x0000000100097824 */ /* 0x000fe200078e0a02 */
[----:B------:R-:W-:Y:S01]  /*0470*/  SHF.R.S32.HI R0, RZ, 0x5, R5 ;  /* 0x00000005ff007819 */ /* 0x000fe20000011405 */
[----:B------:R-:W-:Y:S01]  /*0480*/  IMAD.IADD R16, R6, 0x1, -R3 ;  /* 0x0000000106107824 */ /* 0x000fe200078e0a03 */
[----:B------:R-:W-:Y:S01]  /*0490*/  SHF.R.S32.HI R2, RZ, 0x1f, R5 ;  /* 0x0000001fff027819 */ /* 0x000fe20000011405 */
[----:B------:R-:W-:Y:S01]  /*04a0*/  ULDC.U8 UR8, c[0x0][0x3d0] ;  /* 0x0000f40000087ab9 */ /* 0x000fe20000000000 */
        /* <DEDUP_REMOVED lines=19> */
[----:B------:R-:W-:Y:S01]  /*05e0*/  ULOP3.LUT UR58, UR34, UR58, URZ, 0x3c, !UPT ;  /* 0x0000003a223a7292 */ /* 0x000fe2000f8e3c3f */
[----:B------:R-:W-:Y:S01]  /*05f0*/  LOP3.LUT R0, R0, R3, RZ, 0x3c, !PT ;  /* 0x0000000300007212 */ /* 0x000fe200078e3cff */
[----:B------:R-:W-:Y:S01]  /*0600*/  USHF.R.S32.HI UR59, URZ, 0x1f, UR34 ;  /* 0x0000001f3f3b7899 */ /* 0x000fe20008011422 */
[----:B------:R-:W-:Y:S01]  /*0610*/  LEA.HI R249, R2, R10, RZ, 0x2 ;  /* 0x0000000a02f97211 */ /* 0x000fe200078f10ff */
[----:B------:R-:W-:Y:S01]  /*0620*/  UISETP.NE.AND UP6, UPT, UR8, URZ, UPT ;  /* 0x0000003f0800728c */ /* 0x000fe2000bfc5270 */
[----:B------:R-:W-:Y:S01]  /*0630*/  SHF.R.S32.HI R2, RZ, 0x1f, R8 ;  /* 0x0000001fff027819 */ /* 0x000fe20000011408 */
[----:B------:R-:W-:Y:S01]  /*0640*/  IMAD.U32 R3, R4, 0x20, R0 ;  /* 0x0000002004037824 */ /* 0x000fe200078e0000 */
[-C--:B------:R-:W-:Y:S01]  /*0650*/  LEA.HI R0, R8, R8.reuse, RZ, 0x1 ;  /* 0x0000000808007211 */ /* 0x080fe200078f08ff */
[----:B------:R-:W-:Y:S01]  /*0660*/  USHF.R.S32.HI UR61, URZ, 0x1f, UR31 ;  /* 0x0000001f3f3d7899 */ /* 0x000fe2000801141f */
[----:B------:R-:W-:Y:S01]  /*0670*/  LEA.HI R11, R2, R8, RZ, 0x3 ;  /* 0x00000008020b7211 */ /* 0x000fe200078f18ff */
[----:B------:R-:W-:Y:S01]  /*0680*/  USHF.R.S32.HI UR60, URZ, 0x1f, UR34 ;  /* 0x0000001f3f3c7899 */ /* 0x000fe20008011422 */
[----:B------:R1:W-:Y:S01]  /*0690*/  STL [R1+0x28], R3 ;  /* 0x0000280301007387 */ /* 0x0003e20000100800 */
[----:B------:R-:W-:Y:S01]  /*06a0*/  LOP3.LUT R4, R0, 0x7fffffe, RZ, 0xc0, !PT ;  /* 0x07fffffe00047812 */ /* 0x000fe200078ec0ff */
[----:B------:R-:W-:Y:S01]  /*06b0*/  UIMAD.WIDE.U32 UR42, UR36, UR44, URZ ;  /* 0x0000002c242a72a5 */ /* 0x000fe2000f8e003f */
[----:B------:R-:W-:Y:S01]  /*06c0*/  LOP3.LUT R2, R11, 0xfffffff8, RZ, 0xc0, !PT ;  /* 0xfffffff80b027812 */ /* 0x000fe200078ec0ff */
[----:B------:R-:W-:Y:S01]  /*06d0*/  UIMAD UR53, UR37, UR44, URZ ;  /* 0x0000002c253572a4 */ /* 0x000fe2000f8e023f */
[----:B------:R-:W-:Y:S01]  /*06e0*/  SHF.R.S32.HI R10, RZ, 0x6, R14 ;  /* 0x00000006ff0a7819 */ /* 0x000fe2000001140e */
[C---:B------:R-:W-:Y:S01]  /*06f0*/  IMAD.IADD R17, R8.reuse, 0x1, -R4 ;  /* 0x0000000108117824 */ /* 0x040fe200078e0a04 */
[C---:B------:R-:W-:Y:S01]  /*0700*/  LEA.HI R7, R9.reuse, R9, RZ, 0x1 ;  /* 0x0000000909077211 */ /* 0x040fe200078f08ff */
[----:B------:R-:W-:Y:S01]  /*0710*/  IMAD.IADD R14, R8, 0x1, -R2 ;  /* 0x00000001080e7824 */ /* 0x000fe200078e0a02 */
[----:B------:R-:W-:Y:S01]  /*0720*/  LOP3.LUT P2, RZ, R9, 0x2, RZ, 0xc0, !PT ;  /* 0x0000000209ff7812 */ /* 0x000fe2000784c0ff */
[----:B------:R-:W-:Y:S01]  /*0730*/  IMAD R2, R10, 0x4, R16 ;  /* 0x000000040a027824 */ /* 0x000fe200078e0210 */
[----:B------:R-:W-:Y:S01]  /*0740*/  SHF.R.S32.HI R249, RZ, 0x2, R249 ;  /* 0x00000002fff97819 */ /* 0x000fe200000114f9 */
[----:B------:R-:W-:Y:S01]  /*0750*/  USHF.R.S32.HI UR55, URZ, 0x1f, UR48 ;  /* 0x0000001f3f377899 */ /* 0x000fe20008011430 */
[C---:B------:R-:W-:Y:S01]  /*0760*/  LOP3.LUT P5, RZ, R14.reuse, 0x2, RZ, 0xc0, !PT ;  /* 0x000000020eff7812 */ /* 0x040fe200078ac0ff */
[----:B------:R-:W-:Y:S01]  /*0770*/  UIMAD UR52, UR5, UR52, URZ ;  /* 0x00000034053472a4 */ /* 0x000fe2000f8e023f */
[----:B------:R-:W-:Y:S01]  /*0780*/  LOP3.LUT P6, RZ, R14, 0x4, RZ, 0xc0, !PT ;  /* 0x000000040eff7812 */ /* 0x000fe200078cc0ff */
[----:B------:R-:W-:Y:S01]  /*0790*/  IMAD R249, R21, 0x10, R249 ;  /* 0x0000001015f97824 */ /* 0x000fe200078e02f9 */
[----:B------:R-:W-:Y:S01]  /*07a0*/  SEL R202, R206, 0xffffffe0, !P5 ;  /* 0xffffffe0ceca7807 */ /* 0x000fe20006800000 */
[----:B------:R-:W-:Y:S01]  /*07b0*/  @!UP5 UIMAD UR51, UR6, UR51, URZ ;  /* 0x000000330633d2a4 */ /* 0x000fe2000f8e023f */
[----:B------:R-:W-:Y:S01]  /*07c0*/  SEL R203, R203, 0xffffffc0, !P6 ;  /* 0xffffffc0cbcb7807 */ /* 0x000fe20007000000 */
[----:B------:R-:W-:-:S02]  /*07d0*/  USHF.R.S32.HI UR50, URZ, 0x1f, UR46 ;  /* 0x0000001f3f327899 */ /* 0x000fc4000801142e */
[----:B------:R-:W-:Y:S02]  /*07e0*/  USHF.R.S32.HI UR49, URZ, 0x1f, UR41 ;  /* 0x0000001f3f317899 */ /* 0x000fe40008011429 */
[----:B------:R-:W-:Y:S01]  /*07f0*/  UMOV UR39, 0xffffd000 ;  /* 0xffffd00000277882 */ /* 0x000fe20000000000 */
        /* <DEDUP_REMOVED lines=27> */
[----:B------:R-:W-:Y:S01]  /*09b0*/  LOP3.LUT P0, RZ, R12, 0x2, RZ, 0xc0, !PT ;  /* 0x000000020cff7812 */ /* 0x000fe2000780c0ff */
[C---:B------:R-:W-:Y:S01]  /*09c0*/  IMAD.IADD R6, R9.reuse, 0x1, -R0 ;  /* 0x0000000109067824 */ /* 0x040fe200078e0a00 */
[----:B------:R-:W-:Y:S01]  /*09d0*/  LOP3.LUT R15, R4, R2, RZ, 0x3c, !PT ;  /* 0x00000002040f7212 */ /* 0x000fe200078e3cff */
[----:B------:R-:W-:Y:S01]  /*09e0*/  IMAD.SHL.U32 R0, R9, 0x40, RZ ;  /* 0x0000004009007824 */ /* 0x000fe200078e00ff */
[----:B------:R-:W-:Y:S01]  /*09f0*/  SHF.R.S32.HI R2, RZ, 0x3, R11 ;  /* 0x00000003ff027819 */ /* 0x000fe2000001140b */
[----:B------:R-:W-:Y:S01]  /*0a00*/  IMAD.U32 R197, R18, 0x20, R197 ;  /* 0x0000002012c57824 */ /* 0x000fe200078e00c5 */
[----:B------:R-:W-:-:S02]  /*0a10*/  SEL R238, R238, 0x10, !P3 ;  /* 0x00000010eeee7807 */ /* 0x000fc40005800000 */
        /* <DEDUP_REMOVED lines=11> */
[----:B------:R-:W-:Y:S01]  /*0ad0*/  IMAD R9, R6, 0x20, R0 ;  /* 0x0000002006097824 */ /* 0x000fe200078e0200 */
[----:B------:R-:W-:Y:S01]  /*0ae0*/  SHF.R.S32.HI R0, RZ, 0x1, R7 ;  /* 0x00000001ff007819 */ /* 0x000fe20000011407 */
[----:B------:R-:W-:-:S02]  /*0af0*/  IMAD.U32 R3, RZ, RZ, UR15 ;  /* 0x0000000fff037e24 */ /* 0x000fc4000f8e00ff */
[----:B------:R-:W-:Y:S01]  /*0b00*/  IMAD R3, R2, 0x1000, R5 ;  /* 0x0000100002037824 */ /* 0x000fe200078e0205 */
[C---:B------:R-:W-:Y:S01]  /*0b10*/  LOP3.LUT P1, RZ, R0.reuse, 0x2, RZ, 0xc0, !PT ;  /* 0x0000000200ff7812 */ /* 0x040fe2000782c0ff */
[----:B------:R-:W-:Y:S02]  /*0b20*/  IMAD.SHL.U32 R0, R0, 0x40, RZ ;  /* 0x0000004000007824 */ /* 0x000fe400078e00ff */
[----:B------:R-:W-:Y:S02]  /*0b30*/  IMAD.SHL.U32 R2, R2, 0x8, RZ ;  /* 0x0000000802027824 */ /* 0x000fe400078e00ff */
        /* <DEDUP_REMOVED lines=28> */
[----:B------:R-:W-:Y:S01]  /*0d00*/  @P2 IADD3 R241, R240, -0x20, RZ ;  /* 0xffffffe0f0f12810 */ /* 0x000fe20007ffe0ff */
[----:B------:R-:W-:Y:S01]  /*0d10*/  IMAD.IADD R205, R0, 0x1, R2 ;  /* 0x0000000100cd7824 */ /* 0x000fe200078e0202 */
[C---:B------:R-:W-:Y:S01]  /*0d20*/  IADD3 R2, R250.reuse, 0x20, RZ ;  /* 0x00000020fa027810 */ /* 0x040fe20007ffe0ff */
[----:B------:R-:W-:Y:S01]  /*0d30*/  IMAD.IADD R207, R207, 0x1, R5 ;  /* 0x00000001cfcf7824 */ /* 0x000fe200078e0205 */
[----:B------:R-:W-:Y:S01]  /*0d40*/  IADD3 R0, R250, 0x40, RZ ;  /* 0x00000040fa007810 */ /* 0x000fe20007ffe0ff */
[----:B------:R-:W-:Y:S01]  /*0d50*/  IMAD.IADD R238, R238, 0x1, R241 ;  /* 0x00000001eeee7824 */ /* 0x000fe200078e02f1 */
[----:B------:R-:W-:Y:S01]  /*0d60*/  LEA R201, R201, 0xf000, 0x1 ;  /* 0x0000f000c9c97811 */ /* 0x000fe200078e08ff */
[----:B------:R1:W-:Y:S01]  /*0d70*/  STL [R1+0xc], R2 ;  /* 0x00000c0201007387 */ /* 0x0003e20000100800 */
[----:B------:R-:W-:-:S03]  /*0d80*/  IMAD.SHL.U32 R199, R207, 0x2, RZ ;  /* 0x00000002cfc77824 */ /* 0x000fc600078e00ff */
[----:B------:R2:W-:Y:S01]  /*0d90*/  STL [R1+0x10], R0 ;  /* 0x0000100001007387 */ /* 0x0005e20000100800 */
[C---:B------:R-:W-:Y:S02]  /*0da0*/  IMAD.IADD R202, R201.reuse, 0x1, R202 ;  /* 0x00000001c9ca7824 */ /* 0x040fe400078e02ca */
[--C-:B------:R-:W-:Y:S01]  /*0db0*/  IMAD.IADD R204, R201, 0x1, R203.reuse ;  /* 0x00000001c9cc7824 */ /* 0x100fe200078e02cb */
[----:B------:R3:W-:Y:S01]  /*0dc0*/  STL [R1+0x2c], R4 ;  /* 0x00002c0401007387 */ /* 0x0007e20000100800 */
[----:B------:R-:W-:Y:S02]  /*0dd0*/  IMAD.IADD R203, R202, 0x1, R203 ;  /* 0x00000001cacb7824 */ /* 0x000fe400078e02cb */
[----:B------:R-:W-:Y:S02]  /*0de0*/  IMAD.IADD R200, R199, 0x1, R206 ;  /* 0x00000001c7c87824 */ /* 0x000fe400078e02ce */
[----:B-1----:R-:W-:Y:S01]  /*0df0*/  IMAD.SHL.U32 R2, R3, 0x2, RZ ;  /* 0x0000000203027824 */ /* 0x002fe200078e00ff */
[----:B--2---:R-:W-:-:S02]  /*0e00*/  IADD3 R0, R4, 0x20, RZ ;  /* 0x0000002004007810 */ /* 0x004fc40007ffe0ff */
[----:B------:R-:W-:-:S05]  /*0e10*/  @P1 IADD3 R0, R4, -0x20, RZ ;  /* 0xffffffe004001810 */ /* 0x000fca0007ffe0ff */
[----:B------:R3:W-:Y:S02]  /*0e20*/  STL [R1+0x30], R0 ;  /* 0x0000300001007387 */ /* 0x0007e40000100800 */
.L_x_700:
        /* <DEDUP_REMOVED lines=53> */
.L_x_657:
        /* <DEDUP_REMOVED lines=21> */
[----:B------:R-:W-:Y:S02]  /*12d0*/  UIADD3 UR6, UR19, 0x3f, URZ ;  /* 0x0000003f13067890 */ /* 0x000fe4000fffe03f */
[----:B------:R-:W-:Y:S02]  /*12e0*/  ULDC.64 UR12, c[0x0][0x178] ;  /* 0x00005e00000c7ab9 */ /* 0x000fe40000000a00 */
[----:B------:R-:W-:Y:S02]  /*12f0*/  UIMAD UR7, UR38, UR12, URZ ;  /* 0x0000000c260772a4 */ /* 0x000fe4000f8e023f */
[----:B------:R-:W-:Y:S02]  /*1300*/  USHF.R.S32.HI UR9, URZ, 0x1f, UR6 ;  /* 0x0000001f3f097899 */ /* 0x000fe40008011406 */
[----:B------:R-:W-:Y:S02]  /*1310*/  UIMAD.WIDE.U32 UR4, UR31, UR12, URZ ;  /* 0x0000000c1f0472a5 */ /* 0x000fe4000f8e003f */
[----:B------:R-:W-:-:S02]  /*1320*/  UIMAD UR14, UR31, UR13, UR7 ;  /* 0x0000000d1f0e72a4 */ /* 0x000fc4000f8e0207 */
[----:B------:R-:W-:Y:S02]  /*1330*/  ULEA.HI UR9, UR9, UR6, URZ, 0x6 ;  /* 0x0000000609097291 */ /* 0x000fe4000f8f303f */
[----:B------:R-:W-:Y:S02]  /*1340*/  ULDC.64 UR12, c[0x0][0x190] ;  /* 0x00006400000c7ab9 */ /* 0x000fe40000000a00 */
[----:B------:R-:W-:Y:S02]  /*1350*/  UISETP.NE.AND UP3, UPT, UR15, -0x1, UPT ;  /* 0xffffffff0f00788c */ /* 0x000fe4000bf65270 */
[----:B------:R-:W-:Y:S02]  /*1360*/  UIMAD.WIDE.U32 UR6, UR15, UR12, URZ ;  /* 0x0000000c0f0672a5 */ /* 0x000fe4000f8e003f */
[----:B------:R-:W-:Y:S02]  /*1370*/  ULDC UR16, c[0x0][0x2e4] ;  /* 0x0000b90000107ab9 */ /* 0x000fe40000000800 */
[----:B------:R-:W-:-:S02]  /*1380*/  USEL UR35, UR4, UR6, !UP3 ;  /* 0x0000000604237287 */ /* 0x000fc4000d800000 */
[----:B------:R-:W-:Y:S02]  /*1390*/  UIADD3 UR4, UR19, 0x80, UR25 ;  /* 0x0000008013047890 */ /* 0x000fe4000fffe019 */
[----:B------:R-:W-:Y:S02]  /*13a0*/  UIADD3 UR33, UR5, UR14, URZ ;  /* 0x0000000e05217290 */ /* 0x000fe4000fffe03f */
[----:B------:R-:W-:Y:S02]  /*13b0*/  UIADD3 UR4, UR4, UR16, -UR8 ;  /* 0x0000001004047290 */ /* 0x000fe4000fffe808 */
[----:B-1----:R-:W-:Y:S02]  /*13c0*/  UISETP.NE.AND UP0, UPT, UR26, -0x1, UPT ;  /* 0xffffffff1a00788c */ /* 0x002fe4000bf05270 */
[----:B------:R-:W-:Y:S02]  /*13d0*/  UIADD3 UR4, UR4, 0x3f, URZ ;  /* 0x0000003f04047890 */ /* 0x000fe4000fffe03f */
[----:B------:R-:W-:-:S02]  /*13e0*/  UIMAD UR6, UR15, UR13, URZ ;  /* 0x0000000d0f0672a4 */ /* 0x000fc4000f8e023f */
[----:B------:R-:W-:Y:S01]  /*13f0*/  USHF.R.S32.HI UR5, URZ, 0x1f, UR4 ;  /* 0x0000001f3f057899 */ /* 0x000fe20008011404 */
[----:B------:R-:W-:Y:S01]  /*1400*/  PLOP3.LUT P0, PT, PT, PT, UP0, 0x80, 0x0 ;  /* 0x000000000000781c */ /* 0x000fe20003f0f008 */
[----:B------:R-:W-:Y:S02]  /*1410*/  @UP3 UIADD3 UR33, UR7, UR6, URZ ;  /* 0x0000000607213290 */ /* 0x000fe4000fffe03f */
[----:B------:R-:W-:Y:S02]  /*1420*/  ULEA.HI UR4, UR5, UR4, URZ, 0x6 ;  /* 0x0000000405047291 */ /* 0x000fe4000f8f303f */
[----:B------:R-:W-:Y:S02]  /*1430*/  USHF.R.S32.HI UR5, URZ, 0x6, UR9 ;  /* 0x000000063f057899 */ /* 0x000fe40008011409 */
[----:B------:R-:W-:Y:S02]  /*1440*/  USHF.R.S32.HI UR4, URZ, 0x6, UR4 ;  /* 0x000000063f047899 */ /* 0x000fe40008011404 */
[----:B------:R-:W-:-:S02]  /*1450*/  @UP0 UIADD3 UR6, UR24, UR26, URZ ;  /* 0x0000001a18060290 */ /* 0x000fc4000fffe03f */
[----:B------:R-:W-:Y:S02]  /*1460*/  UISETP.LT.AND UP2, UPT, UR5, UR4, UPT ;  /* 0x000000040500728c */ /* 0x000fe4000bf41270 */
[----:B------:R-:W-:Y:S02]  /*1470*/  ULDC.64 UR12, c[0x0][0x198] ;  /* 0x00006600000c7ab9 */ /* 0x000fe40000000a00 */
        /* <DEDUP_REMOVED lines=9> */
[----:B------:R-:W-:-:S04]  /*1510*/  UIMAD UR6, UR6, UR4, URZ ;  /* 0x00000004060672a4 */ /* 0x000fc8000f8e023f */
[----:B------:R-:W-:-:S03]  /*1520*/  UIMAD UR9, UR24, UR5, UR6 ;  /* 0x00000005180972a4 */ /* 0x000fc6000f8e0206 */
[----:B------:R-:W-:Y:S02]  /*1530*/  ULDC.64 UR6, c[0x0][0x180] ;  /* 0x0000600000067ab9 */ /* 0x000fe40000000a00 */
[----:B------:R-:W-:-:S04]  /*1540*/  UIMAD UR5, UR38, UR6, URZ ;  /* 0x00000006260572a4 */ /* 0x000fc8000f8e023f */
[----:B------:R-:W-:Y:S02]  /*1550*/  UIMAD UR7, UR31, UR7, UR5 ;  /* 0x000000071f0772a4 */ /* 0x000fe4000f8e0205 */
[----:B------:R-:W-:-:S04]  /*1560*/  UIMAD.WIDE.U32 UR4, UR24, UR4, URZ ;  /* 0x00000004180472a5 */ /* 0x000fc8000f8e003f */
[----:B------:R-:W-:-:S04]  /*1570*/  UIADD3 UR5, UR5, UR9, URZ ;  /* 0x0000000905057290 */ /* 0x000fc8000fffe03f */
[----:B------:R-:W-:-:S04]  /*1580*/  UIMAD.WIDE.U32 UR4, UR31, UR6, UR4 ;  /* 0x000000061f0472a5 */ /* 0x000fc8000f8e0004 */
[----:B------:R-:W-:-:S03]  /*1590*/  UIADD3 UR22, UR5, UR7, URZ ;  /* 0x0000000705167290 */ /* 0x000fc6000fffe03f */
[----:B------:R-:W-:Y:S02]  /*15a0*/  UMOV UR21, UR4 ;  /* 0x0000000400157c82 */ /* 0x000fe40008000000 */
.L_x_659:
        /* <DEDUP_REMOVED lines=18> */
.L_x_660:
        /* <DEDUP_REMOVED lines=71> */
.L_x_661:
[----:B------:R-:W-:Y:S02]  /*1b40*/  UMOV UR6, UR52 ;  /* 0x0000003400067c82 */ /* 0x000fe40008000000 */
.L_x_662:
[----:B------:R-:W1:Y:S01]  /*1b50*/  S2R R18, SR_TID.X ;  /* 0x0000000000127919 */ /* 0x000e620000002100 */
[----:B------:R-:W-:Y:S01]  /*1b60*/  UIADD3 UR4, UP4, UP3, UR4, UR46, UR48 ;  /* 0x0000002e04047290 */ /* 0x000fe2000fb9e030 */
[----:B------:R-:W-:Y:S01]  /*1b70*/  SHF.R.S32.HI R251, RZ, 0x1f, R250 ;  /* 0x0000001ffffb7819 */ /* 0x000fe200000114fa */
[----:B------:R-:W-:Y:S01]  /*1b80*/  IMAD.U32 R10, RZ, RZ, UR11 ;  /* 0x0000000bff0a7e24 */ /* 0x000fe2000f8e00ff */
[----:B------:R-:W-:Y:S01]  /*1b90*/  UIADD3 UR14, UR17, UR14, URZ ;  /* 0x0000000e110e7290 */ /* 0x000fe2000fffe03f */
[----:B------:R-:W-:Y:S01]  /*1ba0*/  IMAD.U32 R8, RZ, RZ, UR10 ;  /* 0x0000000aff087e24 */ /* 0x000fe2000f8e00ff */
[----:B------:R-:W-:Y:S01]  /*1bb0*/  UIADD3 UR15, UP2, UP1, UR13, UR4, UR18 ;  /* 0x000000040d0f7290 */ /* 0x000fe2000f95e012 */
[----:B------:R-:W-:Y:S01]  /*1bc0*/  IMAD.U32 R9, RZ, RZ, UR17 ;  /* 0x00000011ff097e24 */ /* 0x000fe2000f8e00ff */
[----:B------:R-:W-:Y:S01]  /*1bd0*/  UIADD3.X UR4, UR7, UR50, UR55, UP4, UP3 ;  /* 0x0000003207047290 */ /* 0x000fe2000a7e6437 */
[----:B------:R-:W-:Y:S01]  /*1be0*/  BSSY B1, `(.L_x_658) ;  /* 0x0000928000017945 */ /* 0x000fe20003800000 */
[----:B------:R-:W-:-:S02]  /*1bf0*/  ULDC.64 UR10, c[0x0][0x3c8] ;  /* 0x0000f200000a7ab9 */ /* 0x000fc40000000a00 */
[----:B------:R-:W-:-:S03]  /*1c00*/  UIADD3.X UR13, UR9, UR4, UR12, UP2, UP1 ;  /* 0x00000004090d7290 */ /* 0x000fc600097e240c */
[----:B------:R-:W-:Y:S02]  /*1c10*/  ULDC.64 UR4, c[0x0][0x1a8] ;  /* 0x00006a0000047ab9 */ /* 0x000fe40000000a00 */
[----:B------:R-:W-:-:S04]  /*1c20*/  UIMAD UR4, UR59, UR4, URZ ;  /* 0x000000043b0472a4 */ /* 0x000fc8000f8e023f */
[----:B------:R-:W-:-:S03]  /*1c30*/  UIMAD UR12, UR34, UR5, UR4 ;  /* 0x00000005220c72a4 */ /* 0x000fc6000f8e0204 */
[----:B------:R-:W-:Y:S01]  /*1c40*/  ULDC.64 UR4, c[0x0][0x378] ;  /* 0x0000de0000047ab9 */ /* 0x000fe20000000a00 */
[----:B-1----:R-:W-:Y:S01]  /*1c50*/  SHF.R.S32.HI R19, RZ, 0x1f, R18 ;  /* 0x0000001fff137819 */ /* 0x002fe20000011412 */
[----:B------:R-:W-:-:S03]  /*1c60*/  UIMAD UR4, UR59, UR4, URZ ;  /* 0x000000043b0472a4 */ /* 0x000fc6000f8e023f */
[----:B------:R-:W-:Y:S01]  /*1c70*/  LEA.HI R3, R19, R18, RZ, 0x2 ;  /* 0x0000001213037211 */ /* 0x000fe200078f10ff */
[----:B------:R-:W-:-:S03]  /*1c80*/  UIMAD UR9, UR34, UR5, UR4 ;  /* 0x00000005220972a4 */ /* 0x000fc6000f8e0204 */
[----:B------:R-:W-:Y:S01]  /*1c90*/  SHF.R.S32.HI R3, RZ, 0x2, R3 ;  /* 0x00000002ff037819 */ /* 0x000fe20000011403 */
[----:B------:R-:W-:Y:S02]  /*1ca0*/  ULDC.64 UR4, c[0x0][0x370] ;  /* 0x0000dc0000047ab9 */ /* 0x000fe40000000a00 */
[----:B------:R-:W-:Y:S01]  /*1cb0*/  UIMAD UR4, UR27, UR4, URZ ;  /* 0x000000041b0472a4 */ /* 0x000fe2000f8e023f */
[----:B------:R-:W-:Y:S02]  /*1cc0*/  SHF.R.S32.HI R17, RZ, 0x1f, R3 ;  /* 0x0000001fff117819 */ /* 0x000fe40000011403 */
[----:B------:R-:W-:Y:S01]  /*1cd0*/  IADD3 R0, P1, R3, UR17, RZ ;  /* 0x0000001103007c10 */ /* 0x000fe2000ff3e0ff */
[----:B------:R-:W-:Y:S02]  /*1ce0*/  UIMAD UR7, UR17, UR5, UR4 ;  /* 0x00000005110772a4 */ /* 0x000fe4000f8e0204 */
[----:B------:R-:W-:Y:S01]  /*1cf0*/  UIADD3 UR4, UR17, UR6, URZ ;  /* 0x0000000611047290 */ /* 0x000fe2000fffe03f */
[----:B------:R-:W-:Y:S01]  /*1d00*/  IADD3.X R7, R17, UR27, RZ, P1, !PT ;  /* 0x0000001b11077c10 */ /* 0x000fe20008ffe4ff */
[----:B------:R-:W-:Y:S01]  /*1d10*/  UMOV UR27, 0x4 ;  /* 0x00000004001b7882 */ /* 0x000fe20000000000 */
[----:B------:R-:W-:Y:S01]  /*1d20*/  IMAD.WIDE.U32 R4, R0, c[0x0][0x190], R250 ;  /* 0x0000640000047a25 */ /* 0x000fe200078e00fa */
[----:B------:R-:W-:Y:S01]  /*1d30*/  UIMAD.WIDE UR4, UR4, UR27, UR10 ;  /* 0x0000001b040472a5 */ /* 0x000fe2000f8e020a */
[----:B------:R1:W2:Y:S02]  /*1d40*/  R2UR UR10, R8 ;  /* 0x00000000080a73c2 */ /* 0x0002a400000e0000 */
[----:B------:R-:W-:Y:S01]  /*1d50*/  IMAD R7, R7, c[0x0][0x190], RZ ;  /* 0x0000640007077a24 */ /* 0x000fe200078e02ff */
[----:B------:R-:W-:Y:S01]  /*1d60*/  IADD3 R6, P1, R4, UR35, RZ ;  /* 0x0000002304067c10 */ /* 0x000fe2000ff3e0ff */
[----:B------:R-:W-:-:S02]  /*1d70*/  ULDC UR35, c[0x0][0x2e8] ;  /* 0x0000ba0000237ab9 */ /* 0x000fc40000000800 */
[----:B------:R-:W-:Y:S01]  /*1d80*/  IMAD R0, R0, c[0x0][0x194], R7 ;  /* 0x0000650000007a24 */ /* 0x000fe200078e0207 */
[----:B------:R-:W-:Y:S01]  /*1d90*/  UMOV UR18, UR4 ;  /* 0x0000000400127c82 */ /* 0x000fe20008000000 */
[----:B------:R3:W4:Y:S01]  /*1da0*/  R2UR UR11, R10 ;  /* 0x000000000a0b73c2 */ /* 0x00072200000e0000 */
[----:B------:R-:W-:Y:S02]  /*1db0*/  UIADD3 UR4, -UR8, UR19, UR25 ;  /* 0x0000001308047290 */ /* 0x000fe4000fffe119 */
[----:B------:R-:W-:Y:S01]  /*1dc0*/  IADD3.X R7, R5, UR33, R0, P1, !PT ;  /* 0x0000002105077c10 */ /* 0x000fe20008ffe400 */
[----:B------:R-:W-:Y:S01]  /*1dd0*/  UMOV UR17, UR5 ;  /* 0x0000000500117c82 */ /* 0x000fe20008000000 */
[----:B------:R-:W-:Y:S01]  /*1de0*/  LEA.HI R0, R19, R18, RZ, 0x5 ;  /* 0x0000001213007211 */ /* 0x000fe200078f28ff */
[----:B------:R-:W-:Y:S01]  /*1df0*/  UIADD3 UR4, UR4, -UR35, URZ ;  /* 0x8000002304047290 */ /* 0x000fe2000fffe03f */
[----:B------:R-:W-:-:S03]  /*1e00*/  IADD3 R4, P1, R250, UR20, RZ ;  /* 0x00000014fa047c10 */ /* 0x000fc6000ff3e0ff */
[----:B------:R-:W-:Y:S01]  /*1e10*/  USHF.R.S32.HI UR20, URZ, 0x1f, UR4 ;  /* 0x0000001f3f147899 */ /* 0x000fe20008011404 */
[----:B------:R-:W-:-:S03]  /*1e20*/  IADD3.X R5, R251, UR23, RZ, P1, !PT ;  /* 0x00000017fb057c10 */ /* 0x000fc60008ffe4ff */
[----:B------:R-:W-:Y:S01]  /*1e30*/  ULEA.HI UR20, UR20, UR4, URZ, 0x6 ;  /* 0x0000000414147291 */ /* 0x000fe2000f8f303f */
[----:B-1----:R-:W-:Y:S01]  /*1e40*/  LOP3.LUT R8, R0, 0xffffffe0, RZ, 0xc0, !PT ;  /* 0xffffffe000087812 */ /* 0x002fe200078ec0ff */
[----:B------:R-:W-:Y:S01]  /*1e50*/  IMAD.WIDE.U32 R4, R9, c[0x0][0x370], R4 ;  /* 0x0000dc0009047a25 */ /* 0x000fe200078e0004 */
[----:B------:R-:W-:Y:S01]  /*1e60*/  SHF.R.S32.HI R0, RZ, 0x5, R0 ;  /* 0x00000005ff007819 */ /* 0x000fe20000011400 */
[----:B------:R-:W-:Y:S02]  /*1e70*/  USHF.R.S32.HI UR20, URZ, 0x6, UR20 ;  /* 0x000000063f147899 */ /* 0x000fe40008011414 */
[----:B------:R-:W-:Y:S01]  /*1e80*/  IMAD.IADD R15, R18, 0x1, -R8 ;  /* 0x00000001120f7824 */ /* 0x000fe200078e0a08 */
[----:B------:R-:W-:Y:S01]  /*1e90*/  IADD3 R5, R5, UR7, RZ ;  /* 0x0000000705057c10 */ /* 0x000fe2000fffe0ff */
[----:B------:R-:W-:Y:S02]  /*1ea0*/  UISETP.LT.AND UP1, UPT, URZ, UR20, UPT ;  /* 0x000000143f00728c */ /* 0x000fe4000bf21270 */
[----:B------:R-:W-:Y:S01]  /*1eb0*/  IMAD R0, R0, UR47, R15 ;  /* 0x0000002f00007c24 */ /* 0x000fe2000f8e020f */
[----:B------:R-:W-:-:S02]  /*1ec0*/  ULDC.64 UR4, c[0x0][0x200] ;  /* 0x0000800000047ab9 */ /* 0x000fc40000000a00 */
[----:B------:R-:W-:Y:S02]  /*1ed0*/  USEL UR20, URZ, UR20, !UP1 ;  /* 0x000000143f147287 */ /* 0x000fe4000c800000 */
[C---:B------:R-:W-:Y:S01]  /*1ee0*/  IADD3 R8, P1, R0.reuse, UR15, RZ ;  /* 0x0000000f00087c10 */ /* 0x040fe2000ff3e0ff */
[----:B------:R-:W-:Y:S02]  /*1ef0*/  UIMAD.WIDE UR14, UR14, UR27, UR4 ;  /* 0x0000001b0e0e72a5 */ /* 0x000fe4000f8e0204 */
[----:B------:R-:W-:Y:S01]  /*1f00*/  UISETP.GT.AND UP1, UPT, UR29, UR20, UPT ;  /* 0x000000141d00728c */ /* 0x000fe2000bf24270 */
[----:B------:R-:W-:Y:S01]  /*1f10*/  LEA.HI.X.SX32 R208, R0, UR13, 0x1, P1 ;  /* 0x0000000d00d07c11 */ /* 0x000fe200088f0eff */
[----:B------:R-:W-:Y:S01]  /*1f20*/  IMAD.U32 R0, RZ, RZ, UR34 ;  /* 0x00000022ff007e24 */ /* 0x000fe2000f8e00ff */
[----:B------:R-:W-:-:S03]  /*1f30*/  LEA R209, P1, R8, c[0x0][0x350], 0x2 ;  /* 0x0000d40008d17a11 */ /* 0x000fc600078210ff */
[----:B------:R-:W-:Y:S01]  /*1f40*/  IMAD.WIDE.U32 R4, R0, c[0x0][0x378], R4 ;  /* 0x0000de0000047a25 */ /* 0x000fe200078e0004 */
[----:B------:R-:W-:Y:S02]  /*1f50*/  LEA.HI.X R208, R8, c[0x0][0x354], R208, 0x2, P1 ;  /* 0x0000d50008d07a11 */ /* 0x000fe400008f14d0 */
[----:B------:R-:W-:Y:S01]  /*1f60*/  PLOP3.LUT P1, PT, PT, PT, UP1, 0x80, 0x0 ;  /* 0x000000000000781c */ /* 0x000fe20003f2f018 */
[----:B------:R-:W-:Y:S01]  /*1f70*/  IMAD.WIDE.U32 R6, R0, c[0x0][0x1a8], R6 ;  /* 0x00006a0000067a25 */ /* 0x000fe200078e0006 */
[----:B------:R-:W-:Y:S01]  /*1f80*/  IADD3 R5, R5, UR9, RZ ;  /* 0x0000000905057c10 */ /* 0x000fe2000fffe0ff */
[----:B------:R-:W-:Y:S02]  /*1f90*/  UIADD3 UR9, UR29, -0x1, URZ ;  /* 0xffffffff1d097890 */ /* 0x000fe4000fffe03f */
        /* <DEDUP_REMOVED lines=28> */
.L_x_664:
        /* <DEDUP_REMOVED lines=16> */
[----:B------:R-:W-:-:S03]  /*2260*/  UIADD3 UR13, UR5, UR6, URZ ;  /* 0x00000006050d7290 */ /* 0x000fc6000fffe03f */
[----:B------:R-:W-:Y:S02]  /*2270*/  UMOV UR6, UR4 ;  /* 0x0000000400067c82 */ /* 0x000fe40008000000 */
.L_x_665:
        /* <DEDUP_REMOVED lines=8> */
[----:B------:R-:W-:-:S03]  /*2300*/  IMAD.WIDE.U32 R4, R4, c[0x0][0x3a0], R250 ;  /* 0x0000e80004047a25 */ /* 0x000fc600078e00fa */
[----:B------:R-:W-:Y:S02]  /*2310*/  ISETP.GE.AND P4, PT, R3, UR8, PT ;  /* 0x0000000803007c0c */ /* 0x000fe4000bf86270 */
[----:B------:R-:W-:Y:S02]  /*2320*/  IADD3 R6, P0, R4, UR14, RZ ;  /* 0x0000000e04067c10 */ /* 0x000fe4000ff1e0ff */
[----:B------:R-:W-:Y:S01]  /*2330*/  MOV R0, UR4 ;  /* 0x0000000400007c02 */ /* 0x000fe20008000f00 */
[----:B------:R-:W-:Y:S02]  /*2340*/  ULDC.64 UR4, c[0x0][0x3b8] ;  /* 0x0000ee0000047ab9 */ /* 0x000fe40000000a00 */
[----:B------:R-:W-:Y:S01]  /*2350*/  UIMAD UR4, UR59, UR4, URZ ;  /* 0x000000043b0472a4 */ /* 0x000fe2000f8e023f */
[----:B------:R-:W-:Y:S01]  /*2360*/  IADD3.X R7, R5, UR15, R0, P0, !PT ;  /* 0x0000000f05077c10 */ /* 0x000fe200087fe400 */
[----:B------:R-:W-:Y:S02]  /*2370*/  IMAD.U32 R0, RZ, RZ, UR34 ;  /* 0x00000022ff007e24 */ /* 0x000fe4000f8e00ff */
[----:B------:R-:W-:-:S02]  /*2380*/  UIMAD UR4, UR34, UR5, UR4 ;  /* 0x00000005220472a4 */ /* 0x000fc4000f8e0204 */
        /* <DEDUP_REMOVED lines=17> */
.L_x_667:
[----:B-1----:R-:W-:Y:S05]  /*24a0*/  BSYNC B0 ;  /* 0x0000000000007941 */ /* 0x002fea0003800000 */
.L_x_666:
        /* <DEDUP_REMOVED lines=19> */
.L_x_669:
[----:B------:R-:W-:Y:S05]  /*25e0*/  BSYNC B0 ;  /* 0x0000000000007941 */ /* 0x000fea0003800000 */
.L_x_668:
        /* <DEDUP_REMOVED lines=30> */
.L_x_671:
[----:B------:R-:W-:Y:S05]  /*27d0*/  BSYNC B0 ;  /* 0x0000000000007941 */ /* 0x000fea0003800000 */
.L_x_670:
        /* <DEDUP_REMOVED lines=18> */
.L_x_663:
        /* <DEDUP_REMOVED lines=64> */
.L_x_674:
[----:B------:R-:W-:Y:S05]  /*2d00*/  BSYNC B0 ;  /* 0x0000000000007941 */ /* 0x000fea0003800000 */
.L_x_673:
        /* <DEDUP_REMOVED lines=41> */
.L_x_676:
[----:B------:R-:W-:Y:S05]  /*2fa0*/  BSYNC B0 ;  /* 0x0000000000007941 */ /* 0x000fea0003800000 */
.L_x_675:
        /* <DEDUP_REMOVED lines=39> */
.L_x_678:
[----:B------:R-:W-:Y:S05]  /*3220*/  BSYNC B0 ;  /* 0x0000000000007941 */ /* 0x000fea0003800000 */
.L_x_677:
        /* <DEDUP_REMOVED lines=19> */
.L_x_680:
        /* <DEDUP_REMOVED lines=36> */
.L_x_681:
[----:B------:R-:W-:Y:S05]  /*35a0*/  BSYNC B0 ;  /* 0x0000000000007941 */ /* 0x000fea0003800000 */
.L_x_679:
        /* <DEDUP_REMOVED lines=76> */
.L_x_683:
[----:B------:R-:W-:Y:S05]  /*3a70*/  BSYNC B0 ;  /* 0x0000000000007941 */ /* 0x000fea0003800000 */
.L_x_682:
        /* <DEDUP_REMOVED lines=38> */
.L_x_685:
[----:B------:R-:W-:Y:S05]  /*3ce0*/  BSYNC B0 ;  /* 0x0000000000007941 */ /* 0x000fea0003800000 */
.L_x_684:
        /* <DEDUP_REMOVED lines=19> */
[----:B------:R-:W-:-:S05]  /*3e20*/  MOV R5, UR7 ;  /* 0x0000000700057c02 */ /* 0x000fca0008000f00 */
[----:B------:R1:W3:Y:S04]  /*3e30*/  @P1 LDG.E R7, [R4.64] ;  /* 0x0000000a04071981 */ /* 0x0002e8000c1e1900 */
[----:B------:R-:W4:Y:S01]  /*3e40*/  S2R R12, SR_TID.X ;  /* 0x00000000000c7919 */ /* 0x000f220000002100 */
[----:B--2---:R-:W-:Y:S01]  /*3e50*/  LEA.HI R0, R19, R18, RZ, 0x6 ;  /* 0x0000001213007211 */ /* 0x004fe200078f30ff */
[----:B------:R-:W3:Y:S01]  /*3e60*/  @P1 MUFU.RCP R8, c[0x0][0x238] ;  /* 0x00008e0000081b08 */ /* 0x000ee20000001000 */
[----:B------:R-:W-:Y:S01]  /*3e70*/  IMAD.U32 R3, RZ, RZ, UR32 ;  /* 0x00000020ff037e24 */ /* 0x000fe2000f8e00ff */
[----:B------:R-:W2:Y:S01]  /*3e80*/  LDSM.16.M88.4 R148, [R197+0xf000] ;  /* 0x00f00000c594783b */ /* 0x000ea20000000200 */
[----:B------:R-:W-:-:S03]  /*3e90*/  IMAD.U32 R236, RZ, RZ, UR32 ;  /* 0x00000020ffec7e24 */ /* 0x000fc6000f8e00ff */
[----:B------:R-:W2:Y:S04]  /*3ea0*/  LDSM.16.M88.4 R152, [R197+0xf400] ;  /* 0x00f40000c598783b */ /* 0x000ea80000000200 */
[----:B------:R-:W2:Y:S04]  /*3eb0*/  LDSM.16.M88.4 R156, [R198+0xf000] ;  /* 0x00f00000c69c783b */ /* 0x000ea80000000200 */
[----:B------:R-:W2:Y:S04]  /*3ec0*/  LDSM.16.M88.4 R160, [R198+0xf400] ;  /* 0x00f40000c6a0783b */ /* 0x000ea80000000200 */
[----:B------:R-:W2:Y:S04]  /*3ed0*/  LDSM.16.M88.4 R164, [R197+0x11000] ;  /* 0x01100000c5a4783b */ /* 0x000ea80000000200 */
[----:B-1----:R1:W2:Y:S04]  /*3ee0*/  LDG.E.64 R4, [R10.64+0x8] ;  /* 0x0000080a0a047981 */ /* 0x0022a8000c1e1b00 */
        /* <DEDUP_REMOVED lines=9> */
[----:B------:R-:W-:Y:S01]  /*3f80*/  UIADD3 UR21, UR25, UR19, URZ ;  /* 0x0000001319157290 */ /* 0x000fe2000fffe03f */
[----:B------:R-:W1:Y:S01]  /*3f90*/  LDSM.16.M88.4 R192, [R198+0x13400] ;  /* 0x01340000c6c0783b */ /* 0x000e620000000200 */
[----:B------:R-:W-:Y:S01]  /*3fa0*/  LEA R9, R3, R0, 0x2 ;  /* 0x0000000003097211 */ /* 0x000fe200078e10ff */
[----:B------:R-:W-:Y:S01]  /*3fb0*/  IMAD.SHL.U32 R6, R0, 0x20, RZ ;  /* 0x0000002000067824 */ /* 0x000fe200078e00ff */
[----:B------:R-:W-:Y:S01]  /*3fc0*/  UIADD3 UR22, -UR8, 0x80, UR21 ;  /* 0x0000008008167890 */ /* 0x000fe2000fffe115 */
[----:B------:R-:W-:Y:S01]  /*3fd0*/  IMAD.MOV.U32 R248, RZ, RZ, R237 ;  /* 0x000000fffff87224 */ /* 0x000fe200078e00ed */
[----:B------:R-:W-:Y:S01]  /*3fe0*/  CS2R R126, SRZ ;  /* 0x00000000007e7805 */ /* 0x000fe2000001ff00 */
[----:B------:R-:W-:Y:S01]  /*3ff0*/  CS2R R124, SRZ ;  /* 0x00000000007c7805 */ /* 0x000fe2000001ff00 */
[----:B------:R-:W-:Y:S01]  /*4000*/  LOP3.LUT R0, R6, 0x6, R12, 0xf8, !PT ;  /* 0x0000000606007812 */ /* 0x000fe200078ef80c */
[----:B------:R-:W-:Y:S01]  /*4010*/  CS2R R130, SRZ ;  /* 0x0000000000827805 */ /* 0x000fe2000001ff00 */
[----:B------:R-:W-:Y:S01]  /*4020*/  SHF.R.S32.HI R6, RZ, 0x1f, R15 ;  /* 0x0000001fff067819 */ /* 0x000fe2000001140f */
[----:B------:R-:W-:Y:S01]  /*4030*/  CS2R R128, SRZ ;  /* 0x0000000000807805 */ /* 0x000fe2000001ff00 */
[----:B------:R-:W-:Y:S01]  /*4040*/  CS2R R122, SRZ ;  /* 0x00000000007a7805 */ /* 0x000fe2000001ff00 */
[----:B------:R-:W-:Y:S01]  /*4050*/  IMAD R236, R236, 0x80, R0 ;  /* 0x00000080ecec7824 */ /* 0x000fe200078e0200 */
[----:B------:R-:W-:Y:S01]  /*4060*/  IADD3 R0, R205, 0x1800, RZ ;  /* 0x00001800cd007810 */ /* 0x000fe20007ffe0ff */
[----:B------:R-:W-:Y:S01]  /*4070*/  CS2R R120, SRZ ;  /* 0x0000000000787805 */ /* 0x000fe2000001ff00 */
[----:B------:R-:W-:Y:S01]  /*4080*/  CS2R R118, SRZ ;  /* 0x0000000000767805 */ /* 0x000fe2000001ff00 */
[----:B------:R-:W-:Y:S01]  /*4090*/  CS2R R116, SRZ ;  /* 0x0000000000747805 */ /* 0x000fe2000001ff00 */
[----:B------:R-:W-:Y:S01]  /*40a0*/  SEL R0, R0, R205, !P0 ;  /* 0x000000cd00007207 */ /* 0x000fe20004000000 */
        /* <DEDUP_REMOVED lines=41> */
[----:B------:R-:W-:Y:S02]  /*4340*/  UMOV UR6, URZ ;  /* 0x0000003f00067c82 */ /* 0x000fe40008000000 */
[----:B------:R-:W-:Y:S02]  /*4350*/  UIADD3 UR22, UR22, -UR23, URZ ;  /* 0x8000001716167290 */ /* 0x000fe4000fffe03f */
[----:B------:R-:W-:Y:S02]  /*4360*/  UIADD3 UR23, UR25, 0x80, URZ ;  /* 0x0000008019177890 */ /* 0x000fe4000fffe03f */
[----:B------:R-:W-:Y:S01]  /*4370*/  ULDC UR16, c[0x0][0x2e4] ;  /* 0x0000b90000107ab9 */ /* 0x000fe20000000800 */
[----:B---3--:R-:W-:-:S04]  /*4380*/  @P1 FMUL.FTZ R3, R7, R8 ;  /* 0x0000000807031220 */ /* 0x008fc80000410000 */
[----:B------:R3:W4:Y:S02]  /*4390*/  @P1 R2UR UR4, R3 ;  /* 0x00000000030413c2 */ /* 0x00072400000e0000 */
[----:B---3--:R-:W-:Y:S01]  /*43a0*/  IADD3 R3, R207, 0x1800, RZ ;  /* 0x00001800cf037810 */ /* 0x008fe20007ffe0ff */
[----:B----4-:R-:W-:Y:S01]  /*43b0*/  @UP1 UMOV UR6, UR4 ;  /* 0x0000000400061c82 */ /* 0x010fe20008000000 */
[----:B--2---:R-:W-:Y:S02]  /*43c0*/  IADD3 R15, P3, P2, R4, UR41, R15 ;  /* 0x00000029040f7c10 */ /* 0x004fe4000fa7e00f */
[----:B------:R-:W-:Y:S02]  /*43d0*/  SEL R196, R3, R207, !P0 ;  /* 0x000000cf03c47207 */ /* 0x000fe40004000000 */
[----:B------:R-:W-:Y:S02]  /*43e0*/  SHF.L.U32 R3, R0, 0x1, RZ ;  /* 0x0000000100037819 */ /* 0x000fe400000006ff */
[----:B------:R-:W-:Y:S01]  /*43f0*/  IADD3 R0, R249, -UR19, -R236 ;  /* 0x80000013f9007c10 */ /* 0x000fe2000fffe8ec */
[----:B------:R-:W-:Y:S01]  /*4400*/  IMAD.SHL.U32 R196, R196, 0x2, RZ ;  /* 0x00000002c4c47824 */ /* 0x000fe200078e00ff */
[----:B------:R-:W-:-:S02]  /*4410*/  IADD3.X R6, R5, UR49, R6, P3, P2 ;  /* 0x0000003105067c10 */ /* 0x000fc40009fe4406 */
[----:B------:R-:W-:-:S05]  /*4420*/  IADD3 R5, R0, UR8, RZ ;  /* 0x0000000800057c10 */ /* 0x000fca000fffe0ff */
[----:B------:R-:W-:Y:S01]  /*4430*/  STL [R1+0x44], R5 ;  /* 0x0000440501007387 */ /* 0x000fe20000100800 */
[----:B------:R-:W2:Y:S08]  /*4440*/  R2UR UR13, R10 ;  /* 0x000000000a0d73c2 */ /* 0x000eb000000e0000 */
[----:B------:R-:W3:Y:S01]  /*4450*/  R2UR UR12, R11 ;  /* 0x000000000b0c73c2 */ /* 0x000ee200000e0000 */
[----:B--2---:R-:W-:-:S05]  /*4460*/  LOP3.LUT R0, R6, UR13, RZ, 0x3c, !PT ;  /* 0x0000000d06007c12 */ /* 0x004fca000f8e3cff */
[----:B------:R2:W-:Y:S01]  /*4470*/  STL [R1+0x24], R0 ;  /* 0x0000240001007387 */ /* 0x0005e20000100800 */
[----:B---3--:R-:W-:Y:S01]  /*4480*/  LOP3.LUT R4, R9, UR12, RZ, 0x3c, !PT ;  /* 0x0000000c09047c12 */ /* 0x008fe2000f8e3cff */
[----:B--2---:R-:W-:-:S04]  /*4490*/  IMAD.MOV.U32 R0, RZ, RZ, c[0x0][0x22c] ;  /* 0x00008b00ff007624 */ /* 0x004fc800078e00ff */
[----:B------:R-:W-:-:S04]  /*44a0*/  IMAD R0, R0, c[0x0][0x1c0], RZ ;  /* 0x0000700000007a24 */ /* 0x000fc800078e02ff */
[C---:B------:R-:W-:Y:S01]  /*44b0*/  IMAD.SHL.U32 R8, R0.reuse, 0x10, RZ ;  /* 0x0000001000087824 */ /* 0x040fe200078e00ff */
[----:B------:R-:W-:-:S04]  /*44c0*/  SHF.L.U32 R5, R0, 0x3, RZ ;  /* 0x0000000300057819 */ /* 0x000fc800000006ff */
[C---:B------:R-:W-:Y:S02]  /*44d0*/  IADD3 R7, R8.reuse, 0x20, RZ ;  /* 0x0000002008077810 */ /* 0x040fe40007ffe0ff */
[----:B------:R-:W-:Y:S01]  /*44e0*/  IADD3 R0, R8, 0x40, RZ ;  /* 0x0000004008007810 */ /* 0x000fe20007ffe0ff */
[----:B------:R-:W-:-:S04]  /*44f0*/  IMAD.WIDE.U32 R8, R15, -0x2daee0ad, RZ ;  /* 0xd2511f530f087825 */ /* 0x000fc800078e00ff */
[----:B------:R-:W-:Y:S01]  /*4500*/  IMAD.IADD R6, R5, 0x1, R7 ;  /* 0x0000000105067824 */ /* 0x000fe200078e0207 */
[----:B------:R-:W-:Y:S01]  /*4510*/  LOP3.LUT R4, R9, R4, RZ, 0x3c, !PT ;  /* 0x0000000409047212 */ /* 0x000fe200078e3cff */
[C---:B------:R-:W-:Y:S01]  /*4520*/  IMAD.IADD R0, R5.reuse, 0x1, R0 ;  /* 0x0000000105007824 */ /* 0x040fe200078e0200 */
[----:B------:R-:W-:Y:S02]  /*4530*/  STL.64 [R1+0x38], R8 ;  /* 0x0000380801007387 */ /* 0x000fe40000100a00 */
[C---:B------:R-:W-:Y:S02]  /*4540*/  IADD3 R6, R5.reuse, R6, RZ ;  /* 0x0000000605067210 */ /* 0x040fe40007ffe0ff */
[----:B------:R2:W-:Y:S03]  /*4550*/  STL [R1+0x40], R4 ;  /* 0x0000400401007387 */ /* 0x0005e60000100800 */
[----:B------:R-:W-:-:S04]  /*4560*/  IMAD.IADD R6, R5, 0x1, R6 ;  /* 0x0000000105067824 */ /* 0x000fc800078e0206 */
[----:B------:R-:W-:-:S05]  /*4570*/  IMAD.IADD R6, R5, 0x1, R6 ;  /* 0x0000000105067824 */ /* 0x000fca00078e0206 */
[----:B------:R3:W-:Y:S01]  /*4580*/  STL [R1+0x18], R6 ;  /* 0x0000180601007387 */ /* 0x0007e20000100800 */
[----:B--2---:R-:W-:-:S05]  /*4590*/  IMAD.IADD R4, R5, 0x1, R0 ;  /* 0x0000000105047824 */ /* 0x004fca00078e0200 */
[----:B------:R-:W-:-:S05]  /*45a0*/  IADD3 R4, R5, R4, RZ ;  /* 0x0000000405047210 */ /* 0x000fca0007ffe0ff */
[C---:B------:R-:W-:Y:S01]  /*45b0*/  IMAD.IADD R4, R5.reuse, 0x1, R4 ;  /* 0x0000000105047824 */ /* 0x040fe200078e0204 */
[----:B---3--:R-:W-:-:S03]  /*45c0*/  IADD3 R6, R5, R6, RZ ;  /* 0x0000000605067210 */ /* 0x008fc60007ffe0ff */
[----:B------:R-:W-:Y:S01]  /*45d0*/  IMAD.IADD R0, R5, 0x1, R4 ;  /* 0x0000000105007824 */ /* 0x000fe200078e0204 */
[----:B------:R2:W-:Y:S04]  /*45e0*/  STL [R1+0x14], R4 ;  /* 0x0000140401007387 */ /* 0x0005e80000100800 */
[----:B------:R2:W-:Y:S04]  /*45f0*/  STL [R1+0x20], R6 ;  /* 0x0000200601007387 */ /* 0x0005e80000100800 */
[----:B-1----:R2:W-:Y:S02]  /*4600*/  STL [R1+0x1c], R0 ;  /* 0x00001c0001007387 */ /* 0x0025e40000100800 */
.L_x_690:
[----:B------:R-:W0:Y:S01]  /*4610*/  LDGDEPBAR ;  /* 0x00000000000079af */ /* 0x000e220000000000 */
[----:B--2---:R-:W-:Y:S01]  /*4620*/  IMAD.IADD R0, R206, 0x1, R196 ;  /* 0x00000001ce007824 */ /* 0x004fe200078e02c4 */
[----:B------:R-:W-:Y:S01]  /*4630*/  USHF.L.U32 UR4, UR9, 0x6, URZ ;  /* 0x0000000609047899 */ /* 0x000fe2000800063f */
[----:B------:R-:W-:Y:S01]  /*4640*/  IMAD.MOV.U32 R246, RZ, RZ, R209 ;  /* 0x000000fffff67224 */ /* 0x000fe200078e00d1 */
[----:B------:R-:W-:Y:S01]  /*4650*/  ULDC UR7, c[0x0][0x2e4] ;  /* 0x0000b90000077ab9 */ /* 0x000fe20000000800 */
[----:B------:R-:W-:Y:S01]  /*4660*/  IMAD.MOV.U32 R247, RZ, RZ, R208 ;  /* 0x000000fffff77224 */ /* 0x000fe200078e00d0 */
[----:B------:R-:W-:Y:S02]  /*4670*/  UISETP.GE.AND UP0, UPT, UR4, UR22, UPT ;  /* 0x000000160400728c */ /* 0x000fe4000bf06270 */
[----:B-----5:R-:W2:Y:S01]  /*4680*/  LDL R210, [R1+0x44] ;  /* 0x0000440001d27983 */ /* 0x020ea20000100800 */
[----:B------:R-:W-:Y:S04]  /*4690*/  DEPBAR.LE SB0, 0x0 ;  /* 0x000080000000791a */ /* 0x000fe80000000000 */
[----:B------:R-:W-:Y:S08]  /*46a0*/  BAR.SYNC.DEFER_BLOCKING 0x0 ;  /* 0x0000000000007b1d */ /* 0x000ff00000010000 */
[----:B------:R-:W-:Y:S08]  /*46b0*/  LDSM.16.M88.4 R32, [R196] ;  /* 0x00000000c420783b */ /* 0x000ff00000000200 */
[----:B------:R-:W1:Y:S08]  /*46c0*/  LDSM.16.M88.4 R16, [R197+0x9000] ;  /* 0x00900000c510783b */ /* 0x000e700000000200 */
[----:B------:R-:W3:Y:S08]  /*46d0*/  LDSM.16.M88.4 R28, [R196+0x800] ;  /* 0x00080000c41c783b */ /* 0x000ef00000000200 */
[----:B------:R-:W4:Y:S08]  /*46e0*/  LDSM.16.M88.4 R132, [R197+0x9400] ;  /* 0x00940000c584783b */ /* 0x000f300000000200 */
[----:B------:R-:W-:Y:S08]  /*46f0*/  LDSM.16.M88.4 R136, [R0] ;  /* 0x000000000088783b */ /* 0x000ff00000000200 */
[----:B------:R-:W4:Y:S01]  /*4700*/  LDSM.16.M88.4 R140, [R198+0x9000] ;  /* 0x00900000c68c783b */ /* 0x000f220000000200 */
[-C--:B-1----:R-:W-:Y:S07]  /*4710*/  HMMA.16816.F32.BF16 R4, R32, R16.reuse, RZ ;  /* 0x000000102004723c */ /* 0x082fee00000418ff */
[----:B------:R-:W-:Y:S01]  /*4720*/  LDSM.16.M88.4 R144, [R198+0xd400] ;  /* 0x00d40000c690783b */ /* 0x000fe20000000200 */
[C---:B---3--:R-:W-:Y:S08]  /*4730*/  HMMA.16816.F32.BF16 R8, R28.reuse, R16, RZ ;  /* 0x000000101c08723c */ /* 0x048ff000000418ff */
[-C--:B------:R-:W-:Y:S08]  /*4740*/  HMMA.16816.F32.BF16 R12, R28, R18.reuse, RZ ;  /* 0x000000121c0c723c */ /* 0x080ff000000418ff */
[C---:B------:R-:W-:Y:S08]  /*4750*/  HMMA.16816.F32.BF16 R16, R32.reuse, R18, RZ ;  /* 0x000000122010723c */ /* 0x040ff000000418ff */
[-C--:B----4-:R-:W-:Y:S08]  /*4760*/  HMMA.16816.F32.BF16 R20, R32, R132.reuse, RZ ;  /* 0x000000842014723c */ /* 0x090ff000000418ff */
        /* <DEDUP_REMOVED lines=15> */
[----:B------:R-:W3:Y:S01]  /*4860*/  LDSM.16.M88.4 R140, [R196+0x1800] ;  /* 0x00180000c48c783b */ /* 0x000ee20000000200 */
[-C--:B-1----:R-:W-:Y:S08]  /*4870*/  HMMA.16816.F32.BF16 R4, R132, R136.reuse, R4 ;  /* 0x000000888404723c */ /* 0x082ff00000041804 */
[C---:B---3--:R-:W-:Y:S08]  /*4880*/  HMMA.16816.F32.BF16 R8, R140.reuse, R136, R8 ;  /* 0x000000888c08723c */ /* 0x048ff00000041808 */
        /* <DEDUP_REMOVED lines=52> */
[----:B------:R-:W-:Y:S02]  /*4bd0*/  ISETP.GE.AND P0, PT, R132, RZ, PT ;  /* 0x000000ff8400720c */ /* 0x000fe40003f06270 */
[C---:B------:R-:W-:Y:S02]  /*4be0*/  IADD3 R145, R0.reuse, -0x11, RZ ;  /* 0xffffffef00917810 */ /* 0x040fe40007ffe0ff */
[C---:B------:R-:W-:Y:S01]  /*4bf0*/  @!P2 IADD3 R134, -R0.reuse, -0x20, RZ ;  /* 0xffffffe00086a810 */ /* 0x040fe20007ffe1ff */
[----:B------:R-:W-:Y:S04]  /*4c00*/  HMMA.16816.F32.BF16 R32, R140, R146, R32 ;  /* 0x000000928c20723c */ /* 0x000fe80000041820 */
[----:B------:R-:W2:Y:S01]  /*4c10*/  I2F R135, R134 ;  /* 0x0000008600877306 */ /* 0x000ea20000201400 */
[C---:B------:R-:W-:Y:S02]  /*4c20*/  IADD3 R139, R0.reuse, -0x8, RZ ;  /* 0xfffffff8008b7810 */ /* 0x040fe40007ffe0ff */
[----:B------:R-:W-:Y:S02]  /*4c30*/  IABS R137, R0 ;  /* 0x0000000000897213 */ /* 0x000fe40000000000 */
[C---:B------:R-:W-:Y:S02]  /*4c40*/  @!P0 IADD3 R132, -R0.reuse, 0x1, RZ ;  /* 0x0000000100848810 */ /* 0x040fe40007ffe1ff */
[----:B------:R-:W-:Y:S02]  /*4c50*/  ISETP.GE.AND P2, PT, R139, RZ, PT ;  /* 0x000000ff8b00720c */ /* 0x000fe40003f46270 */
[C---:B------:R-:W-:Y:S01]  /*4c60*/  IADD3 R138, R0.reuse, 0x8, RZ ;  /* 0x00000008008a7810 */ /* 0x040fe20007ffe0ff */
[----:B------:R-:W3:Y:S01]  /*4c70*/  I2F R133, R133 ;  /* 0x0000008500857306 */ /* 0x000ee20000201400 */
[----:B------:R-:W-:Y:S02]  /*4c80*/  IADD3 R146, R0, -0x10, RZ ;  /* 0xfffffff000927810 */ /* 0x000fe40007ffe0ff */
[----:B------:R-:W-:Y:S01]  /*4c90*/  ISETP.GE.AND P4, PT, R138, RZ, PT ;  /* 0x000000ff8a00720c */ /* 0x000fe20003f86270 */
[----:B-1----:R-:W-:Y:S01]  /*4ca0*/  FFMA.FTZ R10, R136, -UR6, R10 ;  /* 0x80000006880a7c23 */ /* 0x002fe2000801000a */
[C---:B------:R-:W-:Y:S02]  /*4cb0*/  IADD3 R136, R0.reuse, 0x17, RZ ;  /* 0x0000001700887810 */ /* 0x040fe40007ffe0ff */
[----:B------:R-:W-:Y:S02]  /*4cc0*/  IADD3 R144, R0, -0x18, RZ ;  /* 0xffffffe800907810 */ /* 0x000fe40007ffe0ff */
[----:B------:R-:W-:Y:S01]  /*4cd0*/  ISETP.GE.AND P6, PT, R146, RZ, PT ;  /* 0x000000ff9200720c */ /* 0x000fe20003fc6270 */
[----:B------:R-:W1:Y:S01]  /*4ce0*/  I2F R132, R132 ;  /* 0x0000008400847306 */ /* 0x000e620000201400 */
[----:B------:R-:W-:Y:S02]  /*4cf0*/  @!P2 IADD3 R139, -R0, 0x8, RZ ;  /* 0x00000008008ba810 */ /* 0x000fe40007ffe1ff */
[----:B------:R-:W-:Y:S01]  /*4d00*/  ISETP.GE.AND P2, PT, R136, RZ, PT ;  /* 0x000000ff8800720c */ /* 0x000fe20003f46270 */
[C---:B--2---:R-:W-:Y:S01]  /*4d10*/  FFMA.FTZ R8, R135.reuse, -UR6, R8 ;  /* 0x8000000687087c23 */ /* 0x044fe20008010008 */
[C---:B------:R-:W-:Y:S01]  /*4d20*/  IADD3 R134, R0.reuse, 0x27, RZ ;  /* 0x0000002700867810 */ /* 0x040fe20007ffe0ff */
[----:B------:R-:W-:Y:S01]  /*4d30*/  FFMA.FTZ R14, R135, -UR6, R14 ;  /* 0x80000006870e7c23 */ /* 0x000fe2000801000e */
[----:B------:R-:W-:Y:S02]  /*4d40*/  IADD3 R135, R0, 0x10, RZ ;  /* 0x0000001000877810 */ /* 0x000fe40007ffe0ff */
[----:B------:R-:W-:Y:S01]  /*4d50*/  ISETP.GE.AND P0, PT, R134, RZ, PT ;  /* 0x000000ff8600720c */ /* 0x000fe20003f06270 */
[----:B------:R-:W2:Y:S01]  /*4d60*/  I2F R141, R139 ;  /* 0x0000008b008d7306 */ /* 0x000ea20000201400 */
[----:B------:R-:W-:Y:S02]  /*4d70*/  ISETP.GE.AND P5, PT, R145, RZ, PT ;  /* 0x000000ff9100720c */ /* 0x000fe40003fa6270 */
[----:B------:R-:W-:Y:S01]  /*4d80*/  @!P4 IADD3 R138, -R0, -0x8, RZ ;  /* 0xfffffff8008ac810 */ /* 0x000fe20007ffe1ff */
[C---:B---3--:R-:W-:Y:S01]  /*4d90*/  FFMA.FTZ R9, R133.reuse, -UR6, R9 ;  /* 0x8000000685097c23 */ /* 0x048fe20008010009 */
[----:B------:R-:W-:Y:S01]  /*4da0*/  ISETP.GE.AND P4, PT, R144, RZ, PT ;  /* 0x000000ff9000720c */ /* 0x000fe20003f86270 */
[----:B------:R-:W-:Y:S01]  /*4db0*/  FFMA.FTZ R15, R133, -UR6, R15 ;  /* 0x80000006850f7c23 */ /* 0x000fe2000801000f */
[C---:B------:R-:W-:Y:S02]  /*4dc0*/  IADD3 R133, R0.reuse, -0x9, RZ ;  /* 0xfffffff700857810 */ /* 0x040fe40007ffe0ff */
[C---:B------:R-:W-:Y:S01]  /*4dd0*/  @!P2 IADD3 R136, -R0.reuse, -0x17, RZ ;  /* 0xffffffe90088a810 */ /* 0x040fe20007ffe1ff */
[----:B------:R-:W3:Y:S01]  /*4de0*/  I2F R137, R137 ;  /* 0x0000008900897306 */ /* 0x000ee20000201400 */
[----:B------:R-:W-:Y:S02]  /*4df0*/  ISETP.GE.AND P1, PT, R133, RZ, PT ;  /* 0x000000ff8500720c */ /* 0x000fe40003f26270 */
[----:B------:R-:W-:Y:S01]  /*4e00*/  @!P0 IADD3 R134, -R0, -0x27, RZ ;  /* 0xffffffd900868810 */ /* 0x000fe20007ffe1ff */
[----:B-1----:R-:W-:Y:S01]  /*4e10*/  FFMA.FTZ R5, R132, -UR6, R5 ;  /* 0x8000000684057c23 */ /* 0x002fe20008010005 */
[----:B------:R-:W-:Y:S01]  /*4e20*/  @!P6 IADD3 R146, -R0, 0x10, RZ ;  /* 0x000000100092e810 */ /* 0x000fe20007ffe1ff */
[----:B------:R-:W-:Y:S01]  /*4e30*/  FFMA.FTZ R19, R132, -UR6, R19 ;  /* 0x8000000684137c23 */ /* 0x000fe20008010013 */
[C---:B------:R-:W-:Y:S02]  /*4e40*/  IADD3 R132, R0.reuse, 0x18, RZ ;  /* 0x0000001800847810 */ /* 0x040fe40007ffe0ff */
[----:B------:R-:W-:Y:S01]  /*4e50*/  @!P5 IADD3 R145, -R0, 0x11, RZ ;  /* 0x000000110091d810 */ /* 0x000fe20007ffe1ff */
[----:B------:R1:W4:Y:S01]  /*4e60*/  I2F R143, R134 ;  /* 0x00000086008f7306 */ /* 0x0003220000201400 */
[----:B------:R-:W-:Y:S02]  /*4e70*/  ISETP.GE.AND P0, PT, R132, RZ, PT ;  /* 0x000000ff8400720c */ /* 0x000fe40003f06270 */
[C---:B------:R-:W-:Y:S01]  /*4e80*/  @!P4 IADD3 R144, -R0.reuse, 0x18, RZ ;  /* 0x000000180090c810 */ /* 0x040fe20007ffe1ff */
[C---:B--2---:R-:W-:Y:S01]  /*4e90*/  FFMA.FTZ R16, R141.reuse, -UR6, R16 ;  /* 0x800000068d107c23 */ /* 0x044fe20008010010 */
[C---:B------:R-:W-:Y:S01]  /*4ea0*/  @!P1 IADD3 R133, -R0.reuse, 0x9, RZ ;  /* 0x0000000900859810 */ /* 0x040fe20007ffe1ff */
[----:B------:R-:W-:Y:S01]  /*4eb0*/  FFMA.FTZ R22, R141, -UR6, R22 ;  /* 0x800000068d167c23 */ /* 0x000fe20008010016 */
[C---:B------:R-:W-:Y:S02]  /*4ec0*/  IADD3 R139, R0.reuse, -0x19, RZ ;  /* 0xffffffe7008b7810 */ /* 0x040fe40007ffe0ff */
[----:B------:R-:W-:Y:S01]  /*4ed0*/  ISETP.GE.AND P1, PT, R135, RZ, PT ;  /* 0x000000ff8700720c */ /* 0x000fe20003f26270 */
[----:B------:R2:W2:Y:S04]  /*4ee0*/  I2F R142, R133 ;  /* 0x00000085008e7306 */ /* 0x0004a80000201400 */
[C---:B------:R-:W-:Y:S01]  /*4ef0*/  @!P0 IADD3 R132, -R0.reuse, -0x18, RZ ;  /* 0xffffffe800848810 */ /* 0x040fe20007ffe1ff */
[C---:B---3--:R-:W-:Y:S02]  /*4f00*/  FFMA.FTZ R4, R137.reuse, -UR6, R4 ;  /* 0x8000000689047c23 */ /* 0x048fe40008010004 */
[----:B------:R-:W-:Y:S01]  /*4f10*/  FFMA.FTZ R18, R137, -UR6, R18 ;  /* 0x8000000689127c23 */ /* 0x000fe20008010012 */
[C---:B------:R-:W-:Y:S02]  /*4f20*/  IADD3 R137, R0.reuse, 0x7, RZ ;  /* 0x0000000700897810 */ /* 0x040fe40007ffe0ff */
[----:B------:R3:W3:Y:S02]  /*4f30*/  I2F R140, R132 ;  /* 0x00000084008c7306 */ /* 0x0006e40000201400 */
[----:B------:R-:W-:Y:S02]  /*4f40*/  ISETP.GE.AND P3, PT, R137, RZ, PT ;  /* 0x000000ff8900720c */ /* 0x000fe40003f66270 */
[C---:B-1----:R-:W-:Y:S01]  /*4f50*/  IADD3 R134, R0.reuse, 0xf, RZ ;  /* 0x0000000f00867810 */ /* 0x042fe20007ffe0ff */
[----:B----4-:R-:W-:Y:S01]  /*4f60*/  FFMA.FTZ R11, R143, -UR6, R11 ;  /* 0x800000068f0b7c23 */ /* 0x010fe2000801000b */
[----:B------:R-:W-:Y:S02]  /*4f70*/  @!P1 IADD3 R135, -R0, -0x10, RZ ;  /* 0xfffffff000879810 */ /* 0x000fe40007ffe1ff */
[----:B------:R-:W-:Y:S02]  /*4f80*/  ISETP.GE.AND P0, PT, R134, RZ, PT ;  /* 0x000000ff8600720c */ /* 0x000fe40003f06270 */
[----:B------:R-:W1:Y:S01]  /*4f90*/  I2F R138, R138 ;  /* 0x0000008a008a7306 */ /* 0x000e620000201400 */
[----:B--2---:R-:W-:Y:S04]  /*4fa0*/  IMAD.U32 R133, RZ, RZ, UR17 ;  /* 0x00000011ff857e24 */ /* 0x004fe8000f8e00ff */
[----:B------:R-:W-:Y:S01]  /*4fb0*/  @!P3 IADD3 R137, -R0, -0x7, RZ ;  /* 0xfffffff90089b810 */ /* 0x000fe20007ffe1ff */
[C---:B------:R-:W-:Y:S01]  /*4fc0*/  FFMA.FTZ R17, R142.reuse, -UR6, R17 ;  /* 0x800000068e117c23 */ /* 0x040fe20008010011 */
[----:B------:R-:W-:Y:S01]  /*4fd0*/  ISETP.GE.AND P3, PT, R139, RZ, PT ;  /* 0x000000ff8b00720c */ /* 0x000fe20003f66270 */
[----:B------:R-:W-:Y:S02]  /*4fe0*/  FFMA.FTZ R23, R142, -UR6, R23 ;  /* 0x800000068e177c23 */ /* 0x000fe40008010017 */
[----:B------:R-:W2:Y:S01]  /*4ff0*/  I2F R136, R136 ;  /* 0x0000008800887306 */ /* 0x000ea20000201400 */
[----:B------:R-:W-:Y:S01]  /*5000*/  @!P0 IADD3 R134, -R0, -0xf, RZ ;  /* 0xfffffff100868810 */ /* 0x000fe20007ffe1ff */
[----:B---3--:R-:W-:Y:S02]  /*5010*/  IMAD.U32 R132, RZ, RZ, UR18 ;  /* 0x00000012ff847e24 */ /* 0x008fe4000f8e00ff */
[C---:B------:R-:W-:Y:S02]  /*5020*/  FFMA.FTZ R12, R140.reuse, -UR6, R12 ;  /* 0x800000068c0c7c23 */ /* 0x040fe4000801000c */
[----:B------:R-:W-:Y:S01]  /*5030*/  FFMA.FTZ R26, R140, -UR6, R26 ;  /* 0x800000068c1a7c23 */ /* 0x000fe2000801001a */
[C---:B------:R-:W-:Y:S03]  /*5040*/  LEA R132, P0, R249.reuse, R132, 0x2 ;  /* 0x00000084f9847211 */ /* 0x040fe600078010ff */
[----:B------:R-:W3:Y:S01]  /*5050*/  I2F R137, R137 ;  /* 0x0000008900897306 */ /* 0x000ee20000201400 */
[----:B------:R-:W-:Y:S02]  /*5060*/  @!P3 IADD3 R139, -R0, 0x19, RZ ;  /* 0x00000019008bb810 */ /* 0x000fe40007ffe1ff */
[----:B------:R-:W-:Y:S01]  /*5070*/  LEA.HI.X.SX32 R133, R249, R133, 0x2, P0 ;  /* 0x00000085f9857211 */ /* 0x000fe200000f16ff */
[C---:B-1----:R-:W-:Y:S01]  /*5080*/  FFMA.FTZ R6, R138.reuse, -UR6, R6 ;  /* 0x800000068a067c23 */ /* 0x042fe20008010006 */
[----:B------:R-:W-:Y:S01]  /*5090*/  PLOP3.LUT P0, PT, PT, PT, UP0, 0x80, 0x0 ;  /* 0x000000000000781c */ /* 0x000fe20003f0f008 */
[----:B------:R-:W-:Y:S02]  /*50a0*/  FFMA.FTZ R28, R138, -UR6, R28 ;  /* 0x800000068a1c7c23 */ /* 0x000fe4000801001c */
[----:B-----5:R1:W5:Y:S02]  /*50b0*/  LDG.E R143, [R132.64] ;  /* 0x0000000a848f7981 */ /* 0x020364000c1e1900 */
[----:B------:R-:W4:Y:S02]  /*50c0*/  I2F R146, R146 ;  /* 0x0000009200927306 */ /* 0x000f240000201400 */
[----:B------:R1:W5:Y:S01]  /*50d0*/  LDG.E R142, [R132.64+0x20] ;  /* 0x0000200a848e7981 */ /* 0x000362000c1e1900 */
[C---:B--2---:R-:W-:Y:S03]  /*50e0*/  FFMA.FTZ R13, R136.reuse, -UR6, R13 ;  /* 0x80000006880d7c23 */ /* 0x044fe6000801000d */
[----:B------:R1:W5:Y:S01]  /*50f0*/  LDG.E R141, [R132.64+0x80] ;  /* 0x0000800a848d7981 */ /* 0x000362000c1e1900 */
[----:B------:R-:W-:Y:S03]  /*5100*/  FFMA.FTZ R27, R136, -UR6, R27 ;  /* 0x80000006881b7c23 */ /* 0x000fe6000801001b */
[----:B------:R-:W2:Y:S01]  /*5110*/  I2F R145, R145 ;  /* 0x0000009100917306 */ /* 0x000ea20000201400 */
[----:B------:R1:W5:Y:S01]  /*5120*/  LDG.E R140, [R132.64+0xa0] ;  /* 0x0000a00a848c7981 */ /* 0x000362000c1e1900 */
[C---:B---3--:R-:W-:Y:S02]  /*5130*/  FFMA.FTZ R7, R137.reuse, -UR6, R7 ;  /* 0x8000000689077c23 */ /* 0x048fe40008010007 */
[----:B------:R-:W-:Y:S06]  /*5140*/  FFMA.FTZ R29, R137, -UR6, R29 ;  /* 0x80000006891d7c23 */ /* 0x000fec000801001d */
[----:B------:R-:W3:Y:S01]  /*5150*/  I2F R135, R135 ;  /* 0x0000008700877306 */ /* 0x000ee20000201400 */
[C---:B----4-:R-:W-:Y:S02]  /*5160*/  FFMA.FTZ R20, R146.reuse, -UR6, R20 ;  /* 0x8000000692147c23 */ /* 0x050fe40008010014 */
[----:B------:R-:W-:Y:S07]  /*5170*/  FFMA.FTZ R34, R146, -UR6, R34 ;  /* 0x8000000692227c23 */ /* 0x000fee0008010022 */
[----:B------:R-:W4:Y:S01]  /*5180*/  I2F R134, R134 ;  /* 0x0000008600867306 */ /* 0x000f220000201400 */
[C---:B--2---:R-:W-:Y:S02]  /*5190*/  FFMA.FTZ R21, R145.reuse, -UR6, R21 ;  /* 0x8000000691157c23 */ /* 0x044fe40008010015 */
[----:B------:R-:W-:Y:S07]  /*51a0*/  FFMA.FTZ R35, R145, -UR6, R35 ;  /* 0x8000000691237c23 */ /* 0x000fee0008010023 */
[----:B------:R-:W2:Y:S01]  /*51b0*/  I2F R144, R144 ;  /* 0x0000009000907306 */ /* 0x000ea20000201400 */
[C---:B---3--:R-:W-:Y:S02]  /*51c0*/  FFMA.FTZ R24, R135.reuse, -UR6, R24 ;  /* 0x8000000687187c23 */ /* 0x048fe40008010018 */
[----:B------:R-:W-:Y:S07]  /*51d0*/  FFMA.FTZ R30, R135, -UR6, R30 ;  /* 0x80000006871e7c23 */ /* 0x000fee000801001e */
[----:B------:R-:W3:Y:S01]  /*51e0*/  I2F R139, R139 ;  /* 0x0000008b008b7306 */ /* 0x000ee20000201400 */
[C---:B----4-:R-:W-:Y:S02]  /*51f0*/  FFMA.FTZ R25, R134.reuse, -UR6, R25 ;  /* 0x8000000686197c23 */ /* 0x050fe40008010019 */
[----:B------:R-:W-:Y:S02]  /*5200*/  FFMA.FTZ R31, R134, -UR6, R31 ;  /* 0x80000006861f7c23 */ /* 0x000fe4000801001f */
[----:B--2---:R-:W-:Y:S02]  /*5210*/  FFMA.FTZ R32, R144, -UR6, R32 ;  /* 0x8000000690207c23 */ /* 0x004fe40008010020 */
[----:B---3--:R-:W-:Y:S01]  /*5220*/  FFMA.FTZ R33, R139, -UR6, R33 ;  /* 0x800000068b217c23 */ /* 0x008fe20008010021 */
[----:B------:R-:W-:-:S05]  /*5230*/  @!P0 BRA `(.L_x_686) ;  /* 0x0000009000008947 */ /* 0x000fca0003800000 */
[----:B-1----:R-:W-:Y:S01]  /*5240*/  UIADD3 UR7, UR16, UR21, -UR8 ;  /* 0x0000001510077290 */ /* 0x002fe2000fffe808 */
        /* <DEDUP_REMOVED lines=8> */
.L_x_686:
[----:B-1----:R-:W-:Y:S01]  /*52d0*/  IADD3 R133, R249, UR4, RZ ;  /* 0x00000004f9857c10 */ /* 0x002fe2000fffe0ff */
[----:B------:R-:W-:Y:S01]  /*52e0*/  UIADD3 UR4, UR8, 0x1, -UR19 ;  /* 0x0000000108047890 */ /* 0x000fe2000fffe813 */
[C---:B------:R-:W-:Y:S01]  /*52f0*/  IADD3 R144, R236.reuse, 0x1, RZ ;  /* 0x00000001ec907810 */ /* 0x040fe20007ffe0ff */
[----:B------:R-:W-:Y:S01]  /*5300*/  UIADD3 UR5, -UR7, UR8, -UR19 ;  /* 0x0000000807057290 */ /* 0x000fe2000fffe913 */
[C---:B------:R-:W-:Y:S01]  /*5310*/  IADD3 R139, R236.reuse, 0x8, RZ ;  /* 0x00000008ec8b7810 */ /* 0x040fe20007ffe0ff */
[----:B------:R-:W-:Y:S01]  /*5320*/  UIADD3 UR4, UR4, UR40, URZ ;  /* 0x0000002804047290 */ /* 0x000fe2000fffe03f */
[C---:B------:R-:W-:Y:S01]  /*5330*/  IADD3 R138, R236.reuse, 0x9, RZ ;  /* 0x00000009ec8a7810 */ /* 0x040fe20007ffe0ff */
[----:B------:R-:W-:Y:S01]  /*5340*/  UMOV UR16, UR7 ;  /* 0x0000000700107c82 */ /* 0x000fe20008000000 */
[----:B------:R-:W-:Y:S02]  /*5350*/  IADD3 R137, R236, 0x10, RZ ;  /* 0x00000010ec897810 */ /* 0x000fe40007ffe0ff */
[C---:B------:R-:W-:Y:S02]  /*5360*/  IADD3 R132, R133.reuse, UR5, RZ ;  /* 0x0000000585847c10 */ /* 0x040fe4000fffe0ff */
[----:B------:R-:W-:Y:S02]  /*5370*/  IADD3 R0, R133, UR4, RZ ;  /* 0x0000000485007c10 */ /* 0x000fe4000fffe0ff */
[----:B------:R-:W-:Y:S02]  /*5380*/  IMNMX R132, RZ, R132, !PT ;  /* 0x00000084ff847217 */ /* 0x000fe40007800200 */
[----:B------:R-:W-:Y:S02]  /*5390*/  IMNMX R0, R0, UR8, PT ;  /* 0x0000000800007c17 */ /* 0x000fe4000b800200 */
[C---:B------:R-:W-:Y:S02]  /*53a0*/  ISETP.GE.AND P2, PT, R236.reuse, R132, PT ;  /* 0x00000084ec00720c */ /* 0x040fe40003f46270 */
[C---:B------:R-:W-:Y:S02]  /*53b0*/  IADD3 R136, R236.reuse, 0x11, RZ ;  /* 0x00000011ec887810 */ /* 0x040fe40007ffe0ff */
[C---:B------:R-:W-:Y:S02]  /*53c0*/  IADD3 R135, R236.reuse, 0x18, RZ ;  /* 0x00000018ec877810 */ /* 0x040fe40007ffe0ff */
[C---:B------:R-:W-:Y:S02]  /*53d0*/  IADD3 R134, R236.reuse, 0x19, RZ ;  /* 0x00000019ec867810 */ /* 0x040fe40007ffe0ff */
[----:B------:R-:W-:Y:S02]  /*53e0*/  ISETP.GE.OR P2, PT, R236, R0, !P2 ;  /* 0x00000000ec00720c */ /* 0x000fe40005746670 */
        /* <DEDUP_REMOVED lines=109> */
.L_x_687:
[----:B------:R-:W2:Y:S01]  /*5ac0*/  LDL R0, [R1+0x48] ;  /* 0x0000480001007983 */ /* 0x000ea20000100800 */
[----:B------:R-:W-:Y:S01]  /*5ad0*/  IMAD.U32 R136, RZ, RZ, UR9 ;  /* 0x00000009ff887e24 */ /* 0x000fe2000f8e00ff */
[----:B------:R-:W-:Y:S02]  /*5ae0*/  UIADD3 UR4, UR13, 0x3c6ef372, URZ ;  /* 0x3c6ef3720d047890 */ /* 0x000fe4000fffe03f */
[----:B------:R-:W3:Y:S01]  /*5af0*/  LDL R132, [R1+0x40] ;  /* 0x0000400001847983 */ /* 0x000ee20000100800 */
[----:B------:R-:W-:Y:S03]  /*5b00*/  UISETP.GT.AND UP2, UPT, UR9, UR20, UPT ;  /* 0x000000140900728c */ /* 0x000fe6000bf44270 */
[----:B------:R-:W4:Y:S04]  /*5b10*/  LDL R139, [R1+0x24] ;  /* 0x00002400018b7983 */ /* 0x000f280000100800 */
[----:B------:R-:W2:Y:S06]  /*5b20*/  LDL.64 R144, [R1+0x38] ;  /* 0x0000380001907983 */ /* 0x000eac0000100a00 */
[----:B------:R-:W2:Y:S04]  /*5b30*/  LDL R211, [R1+0x8] ;  /* 0x0000080001d37983 */ /* 0x000ea80000100800 */
[----:B------:R-:W4:Y:S01]  /*5b40*/  LDL R210, [R1+0x4] ;  /* 0x0000040001d27983 */ /* 0x000f220000100800 */
[----:B--2---:R-:W-:Y:S01]  /*5b50*/  FSETP.NEU.FTZ.AND P0, PT, R211, -INF , PT ;  /* 0xff800000d300780b */ /* 0x004fe20003f1d000 */
[----:B------:R-:W-:Y:S02]  /*5b60*/  IMAD R136, R136, 0x4, R0 ;  /* 0x0000000488887824 */ /* 0x000fe400078e0200 */
[----:B---3--:R-:W-:Y:S03]  /*5b70*/  IMAD.WIDE.U32 R132, R132, -0x326172a9, RZ ;  /* 0xcd9e8d5784847825 */ /* 0x008fe600078e00ff */
[C---:B------:R-:W-:Y:S01]  /*5b80*/  IADD3 R134, R136.reuse, 0x2, RZ ;  /* 0x0000000288867810 */ /* 0x040fe20007ffe0ff */
[----:B------:R-:W-:Y:S01]  /*5b90*/  IMAD.WIDE.U32 R136, R136, -0x326172a9, RZ ;  /* 0xcd9e8d5788887825 */ /* 0x000fe200078e00ff */
[----:B------:R-:W-:Y:S01]  /*5ba0*/  LOP3.LUT R208, R132, UR4, RZ, 0x3c, !PT ;  /* 0x0000000484d07c12 */ /* 0x000fe2000f8e3cff */
[----:B------:R-:W-:Y:S02]  /*5bb0*/  UIADD3 UR4, UR13, -0x61c88647, URZ ;  /* 0x9e3779b90d047890 */ /* 0x000fe4000fffe03f */
[----:B------:R-:W-:Y:S04]  /*5bc0*/  IMAD.WIDE.U32 R134, R134, -0x326172a9, RZ ;  /* 0xcd9e8d5786867825 */ /* 0x000fe800078e00ff */
[C---:B------:R-:W-:Y:S02]  /*5bd0*/  LOP3.LUT R138, R133.reuse, UR4, R136, 0x96, !PT ;  /* 0x00000004858a7c12 */ /* 0x040fe4000f8e9688 */
[----:B------:R-:W-:Y:S01]  /*5be0*/  LOP3.LUT R136, R133, UR4, R134, 0x96, !PT ;  /* 0x0000000485887c12 */ /* 0x000fe2000f8e9686 */
[----:B------:R-:W-:Y:S01]  /*5bf0*/  UIADD3 UR4, UR12, -0x4498517b, URZ ;  /* 0xbb67ae850c047890 */ /* 0x000fe2000fffe03f */
[-C--:B----4-:R-:W-:Y:S02]  /*5c00*/  LOP3.LUT R134, R137, R139.reuse, RZ, 0x3c, !PT ;  /* 0x0000008b89867212 */ /* 0x090fe400078e3cff */
[----:B------:R-:W-:Y:S01]  /*5c10*/  LOP3.LUT R132, R135, R139, RZ, 0x3c, !PT ;  /* 0x0000008b87847212 */ /* 0x000fe200078e3cff */
[----:B------:R-:W-:Y:S02]  /*5c20*/  IMAD.WIDE.U32 R138, R138, -0x2daee0ad, RZ ;  /* 0xd2511f538a8a7825 */ /* 0x000fe400078e00ff */
[----:B------:R-:W-:Y:S01]  /*5c30*/  LOP3.LUT R0, R144, UR4, RZ, 0x3c, !PT ;  /* 0x0000000490007c12 */ /* 0x000fe2000f8e3cff */
[----:B------:R-:W-:Y:S01]  /*5c40*/  UIADD3 UR4, UR12, 0x76cf5d0a, URZ ;  /* 0x76cf5d0a0c047890 */ /* 0x000fe2000fffe03f */
[----:B------:R-:W-:Y:S04]  /*5c50*/  IMAD.WIDE.U32 R136, R136, -0x2daee0ad, RZ ;  /* 0xd2511f5388887825 */ /* 0x000fe800078e00ff */
[----:B------:R-:W-:Y:S04]  /*5c60*/  IMAD.WIDE.U32 R134, R134, -0x2daee0ad, RZ ;  /* 0xd2511f5386867825 */ /* 0x000fe800078e00ff */
[----:B------:R-:W-:Y:S01]  /*5c70*/  IMAD.WIDE.U32 R132, R132, -0x2daee0ad, RZ ;  /* 0xd2511f5384847825 */ /* 0x000fe200078e00ff */
[----:B------:R-:W-:Y:S02]  /*5c80*/  LOP3.LUT R146, R139, UR4, R134, 0x96, !PT ;  /* 0x000000048b927c12 */ /* 0x000fe4000f8e9686 */
[C---:B------:R-:W-:Y:S02]  /*5c90*/  LOP3.LUT R134, R0.reuse, R135, RZ, 0x3c, !PT ;  /* 0x0000008700867212 */ /* 0x040fe400078e3cff */
[----:B------:R-:W-:Y:S01]  /*5ca0*/  LOP3.LUT R144, R137, UR4, R132, 0x96, !PT ;  /* 0x0000000489907c12 */ /* 0x000fe2000f8e9684 */
[----:B------:R-:W-:Y:S01]  /*5cb0*/  UIADD3 UR4, UR13, -0x255992d5, URZ ;  /* 0xdaa66d2b0d047890 */ /* 0x000fe2000fffe03f */
[----:B------:R-:W-:Y:S01]  /*5cc0*/  LOP3.LUT R132, R0, R133, RZ, 0x3c, !PT ;  /* 0x0000008500847212 */ /* 0x000fe200078e3cff */
[----:B------:R-:W-:Y:S04]  /*5cd0*/  IMAD.WIDE.U32 R146, R146, -0x326172a9, RZ ;  /* 0xcd9e8d5792927825 */ /* 0x000fe800078e00ff */
[----:B------:R-:W-:Y:S04]  /*5ce0*/  IMAD.WIDE.U32 R144, R144, -0x326172a9, RZ ;  /* 0xcd9e8d5790907825 */ /* 0x000fe800078e00ff */
[----:B------:R-:W-:Y:S04]  /*5cf0*/  IMAD.WIDE.U32 R134, R134, -0x326172a9, RZ ;  /* 0xcd9e8d5786867825 */ /* 0x000fe800078e00ff */
[----:B------:R-:W-:Y:S01]  /*5d00*/  IMAD.WIDE.U32 R132, R132, -0x326172a9, RZ ;  /* 0xcd9e8d5784847825 */ /* 0x000fe200078e00ff */
[----:B------:R-:W-:Y:S02]  /*5d10*/  LOP3.LUT R139, R147, UR4, R134, 0x96, !PT ;  /* 0x00000004938b7c12 */ /* 0x000fe4000f8e9686 */
[C---:B------:R-:W-:Y:S02]  /*5d20*/  LOP3.LUT R134, R208.reuse, R135, RZ, 0x3c, !PT ;  /* 0x00000087d0867212 */ /* 0x040fe400078e3cff */
[----:B------:R-:W-:Y:S01]  /*5d30*/  LOP3.LUT R137, R145, UR4, R132, 0x96, !PT ;  /* 0x0000000491897c12 */ /* 0x000fe2000f8e9684 */
[----:B------:R-:W-:Y:S01]  /*5d40*/  UIADD3 UR4, UR12, 0x32370b8f, URZ ;  /* 0x32370b8f0c047890 */ /* 0x000fe2000fffe03f */
[----:B------:R-:W-:Y:S01]  /*5d50*/  LOP3.LUT R132, R208, R133, RZ, 0x3c, !PT ;  /* 0x00000085d0847212 */ /* 0x000fe200078e3cff */
[----:B------:R-:W-:Y:S04]  /*5d60*/  IMAD.WIDE.U32 R134, R134, -0x2daee0ad, RZ ;  /* 0xd2511f5386867825 */ /* 0x000fe800078e00ff */
[----:B------:R-:W-:Y:S01]  /*5d70*/  IMAD.WIDE.U32 R132, R132, -0x2daee0ad, RZ ;  /* 0xd2511f5384847825 */ /* 0x000fe200078e00ff */
[----:B------:R-:W-:Y:S03]  /*5d80*/  LOP3.LUT R135, R135, UR4, R138, 0x96, !PT ;  /* 0x0000000487877c12 */ /* 0x000fe6000f8e968a */
[----:B------:R-:W-:Y:S01]  /*5d90*/  IMAD.WIDE.U32 R138, R139, -0x2daee0ad, RZ ;  /* 0xd2511f538b8a7825 */ /* 0x000fe200078e00ff */
[----:B------:R-:W-:Y:S01]  /*5da0*/  LOP3.LUT R133, R133, UR4, R136, 0x96, !PT ;  /* 0x0000000485857c12 */ /* 0x000fe2000f8e9688 */
[----:B------:R-:W-:Y:S02]  /*5db0*/  UIADD3 UR4, UR12, -0x126145ec, URZ ;  /* 0xed9eba140c047890 */ /* 0x000fe4000fffe03f */
[----:B------:R-:W-:Y:S04]  /*5dc0*/  IMAD.WIDE.U32 R136, R137, -0x2daee0ad, RZ ;  /* 0xd2511f5389887825 */ /* 0x000fe800078e00ff */
[----:B------:R-:W-:Y:S01]  /*5dd0*/  LOP3.LUT R208, R139, UR4, R134, 0x96, !PT ;  /* 0x000000048bd07c12 */ /* 0x000fe2000f8e9686 */
[----:B------:R-:W-:Y:S01]  /*5de0*/  IMAD.WIDE.U32 R134, R135, -0x326172a9, RZ ;  /* 0xcd9e8d5787867825 */ /* 0x000fe200078e00ff */
[----:B------:R-:W-:Y:S01]  /*5df0*/  LOP3.LUT R147, R137, UR4, R132, 0x96, !PT ;  /* 0x0000000489937c12 */ /* 0x000fe2000f8e9684 */
[----:B------:R-:W-:Y:S02]  /*5e00*/  UIADD3 UR4, UR13, 0x78dde6e4, URZ ;  /* 0x78dde6e40d047890 */ /* 0x000fe4000fffe03f */
        /* <DEDUP_REMOVED lines=15> */
[----:B------:R-:W-:Y:S02]  /*5f00*/  FMUL.FTZ R0, R210, 1.4426950216293334961 ;  /* 0x3fb8aa3bd2007820 */ /* 0x000fe40000410000 */
[----:B------:R-:W-:Y:S02]  /*5f10*/  IMAD.WIDE.U32 R136, R137, -0x2daee0ad, RZ ;  /* 0xd2511f5389887825 */ /* 0x000fe400078e00ff */
[----:B------:R-:W-:Y:S02]  /*5f20*/  LOP3.LUT R147, R145, UR4, R132, 0x96, !PT ;  /* 0x0000000491937c12 */ /* 0x000fe4000f8e9684 */
[----:B------:R-:W-:Y:S01]  /*5f30*/  FMUL.FTZ R132, R211, 1.4426950216293334961 ;  /* 0x3fb8aa3bd3847820 */ /* 0x000fe20000410000 */
[----:B------:R-:W-:Y:S01]  /*5f40*/  LOP3.LUT R133, R137, UR4, R134, 0x96, !PT ;  /* 0x0000000489857c12 */ /* 0x000fe2000f8e9686 */
[----:B------:R-:W-:Y:S01]  /*5f50*/  UIADD3 UR4, UR13, -0x4ab325aa, URZ ;  /* 0xb54cda560d047890 */ /* 0x000fe2000fffe03f */
[----:B------:R-:W-:Y:S02]  /*5f60*/  IMAD.WIDE.U32 R138, R138, -0x326172a9, RZ ;  /* 0xcd9e8d578a8a7825 */ /* 0x000fe400078e00ff */
[----:B------:R-:W-:Y:S02]  /*5f70*/  FSEL R132, R132, RZ, P0 ;  /* 0x000000ff84847208 */ /* 0x000fe40000000000 */
[----:B------:R-:W-:Y:S01]  /*5f80*/  FSETP.NEU.FTZ.AND P0, PT, R210, -INF , PT ;  /* 0xff800000d200780b */ /* 0x000fe20003f1d000 */
[----:B------:R-:W-:Y:S01]  /*5f90*/  IMAD.WIDE.U32 R134, R135, -0x326172a9, RZ ;  /* 0xcd9e8d5787867825 */ /* 0x000fe200078e00ff */
[----:B------:R-:W2:Y:S01]  /*5fa0*/  LDL R210, [R1] ;  /* 0x0000000001d27983 */ /* 0x000ea20000100800 */
[----:B------:R-:W-:Y:S02]  /*5fb0*/  LOP3.LUT R208, R139, UR4, R208, 0x96, !PT ;  /* 0x000000048bd07c12 */ /* 0x000fe4000f8e96d0 */
[----:B------:R-:W-:Y:S01]  /*5fc0*/  FFMA.FTZ R20, R20, c[0x0][0x23c], -R132 ;  /* 0x00008f0014147a23 */ /* 0x000fe20000010884 */
[----:B------:R-:W-:Y:S01]  /*5fd0*/  LOP3.LUT R146, R135, UR4, R146, 0x96, !PT ;  /* 0x0000000487927c12 */ /* 0x000fe2000f8e9692 */
[--C-:B------:R-:W-:Y:S01]  /*5fe0*/  FFMA.FTZ R32, R32, c[0x0][0x23c], -R132.reuse ;  /* 0x00008f0020207a23 */ /* 0x100fe20000010884 */
[----:B------:R-:W-:Y:S01]  /*5ff0*/  ULDC.U8 UR4, c[0x0][0x2d8] ;  /* 0x0000b60000047ab9 */ /* 0x000fe20000000000 */
[----:B------:R1:W-:Y:S01]  /*6000*/  MUFU.EX2 R233, R20 ;  /* 0x0000001400e97308 */ /* 0x0003e20000000800 */
[--C-:B------:R-:W-:Y:S02]  /*6010*/  FFMA.FTZ R4, R4, c[0x0][0x23c], -R132.reuse ;  /* 0x00008f0004047a23 */ /* 0x100fe40000010884 */
[--C-:B------:R-:W-:Y:S02]  /*6020*/  FFMA.FTZ R33, R33, c[0x0][0x23c], -R132.reuse ;  /* 0x00008f0021217a23 */ /* 0x100fe40000010884 */
[--C-:B------:R-:W-:Y:S02]  /*6030*/  FFMA.FTZ R16, R16, c[0x0][0x23c], -R132.reuse ;  /* 0x00008f0010107a23 */ /* 0x100fe40000010884 */
[--C-:B------:R-:W-:Y:S02]  /*6040*/  FFMA.FTZ R21, R21, c[0x0][0x23c], -R132.reuse ;  /* 0x00008f0015157a23 */ /* 0x100fe40000010884 */
[--C-:B------:R-:W-:Y:S01]  /*6050*/  FFMA.FTZ R17, R17, c[0x0][0x23c], -R132.reuse ;  /* 0x00008f0011117a23 */ /* 0x100fe20000010884 */
[----:B------:R3:W4:Y:S01]  /*6060*/  MUFU.EX2 R235, R32 ;  /* 0x0000002000eb7308 */ /* 0x0007220000000800 */
[----:B------:R-:W-:Y:S01]  /*6070*/  FFMA.FTZ R132, R5, c[0x0][0x23c], -R132 ;  /* 0x00008f0005847a23 */ /* 0x000fe20000010884 */
[----:B------:R-:W-:Y:S04]  /*6080*/  LOP3.LUT R5, R144, 0xff, RZ, 0xc0, !PT ;  /* 0x000000ff90057812 */ /* 0x000fe800078ec0ff */
[----:B------:R-:W-:Y:S02]  /*6090*/  ISETP.LE.U32.AND P3, PT, R5, UR4, PT ;  /* 0x0000000405007c0c */ /* 0x000fe4000bf63070 */
[--C-:B------:R-:W-:Y:S02]  /*60a0*/  SHF.R.U32.HI R5, RZ, 0x18, R147.reuse ;  /* 0x00000018ff057819 */ /* 0x100fe40000011693 */
[----:B------:R4:W-:Y:S02]  /*60b0*/  MUFU.EX2 R209, R4 ;  /* 0x0000000400d17308 */ /* 0x0009e40000000800 */
[----:B------:R-:W-:Y:S01]  /*60c0*/  ISETP.LE.U32.AND P1, PT, R5, UR4, PT ;  /* 0x0000000405007c0c */ /* 0x000fe2000bf23070 */
[----:B-1----:R-:W-:Y:S01]  /*60d0*/  FMUL.FTZ R20, R252, 1.4426950216293334961 ;  /* 0x3fb8aa3bfc147820 */ /* 0x002fe20000410000 */
[----:B------:R-:W-:Y:S04]  /*60e0*/  SHF.R.U32.HI R5, RZ, 0x10, R147 ;  /* 0x00000010ff057819 */ /* 0x000fe80000011693 */
[----:B------:R-:W-:Y:S02]  /*60f0*/  LOP3.LUT R5, R5, 0xff, RZ, 0xc0, !PT ;  /* 0x000000ff05057812 */ /* 0x000fe400078ec0ff */
[----:B------:R1:W-:Y:S01]  /*6100*/  MUFU.EX2 R227, R16 ;  /* 0x0000001000e37308 */ /* 0x0003e20000000800 */
[----:B---3--:R-:W-:Y:S01]  /*6110*/  FSEL R32, R0, RZ, P0 ;  /* 0x000000ff00207208 */ /* 0x008fe20000000000 */
[----:B----4-:R-:W-:Y:S01]  /*6120*/  @!P3 FADD.FTZ R235, -R235, -RZ ;  /* 0x800000ffebebb221 */ /* 0x010fe20000010100 */
[----:B------:R-:W-:Y:S03]  /*6130*/  FSETP.NEU.FTZ.AND P0, PT, R252, -INF , PT ;  /* 0xff800000fc00780b */ /* 0x000fe60003f1d000 */
[--C-:B------:R-:W-:Y:S01]  /*6140*/  FFMA.FTZ R7, R7, c[0x0][0x23c], -R32.reuse ;  /* 0x00008f0007077a23 */ /* 0x100fe20000010820 */
[----:B------:R-:W-:Y:S01]  /*6150*/  FSEL R20, R20, RZ, P0 ;  /* 0x000000ff14147208 */ /* 0x000fe20000000000 */
[--C-:B------:R-:W-:Y:S02]  /*6160*/  FFMA.FTZ R35, R35, c[0x0][0x23c], -R32.reuse ;  /* 0x00008f0023237a23 */ /* 0x100fe40000010820 */
[----:B------:R-:W-:Y:S01]  /*6170*/  MUFU.EX2 R228, R33 ;  /* 0x0000002100e47308 */ /* 0x000fe20000000800 */
[----:B------:R-:W-:Y:S01]  /*6180*/  FFMA.FTZ R23, R23, c[0x0][0x23c], -R32 ;  /* 0x00008f0017177a23 */ /* 0x000fe20000010820 */
[----:B------:R-:W-:Y:S01]  /*6190*/  SHF.R.U32.HI R4, RZ, 0x18, R144 ;  /* 0x00000018ff047819 */ /* 0x000fe20000011690 */
[----:B------:R-:W-:Y:S02]  /*61a0*/  FFMA.FTZ R34, R34, c[0x0][0x23c], -R32 ;  /* 0x00008f0022227a23 */ /* 0x000fe40000010820 */
[----:B------:R-:W-:Y:S01]  /*61b0*/  FFMA.FTZ R28, R28, c[0x0][0x23c], -R20 ;  /* 0x00008f001c1c7a23 */ /* 0x000fe20000010814 */
[----:B------:R-:W-:Y:S01]  /*61c0*/  ISETP.LE.U32.AND P2, PT, R4, UR4, PT ;  /* 0x0000000404007c0c */ /* 0x000fe2000bf43070 */
[--C-:B------:R-:W-:Y:S02]  /*61d0*/  FFMA.FTZ R19, R19, c[0x0][0x23c], -R32.reuse ;  /* 0x00008f0013137a23 */ /* 0x100fe40000010820 */
[--C-:B------:R-:W-:Y:S01]  /*61e0*/  FFMA.FTZ R22, R22, c[0x0][0x23c], -R32.reuse ;  /* 0x00008f0016167a23 */ /* 0x100fe20000010820 */
[----:B------:R3:W-:Y:S01]  /*61f0*/  MUFU.EX2 R215, R7 ;  /* 0x0000000700d77308 */ /* 0x0007e20000000800 */
[----:B------:R-:W-:Y:S01]  /*6200*/  FFMA.FTZ R18, R18, c[0x0][0x23c], -R32 ;  /* 0x00008f0012127a23 */ /* 0x000fe20000010820 */
[----:B-1----:R-:W-:Y:S01]  /*6210*/  SHF.R.U32.HI R16, RZ, 0x10, R136 ;  /* 0x00000010ff107819 */ /* 0x002fe20000011688 */
[----:B------:R-:W-:Y:S01]  /*6220*/  FFMA.FTZ R32, R6, c[0x0][0x23c], -R32 ;  /* 0x00008f0006207a23 */ /* 0x000fe20000010820 */
[C---:B------:R-:W-:Y:S01]  /*6230*/  LOP3.LUT R6, R147.reuse, 0xff, RZ, 0xc0, !PT ;  /* 0x000000ff93067812 */ /* 0x040fe200078ec0ff */
[--C-:B------:R-:W-:Y:S01]  /*6240*/  FFMA.FTZ R12, R12, c[0x0][0x23c], -R20.reuse ;  /* 0x00008f000c0c7a23 */ /* 0x100fe20000010814 */
[----:B------:R-:W-:Y:S01]  /*6250*/  LOP3.LUT R147, R147, 0xffff, RZ, 0xc0, !PT ;  /* 0x0000ffff93937812 */ /* 0x000fe200078ec0ff */
[--C-:B------:R-:W-:Y:S01]  /*6260*/  FFMA.FTZ R8, R8, c[0x0][0x23c], -R20.reuse ;  /* 0x00008f0008087a23 */ /* 0x100fe20000010814 */
[----:B------:R-:W-:Y:S01]  /*6270*/  ISETP.LE.U32.AND P6, PT, R6, UR4, PT ;  /* 0x0000000406007c0c */ /* 0x000fe2000bfc3070 */
[----:B------:R-:W-:Y:S01]  /*6280*/  FFMA.FTZ R9, R9, c[0x0][0x23c], -R20 ;  /* 0x00008f0009097a23 */ /* 0x000fe20000010814 */
[----:B------:R-:W1:Y:S01]  /*6290*/  MUFU.EX2 R234, R35 ;  /* 0x0000002300ea7308 */ /* 0x000e620000000800 */
[----:B------:R-:W-:Y:S01]  /*62a0*/  SHF.R.U32.HI R6, RZ, 0x18, R138 ;  /* 0x00000018ff067819 */ /* 0x000fe2000001168a */
[--C-:B------:R-:W-:Y:S02]  /*62b0*/  FFMA.FTZ R13, R13, c[0x0][0x23c], -R20.reuse ;  /* 0x00008f000d0d7a23 */ /* 0x100fe40000010814 */
[--C-:B------:R-:W-:Y:S02]  /*62c0*/  FFMA.FTZ R24, R24, c[0x0][0x23c], -R20.reuse ;  /* 0x00008f0018187a23 */ /* 0x100fe40000010814 */
[--C-:B------:R-:W-:Y:S02]  /*62d0*/  FFMA.FTZ R25, R25, c[0x0][0x23c], -R20.reuse ;  /* 0x00008f0019197a23 */ /* 0x100fe40000010814 */
[----:B------:R-:W-:Y:S02]  /*62e0*/  FFMA.FTZ R20, R29, c[0x0][0x23c], -R20 ;  /* 0x00008f001d147a23 */ /* 0x000fe40000010814 */
[----:B------:R-:W4:Y:S01]  /*62f0*/  MUFU.EX2 R232, R23 ;  /* 0x0000001700e87308 */ /* 0x000f220000000800 */
[----:B------:R-:W-:Y:S01]  /*6300*/  @!P6 FADD.FTZ R233, -R233, -RZ ;  /* 0x800000ffe9e9e221 */ /* 0x000fe20000010100 */
[----:B------:R-:W-:Y:S02]  /*6310*/  ISETP.LE.U32.AND P6, PT, R5, UR4, PT ;  /* 0x0000000405007c0c */ /* 0x000fe4000bfc3070 */
[----:B---3--:R-:W-:Y:S02]  /*6320*/  LOP3.LUT R7, R136, 0xff, RZ, 0xc0, !PT ;  /* 0x000000ff88077812 */ /* 0x008fe400078ec0ff */
[----:B------:R-:W-:Y:S02]  /*6330*/  SHF.R.U32.HI R5, RZ, 0x18, R208 ;  /* 0x00000018ff057819 */ /* 0x000fe400000116d0 */
[----:B------:R-:W-:Y:S02]  /*6340*/  ISETP.LE.U32.AND P4, PT, R7, UR4, PT ;  /* 0x0000000407007c0c */ /* 0x000fe4000bf83070 */
[----:B------:R-:W-:Y:S01]  /*6350*/  MUFU.EX2 R231, R34 ;  /* 0x0000002200e77308 */ /* 0x000fe20000000800 */
[----:B------:R-:W-:Y:S01]  /*6360*/  SHF.R.U32.HI R7, RZ, 0x18, R134 ;  /* 0x00000018ff077819 */ /* 0x000fe20000011686 */
[----:B-1----:R-:W-:Y:S01]  /*6370*/  @!P2 FADD.FTZ R234, -R234, -RZ ;  /* 0x800000ffeaeaa221 */ /* 0x002fe20000010100 */
[----:B------:R-:W-:Y:S02]  /*6380*/  ISETP.LE.U32.AND P2, PT, R6, UR4, PT ;  /* 0x0000000406007c0c */ /* 0x000fe4000bf43070 */
[----:B------:R-:W-:Y:S05]  /*6390*/  LOP3.LUT R6, R134, 0xff, RZ, 0xc0, !PT ;  /* 0x000000ff86067812 */ /* 0x000fea00078ec0ff */
[----:B------:R-:W1:Y:S01]  /*63a0*/  MUFU.EX2 R230, R28 ;  /* 0x0000001c00e67308 */ /* 0x000e620000000800 */
[----:B----4-:R-:W-:Y:S09]  /*63b0*/  @!P1 FADD.FTZ R232, -R232, -RZ ;  /* 0x800000ffe8e89221 */ /* 0x010ff20000010100 */
[----:B------:R-:W3:Y:S10]  /*63c0*/  MUFU.EX2 R226, R19 ;  /* 0x0000001300e27308 */ /* 0x000ef40000000800 */
[----:B------:R-:W4:Y:S01]  /*63d0*/  MUFU.EX2 R229, R22 ;  /* 0x0000001600e57308 */ /* 0x000f220000000800 */
[----:B-1----:R-:W-:Y:S01]  /*63e0*/  @!P4 FADD.FTZ R230, -R230, -RZ ;  /* 0x800000ffe6e6c221 */ /* 0x002fe20000010100 */
[----:B------:R-:W-:Y:S02]  /*63f0*/  ISETP.LE.U32.AND P4, PT, R5, UR4, PT ;  /* 0x0000000405007c0c */ /* 0x000fe4000bf83070 */
[----:B------:R-:W-:Y:S06]  /*6400*/  LOP3.LUT R5, R208, 0xff, RZ, 0xc0, !PT ;  /* 0x000000ffd0057812 */ /* 0x000fec00078ec0ff */
[----:B------:R-:W-:Y:S01]  /*6410*/  MUFU.EX2 R225, R18 ;  /* 0x0000001200e17308 */ /* 0x000fe20000000800 */
[----:B---3--:R-:W-:Y:S01]  /*6420*/  @!P2 FADD.FTZ R226, -R226, -RZ ;  /* 0x800000ffe2e2a221 */ /* 0x008fe20000010100 */
[----:B------:R-:W-:Y:S03]  /*6430*/  ISETP.LE.U32.AND P2, PT, R5, UR4, PT ;  /* 0x0000000405007c0c */ /* 0x000fe6000bf43070 */
[----:B------:R-:W-:Y:S01]  /*6440*/  @!P4 FADD.FTZ R215, -R215, -RZ ;  /* 0x800000ffd7d7c221 */ /* 0x000fe20000010100 */
[----:B------:R-:W-:Y:S04]  /*6450*/  ISETP.LE.U32.AND P4, PT, R7, UR4, PT ;  /* 0x0000000407007c0c */ /* 0x000fe8000bf83070 */
[----:B------:R1:W-:Y:S01]  /*6460*/  MUFU.EX2 R223, R12 ;  /* 0x0000000c00df7308 */ /* 0x0003e20000000800 */
[----:B----4-:R-:W-:Y:S04]  /*6470*/  @!P6 FADD.FTZ R229, -R229, -RZ ;  /* 0x800000ffe5e5e221 */ /* 0x010fe80000010100 */
[----:B------:R-:W-:Y:S05]  /*6480*/  @!P2 FADD.FTZ R209, -R209, -RZ ;  /* 0x800000ffd1d1a221 */ /* 0x000fea0000010100 */
[----:B------:R3:W-:Y:S10]  /*6490*/  MUFU.EX2 R211, R8 ;  /* 0x0000000800d37308 */ /* 0x0007f40000000800 */
[----:B------:R-:W-:Y:S01]  /*64a0*/  MUFU.EX2 R224, R21 ;  /* 0x0000001500e07308 */ /* 0x000fe20000000800 */
[----:B-1----:R-:W-:Y:S02]  /*64b0*/  SHF.R.U32.HI R12, RZ, 0x18, R136 ;  /* 0x00000018ff0c7819 */ /* 0x002fe40000011688 */
[----:B------:R-:W-:Y:S07]  /*64c0*/  LOP3.LUT R136, R136, 0xffff, RZ, 0xc0, !PT ;  /* 0x0000ffff88887812 */ /* 0x000fee00078ec0ff */
[----:B------:R-:W-:Y:S01]  /*64d0*/  MUFU.EX2 R221, R17 ;  /* 0x0000001100dd7308 */ /* 0x000fe20000000800 */
[----:B---3--:R-:W-:Y:S02]  /*64e0*/  SHF.R.U32.HI R8, RZ, 0x10, R134 ;  /* 0x00000010ff087819 */ /* 0x008fe40000011686 */
[----:B------:R-:W-:Y:S07]  /*64f0*/  LOP3.LUT R134, R134, 0xffff, RZ, 0xc0, !PT ;  /* 0x0000ffff86867812 */ /* 0x000fee00078ec0ff */
[----:B------:R-:W-:Y:S10]  /*6500*/  MUFU.EX2 R220, R24 ;  /* 0x0000001800dc7308 */ /* 0x000ff40000000800 */
[----:B------:R-:W-:Y:S10]  /*6510*/  MUFU.EX2 R219, R25 ;  /* 0x0000001900db7308 */ /* 0x000ff40000000800 */
[----:B------:R-:W-:Y:S01]  /*6520*/  MUFU.EX2 R214, R20 ;  /* 0x0000001400d67308 */ /* 0x000fe20000000800 */
[C---:B--2---:R-:W-:Y:S01]  /*6530*/  FMUL.FTZ R0, R210.reuse, 1.4426950216293334961 ;  /* 0x3fb8aa3bd2007820 */ /* 0x044fe20000410000 */
[----:B------:R-:W-:Y:S04]  /*6540*/  FSETP.NEU.FTZ.AND P0, PT, R210, -INF , PT ;  /* 0xff800000d200780b */ /* 0x000fe80003f1d000 */
[----:B------:R-:W-:Y:S02]  /*6550*/  FSEL R0, R0, RZ, P0 ;  /* 0x000000ff00007208 */ /* 0x000fe40000000000 */
[----:B------:R-:W-:Y:S03]  /*6560*/  ISETP.LE.U32.AND P0, PT, R12, UR4, PT ;  /* 0x000000040c007c0c */ /* 0x000fe6000bf03070 */
[--C-:B------:R-:W-:Y:S02]  /*6570*/  FFMA.FTZ R15, R15, c[0x0][0x23c], -R0.reuse ;  /* 0x00008f000f0f7a23 */ /* 0x100fe40000010800 */
[--C-:B------:R-:W-:Y:S02]  /*6580*/  FFMA.FTZ R14, R14, c[0x0][0x23c], -R0.reuse ;  /* 0x00008f000e0e7a23 */ /* 0x100fe40000010800 */
[----:B------:R1:W2:Y:S01]  /*6590*/  MUFU.EX2 R222, R15 ;  /* 0x0000000f00de7308 */ /* 0x0002a20000000800 */
        /* <DEDUP_REMOVED lines=8> */
[----:B-1----:R-:W-:Y:S01]  /*6620*/  SHF.R.U32.HI R15, RZ, 0x10, R144 ;  /* 0x00000010ff0f7819 */ /* 0x002fe20000011690 */
[----:B--2---:R-:W-:Y:S01]  /*6630*/  @!P4 FADD.FTZ R222, -R222, -RZ ;  /* 0x800000ffdedec221 */ /* 0x004fe20000010100 */
[----:B------:R-:W-:Y:S02]  /*6640*/  LOP3.LUT R144, R144, 0xffff, RZ, 0xc0, !PT ;  /* 0x0000ffff90907812 */ /* 0x000fe400078ec0ff */
[----:B------:R-:W-:Y:S02]  /*6650*/  LOP3.LUT R4, R15, 0xff, RZ, 0xc0, !PT ;  /* 0x000000ff0f047812 */ /* 0x000fe400078ec0ff */
[----:B------:R-:W-:Y:S03]  /*6660*/  SHF.R.U32.HI R15, RZ, 0x10, R138 ;  /* 0x00000010ff0f7819 */ /* 0x000fe6000001168a */
[----:B------:R-:W-:Y:S01]  /*6670*/  MUFU.EX2 R145, R32 ;  /* 0x0000002000917308 */ /* 0x000fe20000000800 */
[----:B------:R-:W-:Y:S02]  /*6680*/  ISETP.LE.U32.AND P5, PT, R4, UR4, PT ;  /* 0x0000000404007c0c */ /* 0x000fe4000bfa3070 */
[C---:B------:R-:W-:Y:S02]  /*6690*/  LOP3.LUT R4, R138.reuse, 0xff, RZ, 0xc0, !PT ;  /* 0x000000ff8a047812 */ /* 0x040fe400078ec0ff */
[----:B------:R-:W-:Y:S02]  /*66a0*/  LOP3.LUT R138, R138, 0xffff, RZ, 0xc0, !PT ;  /* 0x0000ffff8a8a7812 */ /* 0x000fe400078ec0ff */
[----:B------:R-:W-:Y:S02]  /*66b0*/  ISETP.LE.U32.AND P3, PT, R4, UR4, PT ;  /* 0x0000000404007c0c */ /* 0x000fe4000bf63070 */
[----:B------:R-:W-:Y:S01]  /*66c0*/  SHF.R.U32.HI R4, RZ, 0x8, R144 ;  /* 0x00000008ff047819 */ /* 0x000fe20000011690 */
[----:B------:R-:W-:Y:S01]  /*66d0*/  MUFU.EX2 R212, R0 ;  /* 0x0000000000d47308 */ /* 0x000fe20000000800 */
[----:B------:R-:W-:Y:S02]  /*66e0*/  SHF.R.U32.HI R5, RZ, 0x8, R138 ;  /* 0x00000008ff057819 */ /* 0x000fe4000001168a */
[----:B------:R-:W-:Y:S01]  /*66f0*/  LOP3.LUT R4, R4, 0xffff, RZ, 0xc0, !PT ;  /* 0x0000ffff04047812 */ /* 0x000fe200078ec0ff */
[----:B------:R-:W-:Y:S03]  /*6700*/  @!P5 FADD.FTZ R231, -R231, -RZ ;  /* 0x800000ffe7e7d221 */ /* 0x000fe60000010100 */
[----:B------:R-:W-:Y:S02]  /*6710*/  ISETP.LE.U32.AND P1, PT, R4, UR4, PT ;  /* 0x0000000404007c0c */ /* 0x000fe4000bf23070 */
[----:B------:R-:W-:Y:S01]  /*6720*/  LOP3.LUT R4, R133, 0xff, RZ, 0xc0, !PT ;  /* 0x000000ff85047812 */ /* 0x000fe200078ec0ff */
[----:B------:R-:W-:Y:S01]  /*6730*/  @!P3 FADD.FTZ R227, -R227, -RZ ;  /* 0x800000ffe3e3b221 */ /* 0x000fe20000010100 */
[----:B------:R-:W-:Y:S02]  /*6740*/  MUFU.EX2 R144, R132 ;  /* 0x0000008400907308 */ /* 0x000fe40000000800 */
[----:B------:R-:W-:Y:S02]  /*6750*/  ISETP.LE.U32.AND P5, PT, R4, UR4, PT ;  /* 0x0000000404007c0c */ /* 0x000fe4000bfa3070 */
[----:B------:R-:W-:Y:S04]  /*6760*/  SHF.R.U32.HI R4, RZ, 0x18, R133 ;  /* 0x00000018ff047819 */ /* 0x000fe80000011685 */
[----:B------:R-:W-:Y:S01]  /*6770*/  ISETP.LE.U32.AND P3, PT, R4, UR4, PT ;  /* 0x0000000404007c0c */ /* 0x000fe2000bf63070 */
[----:B------:R-:W-:Y:S01]  /*6780*/  @!P1 FADD.FTZ R228, -R228, -RZ ;  /* 0x800000ffe4e49221 */ /* 0x000fe20000010100 */
[----:B------:R-:W-:Y:S01]  /*6790*/  LOP3.LUT R4, R15, 0xff, RZ, 0xc0, !PT ;  /* 0x000000ff0f047812 */ /* 0x000fe200078ec0ff */
[----:B------:R-:W1:Y:S01]  /*67a0*/  MUFU.EX2 R217, R27 ;  /* 0x0000001b00d97308 */ /* 0x000e620000000800 */
[----:B------:R-:W-:Y:S02]  /*67b0*/  ISETP.LE.U32.AND P1, PT, R6, UR4, PT ;  /* 0x0000000406007c0c */ /* 0x000fe4000bf23070 */
[----:B------:R-:W-:Y:S01]  /*67c0*/  ISETP.LE.U32.AND P6, PT, R4, UR4, PT ;  /* 0x0000000404007c0c */ /* 0x000fe2000bfc3070 */
[----:B------:R-:W-:Y:S01]  /*67d0*/  @!P5 FADD.FTZ R220, -R220, -RZ ;  /* 0x800000ffdcdcd221 */ /* 0x000fe20000010100 */
[----:B------:R-:W-:Y:S02]  /*67e0*/  SHF.R.U32.HI R4, RZ, 0x8, R147 ;  /* 0x00000008ff047819 */ /* 0x000fe40000011693 */
[----:B------:R-:W-:Y:S02]  /*67f0*/  SHF.R.U32.HI R6, RZ, 0x10, R208 ;  /* 0x00000010ff067819 */ /* 0x000fe400000116d0 */
[----:B------:R-:W-:Y:S01]  /*6800*/  LOP3.LUT R4, R4, 0xffff, RZ, 0xc0, !PT ;  /* 0x0000ffff04047812 */ /* 0x000fe200078ec0ff */
[----:B------:R-:W2:Y:S01]  /*6810*/  MUFU.EX2 R147, R10 ;  /* 0x0000000a00937308 */ /* 0x000ea20000000800 */
[----:B------:R-:W-:Y:S02]  /*6820*/  LOP3.LUT R6, R6, 0xff, RZ, 0xc0, !PT ;  /* 0x000000ff06067812 */ /* 0x000fe400078ec0ff */
[----:B------:R-:W-:Y:S01]  /*6830*/  ISETP.LE.U32.AND P2, PT, R4, UR4, PT ;  /* 0x0000000404007c0c */ /* 0x000fe2000bf43070 */
[----:B------:R-:W-:Y:S01]  /*6840*/  @!P1 FADD.FTZ R223, -R223, -RZ ;  /* 0x800000ffdfdf9221 */ /* 0x000fe20000010100 */
[----:B------:R-:W-:Y:S01]  /*6850*/  LOP3.LUT R4, R5, 0xffff, RZ, 0xc0, !PT ;  /* 0x0000ffff05047812 */ /* 0x000fe200078ec0ff */
[----:B------:R-:W-:Y:S01]  /*6860*/  @!P6 FADD.FTZ R225, -R225, -RZ ;  /* 0x800000ffe1e1e221 */ /* 0x000fe20000010100 */
[----:B------:R-:W-:Y:S02]  /*6870*/  ISETP.LE.U32.AND P6, PT, R6, UR4, PT ;  /* 0x0000000406007c0c */ /* 0x000fe4000bfc3070 */
[----:B------:R-:W-:Y:S01]  /*6880*/  ISETP.LE.U32.AND P1, PT, R4, UR4, PT ;  /* 0x0000000404007c0c */ /* 0x000fe2000bf23070 */
[----:B------:R-:W-:Y:S01]  /*6890*/  MUFU.EX2 R218, R26 ;  /* 0x0000001a00da7308 */ /* 0x000fe20000000800 */
[----:B------:R-:W-:Y:S02]  /*68a0*/  LOP3.LUT R4, R146, 0xff, RZ, 0xc0, !PT ;  /* 0x000000ff92047812 */ /* 0x000fe400078ec0ff */
[----:B------:R-:W-:Y:S01]  /*68b0*/  LOP3.LUT R208, R208, 0xffff, RZ, 0xc0, !PT ;  /* 0x0000ffffd0d07812 */ /* 0x000fe200078ec0ff */
[----:B-1----:R-:W-:Y:S01]  /*68c0*/  @!P3 FADD.FTZ R217, -R217, -RZ ;  /* 0x800000ffd9d9b221 */ /* 0x002fe20000010100 */
[----:B------:R-:W-:Y:S01]  /*68d0*/  ISETP.LE.U32.AND P4, PT, R4, UR4, PT ;  /* 0x0000000404007c0c */ /* 0x000fe2000bf83070 */
[----:B------:R-:W-:Y:S01]  /*68e0*/  @!P2 FADD.FTZ R224, -R224, -RZ ;  /* 0x800000ffe0e0a221 */ /* 0x000fe20000010100 */
[----:B------:R-:W-:Y:S02]  /*68f0*/  SHF.R.U32.HI R4, RZ, 0x18, R146 ;  /* 0x00000018ff047819 */ /* 0x000fe40000011692 */
[----:B------:R-:W-:Y:S01]  /*6900*/  SHF.R.U32.HI R6, RZ, 0x8, R208 ;  /* 0x00000008ff067819 */ /* 0x000fe200000116d0 */
[----:B------:R-:W-:Y:S01]  /*6910*/  @!P6 FADD.FTZ R145, -R145, -RZ ;  /* 0x800000ff9191e221 */ /* 0x000fe20000010100 */
[----:B------:R-:W-:Y:S01]  /*6920*/  ISETP.LE.U32.AND P2, PT, R4, UR4, PT ;  /* 0x0000000404007c0c */ /* 0x000fe2000bf43070 */
[----:B------:R-:W-:Y:S01]  /*6930*/  @!P1 FADD.FTZ R221, -R221, -RZ ;  /* 0x800000ffdddd9221 */ /* 0x000fe20000010100 */
[----:B------:R-:W-:Y:S01]  /*6940*/  LOP3.LUT R5, R8, 0xff, RZ, 0xc0, !PT ;  /* 0x000000ff08057812 */ /* 0x000fe200078ec0ff */
[----:B------:R-:W-:Y:S01]  /*6950*/  MUFU.EX2 R208, R13 ;  /* 0x0000000d00d07308 */ /* 0x000fe20000000800 */
[----:B------:R-:W-:Y:S02]  /*6960*/  LOP3.LUT R4, R6, 0xffff, RZ, 0xc0, !PT ;  /* 0x0000ffff06047812 */ /* 0x000fe400078ec0ff */
[----:B------:R-:W-:Y:S01]  /*6970*/  ISETP.LE.U32.AND P6, PT, R5, UR4, PT ;  /* 0x0000000405007c0c */ /* 0x000fe2000bfc3070 */
[----:B------:R-:W-:Y:S01]  /*6980*/  @!P4 FADD.FTZ R211, -R211, -RZ ;  /* 0x800000ffd3d3c221 */ /* 0x000fe20000010100 */
[----:B------:R-:W-:Y:S02]  /*6990*/  ISETP.LE.U32.AND P1, PT, R4, UR4, PT ;  /* 0x0000000404007c0c */ /* 0x000fe4000bf23070 */
[----:B------:R-:W-:Y:S02]  /*69a0*/  SHF.R.U32.HI R6, RZ, 0x10, R146 ;  /* 0x00000010ff067819 */ /* 0x000fe40000011692 */
[----:B------:R-:W-:Y:S01]  /*69b0*/  LOP3.LUT R4, R146, 0xffff, RZ, 0xc0, !PT ;  /* 0x0000ffff92047812 */ /* 0x000fe200078ec0ff */
[----:B------:R-:W-:Y:S01]  /*69c0*/  @!P2 FADD.FTZ R210, -R210, -RZ ;  /* 0x800000ffd2d2a221 */ /* 0x000fe20000010100 */
[----:B------:R-:W1:Y:S01]  /*69d0*/  MUFU.EX2 R146, R9 ;  /* 0x0000000900927308 */ /* 0x000e620000000800 */
[----:B------:R-:W-:Y:S02]  /*69e0*/  LOP3.LUT R6, R6, 0xff, RZ, 0xc0, !PT ;  /* 0x000000ff06067812 */ /* 0x000fe400078ec0ff */
[----:B------:R-:W-:Y:S02]  /*69f0*/  SHF.R.U32.HI R4, RZ, 0x8, R4 ;  /* 0x00000008ff047819 */ /* 0x000fe40000011604 */
[----:B------:R-:W-:Y:S01]  /*6a00*/  @!P6 FADD.FTZ R213, -R213, -RZ ;  /* 0x800000ffd5d5e221 */ /* 0x000fe20000010100 */
[----:B------:R-:W-:Y:S01]  /*6a10*/  ISETP.LE.U32.AND P4, PT, R6, UR4, PT ;  /* 0x0000000406007c0c */ /* 0x000fe2000bf83070 */
[----:B------:R-:W-:Y:S01]  /*6a20*/  @!P1 FADD.FTZ R144, -R144, -RZ ;  /* 0x800000ff90909221 */ /* 0x000fe20000010100 */
[----:B------:R-:W-:Y:S02]  /*6a30*/  LOP3.LUT R4, R4, 0xffff, RZ, 0xc0, !PT ;  /* 0x0000ffff04047812 */ /* 0x000fe400078ec0ff */
[----:B------:R-:W-:Y:S01]  /*6a40*/  SHF.R.U32.HI R6, RZ, 0x10, R133 ;  /* 0x00000010ff067819 */ /* 0x000fe20000011685 */
[----:B------:R-:W3:Y:S01]  /*6a50*/  MUFU.EX2 R216, R31 ;  /* 0x0000001f00d87308 */ /* 0x000ee20000000800 */
[----:B------:R-:W-:Y:S02]  /*6a60*/  ISETP.LE.U32.AND P6, PT, R4, UR4, PT ;  /* 0x0000000404007c0c */ /* 0x000fe4000bfc3070 */
[----:B------:R-:W-:Y:S02]  /*6a70*/  LOP3.LUT R133, R133, 0xffff, RZ, 0xc0, !PT ;  /* 0x0000ffff85857812 */ /* 0x000fe400078ec0ff */
[----:B------:R-:W-:Y:S02]  /*6a80*/  LOP3.LUT R4, R16, 0xff, RZ, 0xc0, !PT ;  /* 0x000000ff10047812 */ /* 0x000fe400078ec0ff */
[----:B------:R-:W-:Y:S01]  /*6a90*/  SHF.R.U32.HI R5, RZ, 0x8, R134 ;  /* 0x00000008ff057819 */ /* 0x000fe20000011686 */
[----:B--2---:R-:W-:Y:S01]  /*6aa0*/  @!P4 FADD.FTZ R147, -R147, -RZ ;  /* 0x800000ff9393c221 */ /* 0x004fe20000010100 */
[----:B------:R-:W-:Y:S02]  /*6ab0*/  ISETP.LE.U32.AND P1, PT, R4, UR4, PT ;  /* 0x0000000404007c0c */ /* 0x000fe4000bf23070 */
[----:B------:R-:W-:Y:S02]  /*6ac0*/  SHF.R.U32.HI R4, RZ, 0x8, R133 ;  /* 0x00000008ff047819 */ /* 0x000fe40000011685 */
[----:B------:R-:W-:Y:S01]  /*6ad0*/  LOP3.LUT R5, R5, 0xffff, RZ, 0xc0, !PT ;  /* 0x0000ffff05057812 */ /* 0x000fe200078ec0ff */
[----:B-1----:R-:W-:Y:S01]  /*6ae0*/  @!P6 FADD.FTZ R146, -R146, -RZ ;  /* 0x800000ff9292e221 */ /* 0x002fe20000010100 */
[----:B------:R-:W-:Y:S02]  /*6af0*/  LOP3.LUT R4, R4, 0xffff, RZ, 0xc0, !PT ;  /* 0x0000ffff04047812 */ /* 0x000fe400078ec0ff */
[----:B------:R-:W-:Y:S02]  /*6b00*/  ISETP.LE.U32.AND P2, PT, R5, UR4, PT ;  /* 0x0000000405007c0c */ /* 0x000fe4000bf43070 */
[----:B------:R-:W-:Y:S02]  /*6b10*/  ISETP.LE.U32.AND P6, PT, R4, UR4, PT ;  /* 0x0000000404007c0c */ /* 0x000fe4000bfc3070 */
[----:B------:R-:W-:Y:S01]  /*6b20*/  F2FP.RELU.BF16.PACK_AB R4, R215, R145 ;  /* 0x00000091d704723e */ /* 0x000fe200000018ff */
[----:B------:R-:W-:Y:S01]  /*6b30*/  @!P1 FADD.FTZ R212, -R212, -RZ ;  /* 0x800000ffd4d49221 */ /* 0x000fe20000010100 */
[----:B------:R-:W-:Y:S01]  /*6b40*/  F2FP.RELU.BF16.PACK_AB R7, R144, R209 ;  /* 0x000000d19007723e */ /* 0x000fe200000018ff */
[----:B---3--:R-:W-:Y:S01]  /*6b50*/  @!P0 FADD.FTZ R216, -R216, -RZ ;  /* 0x800000ffd8d88221 */ /* 0x008fe20000010100 */
[----:B------:R-:W-:Y:S01]  /*6b60*/  SHF.R.U32.HI R5, RZ, 0x8, R136 ;  /* 0x00000008ff057819 */ /* 0x000fe20000011688 */
[----:B------:R1:W-:Y:S01]  /*6b70*/  STS [R240+0x13400], R4 ;  /* 0x01340004f0007388 */ /* 0x0003e20000000800 */
[----:B------:R-:W-:Y:S02]  /*6b80*/  F2FP.RELU.BF16.PACK_AB R0, R226, R225 ;  /* 0x000000e1e200723e */ /* 0x000fe400000018ff */
[----:B------:R-:W-:Y:S01]  /*6b90*/  LOP3.LUT R6, R6, 0xff, RZ, 0xc0, !PT ;  /* 0x000000ff06067812 */ /* 0x000fe200078ec0ff */
[----:B------:R2:W-:Y:S01]  /*6ba0*/  STS [R240+0x13000], R7 ;  /* 0x01300007f0007388 */ /* 0x0005e20000000800 */
[----:B------:R-:W-:Y:S01]  /*6bb0*/  LOP3.LUT R5, R5, 0xffff, RZ, 0xc0, !PT ;  /* 0x0000ffff05057812 */ /* 0x000fe200078ec0ff */
[----:B------:R-:W-:Y:S01]  /*6bc0*/  @!P2 FADD.FTZ R208, -R208, -RZ ;  /* 0x800000ffd0d0a221 */ /* 0x000fe20000010100 */
[----:B------:R-:W-:Y:S01]  /*6bd0*/  ISETP.LE.U32.AND P4, PT, R6, UR4, PT ;  /* 0x0000000406007c0c */ /* 0x000fe2000bf83070 */
[----:B------:R3:W-:Y:S01]  /*6be0*/  STS [R239+0x13400], R0 ;  /* 0x01340000ef007388 */ /* 0x0007e20000000800 */
[----:B------:R-:W-:Y:S01]  /*6bf0*/  F2FP.RELU.BF16.PACK_AB R6, R146, R211 ;  /* 0x000000d39206723e */ /* 0x000fe200000018ff */
[----:B------:R-:W-:Y:S01]  /*6c00*/  @!P6 FADD.FTZ R219, -R219, -RZ ;  /* 0x800000ffdbdbe221 */ /* 0x000fe20000010100 */
[----:B------:R-:W-:Y:S02]  /*6c10*/  ISETP.LE.U32.AND P2, PT, R5, UR4, PT ;  /* 0x0000000405007c0c */ /* 0x000fe4000bf43070 */
[----:B------:R-:W-:Y:S02]  /*6c20*/  F2FP.RELU.BF16.PACK_AB R5, R210, R147 ;  /* 0x00000093d205723e */ /* 0x000fe400000018ff */
[----:B------:R-:W-:Y:S02]  /*6c30*/  FSETP.GE.FTZ.AND P0, PT, R145, RZ, PT ;  /* 0x000000ff9100720b */ /* 0x000fe40003f16000 */
[----:B------:R-:W-:Y:S02]  /*6c40*/  FSETP.GE.FTZ.AND P1, PT, R144, RZ, PT ;  /* 0x000000ff9000720b */ /* 0x000fe40003f36000 */
[----:B------:R-:W-:Y:S01]  /*6c50*/  FSETP.GE.FTZ.AND P3, PT, R211, RZ, PT ;  /* 0x000000ffd300720b */ /* 0x000fe20003f76000 */
[----:B------:R-:W-:Y:S04]  /*6c60*/  @!P4 FADD.FTZ R218, -R218, -RZ ;  /* 0x800000ffdadac221 */ /* 0x000fe80000010100 */
[----:B------:R-:W-:Y:S01]  /*6c70*/  @!P2 FADD.FTZ R214, -R214, -RZ ;  /* 0x800000ffd6d6a221 */ /* 0x000fe20000010100 */
[----:B-1----:R-:W-:Y:S02]  /*6c80*/  F2FP.RELU.BF16.PACK_AB R4, R221, R227 ;  /* 0x000000e3dd04723e */ /* 0x002fe400000018ff */
[----:B------:R-:W-:Y:S02]  /*6c90*/  FSETP.GE.FTZ.AND P2, PT, R209, RZ, PT ;  /* 0x000000ffd100720b */ /* 0x000fe40003f56000 */
[----:B--2---:R-:W-:Y:S01]  /*6ca0*/  F2FP.RELU.BF16.PACK_AB R7, R208, R223 ;  /* 0x000000dfd007723e */ /* 0x004fe200000018ff */
[----:B------:R1:W-:Y:S01]  /*6cb0*/  STS [R239+0x13000], R4 ;  /* 0x01300004ef007388 */ /* 0x0003e20000000800 */
[----:B---3--:R-:W-:Y:S03]  /*6cc0*/  F2FP.RELU.BF16.PACK_AB R0, R228, R235 ;  /* 0x000000ebe400723e */ /* 0x008fe600000018ff */
[----:B------:R2:W-:Y:S04]  /*6cd0*/  STS [R240+0x14000], R6 ;  /* 0x01400006f0007388 */ /* 0x0005e80000000800 */
[----:B------:R3:W-:Y:S04]  /*6ce0*/  STS [R240+0x14400], R5 ;  /* 0x01440005f0007388 */ /* 0x0007e80000000800 */
[----:B------:R4:W-:Y:S01]  /*6cf0*/  STS [R239+0x14000], R7 ;  /* 0x01400007ef007388 */ /* 0x0009e20000000800 */
        /* <DEDUP_REMOVED lines=73> */
[----:B------:R-:W-:Y:S01]  /*7190*/  FADD.FTZ R0, -R142, R6 ;  /* 0x000000068e007221 */ /* 0x000fe20000010100 */
[----:B------:R-:W-:Y:S01]  /*71a0*/  FSEL R5, R136, R143, P2 ;  /* 0x0000008f88057208 */ /* 0x000fe20001000000 */
[----:B------:R-:W-:Y:S01]  /*71b0*/  FADD.FTZ R7, -R142, R7 ;  /* 0x000000078e077221 */ /* 0x000fe20000010100 */
[----:B------:R-:W1:Y:S01]  /*71c0*/  LDSM.16.M88.4 R136, [R200+0x8800] ;  /* 0x00880000c888783b */ /* 0x000e620000000200 */
[----:B------:R-:W-:Y:S02]  /*71d0*/  FSETP.GE.FTZ.AND P2, PT, R146, RZ, PT ;  /* 0x000000ff9200720b */ /* 0x000fe40003f56000 */
[----:B------:R-:W-:Y:S01]  /*71e0*/  FMUL.FTZ R209, R209, R5 ;  /* 0x00000005d1d17220 */ /* 0x000fe20000410000 */
[----:B------:R-:W-:Y:S02]  /*71f0*/  FSEL R0, R0, R142, P0 ;  /* 0x0000008e00007208 */ /* 0x000fe40000000000 */
        /* <DEDUP_REMOVED lines=11> */
[C---:B------:R-:W-:Y:S01]  /*72b0*/  FADD.FTZ R11, -R140.reuse, R11 ;  /* 0x0000000b8c0b7221 */ /* 0x040fe20000010100 */
[-C--:B------:R-:W-:Y:S03]  /*72c0*/  HMMA.16816.F32.BF16 R20, R132, R192.reuse, R20 ;  /* 0x000000c08414723c */ /* 0x080fe60000041814 */
[----:B------:R-:W-:Y:S01]  /*72d0*/  FADD.FTZ R9, -R141, R9 ;  /* 0x000000098d097221 */ /* 0x000fe20000010100 */
[-C--:B------:R-:W-:Y:S01]  /*72e0*/  FSEL R11, R11, R140.reuse, P0 ;  /* 0x0000008c0b0b7208 */ /* 0x080fe20000000000 */
[----:B------:R-:W-:Y:S01]  /*72f0*/  FADD.FTZ R10, -R140, R10 ;  /* 0x0000000a8c0a7221 */ /* 0x000fe20000010100 */
[----:B------:R-:W-:Y:S01]  /*7300*/  FSETP.GE.FTZ.AND P0, PT, R222, RZ, PT ;  /* 0x000000ffde00720b */ /* 0x000fe20003f16000 */
[----:B------:R-:W-:Y:S01]  /*7310*/  FADD.FTZ R15, -R140, R15 ;  /* 0x0000000f8c0f7221 */ /* 0x000fe20000010100 */
[----:B------:R-:W-:Y:S01]  /*7320*/  FSEL R9, R9, R141, P2 ;  /* 0x0000008d09097208 */ /* 0x000fe20001000000 */
[----:B------:R-:W-:Y:S01]  /*7330*/  FADD.FTZ R5, -R141, R13 ;  /* 0x0000000d8d057221 */ /* 0x000fe20000010100 */
[C---:B------:R-:W-:Y:S01]  /*7340*/  HMMA.16816.F32.BF16 R24, R136.reuse, R192, R24 ;  /* 0x000000c08818723c */ /* 0x040fe20000041818 */
[----:B------:R-:W-:Y:S01]  /*7350*/  FSETP.GE.FTZ.AND P2, PT, R208, RZ, PT ;  /* 0x000000ffd000720b */ /* 0x000fe20003f56000 */
[----:B------:R-:W-:Y:S01]  /*7360*/  FMUL.FTZ R13, R210, R11 ;  /* 0x0000000bd20d7220 */ /* 0x000fe20000410000 */
[-C--:B------:R-:W-:Y:S01]  /*7370*/  FSEL R15, R15, R140.reuse, P0 ;  /* 0x0000008c0f0f7208 */ /* 0x080fe20000000000 */
[----:B------:R-:W-:Y:S01]  /*7380*/  FMUL.FTZ R146, R146, R9 ;  /* 0x0000000992927220 */ /* 0x000fe20000410000 */
[----:B------:R1:W5:Y:S01]  /*7390*/  LDL R210, [R1+0x10] ;  /* 0x0000100001d27983 */ /* 0x0003620000100800 */
[----:B------:R-:W-:Y:S01]  /*73a0*/  FADD.FTZ R8, -R141, R8 ;  /* 0x000000088d087221 */ /* 0x000fe20000010100 */
[-C--:B------:R-:W-:Y:S01]  /*73b0*/  FSEL R10, R10, R140.reuse, P1 ;  /* 0x0000008c0a0a7208 */ /* 0x080fe20000800000 */
[----:B------:R-:W-:Y:S01]  /*73c0*/  FMUL.FTZ R9, R222, R15 ;  /* 0x0000000fde097220 */ /* 0x000fe20000410000 */
[-C--:B------:R-:W-:Y:S01]  /*73d0*/  HMMA.16816.F32.BF16 R28, R136, R194.reuse, R28 ;  /* 0x000000c2881c723c */ /* 0x080fe2000004181c */
[----:B------:R1:W5:Y:S01]  /*73e0*/  LDL R222, [R1+0xc] ;  /* 0x00000c0001de7983 */ /* 0x0003620000100800 */
[----:B------:R-:W-:Y:S01]  /*73f0*/  FSETP.GE.FTZ.AND P1, PT, R213, RZ, PT ;  /* 0x000000ffd500720b */ /* 0x000fe20003f36000 */
[----:B------:R-:W-:Y:S01]  /*7400*/  FADD.FTZ R14, -R140, R14 ;  /* 0x0000000e8c0e7221 */ /* 0x000fe20000010100 */
[----:B------:R-:W-:Y:S01]  /*7410*/  FSETP.GE.FTZ.AND P0, PT, R226, RZ, PT ;  /* 0x000000ffe200720b */ /* 0x000fe20003f16000 */
[----:B------:R-:W-:Y:S01]  /*7420*/  FADD.FTZ R0, -R142, R19 ;  /* 0x000000138e007221 */ /* 0x000fe20000010100 */
[-C--:B------:R-:W-:Y:S01]  /*7430*/  FSEL R8, R8, R141.reuse, P3 ;  /* 0x0000008d08087208 */ /* 0x080fe20001800000 */
[----:B------:R-:W-:Y:S01]  /*7440*/  FADD.FTZ R6, -R141, R12 ;  /* 0x0000000c8d067221 */ /* 0x000fe20000010100 */
[----:B------:R-:W-:Y:S01]  /*7450*/  FSETP.GE.FTZ.AND P3, PT, R223, RZ, PT ;  /* 0x000000ffdf00720b */ /* 0x000fe20003f76000 */
[----:B------:R-:W-:Y:S01]  /*7460*/  FADD.FTZ R4, -R142, R18 ;  /* 0x000000128e047221 */ /* 0x000fe20000010100 */
[----:B------:R-:W-:Y:S02]  /*7470*/  HMMA.16816.F32.BF16 R32, R132, R194, R32 ;  /* 0x000000c28420723c */ /* 0x000fe40000041820 */
[----:B------:R-:W-:Y:S01]  /*7480*/  FADD.FTZ R17, -R143, R17 ;  /* 0x000000118f117221 */ /* 0x000fe20000010100 */
[----:B------:R-:W-:Y:S01]  /*7490*/  FSEL R14, R14, R140, P1 ;  /* 0x0000008c0e0e7208 */ /* 0x000fe20000800000 */
[C---:B------:R-:W-:Y:S01]  /*74a0*/  FADD.FTZ R23, -R142.reuse, R23 ;  /* 0x000000178e177221 */ /* 0x040fe20000010100 */
[----:B------:R-:W-:Y:S01]  /*74b0*/  FSETP.GE.FTZ.AND P1, PT, R225, RZ, PT ;  /* 0x000000ffe100720b */ /* 0x000fe20003f36000 */
[----:B------:R-:W-:Y:S01]  /*74c0*/  FADD.FTZ R16, -R143, R16 ;  /* 0x000000108f107221 */ /* 0x000fe20000010100 */
[----:B------:R-:W-:Y:S01]  /*74d0*/  FSEL R5, R5, R141, P2 ;  /* 0x0000008d05057208 */ /* 0x000fe20001000000 */
[----:B------:R-:W-:Y:S01]  /*74e0*/  FADD.FTZ R22, -R142, R22 ;  /* 0x000000168e167221 */ /* 0x000fe20000010100 */
[----:B------:R-:W-:Y:S03]  /*74f0*/  FSETP.GE.FTZ.AND P2, PT, R221, RZ, PT ;  /* 0x000000ffdd00720b */ /* 0x000fe60003f56000 */
[----:B------:R-:W-:Y:S01]  /*7500*/  FMUL.FTZ R147, R147, R10 ;  /* 0x0000000a93937220 */ /* 0x000fe20000410000 */
[-C--:B------:R-:W-:Y:S01]  /*7510*/  FSEL R0, R0, R142.reuse, P0 ;  /* 0x0000008e00007208 */ /* 0x080fe20000000000 */
[----:B------:R-:W-:Y:S01]  /*7520*/  FMUL.FTZ R10, R208, R5 ;  /* 0x00000005d00a7220 */ /* 0x000fe20000410000 */
[----:B------:R-:W-:Y:S01]  /*7530*/  FSEL R6, R6, R141, P3 ;  /* 0x0000008d06067208 */ /* 0x000fe20001800000 */
[----:B------:R-:W-:Y:S01]  /*7540*/  FADD.FTZ R21, -R143, R21 ;  /* 0x000000158f157221 */ /* 0x000fe20000010100 */
[----:B------:R-:W-:Y:S01]  /*7550*/  FSEL R4, R4, R142, P1 ;  /* 0x0000008e04047208 */ /* 0x000fe20000800000 */
[----:B------:R-:W-:Y:S01]  /*7560*/  FMUL.FTZ R11, R226, R0 ;  /* 0x00000000e20b7220 */ /* 0x000fe20000410000 */
[----:B------:R-:W-:Y:S01]  /*7570*/  FSETP.GE.FTZ.AND P0, PT, R232, RZ, PT ;  /* 0x000000ffe800720b */ /* 0x000fe20003f16000 */
[----:B------:R-:W-:Y:S01]  /*7580*/  FADD.FTZ R24, -R141, R24 ;  /* 0x000000188d187221 */ /* 0x000fe20000010100 */
        /* <DEDUP_REMOVED lines=8> */
[-C--:B------:R-:W-:Y:S01]  /*7610*/  FSEL R0, R23, R142.reuse, P0 ;  /* 0x0000008e17007208 */ /* 0x080fe20000000000 */
[----:B------:R-:W-:Y:S01]  /*7620*/  FMUL.FTZ R12, R221, R5 ;  /* 0x00000005dd0c7220 */ /* 0x000fe20000410000 */
[-C--:B------:R-:W-:Y:S01]  /*7630*/  FSEL R6, R16, R143.reuse, P3 ;  /* 0x0000008f10067208 */ /* 0x080fe20001800000 */
        /* <DEDUP_REMOVED lines=8> */
[----:B------:R-:W-:Y:S01]  /*76c0*/  FADD.FTZ R27, -R140, R27 ;  /* 0x0000001b8c1b7221 */ /* 0x000fe20000010100 */
[----:B------:R-:W-:Y:S01]  /*76d0*/  FSETP.GE.FTZ.AND P0, PT, R218, RZ, PT ;  /* 0x000000ffda00720b */ /* 0x000fe20003f16000 */
[----:B------:R-:W-:Y:S01]  /*76e0*/  FADD.FTZ R30, -R140, R30 ;  /* 0x0000001e8c1e7221 */ /* 0x000fe20000010100 */
        /* <DEDUP_REMOVED lines=92> */
.L_x_688:
        /* <DEDUP_REMOVED lines=77> */
[----:B------:R-:W-:Y:S04]  /*8180*/  LDSM.16.MT88.4 R8, [R2+0x14800] ;  /* 0x014800000208783b */ /* 0x000fe80000004200 */
[----:B------:R-:W2:Y:S03]  /*8190*/  LDSM.16.MT88.4 R24, [R0+0x6c00] ;  /* 0x006c00000018783b */ /* 0x000ea60000004200 */
[-C--:B-1----:R-:W-:Y:S01]  /*81a0*/  HMMA.16816.F32.BF16 R36, R12, R16.reuse, R36 ;  /* 0x000000100c24723c */ /* 0x082fe20000041824 */
        /* <DEDUP_REMOVED lines=58> */
.L_x_689:
[----:B------:R-:W-:Y:S01]  /*8550*/  LDSM.16.M88.4 R24, [R201] ;  /* 0x00000000c918783b */ /* 0x000fe20000000200 */
[----:B-1----:R-:W-:Y:S01]  /*8560*/  @P0 IADD3 R4, R249, -0x40, RZ ;  /* 0xffffffc0f9040810 */ /* 0x002fe20007ffe0ff */
[----:B------:R-:W-:Y:S01]  /*8570*/  IMAD.MOV.U32 R5, RZ, RZ, 0x4 ;  /* 0x00000004ff057424 */ /* 0x000fe200078e00ff */
[----:B------:R-:W-:Y:S01]  /*8580*/  @UP2 UIADD3 UR5, UP0, UR14, -0x100, URZ ;  /* 0xffffff000e052890 */ /* 0x000fe2000ff1e03f */
[----:B------:R-:W1:Y:S01]  /*8590*/  LDSM.16.MT88.4 R8, [R0+0x9000] ;  /* 0x009000000008783b */ /* 0x000e620000004200 */
[----:B------:R-:W-:Y:S01]  /*85a0*/  IMAD.MOV.U32 R142, RZ, RZ, c[0x0][0x22c] ;  /* 0x00008b00ff8e7624 */ /* 0x000fe200078e00ff */
[----:B------:R-:W-:Y:S01]  /*85b0*/  UISETP.GT.AND UP1, UPT, UR9, UR20, UPT ;  /* 0x000000140900728c */ /* 0x000fe2000bf24270 */
[----:B------:R-:W-:Y:S01]  /*85c0*/  @P0 IMAD.WIDE R140, R4, R5, UR14 ;  /* 0x0000000e048c0e25 */ /* 0x000fe2000f8e0205 */
[----:B------:R-:W2:Y:S01]  /*85d0*/  LDSM.16.MT88.4 R16, [R0+0xb000] ;  /* 0x00b000000010783b */ /* 0x000ea20000004200 */
[----:B------:R-:W-:Y:S02]  /*85e0*/  @UP2 UIADD3.X UR4, UR15, -0x1, URZ, UP0, !UPT ;  /* 0xffffffff0f042890 */ /* 0x000fe400087fe43f */
[----:B------:R-:W-:Y:S01]  /*85f0*/  IMAD R142, R142, c[0x0][0x1c0], RZ ;  /* 0x000070008e8e7a24 */ /* 0x000fe200078e02ff */
[----:B------:R-:W3:Y:S01]  /*8600*/  LDSM.16.MT88.4 R28, [R0+0xd000] ;  /* 0x00d00000001c783b */ /* 0x000ee20000004200 */
[----:B------:R-:W-:Y:S01]  /*8610*/  IMAD.MOV.U32 R146, RZ, RZ, c[0x0][0x22c] ;  /* 0x00008b00ff927624 */ /* 0x000fe200078e00ff */
[----:B------:R-:W-:Y:S01]  /*8620*/  @UP2 UMOV UR14, UR5 ;  /* 0x00000005000e2c82 */ /* 0x000fe20008000000 */
[----:B------:R-:W-:Y:S01]  /*8630*/  IMAD.U32 R142, R142, -0x40, RZ ;  /* 0xffffffc08e8e7824 */ /* 0x000fe200078e00ff */
[----:B------:R4:W4:Y:S01]  /*8640*/  LDL R143, [R1+0x4] ;  /* 0x00000400018f7983 */ /* 0x0009220000100800 */
[----:B------:R-:W-:Y:S01]  /*8650*/  IMAD R146, R146, c[0x0][0x1c0], RZ ;  /* 0x0000700092927a24 */ /* 0x000fe200078e02ff */
[----:B------:R-:W-:Y:S01]  /*8660*/  @UP2 UMOV UR15, UR4 ;  /* 0x00000004000f2c82 */ /* 0x000fe20008000000 */
[----:B------:R-:W-:Y:S01]  /*8670*/  IMAD.MOV.U32 R147, RZ, RZ, c[0x0][0x22c] ;  /* 0x00008b00ff937624 */ /* 0x000fe200078e00ff */
[----:B------:R-:W-:Y:S01]  /*8680*/  LDSM.16.M88.4 R32, [R202] ;  /* 0x00000000ca20783b */ /* 0x000fe20000000200 */
[----:B------:R-:W-:Y:S01]  /*8690*/  LEA R209, P1, R142, R246, 0x2 ;  /* 0x000000f68ed17211 */ /* 0x000fe200078210ff */
[----:B------:R-:W-:Y:S01]  /*86a0*/  IMAD R146, R146, 0x18, RZ ;  /* 0x0000001892927824 */ /* 0x000fe200078e02ff */
[----:B------:R-:W-:Y:S01]  /*86b0*/  ULOP3.LUT UR4, UR9, 0x1, URZ, 0xc0, !UPT ;  /* 0x0000000109047892 */ /* 0x000fe2000f8ec03f */
[----:B------:R2:W4:Y:S01]  /*86c0*/  LDL R144, [R1] ;  /* 0x0000000001907983 */ /* 0x0005220000100800 */
[----:B------:R-:W-:Y:S01]  /*86d0*/  LEA.HI.X.SX32 R208, R142, R247, 0x2, P1 ;  /* 0x000000f78ed07211 */ /* 0x000fe200008f16ff */
[----:B------:R-:W-:Y:S01]  /*86e0*/  IMAD.MOV.U32 R142, RZ, RZ, c[0x0][0x22c] ;  /* 0x00008b00ff8e7624 */ /* 0x000fe200078e00ff */
[----:B------:R-:W-:Y:S01]  /*86f0*/  UISETP.NE.U32.AND UP0, UPT, UR4, 0x1, UPT ;  /* 0x000000010400788c */ /* 0x000fe2000bf05070 */
[----:B------:R-:W3:Y:S01]  /*8700*/  LDSM.16.MT88.4 R132, [R0+0x9400] ;  /* 0x009400000084783b */ /* 0x000ee20000004200 */
[----:B------:R-:W-:Y:S01]  /*8710*/  IMAD R147, R147, c[0x0][0x1c0], RZ ;  /* 0x0000700093937a24 */ /* 0x000fe200078e02ff */
[----:B------:R-:W-:Y:S01]  /*8720*/  UIADD3 UR4, UR9, -0x1, URZ ;  /* 0xffffffff09047890 */ /* 0x000fe2000fffe03f */
[----:B------:R-:W-:Y:S01]  /*8730*/  IMAD R142, R142, c[0x0][0x1c0], RZ ;  /* 0x000070008e8e7a24 */ /* 0x000fe200078e02ff */
[----:B------:R2:W4:Y:S01]  /*8740*/  LDL R145, [R1+0x8] ;  /* 0x0000080001917983 */ /* 0x0005220000100800 */
[----:B------:R-:W-:Y:S02]  /*8750*/  IMAD.SHL.U32 R147, R147, 0x8, RZ ;  /* 0x0000000893937824 */ /* 0x000fe400078e00ff */
[----:B------:R-:W-:Y:S01]  /*8760*/  IMAD.SHL.U32 R142, R142, 0x8, RZ ;  /* 0x000000088e8e7824 */ /* 0x000fe200078e00ff */
[----:B------:R-:W-:Y:S01]  /*8770*/  LDSM.16.MT88.4 R136, [R0+0xec00] ;  /* 0x00ec00000088783b */ /* 0x000fe20000004200 */
[----:B------:R-:W-:Y:S03]  /*8780*/  UMOV UR9, UR4 ;  /* 0x0000000400097c82 */ /* 0x000fe60008000000 */
[----:B------:R3:W5:Y:S01]  /*8790*/  @P0 LDG.E R252, [R140.64+0x80] ;  /* 0x0000800a8cfc0981 */ /* 0x000762000c1e1900 */
        /* <DEDUP_REMOVED lines=9> */
[----:B------:R-:W2:Y:S07]  /*8830*/  LDSM.16.MT88.4 R132, [R0+0xd400] ;  /* 0x00d400000084783b */ /* 0x000eae0000004200 */
[C---:B-1----:R-:W-:Y:S08]  /*8840*/  HMMA.16816.F32.BF16 R12, R32.reuse, R28, R12 ;  /* 0x0000001c200c723c */ /* 0x042ff0000004180c */
[C---:B------:R-:W-:Y:S01]  /*8850*/  HMMA.16816.F32.BF16 R16, R32.reuse, R30, R16 ;  /* 0x0000001e2010723c */ /* 0x040fe20000041810 */
[----:B------:R-:W-:Y:S07]  /*8860*/  LDSM.16.M88.4 R28, [R204] ;  /* 0x00000000cc1c783b */ /* 0x000fee0000000200 */
[C---:B--2---:R-:W-:Y:S08]  /*8870*/  HMMA.16816.F32.BF16 R20, R32.reuse, R132, R20 ;  /* 0x000000842014723c */ /* 0x044ff00000041814 */
[----:B------:R-:W-:Y:S01]  /*8880*/  HMMA.16816.F32.BF16 R24, R32, R134, R24 ;  /* 0x000000862018723c */ /* 0x000fe20000041818 */
[----:B------:R-:W1:Y:S04]  /*8890*/  LDSM.16.MT88.4 R32, [R0+0x9800] ;  /* 0x009800000020783b */ /* 0x000e680000004200 */
[----:B------:R-:W2:Y:S03]  /*88a0*/  LDSM.16.MT88.4 R132, [R0+0xb800] ;  /* 0x00b800000084783b */ /* 0x000ea60000004200 */
[C---:B-1----:R-:W-:Y:S08]  /*88b0*/  HMMA.16816.F32.BF16 R4, R28.reuse, R32, R4 ;  /* 0x000000201c04723c */ /* 0x042ff00000041804 */
[C---:B------:R-:W-:Y:S01]  /*88c0*/  HMMA.16816.F32.BF16 R8, R28.reuse, R34, R8 ;  /* 0x000000221c08723c */ /* 0x040fe20000041808 */
[----:B------:R-:W1:Y:S07]  /*88d0*/  LDSM.16.MT88.4 R32, [R0+0xd800] ;  /* 0x00d800000020783b */ /* 0x000e6e0000004200 */
[C---:B--2---:R-:W-:Y:S08]  /*88e0*/  HMMA.16816.F32.BF16 R12, R28.reuse, R132, R12 ;  /* 0x000000841c0c723c */ /* 0x044ff0000004180c */
[C---:B------:R-:W-:Y:S01]  /*88f0*/  HMMA.16816.F32.BF16 R16, R28.reuse, R134, R16 ;  /* 0x000000861c10723c */ /* 0x040fe20000041810 */
[----:B------:R-:W-:Y:S07]  /*8900*/  LDSM.16.MT88.4 R132, [R0+0xbc00] ;  /* 0x00bc00000084783b */ /* 0x000fee0000004200 */
[C---:B-1----:R-:W-:Y:S08]  /*8910*/  HMMA.16816.F32.BF16 R20, R28.reuse, R32, R20 ;  /* 0x000000201c14723c */ /* 0x042ff00000041814 */
[----:B------:R-:W-:Y:S01]  /*8920*/  HMMA.16816.F32.BF16 R24, R28, R34, R24 ;  /* 0x000000221c18723c */ /* 0x000fe20000041818 */
[----:B------:R-:W-:Y:S04]  /*8930*/  LDSM.16.M88.4 R28, [R203] ;  /* 0x00000000cb1c783b */ /* 0x000fe80000000200 */
[----:B------:R-:W1:Y:S03]  /*8940*/  LDSM.16.MT88.4 R32, [R0+0x9c00] ;  /* 0x009c00000020783b */ /* 0x000e660000004200 */
[C---:B-1----:R-:W-:Y:S08]  /*8950*/  HMMA.16816.F32.BF16 R4, R28.reuse, R32, R4 ;  /* 0x000000201c04723c */ /* 0x042ff00000041804 */
[C---:B------:R-:W-:Y:S01]  /*8960*/  HMMA.16816.F32.BF16 R8, R28.reuse, R34, R8 ;  /* 0x000000221c08723c */ /* 0x040fe20000041808 */
[----:B------:R-:W1:Y:S07]  /*8970*/  LDSM.16.MT88.4 R32, [R0+0xdc00] ;  /* 0x00dc00000020783b */ /* 0x000e6e0000004200 */
[C---:B------:R-:W-:Y:S08]  /*8980*/  HMMA.16816.F32.BF16 R12, R28.reuse, R132, R12 ;  /* 0x000000841c0c723c */ /* 0x040ff0000004180c */
[C---:B------:R-:W-:Y:S01]  /*8990*/  HMMA.16816.F32.BF16 R16, R28.reuse, R134, R16 ;  /* 0x000000861c10723c */ /* 0x040fe20000041810 */
[----:B----4-:R-:W2:Y:S04]  /*89a0*/  @P0 LDG.E R143, [R140.64+0x20] ;  /* 0x0000200a8c8f0981 */ /* 0x010ea8000c1e1900 */
[----:B------:R-:W-:Y:S04]  /*89b0*/  LDSM.16.MT88.4 R132, [R0+0xc000] ;  /* 0x00c000000084783b */ /* 0x000fe80000004200 */
[----:B------:R-:W3:Y:S04]  /*89c0*/  @P0 LDG.E R144, [R140.64+0xa0] ;  /* 0x0000a00a8c900981 */ /* 0x000ee8000c1e1900 */
[----:B------:R-:W4:Y:S01]  /*89d0*/  @P0 LDG.E R145, [R140.64] ;  /* 0x0000000a8c910981 */ /* 0x000f22000c1e1900 */
[C---:B-1----:R-:W-:Y:S08]  /*89e0*/  HMMA.16816.F32.BF16 R20, R28.reuse, R32, R20 ;  /* 0x000000201c14723c */ /* 0x042ff00000041814 */
[----:B------:R-:W-:Y:S01]  /*89f0*/  HMMA.16816.F32.BF16 R24, R28, R34, R24 ;  /* 0x000000221c18723c */ /* 0x000fe20000041818 */
[----:B------:R-:W-:Y:S04]  /*8a00*/  LDSM.16.M88.4 R28, [R201+0x2000] ;  /* 0x00200000c91c783b */ /* 0x000fe80000000200 */
[----:B------:R-:W1:Y:S03]  /*8a10*/  LDSM.16.MT88.4 R32, [R0+0xa000] ;  /* 0x00a000000020783b */ /* 0x000e660000004200 */
[C---:B-1----:R-:W-:Y:S08]  /*8a20*/  HMMA.16816.F32.BF16 R4, R28.reuse, R32, R4 ;  /* 0x000000201c04723c */ /* 0x042ff00000041804 */
[C---:B------:R-:W-:Y:S01]  /*8a30*/  HMMA.16816.F32.BF16 R8, R28.reuse, R34, R8 ;  /* 0x000000221c08723c */ /* 0x040fe20000041808 */
[----:B------:R-:W1:Y:S07]  /*8a40*/  LDSM.16.MT88.4 R32, [R0+0xe000] ;  /* 0x00e000000020783b */ /* 0x000e6e0000004200 */
[C---:B------:R-:W-:Y:S08]  /*8a50*/  HMMA.16816.F32.BF16 R12, R28.reuse, R132, R12 ;  /* 0x000000841c0c723c */ /* 0x040ff0000004180c */
[C---:B------:R-:W-:Y:S01]  /*8a60*/  HMMA.16816.F32.BF16 R16, R28.reuse, R134, R16 ;  /* 0x000000861c10723c */ /* 0x040fe20000041810 */
[----:B------:R-:W-:Y:S07]  /*8a70*/  LDSM.16.MT88.4 R132, [R0+0xc400] ;  /* 0x00c400000084783b */ /* 0x000fee0000004200 */
        /* <DEDUP_REMOVED lines=17> */
[C---:B------:R-:W-:Y:S01]  /*8b90*/  HMMA.16816.F32.BF16 R12, R28.reuse, R132, R12 ;  /* 0x000000841c0c723c */ /* 0x040fe2000004180c */
[----:B--2---:R2:W-:Y:S07]  /*8ba0*/  @P0 STL [R1+0x4], R143 ;  /* 0x0000048f01000387 */ /* 0x0045ee0000100800 */
[C---:B------:R-:W-:Y:S01]  /*8bb0*/  HMMA.16816.F32.BF16 R16, R28.reuse, R134, R16 ;  /* 0x000000861c10723c */ /* 0x040fe20000041810 */
[----:B------:R-:W-:Y:S03]  /*8bc0*/  LDSM.16.MT88.4 R132, [R0+0xcc00] ;  /* 0x00cc00000084783b */ /* 0x000fe60000004200 */
[----:B--2---:R-:W-:Y:S04]  /*8bd0*/  IMAD.MOV.U32 R143, RZ, RZ, c[0x0][0x22c] ;  /* 0x00008b00ff8f7624 */ /* 0x004fe800078e00ff */
[----:B------:R-:W-:Y:S01]  /*8be0*/  IMAD R143, R143, c[0x0][0x1c0], RZ ;  /* 0x000070008f8f7a24 */ /* 0x000fe200078e02ff */
[C---:B-1----:R-:W-:Y:S03]  /*8bf0*/  HMMA.16816.F32.BF16 R20, R28.reuse, R32, R20 ;  /* 0x000000201c14723c */ /* 0x042fe60000041814 */
[----:B------:R-:W-:Y:S05]  /*8c00*/  IMAD.SHL.U32 R143, R143, 0x10, RZ ;  /* 0x000000108f8f7824 */ /* 0x000fea00078e00ff */
[----:B------:R-:W-:Y:S01]  /*8c10*/  HMMA.16816.F32.BF16 R24, R28, R34, R24 ;  /* 0x000000221c18723c */ /* 0x000fe20000041818 */
[----:B------:R-:W-:Y:S04]  /*8c20*/  LDSM.16.M88.4 R28, [R203+0x2000] ;  /* 0x00200000cb1c783b */ /* 0x000fe80000000200 */
[----:B------:R1:W2:Y:S02]  /*8c30*/  LDSM.16.MT88.4 R32, [R0+0xac00] ;  /* 0x00ac00000020783b */ /* 0x0002a40000004200 */
[----:B-1----:R-:W-:Y:S05]  /*8c40*/  IMAD.MOV.U32 R0, RZ, RZ, c[0x0][0x22c] ;  /* 0x00008b00ff007624 */ /* 0x002fea00078e00ff */
[----:B------:R-:W-:Y:S04]  /*8c50*/  IMAD R0, R0, c[0x0][0x1c0], RZ ;  /* 0x0000700000007a24 */ /* 0x000fe800078e02ff */
[----:B------:R-:W-:Y:S01]  /*8c60*/  IMAD R0, R0, 0x30, RZ ;  /* 0x0000003000007824 */ /* 0x000fe200078e02ff */
[C---:B--2---:R-:W-:Y:S07]  /*8c70*/  HMMA.16816.F32.BF16 R4, R28.reuse, R32, R4 ;  /* 0x000000201c04723c */ /* 0x044fee0000041804 */
[----:B------:R-:W-:Y:S01]  /*8c80*/  IMAD.MOV.U32 R32, RZ, RZ, R209 ;  /* 0x000000ffff207224 */ /* 0x000fe200078e00d1 */
[C---:B------:R-:W-:Y:S04]  /*8c90*/  HMMA.16816.F32.BF16 R8, R28.reuse, R34, R8 ;  /* 0x000000221c08723c */ /* 0x040fe80000041808 */
[----:B------:R-:W-:Y:S03]  /*8ca0*/  IMAD.MOV.U32 R33, RZ, RZ, R208 ;  /* 0x000000ffff217224 */ /* 0x000fe600078e00d0 */
[CC--:B------:R-:W-:Y:S01]  /*8cb0*/  LEA R34, P1, R142.reuse, R32.reuse, 0x2 ;  /* 0x000000208e227211 */ /* 0x0c0fe200078210ff */
[C---:B------:R-:W-:Y:S04]  /*8cc0*/  HMMA.16816.F32.BF16 R12, R28.reuse, R132, R12 ;  /* 0x000000841c0c723c */ /* 0x040fe8000004180c */
[-C--:B------:R-:W-:Y:S03]  /*8cd0*/  LEA.HI.X.SX32 R35, R142, R33.reuse, 0x2, P1 ;  /* 0x000000218e237211 */ /* 0x080fe600008f16ff */
[----:B------:R1:W-:Y:S01]  /*8ce0*/  RED.E.ADD.F32.FTZ.RN.STRONG.GPU [R32.64], R4 ;  /* 0x000000042000798e */ /* 0x0003e2000c10e78a */
[C---:B------:R-:W-:Y:S03]  /*8cf0*/  HMMA.16816.F32.BF16 R16, R28.reuse, R134, R16 ;  /* 0x000000861c10723c */ /* 0x040fe60000041810 */
[----:B------:R4:W-:Y:S01]  /*8d00*/  RED.E.ADD.F32.FTZ.RN.STRONG.GPU [R34.64], R5 ;  /* 0x000000052200798e */ /* 0x0009e2000c10e78a */
[CC--:B------:R-:W-:Y:S04]  /*8d10*/  LEA R132, P1, R146.reuse, R32.reuse, 0x2 ;  /* 0x0000002092847211 */ /* 0x0c0fe800078210ff */
[C---:B------:R-:W-:Y:S01]  /*8d20*/  HMMA.16816.F32.BF16 R20, R28.reuse, R136, R20 ;  /* 0x000000881c14723c */ /* 0x040fe20000041814 */
[----:B------:R-:W2:Y:S03]  /*8d30*/  LDL R137, [R1+0x18] ;  /* 0x0000180001897983 */ /* 0x000ea60000100800 */
[-C--:B------:R-:W-:Y:S01]  /*8d40*/  LEA.HI.X.SX32 R133, R146, R33.reuse, 0x2, P1 ;  /* 0x0000002192857211 */ /* 0x080fe200008f16ff */
[----:B------:R-:W2:Y:S01]  /*8d50*/  LDL R136, [R1+0x20] ;  /* 0x0000200001887983 */ /* 0x000ea20000100800 */
[----:B------:R-:W-:Y:S02]  /*8d60*/  IMAD.MOV.U32 R146, RZ, RZ, c[0x0][0x22c] ;  /* 0x00008b00ff927624 */ /* 0x000fe400078e00ff */
[----:B------:R-:W-:Y:S01]  /*8d70*/  HMMA.16816.F32.BF16 R24, R28, R138, R24 ;  /* 0x0000008a1c18723c */ /* 0x000fe20000041818 */
[----:B---3--:R3:W-:Y:S03]  /*8d80*/  @P0 STL [R1], R144 ;  /* 0x0000009001000387 */ /* 0x0087e60000100800 */
[----:B------:R-:W-:Y:S01]  /*8d90*/  IMAD R146, R146, c[0x0][0x1c0], RZ ;  /* 0x0000700092927a24 */ /* 0x000fe200078e02ff */
[----:B----4-:R4:W-:Y:S01]  /*8da0*/  @P0 STL [R1+0x8], R145 ;  /* 0x0000089101000387 */ /* 0x0109e20000100800 */
[CC--:B------:R-:W-:Y:S02]  /*8db0*/  LEA R134, P0, R143.reuse, R32.reuse, 0x2 ;  /* 0x000000208f867211 */ /* 0x0c0fe400078010ff */
[----:B------:R-:W-:Y:S04]  /*8dc0*/  IMAD R146, R146, 0x38, RZ ;  /* 0x0000003892927824 */ /* 0x000fe800078e02ff */
[-C--:B------:R-:W-:Y:S02]  /*8dd0*/  LEA.HI.X.SX32 R135, R143, R33.reuse, 0x2, P0 ;  /* 0x000000218f877211 */ /* 0x080fe400000f16ff */
[CC--:B-1----:R-:W-:Y:S03]  /*8de0*/  LEA R4, P1, R0.reuse, R32.reuse, 0x2 ;  /* 0x0000002000047211 */ /* 0x0c2fe600078210ff */
[----:B------:R-:W-:Y:S01]  /*8df0*/  RED.E.ADD.F32.FTZ.RN.STRONG.GPU [R134.64], R6 ;  /* 0x000000068600798e */ /* 0x000fe2000c10e78a */
[-C--:B------:R-:W-:Y:S03]  /*8e00*/  LEA.HI.X.SX32 R5, R0, R33.reuse, 0x2, P1 ;  /* 0x0000002100057211 */ /* 0x080fe600008f16ff */
[----:B------:R1:W-:Y:S04]  /*8e10*/  RED.E.ADD.F32.FTZ.RN.STRONG.GPU [R132.64], R7 ;  /* 0x000000078400798e */ /* 0x0003e8000c10e78a */
[----:B------:R-:W2:Y:S01]  /*8e20*/  LDL R0, [R1+0x1c] ;  /* 0x00001c0001007983 */ /* 0x000ea20000100800 */
[----:B---3--:R-:W-:Y:S02]  /*8e30*/  IMAD.MOV.U32 R144, RZ, RZ, c[0x0][0x22c] ;  /* 0x00008b00ff907624 */ /* 0x008fe400078e00ff */
[----:B----4-:R-:W-:Y:S02]  /*8e40*/  IMAD.MOV.U32 R145, RZ, RZ, c[0x0][0x22c] ;  /* 0x00008b00ff917624 */ /* 0x010fe400078e00ff */
[----:B------:R-:W-:Y:S02]  /*8e50*/  IMAD R144, R144, c[0x0][0x1c0], RZ ;  /* 0x0000700090907a24 */ /* 0x000fe400078e02ff */
[----:B------:R-:W-:Y:S02]  /*8e60*/  IMAD R145, R145, c[0x0][0x1c0], RZ ;  /* 0x0000700091917a24 */ /* 0x000fe400078e02ff */
[----:B------:R-:W-:Y:S02]  /*8e70*/  IMAD R144, R144, 0x28, RZ ;  /* 0x0000002890907824 */ /* 0x000fe400078e02ff */
[----:B------:R-:W-:Y:S03]  /*8e80*/  IMAD.SHL.U32 R145, R145, 0x20, RZ ;  /* 0x0000002091917824 */ /* 0x000fe600078e00ff */
[CC--:B------:R-:W-:Y:S02]  /*8e90*/  LEA R28, P2, R144.reuse, R32.reuse, 0x2 ;  /* 0x00000020901c7211 */ /* 0x0c0fe400078410ff */
[CC--:B------:R-:W-:Y:S02]  /*8ea0*/  LEA R30, P0, R145.reuse, R32.reuse, 0x2 ;  /* 0x00000020911e7211 */ /* 0x0c0fe400078010ff */
[-C--:B------:R-:W-:Y:S01]  /*8eb0*/  LEA.HI.X.SX32 R29, R144, R33.reuse, 0x2, P2 ;  /* 0x00000021901d7211 */ /* 0x080fe200010f16ff */
[----:B------:R-:W-:Y:S01]  /*8ec0*/  IMAD.MOV.U32 R144, RZ, RZ, c[0x0][0x22c] ;  /* 0x00008b00ff907624 */ /* 0x000fe200078e00ff */
[-C--:B------:R-:W-:Y:S01]  /*8ed0*/  LEA.HI.X.SX32 R31, R145, R33.reuse, 0x2, P0 ;  /* 0x00000021911f7211 */ /* 0x080fe200000f16ff */
[----:B-1----:R-:W3:Y:S01]  /*8ee0*/  LDL R132, [R1+0x14] ;  /* 0x0000140001847983 */ /* 0x002ee20000100800 */
[-C--:B------:R-:W-:Y:S01]  /*8ef0*/  LEA R6, P0, R146, R32.reuse, 0x2 ;  /* 0x0000002092067211 */ /* 0x080fe200078010ff */
[----:B------:R-:W-:Y:S01]  /*8f00*/  IMAD R144, R144, c[0x0][0x1c0], RZ ;  /* 0x0000700090907a24 */ /* 0x000fe200078e02ff */
[C---:B------:R-:W-:Y:S01]  /*8f10*/  IADD3 R133, R143.reuse, 0x40, RZ ;  /* 0x000000408f857810 */ /* 0x040fe20007ffe0ff */
[----:B------:R1:W-:Y:S01]  /*8f20*/  RED.E.ADD.F32.FTZ.RN.STRONG.GPU [R30.64], R8 ;  /* 0x000000081e00798e */ /* 0x0003e2000c10e78a */
[-C--:B------:R-:W-:Y:S01]  /*8f30*/  LEA.HI.X.SX32 R7, R146, R33.reuse, 0x2, P0 ;  /* 0x0000002192077211 */ /* 0x080fe200000f16ff */
[----:B------:R-:W-:Y:S01]  /*8f40*/  IMAD.SHL.U32 R144, R144, 0x10, RZ ;  /* 0x0000001090907824 */ /* 0x000fe200078e00ff */
[----:B------:R-:W-:Y:S01]  /*8f50*/  IADD3 R134, R143, 0x40, RZ ;  /* 0x000000408f867810 */ /* 0x000fe20007ffe0ff */
[----:B------:R4:W-:Y:S01]  /*8f60*/  RED.E.ADD.F32.FTZ.RN.STRONG.GPU [R28.64], R9 ;  /* 0x000000091c00798e */ /* 0x0009e2000c10e78a */
[----:B------:R-:W-:Y:S02]  /*8f70*/  IMAD.MOV.U32 R145, RZ, RZ, c[0x0][0x22c] ;  /* 0x00008b00ff917624 */ /* 0x000fe400078e00ff */
[----:B------:R-:W-:Y:S01]  /*8f80*/  IADD3 R144, R144, 0x20, RZ ;  /* 0x0000002090907810 */ /* 0x000fe20007ffe0ff */
[----:B------:R4:W-:Y:S01]  /*8f90*/  RED.E.ADD.F32.FTZ.RN.STRONG.GPU [R4.64], R10 ;  /* 0x0000000a0400798e */ /* 0x0009e2000c10e78a */
[----:B------:R-:W-:Y:S02]  /*8fa0*/  IMAD R145, R145, c[0x0][0x1c0], RZ ;  /* 0x0000700091917a24 */ /* 0x000fe400078e02ff */
[C---:B------:R-:W-:Y:S01]  /*8fb0*/  IMAD.IADD R133, R142.reuse, 0x1, R133 ;  /* 0x000000018e857824 */ /* 0x040fe200078e0285 */
[----:B------:R-:W-:Y:S01]  /*8fc0*/  RED.E.ADD.F32.FTZ.RN.STRONG.GPU [R6.64], R11 ;  /* 0x0000000b0600798e */ /* 0x000fe2000c10e78a */
[----:B------:R-:W-:Y:S02]  /*8fd0*/  IMAD.SHL.U32 R145, R145, 0x10, RZ ;  /* 0x0000001091917824 */ /* 0x000fe400078e00ff */
[C---:B------:R-:W-:Y:S01]  /*8fe0*/  IMAD.IADD R133, R142.reuse, 0x1, R133 ;  /* 0x000000018e857824 */ /* 0x040fe200078e0285 */
[----:B------:R4:W-:Y:S02]  /*8ff0*/  RED.E.ADD.F32.FTZ.RN.STRONG.GPU [R32.64+0x80], R12 ;  /* 0x0000800c2000798e */ /* 0x0009e4000c10e78a */
[----:B------:R-:W-:Y:S01]  /*9000*/  IADD3 R146, R145, 0x20, RZ ;  /* 0x0000002091927810 */ /* 0x000fe20007ffe0ff */
[----:B------:R-:W-:Y:S01]  /*9010*/  IMAD.IADD R133, R142, 0x1, R133 ;  /* 0x000000018e857824 */ /* 0x000fe200078e0285 */
[----:B------:R4:W-:Y:S03]  /*9020*/  RED.E.ADD.F32.FTZ.RN.STRONG.GPU [R34.64+0x80], R13 ;  /* 0x0000800d2200798e */ /* 0x0009e6000c10e78a */
[----:B------:R-:W-:Y:S01]  /*9030*/  IMAD.IADD R146, R147, 0x1, R146 ;  /* 0x0000000193927824 */ /* 0x000fe200078e0292 */
[C---:B-1----:R-:W-:Y:S02]  /*9040*/  IADD3 R31, R143.reuse, 0x40, RZ ;  /* 0x000000408f1f7810 */ /* 0x042fe40007ffe0ff */
[----:B------:R-:W-:Y:S02]  /*9050*/  IADD3 R30, R143, 0x40, RZ ;  /* 0x000000408f1e7810 */ /* 0x000fe40007ffe0ff */
[-C--:B----4-:R-:W-:Y:S01]  /*9060*/  LEA R28, P1, R146, R32.reuse, 0x2 ;  /* 0x00000020921c7211 */ /* 0x090fe200078210ff */
[C---:B------:R-:W-:Y:S02]  /*9070*/  IMAD.IADD R31, R142.reuse, 0x1, R31 ;  /* 0x000000018e1f7824 */ /* 0x040fe400078e021f */
[----:B------:R-:W-:Y:S01]  /*9080*/  IMAD.IADD R30, R142, 0x1, R30 ;  /* 0x000000018e1e7824 */ /* 0x000fe200078e021e */
[-C--:B------:R-:W-:Y:S02]  /*9090*/  LEA R4, P0, R144, R32.reuse, 0x2 ;  /* 0x0000002090047211 */ /* 0x080fe400078010ff */
[-C--:B------:R-:W-:Y:S01]  /*90a0*/  LEA.HI.X.SX32 R29, R146, R33.reuse, 0x2, P1 ;  /* 0x00000021921d7211 */ /* 0x080fe200008f16ff */
[----:B------:R-:W-:Y:S01]  /*90b0*/  IMAD.IADD R30, R142, 0x1, R30 ;  /* 0x000000018e1e7824 */ /* 0x000fe200078e021e */
[-C--:B------:R-:W-:Y:S02]  /*90c0*/  LEA.HI.X.SX32 R5, R144, R33.reuse, 0x2, P0 ;  /* 0x0000002190057211 */ /* 0x080fe400000f16ff */
[C---:B------:R-:W-:Y:S02]  /*90d0*/  IADD3 R144, R145.reuse, 0x20, RZ ;  /* 0x0000002091907810 */ /* 0x040fe40007ffe0ff */
[----:B------:R-:W-:Y:S01]  /*90e0*/  IADD3 R145, R145, 0x20, RZ ;  /* 0x0000002091917810 */ /* 0x000fe20007ffe0ff */
[----:B------:R1:W-:Y:S01]  /*90f0*/  RED.E.ADD.F32.FTZ.RN.STRONG.GPU [R4.64], R14 ;  /* 0x0000000e0400798e */ /* 0x0003e2000c10e78a */
[-C--:B------:R-:W-:Y:S01]  /*9100*/  LEA R12, P4, R31, R32.reuse, 0x2 ;  /* 0x000000201f0c7211 */ /* 0x080fe200078810ff */
[C---:B------:R-:W-:Y:S02]  /*9110*/  IMAD.IADD R144, R147.reuse, 0x1, R144 ;  /* 0x0000000193907824 */ /* 0x040fe400078e0290 */
[C---:B------:R-:W-:Y:S01]  /*9120*/  IMAD.IADD R145, R147.reuse, 0x1, R145 ;  /* 0x0000000193917824 */ /* 0x040fe200078e0291 */
[----:B------:R4:W-:Y:S01]  /*9130*/  RED.E.ADD.F32.FTZ.RN.STRONG.GPU [R28.64], R15 ;  /* 0x0000000f1c00798e */ /* 0x0009e2000c10e78a */
[----:B------:R-:W-:Y:S01]  /*9140*/  IMAD.IADD R144, R147, 0x1, R144 ;  /* 0x0000000193907824 */ /* 0x000fe200078e0290 */
[-C--:B------:R-:W-:Y:S01]  /*9150*/  LEA.HI.X.SX32 R13, R31, R33.reuse, 0x2, P4 ;  /* 0x000000211f0d7211 */ /* 0x080fe200020f16ff */
[C---:B------:R-:W-:Y:S02]  /*9160*/  IMAD.IADD R145, R147.reuse, 0x1, R145 ;  /* 0x0000000193917824 */ /* 0x040fe400078e0291 */
[----:B------:R-:W-:Y:S03]  /*9170*/  IMAD.IADD R144, R147, 0x1, R144 ;  /* 0x0000000193907824 */ /* 0x000fe600078e0290 */
[CC--:B------:R-:W-:Y:S02]  /*9180*/  LEA R10, P0, R145.reuse, R32.reuse, 0x2 ;  /* 0x00000020910a7211 */ /* 0x0c0fe400078010ff */
[CC--:B------:R-:W-:Y:S02]  /*9190*/  LEA R8, P2, R144.reuse, R32.reuse, 0x2 ;  /* 0x0000002090087211 */ /* 0x0c0fe400078410ff */
[-C--:B------:R-:W-:Y:S02]  /*91a0*/  LEA.HI.X.SX32 R11, R145, R33.reuse, 0x2, P0 ;  /* 0x00000021910b7211 */ /* 0x080fe400000f16ff */
[-C--:B------:R-:W-:Y:S03]  /*91b0*/  LEA.HI.X.SX32 R9, R144, R33.reuse, 0x2, P2 ;  /* 0x0000002190097211 */ /* 0x080fe600010f16ff */
[----:B------:R4:W-:Y:S04]  /*91c0*/  RED.E.ADD.F32.FTZ.RN.STRONG.GPU [R10.64], R16 ;  /* 0x000000100a00798e */ /* 0x0009e8000c10e78a */
[----:B------:R4:W-:Y:S01]  /*91d0*/  RED.E.ADD.F32.FTZ.RN.STRONG.GPU [R8.64], R17 ;  /* 0x000000110800798e */ /* 0x0009e2000c10e78a */
[CC--:B-1----:R-:W-:Y:S04]  /*91e0*/  LEA R14, P5, R134.reuse, R32.reuse, 0x2 ;  /* 0x00000020860e7211 */ /* 0x0c2fe800078a10ff */
[-C--:B----4-:R-:W-:Y:S02]  /*91f0*/  LEA.HI.X.SX32 R15, R134, R33.reuse, 0x2, P5 ;  /* 0x00000021860f7211 */ /* 0x090fe400028f16ff */
[CC--:B------:R-:W-:Y:S02]  /*9200*/  LEA R10, P3, R30.reuse, R32.reuse, 0x2 ;  /* 0x000000201e0a7211 */ /* 0x0c0fe400078610ff */
        /* <DEDUP_REMOVED lines=23> */
[----:B------:R-:W-:Y:S01]  /*9380*/  LDSM.16.MT88.4 R16, [R3+0x1000] ;  /* 0x001000000310783b */ /* 0x000fe20000004200 */
[C---:B---3--:R-:W-:Y:S03]  /*9390*/  LEA R6, P1, R132.reuse, R32, 0x2 ;  /* 0x0000002084067211 */ /* 0x048fe600078210ff */
[----:B------:R-:W-:Y:S01]  /*93a0*/  LDSM.16.MT88.4 R20, [R3+0x400] ;  /* 0x000400000314783b */ /* 0x000fe20000004200 */
[----:B------:R-:W-:Y:S02]  /*93b0*/  LEA.HI.X.SX32 R7, R132, R33, 0x2, P1 ;  /* 0x0000002184077211 */ /* 0x000fe400008f16ff */
[----:B------:R-:W-:Y:S01]  /*93c0*/  PLOP3.LUT P1, PT, PT, PT, UP0, 0x80, 0x0 ;  /* 0x000000000000781c */ /* 0x000fe20003f2f008 */
[----:B------:R-:W-:Y:S01]  /*93d0*/  LDSM.16.MT88.4 R32, [R2+0xf800] ;  /* 0x00f800000220783b */ /* 0x000fe20000004200 */
[----:B------:R-:W-:Y:S03]  /*93e0*/  @UP2 UIADD3 UR18, UP0, UR18, -0x100, URZ ;  /* 0xffffff0012122890 */ /* 0x000fe6000ff1e03f */
[----:B------:R-:W-:Y:S01]  /*93f0*/  RED.E.ADD.F32.FTZ.RN.STRONG.GPU [R6.64], R26 ;  /* 0x0000001a0600798e */ /* 0x000fe2000c10e78a */
[----:B------:R-:W-:Y:S03]  /*9400*/  @UP2 UIADD3.X UR17, UR17, -0x1, URZ, UP0, !UPT ;  /* 0xffffffff11112890 */ /* 0x000fe600087fe43f */
[----:B------:R-:W-:Y:S04]  /*9410*/  RED.E.ADD.F32.FTZ.RN.STRONG.GPU [R4.64], R27 ;  /* 0x0000001b0400798e */ /* 0x000fe8000c10e78a */
[----:B------:R-:W1:Y:S01]  /*9420*/  LDSM.16.MT88.4 R4, [R2+0xf000] ;  /* 0x00f000000204783b */ /* 0x000e620000004200 */
[----:B------:R-:W-:Y:S03]  /*9430*/  @P1 IADD3 R0, R3, 0x3000, RZ ;  /* 0x0000300003001810 */ /* 0x000fe60007ffe0ff */
        /* <DEDUP_REMOVED lines=277> */
.L_x_691:
        /* <DEDUP_REMOVED lines=18> */
.L_x_692:
        /* <DEDUP_REMOVED lines=11> */
[----:B------:R-:W-:-:S03]  /*a760*/  IMAD.WIDE.U32 R4, R0, c[0x0][0x3a0], R6 ;  /* 0x0000e80000047a25 */ /* 0x000fc600078e0006 */
[----:B------:R-:W-:Y:S02]  /*a770*/  UIMAD UR4, UR25, UR5, UR4 ;  /* 0x00000005190472a4 */ /* 0x000fe4000f8e0204 */
[----:B------:R-:W-:-:S04]  /*a780*/  IADD3 R4, P0, R4, UR14, RZ ;  /* 0x0000000e04047c10 */ /* 0x000fc8000ff1e0ff */
[----:B------:R-:W-:Y:S01]  /*a790*/  IMAD.U32 R8, RZ, RZ, UR4 ;  /* 0x00000004ff087e24 */ /* 0x000fe2000f8e00ff */
[----:B------:R-:W-:Y:S02]  /*a7a0*/  ULDC.64 UR4, c[0x0][0x3b8] ;  /* 0x0000ee0000047ab9 */ /* 0x000fe40000000a00 */
[----:B------:R-:W-:Y:S01]  /*a7b0*/  UIMAD UR4, UR60, UR4, URZ ;  /* 0x000000043c0472a4 */ /* 0x000fe2000f8e023f */
[----:B------:R2:W3:Y:S01]  /*a7c0*/  LDS.128 R36, [R3+0xa000] ;  /* 0x00a0000003247984 */ /* 0x0004e20000000c00 */
        /* <DEDUP_REMOVED lines=36> */
.L_x_694:
[----:B------:R-:W-:Y:S05]  /*aa10*/  BSYNC B0 ;  /* 0x0000000000007941 */ /* 0x000fea0003800000 */
.L_x_693:
        /* <DEDUP_REMOVED lines=20> */
.L_x_696:
[----:B------:R-:W-:Y:S05]  /*ab60*/  BSYNC B0 ;  /* 0x0000000000007941 */ /* 0x000fea0003800000 */
.L_x_695:
        /* <DEDUP_REMOVED lines=30> */
.L_x_698:
[----:B------:R-:W-:Y:S05]  /*ad50*/  BSYNC B0 ;  /* 0x0000000000007941 */ /* 0x000fea0003800000 */
.L_x_697:
        /* <DEDUP_REMOVED lines=16> */
.L_x_672:
[----:B------:R-:W-:Y:S05]  /*ae60*/  BSYNC B1 ;  /* 0x0000000000017941 */ /* 0x000fea0003800000 */
.L_x_658:
        /* <DEDUP_REMOVED lines=11> */
.L_x_699:
[----:B------:R-:W-:Y:S05]  /*af20*/  EXIT ;  /* 0x000000000000794d */ /* 0x000fea0003800000 */
.L_x_701:
        /* <DEDUP_REMOVED lines=13> */
.L_x_1294:


//--------------------- .text._ZN5flash44flash_bwd_dq_dk_dv_loop_seqk_parallel_kernelI23Flash_bwd_kernel_traitsILi96ELi64ELi128ELi8ELi2ELi4ELi4ELb1ELb0EN7cutlass10bfloat16_tE19Flash_kernel_traitsILi96ELi64ELi128ELi8ES3_EELb0ELb0ELb1ELb1ELb0ELb0ELb1EEEvNS_16Flash_bwd_paramsE --------------------------
	.section	.text._ZN5flash44flash_bwd_dq_dk_dv_loop_seqk_parallel_kernelI23Flash_bwd_kernel_traitsILi96ELi64ELi128ELi8ELi2ELi4ELi4ELb1ELb0EN7cutlass10bfloat16_tE19Flash_kernel_traitsILi96ELi64ELi128ELi8ES3_EELb0ELb0ELb1ELb1ELb0ELb0ELb1EEEvNS_16Flash_bwd_paramsE,"ax",@progbits
	.sectioninfo	@"SHI_REGISTERS=255"
	.align	128
        .global         _ZN5flash44flash_bwd_dq_dk_dv_loop_seqk_parallel_kernelI23Flash_bwd_kernel_traitsILi96ELi64ELi128ELi8ELi2ELi4ELi4ELb1ELb0EN7cutlass10bfloat16_tE19Flash_kernel_traitsILi96ELi64ELi128ELi8ES3_EELb0ELb0ELb1ELb1ELb0ELb0ELb1EEEvNS_16Flash_bwd_paramsE
        .type           _ZN5flash44flash_bwd_dq_dk_dv_loop_seqk_parallel_kernelI23Flash_bwd_kernel_traitsILi96ELi64ELi128ELi8ELi2ELi4ELi4ELb1ELb0EN7cutlass10bfloat16_tE19Flash_kernel_traitsILi96ELi64ELi128ELi8ES3_EELb0ELb0ELb1ELb1ELb0ELb0ELb1EEEvNS_16Flash_bwd_paramsE,@function
        .size           _ZN5flash44flash_bwd_dq_dk_dv_loop_seqk_parallel_kernelI23Flash_bwd_kernel_traitsILi96ELi64ELi128ELi8ELi2ELi4ELi4ELb1ELb0EN7cutlass10bfloat16_tE19Flash_kernel_traitsILi96ELi64ELi128ELi8ES3_EELb0ELb0ELb1ELb1ELb0ELb0ELb1EEEvNS_16Flash_bwd_paramsE,(.L_x_1295 - _ZN5flash44flash_bwd_dq_dk_dv_loop_seqk_parallel_kernelI23Flash_bwd_kernel_traitsILi96ELi64ELi128ELi8ELi2ELi4ELi4ELb1ELb0EN7cutlass10bfloat16_tE19Flash_kernel_traitsILi96ELi64ELi128ELi8ES3_EELb0ELb0ELb1ELb1ELb0ELb0ELb1EEEvNS_16Flash_bwd_paramsE)
        .other          _ZN5flash44flash_bwd_dq_dk_dv_loop_seqk_parallel_kernelI23Flash_bwd_kernel_traitsILi96ELi64ELi128ELi8ELi2ELi4ELi4ELb1ELb0EN7cutlass10bfloat16_tE19Flash_kernel_traitsILi96ELi64ELi128ELi8ES3_EELb0ELb0ELb1ELb1ELb0ELb0ELb1EEEvNS_16Flash_bwd_paramsE,@"STO_CUDA_ENTRY STV_DEFAULT"
_ZN5flash44flash_bwd_dq_dk_dv_loop_seqk_parallel_kernelI23Flash_bwd_kernel_traitsILi96ELi64ELi128ELi8ELi2ELi4ELi4ELb1ELb0EN7cutlass10bfloat16_tE19Flash_kernel_traitsILi96ELi64ELi128ELi8ES3_EELb0ELb0ELb1ELb1ELb0ELb0ELb1EEEvNS_16Flash_bwd_paramsE:
.text._ZN5flash44flash_bwd_dq_dk_dv_loop_seqk_parallel_kernelI23Flash_bwd_kernel_traitsILi96ELi64ELi128ELi8ELi2ELi4ELi4ELb1ELb0EN7cutlass10bfloat16_tE19Flash_kernel_traitsILi96ELi64ELi128ELi8ES3_EELb0ELb0ELb1ELb1ELb0ELb0ELb1EEEvNS_16Flash_bwd_paramsE:
        /* <DEDUP_REMOVED lines=60> */
[----:B------:R-:W-:Y:S01]  /*03c0*/  STL [R1+0x10], R22 ;  /* 0x0000101601007387 */ /* 0x000fe20000100800 */
        /* <DEDUP_REMOVED lines=29> */
[----:B------:R-:W-:Y:S01]  /*05a0*/  ULDC UR44, c[0x0][0x2e8] ;  /* 0x0000ba00002c7ab9 */ /* 0x000fe20000000800 */
[----:B------:R-:W-:Y:S01]  /*05b0*/  LOP3.LUT R0, R0, R3, RZ, 0x3c, !PT ;  /* 0x0000000300007212 */ /* 0x000fe200078e3cff */
[----:B------:R-:W-:Y:S01]  /*05c0*/  ULOP3.LUT UR60, UR38, UR60, URZ, 0x3c, !UPT ;  /* 0x0000003c263c7292 */ /* 0x000fe2000f8e3c3f */
[----:B------:R-:W-:Y:S01]  /*05d0*/  LEA.HI R19, R2, R10, RZ, 0x2 ;  /* 0x0000000a02137211 */ /* 0x000fe200078f10ff */
[----:B------:R-:W-:Y:S01]  /*05e0*/  USHF.R.S32.HI UR61, URZ, 0x1f, UR38 ;  /* 0x0000001f3f3d7899 */ /* 0x000fe20008011426 */
[----:B------:R-:W-:Y:S01]  /*05f0*/  SHF.R.S32.HI R3, RZ, 0x1f, R6 ;  /* 0x0000001fff037819 */ /* 0x000fe20000011406 */
[----:B------:R-:W-:Y:S01]  /*0600*/  IMAD.U32 R0, R4, 0x20, R0 ;  /* 0x0000002004007824 */ /* 0x000fe200078e0000 */
[----:B------:R-:W-:Y:S01]  /*0610*/  LEA.HI R2, R11, R11, RZ, 0x1 ;  /* 0x0000000b0b027211 */ /* 0x000fe200078f08ff */
[----:B------:R-:W-:Y:S01]  /*0620*/  UISETP.NE.AND UP6, UPT, UR10, URZ, UPT ;  /* 0x0000003f0a00728c */ /* 0x000fe2000bfc5270 */
[----:B------:R-:W-:Y:S01]  /*0630*/  LEA.HI R10, R3, R6, RZ, 0x3 ;  /* 0x00000006030a7211 */ /* 0x000fe200078f18ff */
[----:B------:R-:W-:Y:S01]  /*0640*/  UIMAD.WIDE.U32 UR46, UR40, UR48, URZ ;  /* 0x00000030282e72a5 */ /* 0x000fe2000f8e003f */
[----:B------:R1:W-:Y:S01]  /*0650*/  STL [R1+0x44], R0 ;  /* 0x0000440001007387 */ /* 0x0003e20000100800 */
[----:B------:R-:W-:Y:S01]  /*0660*/  LOP3.LUT R3, R2, 0x3fffffe, RZ, 0xc0, !PT ;  /* 0x03fffffe02037812 */ /* 0x000fe200078ec0ff */
[----:B------:R-:W-:Y:S01]  /*0670*/  UIMAD UR55, UR41, UR48, URZ ;  /* 0x00000030293772a4 */ /* 0x000fe2000f8e023f */
[----:B------:R-:W-:Y:S01]  /*0680*/  SHF.R.S32.HI R9, RZ, 0x6, R13 ;  /* 0x00000006ff097819 */ /* 0x000fe2000001140d */
[----:B------:R-:W-:Y:S01]  /*0690*/  USHF.R.S32.HI UR57, URZ, 0x1f, UR51 ;  /* 0x0000001f3f397899 */ /* 0x000fe20008011433 */
[----:B------:R-:W-:Y:S01]  /*06a0*/  LOP3.LUT R5, R10, 0xfffffff8, RZ, 0xc0, !PT ;  /* 0xfffffff80a057812 */ /* 0x000fe200078ec0ff */
[----:B------:R-:W-:Y:S01]  /*06b0*/  IMAD.IADD R7, R11, 0x1, -R3 ;  /* 0x000000010b077824 */ /* 0x000fe200078e0a03 */
[----:B------:R-:W-:Y:S01]  /*06c0*/  SHF.R.S32.HI R2, RZ, 0x1, R2 ;  /* 0x00000001ff027819 */ /* 0x000fe20000011402 */
[----:B------:R-:W-:Y:S01]  /*06d0*/  IMAD R3, R9, 0x4, R15 ;  /* 0x0000000409037824 */ /* 0x000fe200078e020f */
[----:B------:R-:W-:Y:S01]  /*06e0*/  LOP3.LUT P2, RZ, R8, 0x2, RZ, 0xc0, !PT ;  /* 0x0000000208ff7812 */ /* 0x000fe2000784c0ff */
[----:B------:R-:W-:Y:S01]  /*06f0*/  IMAD.IADD R13, R6, 0x1, -R5 ;  /* 0x00000001060d7824 */ /* 0x000fe200078e0a05 */
[C---:B------:R-:W-:Y:S01]  /*0700*/  LOP3.LUT P4, RZ, R2.reuse, 0x2, RZ, 0xc0, !PT ;  /* 0x0000000202ff7812 */ /* 0x040fe2000788c0ff */
[----:B------:R-:W-:Y:S01]  /*0710*/  IMAD R17, R3, 0x8, R7 ;  /* 0x0000000803117824 */ /* 0x000fe200078e0207 */
[----:B------:R-:W-:Y:S01]  /*0720*/  UIMAD UR54, UR4, UR54, URZ ;  /* 0x00000036043672a4 */ /* 0x000fe2000f8e023f */
[----:B------:R-:W-:Y:S01]  /*0730*/  IMAD.SHL.U32 R3, R11, 0x40, RZ ;  /* 0x000000400b037824 */ /* 0x000fe200078e00ff */
[C---:B------:R-:W-:Y:S01]  /*0740*/  LOP3.LUT P5, RZ, R13.reuse, 0x2, RZ, 0xc0, !PT ;  /* 0x000000020dff7812 */ /* 0x040fe200078ac0ff */
[----:B------:R-:W-:Y:S01]  /*0750*/  @!UP5 UIMAD UR53, UR5, UR53, URZ ;  /* 0x000000350535d2a4 */ /* 0x000fe2000f8e023f */
[----:B------:R-:W-:Y:S01]  /*0760*/  LOP3.LUT P6, RZ, R13, 0x4, RZ, 0xc0, !PT ;  /* 0x000000040dff7812 */ /* 0x000fe200078cc0ff */
[----:B------:R-:W-:Y:S01]  /*0770*/  USHF.R.S32.HI UR52, URZ, 0x1f, UR45 ;  /* 0x0000001f3f347899 */ /* 0x000fe2000801142d */
[----:B------:R-:W-:Y:S01]  /*0780*/  LOP3.LUT R5, R3, 0x1c0, RZ, 0xc0, !PT ;  /* 0x000001c003057812 */ /* 0x000fe200078ec0ff */
[----:B------:R-:W-:Y:S01]  /*0790*/  IMAD.SHL.U32 R3, R2, 0x40, RZ ;  /* 0x0000004002037824 */ /* 0x000fe200078e00ff */
[C---:B------:R-:W-:Y:S01]  /*07a0*/  SEL R218, R222.reuse, 0xffffffe0, !P5 ;  /* 0xffffffe0deda7807 */ /* 0x040fe20006800000 */
[----:B------:R-:W-:Y:S01]  /*07b0*/  UMOV UR43, 0xffffd000 ;  /* 0xffffd000002b7882 */ /* 0x000fe20000000000 */
[----:B------:R-:W-:-:S02]  /*07c0*/  SEL R213, R222, 0xffffffe0, !P4 ;  /* 0xffffffe0ded57807 */ /* 0x000fc40006000000 */
[----:B-1----:R-:W-:Y:S02]  /*07d0*/  LEA.HI R0, R6, R6, RZ, 0x1 ;  /* 0x0000000606007211 */ /* 0x002fe400078f08ff */
[----:B------:R-:W-:Y:S02]  /*07e0*/  SEL R219, R219, 0x40, P6 ;  /* 0x00000040dbdb7807 */ /* 0x000fe40003000000 */
[----:B------:R-:W-:-:S05]  /*07f0*/  LOP3.LUT R4, R0, 0x7fffffe, RZ, 0xc0, !PT ;  /* 0x07fffffe00047812 */ /* 0x000fca00078ec0ff */
[----:B------:R-:W-:Y:S01]  /*0800*/  IMAD.IADD R16, R6, 0x1, -R4 ;  /* 0x0000000106107824 */ /* 0x000fe200078e0a04 */
[----:B------:R-:W-:Y:S02]  /*0810*/  LOP3.LUT R4, R8, 0x1, RZ, 0xc0, !PT ;  /* 0x0000000108047812 */ /* 0x000fe400078ec0ff */
[--C-:B------:R-:W-:Y:S02]  /*0820*/  SHF.R.S32.HI R6, RZ, 0x1, R0.reuse ;  /* 0x00000001ff067819 */ /* 0x100fe40000011400 */
[----:B------:R-:W-:Y:S02]  /*0830*/  ISETP.NE.U32.AND P3, PT, R4, 0x1, PT ;  /* 0x000000010400780c */ /* 0x000fe40003f65070 */
[----:B------:R-:W-:Y:S01]  /*0840*/  SHF.R.S32.HI R4, RZ, 0x1f, R0 ;  /* 0x0000001fff047819 */ /* 0x000fe20000011400 */
[----:B------:R-:W-:Y:S01]  /*0850*/  IMAD.SHL.U32 R0, R12, 0x10, RZ ;  /* 0x000000100c007824 */ /* 0x000fe200078e00ff */
[----:B------:R-:W-:Y:S02]  /*0860*/  SEL R243, R243, 0x10, !P3 ;  /* 0x00000010f3f37807 */ /* 0x000fe40005800000 */
[----:B------:R-:W-:-:S02]  /*0870*/  LEA.HI R4, R4, R6, RZ, 0x2 ;  /* 0x0000000604047211 */ /* 0x000fc400078f10ff */
[----:B------:R-:W-:Y:S02]  /*0880*/  LOP3.LUT R2, R5, 0x30, R0, 0xf8, !PT ;  /* 0x0000003005027812 */ /* 0x000fe400078ef800 */
[----:B------:R-:W-:Y:S02]  /*0890*/  LOP3.LUT R0, R3, 0xc0, RZ, 0xc0, !PT ;  /* 0x000000c003007812 */ /* 0x000fe400078ec0ff */
[----:B------:R-:W-:Y:S02]  /*08a0*/  LOP3.LUT R3, R4, 0xfffffffc, RZ, 0xc0, !PT ;  /* 0xfffffffc04037812 */ /* 0x000fe400078ec0ff */
[--C-:B------:R-:W-:Y:S02]  /*08b0*/  LOP3.LUT R4, R2, 0x8, R14.reuse, 0xf8, !PT ;  /* 0x0000000802047812 */ /* 0x100fe400078ef80e */
[----:B------:R-:W-:Y:S01]  /*08c0*/  LOP3.LUT R2, R0, 0x8, R14, 0xf8, !PT ;  /* 0x0000000800027812 */ /* 0x000fe200078ef80e */
[----:B------:R-:W-:Y:S01]  /*08d0*/  IMAD.IADD R11, R6, 0x1, -R3 ;  /* 0x00000001060b7824 */ /* 0x000fe200078e0a03 */
[----:B------:R-:W-:Y:S01]  /*08e0*/  SHF.R.U32.HI R0, RZ, 0x3, R0 ;  /* 0x00000003ff007819 */ /* 0x000fe20000011600 */
[----:B------:R-:W-:-:S02]  /*08f0*/  IMAD.SHL.U32 R3, R9, 0x20, RZ ;  /* 0x0000002009037824 */ /* 0x000fc400078e00ff */
[----:B------:R-:W-:Y:S01]  /*0900*/  IMAD.SHL.U32 R6, R18, 0x2, RZ ;  /* 0x0000000212067824 */ /* 0x000fe200078e00ff */
[----:B------:R-:W-:Y:S02]  /*0910*/  LOP3.LUT R214, R2, R0, RZ, 0x3c, !PT ;  /* 0x0000000002d67212 */ /* 0x000fe400078e3cff */
[----:B------:R-:W-:Y:S02]  /*0920*/  SHF.R.U32.HI R0, RZ, 0x3, R5 ;  /* 0x00000003ff007819 */ /* 0x000fe40000011605 */
[----:B------:R-:W-:Y:S01]  /*0930*/  LEA.HI R5, R8, R8, RZ, 0x1 ;  /* 0x0000000808057211 */ /* 0x000fe200078f08ff */
[----:B------:R-:W-:Y:S01]  /*0940*/  IMAD.U32 R214, R17, 0x20, R214 ;  /* 0x0000002011d67824 */ /* 0x000fe200078e00d6 */
[----:B------:R-:W-:Y:S02]  /*0950*/  LOP3.LUT R14, R4, R0, RZ, 0x3c, !PT ;  /* 0x00000000040e7212 */ /* 0x000fe400078e3cff */
[----:B------:R-:W-:Y:S01]  /*0960*/  LOP3.LUT R0, R5, 0x3fffffe, RZ, 0xc0, !PT ;  /* 0x03fffffe05007812 */ /* 0x000fe200078ec0ff */
[C---:B------:R-:W-:Y:S01]  /*0970*/  IMAD R213, R214.reuse, 0x2, R213 ;  /* 0x00000002d6d57824 */ /* 0x040fe200078e02d5 */
[----:B------:R-:W-:Y:S01]  /*0980*/  SHF.R.S32.HI R2, RZ, 0x3, R10 ;  /* 0x00000003ff027819 */ /* 0x000fe2000001140a */
[----:B------:R-:W-:Y:S01]  /*0990*/  IMAD.SHL.U32 R214, R214, 0x2, RZ ;  /* 0x00000002d6d67824 */ /* 0x000fe200078e00ff */
[----:B------:R-:W-:Y:S01]  /*09a0*/  LOP3.LUT P0, RZ, R11, 0x2, RZ, 0xc0, !PT ;  /* 0x000000020bff7812 */ /* 0x000fe2000780c0ff */
[----:B------:R-:W-:-:S02]  /*09b0*/  IMAD.IADD R7, R8, 0x1, -R0 ;  /* 0x0000000108077824 */ /* 0x000fc400078e0a00 */
[----:B------:R-:W-:Y:S01]  /*09c0*/  IMAD.SHL.U32 R0, R8, 0x40, RZ ;  /* 0x0000004008007824 */ /* 0x000fe200078e00ff */
[----:B------:R-:W-:Y:S01]  /*09d0*/  SEL R222, R222, 0xffffffe0, !P0 ;  /* 0xffffffe0dede7807 */ /* 0x000fe20004000000 */
[----:B------:R-:W-:Y:S02]  /*09e0*/  IMAD R16, R2, 0x8, R16 ;  /* 0x0000000802107824 */ /* 0x000fe400078e0210 */
[----:B------:R-:W-:Y:S01]  /*09f0*/  IMAD R217, R12, 0x2, R2 ;  /* 0x000000020cd97824 */ /* 0x000fe200078e0202 */
[----:B------:R-:W-:Y:S02]  /*0a00*/  LOP3.LUT R0, R0, 0x1c0, RZ, 0xc0, !PT ;  /* 0x000001c000007812 */ /* 0x000fe400078ec0ff */
[----:B------:R-:W-:Y:S02]  /*0a10*/  SHF.R.S32.HI R2, RZ, 0x7, R20 ;  /* 0x00000007ff027819 */ /* 0x000fe40000011414 */
        /* <DEDUP_REMOVED lines=70> */
.L_x_745:
        /* <DEDUP_REMOVED lines=53> */
.L_x_702:
        /* <DEDUP_REMOVED lines=67> */
.L_x_704:
        /* <DEDUP_REMOVED lines=18> */
.L_x_705:
        /* <DEDUP_REMOVED lines=71> */
.L_x_706:
[----:B------:R-:W-:Y:S02]  /*1b90*/  UMOV UR11, UR54 ;  /* 0x00000036000b7c82 */ /* 0x000fe40008000000 */
.L_x_707:
[----:B------:R-:W2:Y:S04]  /*1ba0*/  LDL.64 R4, [R1+0x10] ;  /* 0x0000100001047983 */ /* 0x000ea80000100a00 */
[----:B------:R1:W2:Y:S01]  /*1bb0*/  LDL.64 R22, [R1+0x10] ;  /* 0x0000100001167983 */ /* 0x0002a20000100a00 */
[----:B------:R-:W-:Y:S01]  /*1bc0*/  UIADD3 UR8, UP4, UP3, UR8, UR45, UR51 ;  /* 0x0000002d08087290 */ /* 0x000fe2000fb9e033 */
[----:B------:R-:W-:Y:S01]  /*1bd0*/  IMAD.U32 R9, RZ, RZ, UR20 ;  /* 0x00000014ff097e24 */ /* 0x000fe2000f8e00ff */
[----:B------:R-:W-:Y:S01]  /*1be0*/  UMOV UR18, 0x4 ;  /* 0x0000000400127882 */ /* 0x000fe20000000000 */
[----:B------:R-:W3:Y:S01]  /*1bf0*/  S2R R18, SR_TID.X ;  /* 0x0000000000127919 */ /* 0x000ee20000002100 */
[----:B------:R-:W-:Y:S01]  /*1c00*/  UIADD3 UR28, UP2, UP1, UR16, UR8, UR17 ;  /* 0x00000008101c7290 */ /* 0x000fe2000f95e011 */
[----:B------:R-:W-:Y:S01]  /*1c10*/  BSSY B1, `(.L_x_703) ;  /* 0x00008d5000017945 */ /* 0x000fe20003800000 */
[----:B------:R-:W-:-:S02]  /*1c20*/  UIADD3.X UR4, UR10, UR52, UR57, UP4, UP3 ;  /* 0x000000340a047290 */ /* 0x000fc4000a7e6439 */
[----:B------:R-:W-:Y:S02]  /*1c30*/  ULDC.64 UR8, c[0x0][0x1a8] ;  /* 0x00006a0000087ab9 */ /* 0x000fe40000000a00 */
[----:B------:R-:W-:Y:S02]  /*1c40*/  UIADD3.X UR23, UR12, UR4, UR14, UP2, UP1 ;  /* 0x000000040c177290 */ /* 0x000fe400097e240e */
[----:B------:R-:W-:Y:S02]  /*1c50*/  UIMAD UR4, UR61, UR8, URZ ;  /* 0x000000083d0472a4 */ /* 0x000fe4000f8e023f */
[----:B------:R-:W-:Y:S02]  /*1c60*/  ULDC.64 UR16, c[0x0][0x3c8] ;  /* 0x0000f20000107ab9 */ /* 0x000fe40000000a00 */
[----:B------:R-:W-:-:S03]  /*1c70*/  UIMAD UR21, UR38, UR9, UR4 ;  /* 0x00000009261572a4 */ /* 0x000fc6000f8e0204 */
[----:B------:R-:W-:Y:S02]  /*1c80*/  ULDC.64 UR8, c[0x0][0x378] ;  /* 0x0000de0000087ab9 */ /* 0x000fe40000000a00 */
[----:B------:R-:W-:-:S04]  /*1c90*/  UIMAD UR4, UR61, UR8, URZ ;  /* 0x000000083d0472a4 */ /* 0x000fc8000f8e023f */
[----:B------:R-:W-:Y:S01]  /*1ca0*/  UIMAD UR12, UR38, UR9, UR4 ;  /* 0x00000009260c72a4 */ /* 0x000fe2000f8e0204 */
[----:B---3--:R-:W-:Y:S02]  /*1cb0*/  SHF.R.S32.HI R19, RZ, 0x1f, R18 ;  /* 0x0000001fff137819 */ /* 0x008fe40000011412 */
[----:B------:R-:W-:Y:S02]  /*1cc0*/  ULDC.64 UR8, c[0x0][0x370] ;  /* 0x0000dc0000087ab9 */ /* 0x000fe40000000a00 */
[----:B------:R-:W-:Y:S01]  /*1cd0*/  UIMAD UR4, UR31, UR8, URZ ;  /* 0x000000081f0472a4 */ /* 0x000fe2000f8e023f */
[CC--:B------:R-:W-:Y:S01]  /*1ce0*/  LEA.HI R3, R19.reuse, R18.reuse, RZ, 0x2 ;  /* 0x0000001213037211 */ /* 0x0c0fe200078f10ff */
[----:B------:R-:W-:Y:S01]  /*1cf0*/  UIADD3 UR8, UR20, UR11, URZ ;  /* 0x0000000b14087290 */ /* 0x000fe2000fffe03f */
[----:B------:R-:W-:Y:S01]  /*1d00*/  LEA.HI R8, R19, R18, RZ, 0x5 ;  /* 0x0000001213087211 */ /* 0x000fe200078f28ff */
[----:B------:R-:W-:Y:S01]  /*1d10*/  UIMAD UR10, UR20, UR9, UR4 ;  /* 0x00000009140a72a4 */ /* 0x000fe2000f8e0204 */
[----:B------:R-:W-:Y:S01]  /*1d20*/  SHF.R.S32.HI R3, RZ, 0x2, R3 ;  /* 0x00000002ff037819 */ /* 0x000fe20000011403 */
[----:B------:R-:W-:-:S02]  /*1d30*/  UIMAD.WIDE UR8, UR8, UR18, UR16 ;  /* 0x00000012080872a5 */ /* 0x000fc4000f8e0210 */
[----:B------:R-:W-:Y:S01]  /*1d40*/  UIADD3 UR4, -UR5, UR13, UR25 ;  /* 0x0000000d05047290 */ /* 0x000fe2000fffe119 */
[----:B------:R-:W-:Y:S02]  /*1d50*/  SHF.R.S32.HI R17, RZ, 0x1f, R3 ;  /* 0x0000001fff117819 */ /* 0x000fe40000011403 */
[----:B------:R-:W-:Y:S02]  /*1d60*/  IADD3 R0, P0, R3, UR20, RZ ;  /* 0x0000001403007c10 */ /* 0x000fe4000ff1e0ff */
[----:B------:R-:W-:Y:S02]  /*1d70*/  UMOV UR17, UR8 ;  /* 0x0000000800117c82 */ /* 0x000fe40008000000 */
[----:B------:R-:W-:Y:S01]  /*1d80*/  IADD3.X R7, R17, UR31, RZ, P0, !PT ;  /* 0x0000001f11077c10 */ /* 0x000fe200087fe4ff */
[----:B------:R-:W-:Y:S02]  /*1d90*/  UIADD3 UR8, UR20, UR15, URZ ;  /* 0x0000000f14087290 */ /* 0x000fe4000fffe03f */
[----:B------:R-:W-:-:S02]  /*1da0*/  UMOV UR16, UR9 ;  /* 0x0000000900107c82 */ /* 0x000fc40008000000 */
[----:B------:R-:W-:Y:S01]  /*1db0*/  IMAD R7, R7, c[0x0][0x190], RZ ;  /* 0x0000640007077a24 */ /* 0x000fe200078e02ff */
[----:B------:R-:W-:Y:S02]  /*1dc0*/  ULDC.64 UR14, c[0x0][0x200] ;  /* 0x00008000000e7ab9 */ /* 0x000fe40000000a00 */
[----:B------:R-:W-:-:S03]  /*1dd0*/  UIMAD.WIDE UR8, UR8, UR18, UR14 ;  /* 0x00000012080872a5 */ /* 0x000fc6000f8e020e */
[----:B------:R-:W-:Y:S02]  /*1de0*/  ULDC UR18, c[0x0][0x2e8] ;  /* 0x0000ba0000127ab9 */ /* 0x000fe40000000800 */
[----:B------:R-:W-:Y:S02]  /*1df0*/  UIADD3 UR4, UR4, -UR18, URZ ;  /* 0x8000001204047290 */ /* 0x000fe4000fffe03f */
[----:B------:R-:W-:Y:S02]  /*1e00*/  UMOV UR15, UR8 ;  /* 0x00000008000f7c82 */ /* 0x000fe40008000000 */
[----:B------:R-:W-:Y:S02]  /*1e10*/  USHF.R.S32.HI UR18, URZ, 0x1f, UR4 ;  /* 0x0000001f3f127899 */ /* 0x000fe40008011404 */
[----:B------:R-:W-:Y:S02]  /*1e20*/  UMOV UR14, UR9 ;  /* 0x00000009000e7c82 */ /* 0x000fe40008000000 */
[----:B------:R-:W-:-:S02]  /*1e30*/  ULEA.HI UR18, UR18, UR4, URZ, 0x6 ;  /* 0x0000000412127291 */ /* 0x000fc4000f8f303f */
        /* <DEDUP_REMOVED lines=12> */
[----:B------:R-:W-:Y:S02]  /*1f00*/  LOP3.LUT R0, R8, 0xffffffe0, RZ, 0xc0, !PT ;  /* 0xffffffe008007812 */ /* 0x000fe400078ec0ff */
[----:B------:R-:W-:Y:S02]  /*1f10*/  IADD3 R4, P0, R22, UR29, RZ ;  /* 0x0000001d16047c10 */ /* 0x000fe4000ff1e0ff */
[----:B------:R-:W-:Y:S01]  /*1f20*/  SHF.R.S32.HI R8, RZ, 0x5, R8 ;  /* 0x00000005ff087819 */ /* 0x000fe20000011408 */
[----:B------:R-:W-:Y:S01]  /*1f30*/  IMAD.IADD R0, R18, 0x1, -R0 ;  /* 0x0000000112007824 */ /* 0x000fe200078e0a00 */
[----:B------:R-:W-:-:S03]  /*1f40*/  IADD3.X R5, R23, UR30, RZ, P0, !PT ;  /* 0x0000001e17057c10 */ /* 0x000fc600087fe4ff */
        /* <DEDUP_REMOVED lines=13> */
[----:B------:R-:W-:Y:S01]  /*2020*/  LEA R16, P4, R6, c[0x0][0x160], 0x1 ;  /* 0x0000580006107a11 */ /* 0x000fe200078808ff */
[----:B------:R-:W-:Y:S01]  /*2030*/  IMAD.WIDE.U32 R4, R3, c[0x0][0x370], R4 ;  /* 0x0000dc0003047a25 */ /* 0x000fe200078e0004 */
[----:B------:R-:W-:-:S03]  /*2040*/  IADD3 R7, R7, UR21, RZ ;  /* 0x0000001507077c10 */ /* 0x000fc6000fffe0ff */
[----:B------:R-:W-:Y:S01]  /*2050*/  IMAD R0, R3, c[0x0][0x374], R0 ;  /* 0x0000dd0003007a24 */ /* 0x000fe200078e0200 */
[----:B------:R-:W-:Y:S02]  /*2060*/  LEA R21, P3, R4, c[0x0][0x330], 0x1 ;  /* 0x0000cc0004157a11 */ /* 0x000fe400078608ff */
[----:B------:R-:W-:Y:S01]  /*2070*/  LEA.HI.X R251, R6, c[0x0][0x164], R7, 0x1, P4 ;  /* 0x0000590006fb7a11 */ /* 0x000fe200020f0c07 */
[----:B------:R-:W-:Y:S02]  /*2080*/  IMAD.IADD R0, R5, 0x1, R0 ;  /* 0x0000000105007824 */ /* 0x000fe400078e0200 */
[----:B------:R1:W-:Y:S03]  /*2090*/  STL [R1+0x4], R21 ;  /* 0x0000041501007387 */ /* 0x0003e60000100800 */
[----:B------:R-:W-:Y:S01]  /*20a0*/  LEA.HI.X R252, R4, c[0x0][0x334], R0, 0x1, P3 ;  /* 0x0000cd0004fc7a11 */ /* 0x000fe200018f0c00 */
[----:B------:R1:W-:Y:S01]  /*20b0*/  STL [R1], R16 ;  /* 0x0000001001007387 */ /* 0x0003e20000100800 */
[----:B------:R-:W-:Y:S05]  /*20c0*/  @P0 BRA `(.L_x_708) ;  /* 0x000008c000000947 */ /* 0x000fea0003800000 */
        /* <DEDUP_REMOVED lines=18> */
.L_x_709:
        /* <DEDUP_REMOVED lines=18> */
.L_x_710:
        /* <DEDUP_REMOVED lines=20> */
[----:B--2---:R-:W-:Y:S01]  /*2450*/  MOV R5, R10 ;  /* 0x0000000a00057202 */ /* 0x004fe20000000f00 */
        /* <DEDUP_REMOVED lines=13> */
.L_x_712:
[----:B--2---:R-:W-:Y:S05]  /*2530*/  BSYNC B0 ;  /* 0x0000000000007941 */ /* 0x004fea0003800000 */
.L_x_711:
        /* <DEDUP_REMOVED lines=19> */
.L_x_714:
[----:B------:R-:W-:Y:S05]  /*2670*/  BSYNC B0 ;  /* 0x0000000000007941 */ /* 0x000fea0003800000 */
.L_x_713:
[----:B------:R-:W-:Y:S01]  /*2680*/  ULDC.64 UR4, c[0x0][0x3a8] ;  /* 0x0000ea0000047ab9 */ /* 0x000fe20000000a00 */
[----:B--2---:R-:W-:Y:S01]  /*2690*/  IMAD.U32 R4, RZ, RZ, UR25 ;  /* 0x00000019ff047e24 */ /* 0x004fe2000f8e00ff */
        /* <DEDUP_REMOVED lines=28> */
.L_x_716:
[----:B------:R-:W-:Y:S05]  /*2860*/  BSYNC B0 ;  /* 0x0000000000007941 */ /* 0x000fea0003800000 */
.L_x_715:
[----:B------:R-:W-:Y:S05]  /*2870*/  @P3 BRA `(.L_x_717) ;  /* 0x000080e000003947 */ /* 0x000fea0003800000 */
[----:B------:R-:W-:Y:S01]  /*2880*/  IADD3 R3, P0, R3, 0x40, RZ ;  /* 0x0000004003037810 */ /* 0x000fe20007f1e0ff */
[----:B------:R-:W-:Y:S01]  /*2890*/  IMAD.MOV.U32 R7, RZ, RZ, R0 ;  /* 0x000000ffff077224 */ /* 0x000fe200078e0000 */
[----:B------:R-:W-:-:S03]  /*28a0*/  ISETP.GE.AND P1, PT, R22, c[0x0][0x220], PT ;  /* 0x0000880016007a0c */ /* 0x000fc60003f26270 */
[----:B--2---:R-:W-:Y:S01]  /*28b0*/  IMAD.X R4, RZ, RZ, R17, P0 ;  /* 0x000000ffff047224 */ /* 0x004fe200000e0611 */
        /* <DEDUP_REMOVED lines=13> */
.L_x_708:
        /* <DEDUP_REMOVED lines=64> */
.L_x_719:
[----:B------:R-:W-:Y:S05]  /*2d90*/  BSYNC B0 ;  /* 0x0000000000007941 */ /* 0x000fea0003800000 */
.L_x_718:
        /* <DEDUP_REMOVED lines=41> */
.L_x_721:
[----:B------:R-:W-:Y:S05]  /*3030*/  BSYNC B0 ;  /* 0x0000000000007941 */ /* 0x000fea0003800000 */
.L_x_720:
        /* <DEDUP_REMOVED lines=39> */
.L_x_723:
[----:B------:R-:W-:Y:S05]  /*32b0*/  BSYNC B0 ;  /* 0x0000000000007941 */ /* 0x000fea0003800000 */
.L_x_722:
        /* <DEDUP_REMOVED lines=19> */
.L_x_725:
        /* <DEDUP_REMOVED lines=36> */
.L_x_726:
[----:B------:R-:W-:Y:S05]  /*3630*/  BSYNC B0 ;  /* 0x0000000000007941 */ /* 0x000fea0003800000 */
.L_x_724:
[----:B------:R-:W5:Y:S01]  /*3640*/  LDL R20, [R1+0x40] ;  /* 0x0000400001147983 */ /* 0x000f620000100800 */
[----:B------:R-:W-:Y:S01]  /*3650*/  IMAD.MOV.U32 R11, RZ, RZ, 0x7f800000 ;  /* 0x7f800000ff0b7424 */ /* 0x000fe200078e00ff */
[----:B------:R-:W-:Y:S01]  /*3660*/  ULDC.64 UR10, c[0x0][0x198] ;  /* 0x00006600000a7ab9 */ /* 0x000fe20000000a00 */
[----:B------:R-:W-:Y:S02]  /*3670*/  IMAD.MOV.U32 R12, RZ, RZ, 0x7f800000 ;  /* 0x7f800000ff0c7424 */ /* 0x000fe400078e00ff */
        /* <DEDUP_REMOVED lines=16> */
[----:B------:R1:W5:Y:S01]  /*3780*/  @!P4 LDG.E R11, [R6.64] ;  /* 0x00000006060bc981 */ /* 0x000362000c1e1900 */
[----:B------:R-:W-:Y:S01]  /*3790*/  ISETP.GE.AND P2, PT, R20, UR4, PT ;  /* 0x0000000414007c0c */ /* 0x000fe2000bf46270 */
[----:B------:R-:W-:Y:S02]  /*37a0*/  UIMAD UR4, UR19, UR10, URZ ;  /* 0x0000000a130472a4 */ /* 0x000fe4000f8e023f */
[----:B---3--:R2:W3:Y:S08]  /*37b0*/  @!P6 LDG.E R13, [R4.64+0x20] ;  /* 0x00002006040de981 */ /* 0x0084f0000c1e1900 */
[----:B----4-:R2:W4:Y:S04]  /*37c0*/  @!P3 LDG.E R12, [R4.64+0x80] ;  /* 0x00008006040cb981 */ /* 0x010528000c1e1900 */
[----:B------:R2:W3:Y:S01]  /*37d0*/  @!P2 LDG.E R21, [R4.64] ;  /* 0x000000060415a981 */ /* 0x0004e2000c1e1900 */
[----:B------:R-:W-:-:S03]  /*37e0*/  UIMAD UR4, UR25, UR11, UR4 ;  /* 0x0000000b190472a4 */ /* 0x000fc6000f8e0204 */
[----:B------:R1:W-:Y:S04]  /*37f0*/  @P1 STS [R0+0x9000], RZ ;  /* 0x009000ff00001388 */ /* 0x0003e80000000800 */
[----:B------:R1:W-:Y:S04]  /*3800*/  @P1 STS [R0+0x9004], RZ ;  /* 0x009004ff00001388 */ /* 0x0003e80000000800 */
[----:B------:R3:W-:Y:S04]  /*3810*/  @P1 STS.64 [R0+0x9008], RZ ;  /* 0x009008ff00001388 */ /* 0x0007e80000000a00 */
[----:B------:R3:W-:Y:S04]  /*3820*/  @P1 STS.128 [R0+0xb000], RZ ;  /* 0x00b000ff00001388 */ /* 0x0007e80000000c00 */
[----:B------:R3:W-:Y:S01]  /*3830*/  @P1 STS.128 [R0+0xd000], RZ ;  /* 0x00d000ff00001388 */ /* 0x0007e20000000c00 */
        /* <DEDUP_REMOVED lines=10> */
[----:B-----5:R1:W-:Y:S04]  /*38e0*/  STL [R1+0x1c], R11 ;  /* 0x00001c0b01007387 */ /* 0x0203e80000100800 */
        /* <DEDUP_REMOVED lines=39> */
.L_x_728:
[----:B------:R-:W-:Y:S05]  /*3b60*/  BSYNC B0 ;  /* 0x0000000000007941 */ /* 0x000fea0003800000 */
.L_x_727:
        /* <DEDUP_REMOVED lines=39> */
.L_x_730:
[----:B------:R-:W-:Y:S05]  /*3de0*/  BSYNC B0 ;  /* 0x0000000000007941 */ /* 0x000fea0003800000 */
.L_x_729:
        /* <DEDUP_REMOVED lines=24> */
[----:B------:R-:W-:Y:S01]  /*3f70*/  STL [R1+0x8], R225 ;  /* 0x000008e101007387 */ /* 0x000fe20000100800 */
[----:B------:R-:W-:Y:S01]  /*3f80*/  UIADD3 UR20, -UR5, 0x80, UR19 ;  /* 0x0000008005147890 */ /* 0x000fe2000fffe113 */
[----:B------:R-:W-:Y:S01]  /*3f90*/  CS2R R126, SRZ ;  /* 0x00000000007e7805 */ /* 0x000fe2000001ff00 */
[----:B------:R-:W-:Y:S01]  /*3fa0*/  SHF.L.U32 R0, R0, 0x5, RZ ;  /* 0x0000000500007819 */ /* 0x000fe200000006ff */
[----:B------:R-:W2:Y:S01]  /*3fb0*/  LDSM.16.M88.4 R164, [R214+0xf000] ;  /* 0x00f00000d6a4783b */ /* 0x000ea20000000200 */
[----:B------:R-:W-:Y:S01]  /*3fc0*/  CS2R R124, SRZ ;  /* 0x00000000007c7805 */ /* 0x000fe2000001ff00 */
[----:B------:R-:W-:Y:S01]  /*3fd0*/  CS2R R130, SRZ ;  /* 0x0000000000827805 */ /* 0x000fe2000001ff00 */
[----:B------:R-:W-:Y:S01]  /*3fe0*/  LOP3.LUT R0, R0, 0x6, R18, 0xf8, !PT ;  /* 0x0000000600007812 */ /* 0x000fe200078ef812 */
[----:B------:R-:W4:Y:S01]  /*3ff0*/  LDSM.16.M88.4 R168, [R214+0xf400] ;  /* 0x00f40000d6a8783b */ /* 0x000f220000000200 */
        /* <DEDUP_REMOVED lines=9> */
[----:B------:R-:W2:Y:S01]  /*4090*/  LDSM.16.M88.4 R176, [R213+0xf400] ;  /* 0x00f40000d5b0783b */ /* 0x000ea20000000200 */
[----:B-1----:R-:W3:Y:S01]  /*40a0*/  @P1 MUFU.RCP R4, c[0x0][0x238] ;  /* 0x00008e0000041b08 */ /* 0x002ee20000001000 */
        /* <DEDUP_REMOVED lines=55> */
[----:B------:R3:W5:Y:S02]  /*4420*/  @P1 R2UR UR9, R3 ;  /* 0x00000000030913c2 */ /* 0x00076400000e0000 */
[----:B---3--:R-:W-:Y:S01]  /*4430*/  IADD3 R3, R223, 0x1800, RZ ;  /* 0x00001800df037810 */ /* 0x008fe20007ffe0ff */
[----:B-----5:R-:W-:-:S03]  /*4440*/  @UP1 UMOV UR4, UR9 ;  /* 0x0000000900041c82 */ /* 0x020fc60008000000 */
[----:B------:R-:W-:Y:S02]  /*4450*/  SEL R212, R3, R223, !P0 ;  /* 0x000000df03d47207 */ /* 0x000fe40004000000 */
[----:B------:R-:W-:Y:S02]  /*4460*/  SHF.L.U32 R3, R0, 0x1, RZ ;  /* 0x0000000100037819 */ /* 0x000fe400000006ff */
[----:B------:R-:W-:Y:S01]  /*4470*/  IADD3 R0, R4, UR5, RZ ;  /* 0x0000000504007c10 */ /* 0x000fe2000fffe0ff */
[----:B------:R-:W-:-:S04]  /*4480*/  IMAD.SHL.U32 R212, R212, 0x2, RZ ;  /* 0x00000002d4d47824 */ /* 0x000fc800078e00ff */
[----:B------:R3:W-:Y:S02]  /*4490*/  STL [R1+0x58], R0 ;  /* 0x0000580001007387 */ /* 0x0007e40000100800 */
[----:B---3--:R-:W-:-:S04]  /*44a0*/  IMAD.MOV.U32 R0, RZ, RZ, c[0x0][0x22c] ;  /* 0x00008b00ff007624 */ /* 0x008fc800078e00ff */
[----:B------:R-:W-:-:S04]  /*44b0*/  IMAD R0, R0, c[0x0][0x1c0], RZ ;  /* 0x0000700000007a24 */ /* 0x000fc800078e02ff */
[C---:B------:R-:W-:Y:S01]  /*44c0*/  IMAD.SHL.U32 R5, R0.reuse, 0x8, RZ ;  /* 0x0000000800057824 */ /* 0x040fe200078e00ff */
[----:B------:R-:W-:-:S04]  /*44d0*/  SHF.L.U32 R7, R0, 0x4, RZ ;  /* 0x0000000400077819 */ /* 0x000fc800000006ff */
[C---:B------:R-:W-:Y:S02]  /*44e0*/  IADD3 R6, R7.reuse, 0x20, RZ ;  /* 0x0000002007067810 */ /* 0x040fe40007ffe0ff */
[----:B------:R-:W-:Y:S01]  /*44f0*/  IADD3 R0, R7, 0x40, RZ ;  /* 0x0000004007007810 */ /* 0x000fe20007ffe0ff */
[C---:B------:R-:W-:Y:S02]  /*4500*/  IMAD.SHL.U32 R7, R20.reuse, 0x4, RZ ;  /* 0x0000000414077824 */ /* 0x040fe400078e00ff */
[C---:B------:R-:W-:Y:S01]  /*4510*/  IMAD.IADD R4, R5.reuse, 0x1, R6 ;  /* 0x0000000105047824 */ /* 0x040fe200078e0206 */
[----:B------:R-:W-:Y:S02]  /*4520*/  SHF.L.U64.HI R6, R20, 0x2, R16 ;  /* 0x0000000214067819 */ /* 0x000fe40000010210 */
[----:B------:R-:W-:-:S03]  /*4530*/  IADD3 R0, R5, R0, RZ ;  /* 0x0000000005007210 */ /* 0x000fc60007ffe0ff */
[----:B------:R3:W-:Y:S04]  /*4540*/  STL [R1+0x50], R6 ;  /* 0x0000500601007387 */ /* 0x0007e80000100800 */
[----:B------:R-:W-:Y:S01]  /*4550*/  STL [R1+0x54], R7 ;  /* 0x0000540701007387 */ /* 0x000fe20000100800 */
[C---:B---3--:R-:W-:Y:S01]  /*4560*/  IMAD.IADD R6, R5.reuse, 0x1, R4 ;  /* 0x0000000105067824 */ /* 0x048fe200078e0204 */
        /* <DEDUP_REMOVED lines=8> */
[----:B---3--:R-:W-:-:S05]  /*45f0*/  IMAD.IADD R6, R5, 0x1, R6 ;  /* 0x0000000105067824 */ /* 0x008fca00078e0206 */
[----:B------:R3:W-:Y:S04]  /*4600*/  STL [R1+0x3c], R6 ;  /* 0x00003c0601007387 */ /* 0x0007e80000100800 */
[----:B-12-4-:R3:W-:Y:S02]  /*4610*/  STL [R1+0x38], R0 ;  /* 0x0000380001007387 */ /* 0x0167e40000100800 */
.L_x_735:
[----:B------:R-:W2:Y:S01]  /*4620*/  LDL R226, [R1+0x58] ;  /* 0x0000580001e27983 */ /* 0x000ea20000100800 */
[----:B---3--:R-:W-:Y:S01]  /*4630*/  IADD3 R0, R222, R212, RZ ;  /* 0x000000d4de007210 */ /* 0x008fe20007ffe0ff */
[----:B------:R-:W-:Y:S02]  /*4640*/  USHF.L.U32 UR9, UR8, 0x6, URZ ;  /* 0x0000000608097899 */ /* 0x000fe4000800063f */
[----:B------:R-:W0:Y:S01]  /*4650*/  LDGDEPBAR ;  /* 0x00000000000079af */ /* 0x000e220000000000 */
[----:B------:R-:W-:Y:S02]  /*4660*/  ULDC UR11, c[0x0][0x2e4] ;  /* 0x0000b900000b7ab9 */ /* 0x000fe40000000800 */
[----:B------:R-:W-:Y:S05]  /*4670*/  UISETP.GE.AND UP0, UPT, UR9, UR20, UPT ;  /* 0x000000140900728c */ /* 0x000fea000bf06270 */
        /* <DEDUP_REMOVED lines=36> */
[----:B------:R-:W1:Y:S07]  /*48c0*/  LDSM.16.M88.4 R148, [R213+0xb400] ;  /* 0x00b40000d594783b */ /* 0x000e6e0000000200 */
[C---:B------:R-:W-:Y:S08]  /*48d0*/  HMMA.16816.F32.BF16 R8, R156.reuse, R152, R8 ;  /* 0x000000989c08723c */ /* 0x040ff00000041808 */
[-C--:B------:R-:W-:Y:S08]  /*48e0*/  HMMA.16816.F32.BF16 R12, R156, R154.reuse, R12 ;  /* 0x0000009a9c0c723c */ /* 0x080ff0000004180c */
[C---:B------:R-:W-:Y:S01]  /*48f0*/  HMMA.16816.F32.BF16 R16, R132.reuse, R154, R16 ;  /* 0x0000009a8410723c */ /* 0x040fe20000041810 */
[----:B------:R-:W-:Y:S07]  /*4900*/  LDSM.16.M88.4 R152, [R212+0x2800] ;  /* 0x00280000d498783b */ /* 0x000fee0000000200 */
[-C--:B------:R-:W-:Y:S08]  /*4910*/  HMMA.16816.F32.BF16 R20, R132, R160.reuse, R20 ;  /* 0x000000a08414723c */ /* 0x080ff00000041814 */
[C---:B------:R-:W-:Y:S08]  /*4920*/  HMMA.16816.F32.BF16 R24, R156.reuse, R160, R24 ;  /* 0x000000a09c18723c */ /* 0x040ff00000041818 */
[-C--:B------:R-:W-:Y:S08]  /*4930*/  HMMA.16816.F32.BF16 R28, R156, R162.reuse, R28 ;  /* 0x000000a29c1c723c */ /* 0x080ff0000004181c */
[----:B------:R-:W-:Y:S08]  /*4940*/  HMMA.16816.F32.BF16 R32, R132, R162, R32 ;  /* 0x000000a28420723c */ /* 0x000ff00000041820 */
[-C--:B-1----:R-:W-:Y:S05]  /*4950*/  HMMA.16816.F32.BF16 R4, R140, R144.reuse, R4 ;  /* 0x000000908c04723c */ /* 0x082fea0000041804 */
[----:B--2---:R-:W-:Y:S03]  /*4960*/  IADD3 R156, R226, UR9, RZ ;  /* 0x00000009e29c7c10 */ /* 0x004fe6000fffe0ff */
[C---:B------:R-:W-:Y:S04]  /*4970*/  HMMA.16816.F32.BF16 R8, R136.reuse, R144, R8 ;  /* 0x000000908808723c */ /* 0x040fe80000041808 */
[----:B------:R-:W-:Y:S02]  /*4980*/  IABS R133, R156 ;  /* 0x0000009c00857213 */ /* 0x000fe40000000000 */
[----:B------:R-:W-:Y:S02]  /*4990*/  IADD3 R132, R156, -0x1, RZ ;  /* 0xffffffff9c847810 */ /* 0x000fe40007ffe0ff */
[----:B------:R-:W-:Y:S01]  /*49a0*/  I2F R247, R133 ;  /* 0x0000008500f77306 */ /* 0x000fe20000201400 */
[-C--:B------:R-:W-:Y:S03]  /*49b0*/  HMMA.16816.F32.BF16 R12, R136, R146.reuse, R12 ;  /* 0x00000092880c723c */ /* 0x080fe6000004180c */
[----:B------:R-:W-:Y:S02]  /*49c0*/  ISETP.GE.AND P1, PT, R132, RZ, PT ;  /* 0x000000ff8400720c */ /* 0x000fe40003f26270 */
[C---:B------:R-:W-:Y:S02]  /*49d0*/  IADD3 R159, R156.reuse, 0x8, RZ ;  /* 0x000000089c9f7810 */ /* 0x040fe40007ffe0ff */
[C---:B------:R-:W-:Y:S01]  /*49e0*/  IADD3 R158, R156.reuse, 0x28, RZ ;  /* 0x000000289c9e7810 */ /* 0x040fe20007ffe0ff */
[C---:B------:R-:W-:Y:S01]  /*49f0*/  HMMA.16816.F32.BF16 R16, R140.reuse, R146, R16 ;  /* 0x000000928c10723c */ /* 0x040fe20000041810 */
[----:B------:R-:W-:Y:S03]  /*4a00*/  LDSM.16.M88.4 R144, [R214+0xd000] ;  /* 0x00d00000d690783b */ /* 0x000fe60000000200 */
[----:B------:R-:W-:Y:S02]  /*4a10*/  ISETP.GE.AND P0, PT, R159, RZ, PT ;  /* 0x000000ff9f00720c */ /* 0x000fe40003f06270 */
[C---:B------:R-:W-:Y:S02]  /*4a20*/  IADD3 R157, R156.reuse, 0x7, RZ ;  /* 0x000000079c9d7810 */ /* 0x040fe40007ffe0ff */
[C---:B------:R-:W-:Y:S01]  /*4a30*/  @!P1 IADD3 R132, -R156.reuse, 0x1, RZ ;  /* 0x000000019c849810 */ /* 0x040fe20007ffe1ff */
[-C--:B------:R-:W-:Y:S03]  /*4a40*/  HMMA.16816.F32.BF16 R20, R140, R148.reuse, R20 ;  /* 0x000000948c14723c */ /* 0x080fe60000041814 */
[----:B------:R1:W-:Y:S01]  /*4a50*/  I2F R162, R132 ;  /* 0x0000008400a27306 */ /* 0x0003e20000201400 */
[----:B------:R-:W-:Y:S04]  /*4a60*/  ISETP.GE.AND P1, PT, R157, RZ, PT ;  /* 0x000000ff9d00720c */ /* 0x000fe80003f26270 */
[C---:B------:R-:W-:Y:S04]  /*4a70*/  HMMA.16816.F32.BF16 R24, R136.reuse, R148, R24 ;  /* 0x000000948818723c */ /* 0x040fe80000041818 */
[----:B------:R-:W-:Y:S02]  /*4a80*/  @!P0 IADD3 R159, -R156, -0x8, RZ ;  /* 0xfffffff89c9f8810 */ /* 0x000fe40007ffe1ff */
[----:B------:R-:W-:Y:S02]  /*4a90*/  ISETP.GE.AND P0, PT, R158, RZ, PT ;  /* 0x000000ff9e00720c */ /* 0x000fe40003f06270 */
[----:B------:R-:W-:Y:S01]  /*4aa0*/  I2F R226, R159 ;  /* 0x0000009f00e27306 */ /* 0x000fe20000201400 */
[-C--:B------:R-:W-:Y:S01]  /*4ab0*/  HMMA.16816.F32.BF16 R28, R136, R150.reuse, R28 ;  /* 0x00000096881c723c */ /* 0x080fe2000004181c */
[----:B------:R-:W-:Y:S02]  /*4ac0*/  LDSM.16.M88.4 R136, [R214+0xd400] ;  /* 0x00d40000d688783b */ /* 0x000fe40000000200 */
[C---:B------:R-:W-:Y:S02]  /*4ad0*/  IADD3 R149, R156.reuse, 0x27, RZ ;  /* 0x000000279c957810 */ /* 0x040fe40007ffe0ff */
[C---:B------:R-:W-:Y:S02]  /*4ae0*/  @!P1 IADD3 R157, -R156.reuse, -0x7, RZ ;  /* 0xfffffff99c9d9810 */ /* 0x040fe40007ffe1ff */
[----:B------:R-:W-:Y:S01]  /*4af0*/  ISETP.GE.AND P1, PT, R149, RZ, PT ;  /* 0x000000ff9500720c */ /* 0x000fe20003f26270 */
[----:B------:R-:W-:Y:S01]  /*4b00*/  HMMA.16816.F32.BF16 R32, R140, R150, R32 ;  /* 0x000000968c20723c */ /* 0x000fe20000041820 */
[----:B------:R-:W-:Y:S01]  /*4b10*/  I2F R163, R157 ;  /* 0x0000009d00a37306 */ /* 0x000fe20000201400 */
[----:B-1----:R-:W1:Y:S02]  /*4b20*/  LDSM.16.M88.4 R132, [R212+0x2000] ;  /* 0x00200000d484783b */ /* 0x002e640000000200 */
[C---:B------:R-:W-:Y:S02]  /*4b30*/  @!P0 IADD3 R158, -R156.reuse, -0x28, RZ ;  /* 0xffffffd89c9e8810 */ /* 0x040fe40007ffe1ff */
[C---:B------:R-:W-:Y:S02]  /*4b40*/  IADD3 R148, R156.reuse, 0x20, RZ ;  /* 0x000000209c947810 */ /* 0x040fe40007ffe0ff */
[----:B------:R-:W-:Y:S02]  /*4b50*/  IADD3 R141, R156, 0x18, RZ ;  /* 0x000000189c8d7810 */ /* 0x000fe40007ffe0ff */
[----:B------:R-:W-:Y:S01]  /*4b60*/  ISETP.GE.AND P0, PT, R148, RZ, PT ;  /* 0x000000ff9400720c */ /* 0x000fe20003f06270 */
[----:B------:R-:W-:Y:S01]  /*4b70*/  I2F R229, R158 ;  /* 0x0000009e00e57306 */ /* 0x000fe20000201400 */
[C---:B------:R-:W-:Y:S02]  /*4b80*/  IADD3 R142, R156.reuse, 0x1f, RZ ;  /* 0x0000001f9c8e7810 */ /* 0x040fe40007ffe0ff */
[C---:B------:R-:W-:Y:S02]  /*4b90*/  IADD3 R140, R156.reuse, 0x17, RZ ;  /* 0x000000179c8c7810 */ /* 0x040fe40007ffe0ff */
[----:B------:R-:W-:Y:S02]  /*4ba0*/  @!P1 IADD3 R149, -R156, -0x27, RZ ;  /* 0xffffffd99c959810 */ /* 0x000fe40007ffe1ff */
[----:B------:R-:W-:Y:S02]  /*4bb0*/  ISETP.GE.AND P1, PT, R142, RZ, PT ;  /* 0x000000ff8e00720c */ /* 0x000fe40003f26270 */
[C---:B------:R-:W-:Y:S01]  /*4bc0*/  IADD3 R150, R156.reuse, -0x10, RZ ;  /* 0xfffffff09c967810 */ /* 0x040fe20007ffe0ff */
[----:B------:R2:W-:Y:S02]  /*4bd0*/  I2F R228, R149 ;  /* 0x0000009500e47306 */ /* 0x0005e40000201400 */
[C---:B------:R-:W-:Y:S02]  /*4be0*/  @!P0 IADD3 R148, -R156.reuse, -0x20, RZ ;  /* 0xffffffe09c948810 */ /* 0x040fe40007ffe1ff */
[----:B------:R-:W-:Y:S06]  /*4bf0*/  ISETP.GE.AND P0, PT, R141, RZ, PT ;  /* 0x000000ff8d00720c */ /* 0x000fec0003f06270 */
[----:B------:R3:W-:Y:S01]  /*4c00*/  I2F R161, R148 ;  /* 0x0000009400a17306 */ /* 0x0007e20000201400 */
[----:B------:R-:W-:Y:S02]  /*4c10*/  @!P1 IADD3 R142, -R156, -0x1f, RZ ;  /* 0xffffffe19c8e9810 */ /* 0x000fe40007ffe1ff */
[----:B------:R-:W-:Y:S04]  /*4c20*/  ISETP.GE.AND P1, PT, R140, RZ, PT ;  /* 0x000000ff8c00720c */ /* 0x000fe80003f26270 */
[C---:B------:R-:W-:Y:S03]  /*4c30*/  @!P0 IADD3 R141, -R156.reuse, -0x18, RZ ;  /* 0xffffffe89c8d8810 */ /* 0x040fe60007ffe1ff */
[----:B------:R-:W-:Y:S01]  /*4c40*/  I2F R159, R142 ;  /* 0x0000008e009f7306 */ /* 0x000fe20000201400 */
[-C--:B-1----:R-:W-:Y:S05]  /*4c50*/  HMMA.16816.F32.BF16 R4, R132, R144.reuse, R4 ;  /* 0x000000908404723c */ /* 0x082fea0000041804 */
[C---:B------:R-:W-:Y:S02]  /*4c60*/  @!P1 IADD3 R140, -R156.reuse, -0x17, RZ ;  /* 0xffffffe99c8c9810 */ /* 0x040fe40007ffe1ff */
[C---:B--2---:R-:W-:Y:S01]  /*4c70*/  IADD3 R149, R156.reuse, -0x8, RZ ;  /* 0xfffffff89c957810 */ /* 0x044fe20007ffe0ff */
[C---:B------:R-:W-:Y:S01]  /*4c80*/  HMMA.16816.F32.BF16 R8, R152.reuse, R144, R8 ;  /* 0x000000909808723c */ /* 0x040fe20000041808 */
[----:B------:R-:W-:Y:S03]  /*4c90*/  I2F R160, R141 ;  /* 0x0000008d00a07306 */ /* 0x000fe60000201400 */
[----:B------:R-:W-:Y:S02]  /*4ca0*/  ISETP.GE.AND P0, PT, R149, RZ, PT ;  /* 0x000000ff9500720c */ /* 0x000fe40003f06270 */
[----:B---3--:R-:W-:Y:S02]  /*4cb0*/  IADD3 R148, R156, -0x9, RZ ;  /* 0xfffffff79c947810 */ /* 0x008fe40007ffe0ff */
[-C--:B------:R-:W-:Y:S03]  /*4cc0*/  HMMA.16816.F32.BF16 R12, R152, R146.reuse, R12 ;  /* 0x00000092980c723c */ /* 0x080fe6000004180c */
[----:B------:R1:W-:Y:S01]  /*4cd0*/  I2F R158, R140 ;  /* 0x0000008c009e7306 */ /* 0x0003e20000201400 */
[----:B------:R-:W-:Y:S02]  /*4ce0*/  ISETP.GE.AND P2, PT, R148, RZ, PT ;  /* 0x000000ff9400720c */ /* 0x000fe40003f46270 */
[----:B------:R-:W-:Y:S02]  /*4cf0*/  ISETP.GE.AND P1, PT, R150, RZ, PT ;  /* 0x000000ff9600720c */ /* 0x000fe40003f26270 */
[C---:B------:R-:W-:Y:S01]  /*4d00*/  HMMA.16816.F32.BF16 R16, R132.reuse, R146, R16 ;  /* 0x000000928410723c */ /* 0x040fe20000041810 */
[----:B------:R-:W-:Y:S03]  /*4d10*/  LDSM.16.M88.4 R144, [R213+0xd000] ;  /* 0x00d00000d590783b */ /* 0x000fe60000000200 */
[C---:B------:R-:W-:Y:S04]  /*4d20*/  @!P0 IADD3 R149, -R156.reuse, 0x8, RZ ;  /* 0x000000089c958810 */ /* 0x040fe80007ffe1ff */
[----:B------:R2:W-:Y:S01]  /*4d30*/  I2F R157, R149 ;  /* 0x00000095009d7306 */ /* 0x0005e20000201400 */
[-C--:B------:R-:W-:Y:S03]  /*4d40*/  HMMA.16816.F32.BF16 R20, R132, R136.reuse, R20 ;  /* 0x000000888414723c */ /* 0x080fe60000041814 */
[C---:B------:R-:W-:Y:S02]  /*4d50*/  @!P2 IADD3 R148, -R156.reuse, 0x9, RZ ;  /* 0x000000099c94a810 */ /* 0x040fe40007ffe1ff */
[----:B------:R-:W-:Y:S03]  /*4d60*/  @!P1 IADD3 R150, -R156, 0x10, RZ ;  /* 0x000000109c969810 */ /* 0x000fe60007ffe1ff */
[C---:B------:R-:W-:Y:S01]  /*4d70*/  HMMA.16816.F32.BF16 R24, R152.reuse, R136, R24 ;  /* 0x000000889818723c */ /* 0x040fe20000041818 */
[----:B-1----:R-:W1:Y:S02]  /*4d80*/  LDSM.16.M88.4 R140, [R0+0x2000] ;  /* 0x00200000008c783b */ /* 0x002e640000000200 */
[----:B------:R-:W-:Y:S04]  /*4d90*/  I2F R150, R150 ;  /* 0x0000009600967306 */ /* 0x000fe80000201400 */
[----:B------:R-:W-:Y:S01]  /*4da0*/  IADD3 R136, P0, R230, UR17, RZ ;  /* 0x00000011e6887c10 */ /* 0x000fe2000ff1e0ff */
[-C--:B------:R-:W-:Y:S04]  /*4db0*/  HMMA.16816.F32.BF16 R28, R152, R138.reuse, R28 ;  /* 0x0000008a981c723c */ /* 0x080fe8000004181c */
[----:B----4-:R-:W-:Y:S01]  /*4dc0*/  IADD3.X R137, R227, UR16, RZ, P0, !PT ;  /* 0x00000010e3897c10 */ /* 0x010fe200087fe4ff */
[----:B------:R3:W-:Y:S01]  /*4dd0*/  I2F R155, R148 ;  /* 0x00000094009b7306 */ /* 0x0007e20000201400 */
[C---:B--2---:R-:W-:Y:S02]  /*4de0*/  IADD3 R149, R156.reuse, -0x11, RZ ;  /* 0xffffffef9c957810 */ /* 0x044fe40007ffe0ff */
[----:B------:R-:W-:Y:S01]  /*4df0*/  HMMA.16816.F32.BF16 R32, R132, R138, R32 ;  /* 0x0000008a8420723c */ /* 0x000fe20000041820 */
[----:B------:R2:W4:Y:S03]  /*4e00*/  LDSM.16.M88.4 R132, [R0+0x2800] ;  /* 0x002800000084783b */ /* 0x0005260000000200 */
[----:B------:R-:W-:Y:S05]  /*4e10*/  ISETP.GE.AND P0, PT, R149, RZ, PT ;  /* 0x000000ff9500720c */ /* 0x000fea0003f06270 */
[----:B------:R4:W5:Y:S04]  /*4e20*/  LDG.E R154, [R136.64] ;  /* 0x00000006889a7981 */ /* 0x000968000c1e1900 */
[----:B------:R4:W5:Y:S04]  /*4e30*/  LDG.E R153, [R136.64+0x20] ;  /* 0x0000200688997981 */ /* 0x000968000c1e1900 */
[----:B------:R4:W5:Y:S01]  /*4e40*/  LDG.E R152, [R136.64+0x80] ;  /* 0x0000800688987981 */ /* 0x000962000c1e1900 */
[C---:B------:R-:W-:Y:S03]  /*4e50*/  @!P0 IADD3 R149, -R156.reuse, 0x11, RZ ;  /* 0x000000119c958810 */ /* 0x040fe60007ffe1ff */
[----:B------:R4:W5:Y:S01]  /*4e60*/  LDG.E R151, [R136.64+0xa0] ;  /* 0x0000a00688977981 */ /* 0x000962000c1e1900 */
[C---:B---3--:R-:W-:Y:S02]  /*4e70*/  IADD3 R148, R156.reuse, 0x10, RZ ;  /* 0x000000109c947810 */ /* 0x048fe40007ffe0ff */
[----:B------:R-:W-:Y:S01]  /*4e80*/  I2F R149, R149 ;  /* 0x0000009500957306 */ /* 0x000fe20000201400 */
[----:B--2---:R-:W-:Y:S01]  /*4e90*/  IADD3 R0, R156, 0xf, RZ ;  /* 0x0000000f9c007810 */ /* 0x004fe20007ffe0ff */
[-C--:B-1----:R-:W-:Y:S05]  /*4ea0*/  HMMA.16816.F32.BF16 R4, R140, R144.reuse, R4 ;  /* 0x000000908c04723c */ /* 0x082fea0000041804 */
[----:B------:R-:W-:Y:S02]  /*4eb0*/  ISETP.GE.AND P1, PT, R148, RZ, PT ;  /* 0x000000ff9400720c */ /* 0x000fe40003f26270 */
[----:B------:R-:W-:Y:S01]  /*4ec0*/  ISETP.GE.AND P0, PT, R0, RZ, PT ;  /* 0x000000ff0000720c */ /* 0x000fe20003f06270 */
[C---:B----4-:R-:W-:Y:S11]  /*4ed0*/  HMMA.16816.F32.BF16 R8, R132.reuse, R144, R8 ;  /* 0x000000908408723c */ /* 0x050ff60000041808 */
[----:B------:R-:W-:Y:S01]  /*4ee0*/  @!UPT UIADD3 URZ, URZ, URZ, URZ ;  /* 0x0000003f3f3ff290 */ /* 0x000fe2000fffe03f */
[C---:B------:R-:W-:Y:S02]  /*4ef0*/  @!P1 IADD3 R148, -R156.reuse, -0x10, RZ ;  /* 0xfffffff09c949810 */ /* 0x040fe40007ffe1ff */
[C---:B------:R-:W-:Y:S02]  /*4f00*/  IADD3 R137, R156.reuse, -0x18, RZ ;  /* 0xffffffe89c897810 */ /* 0x040fe40007ffe0ff */
[----:B------:R-:W-:Y:S01]  /*4f10*/  IADD3 R136, R156, -0x19, RZ ;  /* 0xffffffe79c887810 */ /* 0x000fe20007ffe0ff */
[----:B------:R-:W-:Y:S01]  /*4f20*/  FMUL.FTZ R4, R4, c[0x0][0x2ec] ;  /* 0x0000bb0004047a20 */ /* 0x000fe20000410000 */
[----:B------:R-:W-:Y:S01]  /*4f30*/  I2F R148, R148 ;  /* 0x0000009400947306 */ /* 0x000fe20000201400 */
[----:B------:R-:W-:Y:S01]  /*4f40*/  ISETP.GE.AND P2, PT, R137, RZ, PT ;  /* 0x000000ff8900720c */ /* 0x000fe20003f46270 */
[----:B------:R-:W-:Y:S01]  /*4f50*/  FMUL.FTZ R5, R5, c[0x0][0x2ec] ;  /* 0x0000bb0005057a20 */ /* 0x000fe20000410000 */
[----:B------:R-:W-:Y:S01]  /*4f60*/  ISETP.GE.AND P1, PT, R136, RZ, PT ;  /* 0x000000ff8800720c */ /* 0x000fe20003f26270 */
[----:B------:R-:W-:Y:S01]  /*4f70*/  FMUL.FTZ R6, R6, c[0x0][0x2ec] ;  /* 0x0000bb0006067a20 */ /* 0x000fe20000410000 */
[-C--:B------:R-:W-:Y:S03]  /*4f80*/  HMMA.16816.F32.BF16 R12, R132, R146.reuse, R12 ;  /* 0x00000092840c723c */ /* 0x080fe6000004180c */
[----:B------:R-:W-:Y:S01]  /*4f90*/  FMUL.FTZ R7, R7, c[0x0][0x2ec] ;  /* 0x0000bb0007077a20 */ /* 0x000fe20000410000 */
[C---:B------:R-:W-:Y:S01]  /*4fa0*/  @!P0 IADD3 R0, -R156.reuse, -0xf, RZ ;  /* 0xfffffff19c008810 */ /* 0x040fe20007ffe1ff */
[----:B------:R-:W-:Y:S01]  /*4fb0*/  MUFU.TANH R240, R4 ;  /* 0x0000000400f07308 */ /* 0x000fe20000002400 */
[----:B------:R-:W-:Y:S02]  /*4fc0*/  PLOP3.LUT P0, PT, PT, PT, UP0, 0x80, 0x0 ;  /* 0x000000000000781c */ /* 0x000fe40003f0f008 */
[C---:B------:R-:W-:Y:S04]  /*4fd0*/  HMMA.16816.F32.BF16 R16, R140.reuse, R146, R16 ;  /* 0x000000928c10723c */ /* 0x040fe80000041810 */
[----:B------:R-:W-:Y:S01]  /*4fe0*/  @!P2 IADD3 R137, -R156, 0x18, RZ ;  /* 0x000000189c89a810 */ /* 0x000fe20007ffe1ff */
[----:B------:R-:W-:Y:S01]  /*4ff0*/  FMUL.FTZ R10, R10, c[0x0][0x2ec] ;  /* 0x0000bb000a0a7a20 */ /* 0x000fe20000410000 */
[----:B------:R-:W-:Y:S01]  /*5000*/  @!P1 IADD3 R136, -R156, 0x19, RZ ;  /* 0x000000199c889810 */ /* 0x000fe20007ffe1ff */
[----:B------:R-:W-:Y:S01]  /*5010*/  MUFU.TANH R239, R5 ;  /* 0x0000000500ef7308 */ /* 0x000fe20000002400 */
[----:B------:R-:W-:Y:S04]  /*5020*/  FMUL.FTZ R11, R11, c[0x0][0x2ec] ;  /* 0x0000bb000b0b7a20 */ /* 0x000fe80000410000 */
[----:B------:R-:W-:Y:S02]  /*5030*/  FMUL.FTZ R8, R8, c[0x0][0x2ec] ;  /* 0x0000bb0008087a20 */ /* 0x000fe40000410000 */
[----:B------:R-:W-:Y:S02]  /*5040*/  FMUL.FTZ R9, R9, c[0x0][0x2ec] ;  /* 0x0000bb0009097a20 */ /* 0x000fe40000410000 */
[----:B------:R-:W-:Y:S01]  /*5050*/  FMUL.FTZ R13, R13, c[0x0][0x2ec] ;  /* 0x0000bb000d0d7a20 */ /* 0x000fe20000410000 */
[----:B------:R-:W-:Y:S01]  /*5060*/  I2F R227, R137 ;  /* 0x0000008900e37306 */ /* 0x000fe20000201400 */
[----:B------:R-:W-:Y:S02]  /*5070*/  FMUL.FTZ R14, R14, c[0x0][0x2ec] ;  /* 0x0000bb000e0e7a20 */ /* 0x000fe40000410000 */
[----:B------:R-:W-:Y:S02]  /*5080*/  FMUL.FTZ R15, R15, c[0x0][0x2ec] ;  /* 0x0000bb000f0f7a20 */ /* 0x000fe40000410000 */
[----:B------:R-:W-:Y:S02]  /*5090*/  FMUL.FTZ R12, R12, c[0x0][0x2ec] ;  /* 0x0000bb000c0c7a20 */ /* 0x000fe40000410000 */
[----:B------:R-:W-:Y:S02]  /*50a0*/  FMUL.FTZ R18, R18, c[0x0][0x2ec] ;  /* 0x0000bb0012127a20 */ /* 0x000fe40000410000 */
[----:B------:R-:W-:Y:S01]  /*50b0*/  FMUL.FTZ R19, R19, c[0x0][0x2ec] ;  /* 0x0000bb0013137a20 */ /* 0x000fe20000410000 */
[----:B------:R-:W-:Y:S10]  /*50c0*/  MUFU.TANH R238, R6 ;  /* 0x0000000600ee7308 */ /* 0x000ff40000002400 */
[----:B------:R1:W-:Y:S10]  /*50d0*/  MUFU.TANH R137, R7 ;  /* 0x0000000700897308 */ /* 0x0003f40000002400 */
[----:B------:R2:W-:Y:S10]  /*50e0*/  MUFU.TANH R234, R13 ;  /* 0x0000000d00ea7308 */ /* 0x0005f40000002400 */
[----:B------:R3:W-:Y:S01]  /*50f0*/  MUFU.TANH R233, R14 ;  /* 0x0000000e00e97308 */ /* 0x0007e20000002400 */
[----:B-1----:R-:W1:Y:S09]  /*5100*/  LDSM.16.M88.4 R4, [R213+0xd400] ;  /* 0x00d40000d504783b */ /* 0x002e720000000200 */
[----:B------:R-:W-:Y:S01]  /*5110*/  MUFU.TANH R231, R18 ;  /* 0x0000001200e77308 */ /* 0x000fe20000002400 */
[----:B--2---:R-:W-:Y:S09]  /*5120*/  FMUL.FTZ R13, R17, c[0x0][0x2ec] ;  /* 0x0000bb00110d7a20 */ /* 0x004ff20000410000 */
[----:B------:R-:W-:Y:S01]  /*5130*/  I2F R156, R136 ;  /* 0x00000088009c7306 */ /* 0x000fe20000201400 */
[----:B---3--:R-:W-:Y:S09]  /*5140*/  FMUL.FTZ R14, R16, c[0x0][0x2ec] ;  /* 0x0000bb00100e7a20 */ /* 0x008ff20000410000 */
[----:B------:R-:W2:Y:S10]  /*5150*/  MUFU.TANH R136, R10 ;  /* 0x0000000a00887308 */ /* 0x000eb40000002400 */
[----:B------:R3:W4:Y:S01]  /*5160*/  MUFU.TANH R10, R11 ;  /* 0x0000000b000a7308 */ /* 0x0007220000002400 */
[-C--:B-1----:R-:W-:Y:S09]  /*5170*/  HMMA.16816.F32.BF16 R20, R140, R4.reuse, R20 ;  /* 0x000000048c14723c */ /* 0x082ff20000041814 */
[----:B------:R-:W-:Y:S01]  /*5180*/  MUFU.TANH R237, R8 ;  /* 0x0000000800ed7308 */ /* 0x000fe20000002400 */
[C---:B------:R-:W-:Y:S04]  /*5190*/  HMMA.16816.F32.BF16 R24, R132.reuse, R4, R24 ;  /* 0x000000048418723c */ /* 0x040fe80000041818 */
[----:B--2---:R-:W-:Y:S03]  /*51a0*/  FFMA.FTZ R18, -R136, R136, 1 ;  /* 0x3f80000088127423 */ /* 0x004fe60000010188 */
[----:B------:R-:W-:Y:S02]  /*51b0*/  FFMA.FTZ R5, -R239, R239, 1 ;  /* 0x3f800000ef057423 */ /* 0x000fe400000101ef */
[----:B------:R-:W-:Y:S01]  /*51c0*/  MUFU.TANH R232, R15 ;  /* 0x0000000f00e87308 */ /* 0x000fe20000002400 */
[-C--:B------:R-:W-:Y:S03]  /*51d0*/  HMMA.16816.F32.BF16 R28, R132, R6.reuse, R28 ;  /* 0x00000006841c723c */ /* 0x080fe6000004181c */
[----:B---3--:R-:W-:Y:S02]  /*51e0*/  FFMA.FTZ R11, R163, -UR4, R137 ;  /* 0x80000004a30b7c23 */ /* 0x008fe40008010089 */
[----:B------:R-:W-:Y:S02]  /*51f0*/  FFMA.FTZ R4, -R240, R240, 1 ;  /* 0x3f800000f0047423 */ /* 0x000fe400000101f0 */
[----:B------:R-:W-:Y:S01]  /*5200*/  FMUL.FTZ R20, R20, c[0x0][0x2ec] ;  /* 0x0000bb0014147a20 */ /* 0x000fe20000410000 */
[----:B------:R-:W-:Y:S01]  /*5210*/  HMMA.16816.F32.BF16 R32, R140, R6, R32 ;  /* 0x000000068c20723c */ /* 0x000fe20000041820 */
[----:B------:R-:W-:Y:S03]  /*5220*/  MUFU.TANH R236, R9 ;  /* 0x0000000900ec7308 */ /* 0x000fe60000002400 */
[----:B------:R-:W-:Y:S02]  /*5230*/  FMUL.FTZ R23, R23, c[0x0][0x2ec] ;  /* 0x0000bb0017177a20 */ /* 0x000fe40000410000 */
[----:B------:R-:W-:Y:S02]  /*5240*/  FMUL.FTZ R22, R22, c[0x0][0x2ec] ;  /* 0x0000bb0016167a20 */ /* 0x000fe40000410000 */
[----:B------:R-:W-:Y:S03]  /*5250*/  FMUL.FTZ R26, R26, c[0x0][0x2ec] ;  /* 0x0000bb001a1a7a20 */ /* 0x000fe60000410000 */
[----:B------:R1:W-:Y:S01]  /*5260*/  MUFU.TANH R146, R20 ;  /* 0x0000001400927308 */ /* 0x0003e20000002400 */
[----:B------:R-:W-:Y:S02]  /*5270*/  FMUL.FTZ R27, R27, c[0x0][0x2ec] ;  /* 0x0000bb001b1b7a20 */ /* 0x000fe40000410000 */
[----:B------:R-:W-:Y:S02]  /*5280*/  FMUL.FTZ R25, R25, c[0x0][0x2ec] ;  /* 0x0000bb0019197a20 */ /* 0x000fe40000410000 */
[----:B------:R-:W-:Y:S02]  /*5290*/  FMUL.FTZ R24, R24, c[0x0][0x2ec] ;  /* 0x0000bb0018187a20 */ /* 0x000fe40000410000 */
[----:B------:R-:W-:Y:S02]  /*52a0*/  FMUL.FTZ R21, R21, c[0x0][0x2ec] ;  /* 0x0000bb0015157a20 */ /* 0x000fe40000410000 */
[----:B------:R-:W-:Y:S01]  /*52b0*/  FMUL.FTZ R31, R31, c[0x0][0x2ec] ;  /* 0x0000bb001f1f7a20 */ /* 0x000fe20000410000 */
[----:B------:R-:W2:Y:S01]  /*52c0*/  MUFU.TANH R139, R26 ;  /* 0x0000001a008b7308 */ /* 0x000ea20000002400 */
[----:B------:R-:W-:Y:S02]  /*52d0*/  FMUL.FTZ R28, R28, c[0x0][0x2ec] ;  /* 0x0000bb001c1c7a20 */ /* 0x000fe40000410000 */
[----:B------:R-:W-:Y:S02]  /*52e0*/  FMUL.FTZ R32, R32, c[0x0][0x2ec] ;  /* 0x0000bb0020207a20 */ /* 0x000fe40000410000 */
[----:B------:R-:W-:Y:S02]  /*52f0*/  FMUL.FTZ R140, R33, c[0x0][0x2ec] ;  /* 0x0000bb00218c7a20 */ /* 0x000fe40000410000 */
[----:B------:R-:W-:Y:S02]  /*5300*/  FMUL.FTZ R142, R35, c[0x0][0x2ec] ;  /* 0x0000bb00238e7a20 */ /* 0x000fe40000410000 */
[----:B------:R-:W-:Y:S01]  /*5310*/  FMUL.FTZ R30, R30, c[0x0][0x2ec] ;  /* 0x0000bb001e1e7a20 */ /* 0x000fe20000410000 */
[----:B------:R-:W-:Y:S01]  /*5320*/  MUFU.TANH R26, R27 ;  /* 0x0000001b001a7308 */ /* 0x000fe20000002400 */
[----:B------:R-:W-:Y:S02]  /*5330*/  FMUL.FTZ R29, R29, c[0x0][0x2ec] ;  /* 0x0000bb001d1d7a20 */ /* 0x000fe40000410000 */
[----:B------:R-:W-:Y:S02]  /*5340*/  FFMA.FTZ R7, R162, -UR4, R239 ;  /* 0x80000004a2077c23 */ /* 0x000fe400080100ef */
[----:B-1----:R-:W-:Y:S02]  /*5350*/  FFMA.FTZ R20, -R231, R231, 1 ;  /* 0x3f800000e7147423 */ /* 0x002fe400000101e7 */
[----:B------:R-:W-:Y:S02]  /*5360*/  FFMA.FTZ R6, -R137, R137, 1 ;  /* 0x3f80000089067423 */ /* 0x000fe40000010189 */
[----:B------:R-:W-:Y:S01]  /*5370*/  FMUL.FTZ R239, R20, c[0x0][0x2ec] ;  /* 0x0000bb0014ef7a20 */ /* 0x000fe20000410000 */
[----:B------:R1:W-:Y:S01]  /*5380*/  MUFU.TANH R27, R25 ;  /* 0x00000019001b7308 */ /* 0x0003e20000002400 */
[----:B----4-:R-:W-:Y:S02]  /*5390*/  FFMA.FTZ R17, -R10, R10, 1 ;  /* 0x3f8000000a117423 */ /* 0x010fe4000001010a */
[----:B------:R-:W-:Y:S02]  /*53a0*/  FMUL.FTZ R143, R4, c[0x0][0x2ec] ;  /* 0x0000bb00048f7a20 */ /* 0x000fe40000410000 */
[----:B--2---:R-:W-:Y:S02]  /*53b0*/  FFMA.FTZ R20, R160, -UR4, R139 ;  /* 0x80000004a0147c23 */ /* 0x004fe4000801008b */
[----:B------:R-:W-:Y:S02]  /*53c0*/  FFMA.FTZ R4, -R232, R232, 1 ;  /* 0x3f800000e8047423 */ /* 0x000fe400000101e8 */
[----:B------:R-:W-:Y:S01]  /*53d0*/  FFMA.FTZ R9, -R238, R238, 1 ;  /* 0x3f800000ee097423 */ /* 0x000fe200000101ee */
[----:B------:R2:W-:Y:S01]  /*53e0*/  MUFU.TANH R132, R24 ;  /* 0x0000001800847308 */ /* 0x0005e20000002400 */
[----:B------:R-:W-:Y:S02]  /*53f0*/  FFMA.FTZ R16, R161, -UR4, R237 ;  /* 0x80000004a1107c23 */ /* 0x000fe400080100ed */
[----:B------:R-:W-:Y:S02]  /*5400*/  FFMA.FTZ R15, R159, -UR4, R236 ;  /* 0x800000049f0f7c23 */ /* 0x000fe400080100ec */
[----:B------:R-:W-:Y:S01]  /*5410*/  FFMA.FTZ R8, R247, -UR4, R240 ;  /* 0x80000004f7087c23 */ /* 0x000fe200080100f0 */
[----:B------:R-:W-:Y:S01]  /*5420*/  MOV R240, R242 ;  /* 0x000000f200f07202 */ /* 0x000fe20000000f00 */
[----:B------:R-:W-:Y:S03]  /*5430*/  FFMA.FTZ R134, R150, -UR4, R146 ;  /* 0x8000000496867c23 */ /* 0x000fe60008010092 */
[----:B------:R3:W-:Y:S01]  /*5440*/  MUFU.TANH R141, R32 ;  /* 0x00000020008d7308 */ /* 0x0007e20000002400 */
[----:B-1----:R-:W-:Y:S09]  /*5450*/  FMUL.FTZ R25, R34, c[0x0][0x2ec] ;  /* 0x0000bb0022197a20 */ /* 0x002ff20000410000 */
[----:B------:R1:W4:Y:S01]  /*5460*/  MUFU.TANH R144, R23 ;  /* 0x0000001700907308 */ /* 0x0003220000002400 */
[----:B--2---:R-:W-:Y:S02]  /*5470*/  FFMA.FTZ R24, R229, -UR4, R136 ;  /* 0x80000004e5187c23 */ /* 0x004fe40008010088 */
[----:B------:R-:W-:Y:S07]  /*5480*/  FMUL.FTZ R229, R9, c[0x0][0x2ec] ;  /* 0x0000bb0009e57a20 */ /* 0x000fee0000410000 */
[----:B------:R-:W2:Y:S01]  /*5490*/  MUFU.TANH R13, R13 ;  /* 0x0000000d000d7308 */ /* 0x000ea20000002400 */
[----:B---3--:R-:W-:Y:S04]  /*54a0*/  FFMA.FTZ R32, -R139, R139, 1 ;  /* 0x3f8000008b207423 */ /* 0x008fe8000001018b */
[----:B------:R-:W-:Y:S05]  /*54b0*/  FMUL.FTZ R248, R32, c[0x0][0x2ec] ;  /* 0x0000bb0020f87a20 */ /* 0x000fea0000410000 */
[----:B------:R3:W2:Y:S01]  /*54c0*/  MUFU.TANH R145, R22 ;  /* 0x0000001600917308 */ /* 0x0006a20000002400 */
[----:B-1----:R-:W-:Y:S02]  /*54d0*/  FFMA.FTZ R23, R228, -UR4, R10 ;  /* 0x80000004e4177c23 */ /* 0x002fe4000801000a */
[----:B------:R-:W-:Y:S02]  /*54e0*/  FFMA.FTZ R10, -R237, R237, 1 ;  /* 0x3f800000ed0a7423 */ /* 0x000fe400000101ed */
[----:B------:R-:W-:Y:S02]  /*54f0*/  FMUL.FTZ R237, R5, c[0x0][0x2ec] ;  /* 0x0000bb0005ed7a20 */ /* 0x000fe40000410000 */
[----:B------:R-:W-:Y:S03]  /*5500*/  FFMA.FTZ R5, -R236, R236, 1 ;  /* 0x3f800000ec057423 */ /* 0x000fe600000101ec */
[----:B------:R1:W-:Y:S01]  /*5510*/  MUFU.TANH R235, R12 ;  /* 0x0000000c00eb7308 */ /* 0x0003e20000002400 */
[----:B------:R-:W-:Y:S02]  /*5520*/  FMUL.FTZ R228, R6, c[0x0][0x2ec] ;  /* 0x0000bb0006e47a20 */ /* 0x000fe40000410000 */
[----:B------:R-:W-:Y:S02]  /*5530*/  FFMA.FTZ R6, -R234, R234, 1 ;  /* 0x3f800000ea067423 */ /* 0x000fe400000101ea */
[----:B----4-:R-:W-:Y:S05]  /*5540*/  FFMA.FTZ R33, R155, -UR4, R144 ;  /* 0x800000049b217c23 */ /* 0x010fea0008010090 */
[----:B------:R4:W4:Y:S01]  /*5550*/  MUFU.TANH R230, R19 ;  /* 0x0000001300e67308 */ /* 0x0009220000002400 */
[----:B---3--:R-:W-:Y:S02]  /*5560*/  FFMA.FTZ R22, R161, -UR4, R233 ;  /* 0x80000004a1167c23 */ /* 0x008fe400080100e9 */
[----:B------:R-:W-:Y:S02]  /*5570*/  FMUL.FTZ R161, R10, c[0x0][0x2ec] ;  /* 0x0000bb000aa17a20 */ /* 0x000fe40000410000 */
[----:B------:R-:W-:Y:S02]  /*5580*/  FFMA.FTZ R10, R247, -UR4, R231 ;  /* 0x80000004f70a7c23 */ /* 0x000fe400080100e7 */
[----:B------:R-:W-:Y:S03]  /*5590*/  FMUL.FTZ R231, R4, c[0x0][0x2ec] ;  /* 0x0000bb0004e77a20 */ /* 0x000fe60000410000 */
[----:B------:R-:W3:Y:S01]  /*55a0*/  MUFU.TANH R14, R14 ;  /* 0x0000000e000e7308 */ /* 0x000ee20000002400 */
[----:B--2---:R-:W-:Y:S02]  /*55b0*/  FFMA.FTZ R4, -R13, R13, 1 ;  /* 0x3f8000000d047423 */ /* 0x004fe4000001010d */
[----:B------:R-:W-:Y:S02]  /*55c0*/  FFMA.FTZ R34, R157, -UR4, R145 ;  /* 0x800000049d227c23 */ /* 0x000fe40008010091 */
[----:B-1----:R-:W-:Y:S02]  /*55d0*/  FFMA.FTZ R12, R226, -UR4, R238 ;  /* 0x80000004e20c7c23 */ /* 0x002fe400080100ee */
[----:B------:R-:W-:Y:S03]  /*55e0*/  FFMA.FTZ R13, R155, -UR4, R13 ;  /* 0x800000049b0d7c23 */ /* 0x000fe6000801000d */
[----:B------:R1:W2:Y:S01]  /*55f0*/  MUFU.TANH R147, R21 ;  /* 0x0000001500937308 */ /* 0x0002a20000002400 */
[----:B----4-:R-:W-:Y:S02]  /*5600*/  FFMA.FTZ R19, -R233, R233, 1 ;  /* 0x3f800000e9137423 */ /* 0x010fe400000101e9 */
[----:B------:R-:W-:Y:S02]  /*5610*/  FMUL.FTZ R233, R17, c[0x0][0x2ec] ;  /* 0x0000bb0011e97a20 */ /* 0x000fe40000410000 */
[----:B------:R-:W-:Y:S02]  /*5620*/  FFMA.FTZ R9, R162, -UR4, R230 ;  /* 0x80000004a2097c23 */ /* 0x000fe400080100e6 */
[----:B------:R-:W-:Y:S03]  /*5630*/  FMUL.FTZ R162, R6, c[0x0][0x2ec] ;  /* 0x0000bb0006a27a20 */ /* 0x000fe60000410000 */
[----:B------:R4:W2:Y:S01]  /*5640*/  MUFU.TANH R35, R25 ;  /* 0x0000001900237308 */ /* 0x0008a20000002400 */
[----:B------:R-:W-:Y:S02]  /*5650*/  FFMA.FTZ R6, -R144, R144, 1 ;  /* 0x3f80000090067423 */ /* 0x000fe40000010190 */
[----:B---3--:R-:W-:Y:S02]  /*5660*/  FFMA.FTZ R17, -R14, R14, 1 ;  /* 0x3f8000000e117423 */ /* 0x008fe4000001010e */
[----:B------:R-:W-:Y:S02]  /*5670*/  FFMA.FTZ R14, R157, -UR4, R14 ;  /* 0x800000049d0e7c23 */ /* 0x000fe4000801000e */
[----:B------:R-:W-:Y:S02]  /*5680*/  FMUL.FTZ R157, R4, c[0x0][0x2ec] ;  /* 0x0000bb00049d7a20 */ /* 0x000fe40000410000 */
[----:B------:R-:W-:Y:S01]  /*5690*/  FFMA.FTZ R4, -R146, R146, 1 ;  /* 0x3f80000092047423 */ /* 0x000fe20000010192 */
[----:B------:R3:W-:Y:S01]  /*56a0*/  MUFU.TANH R135, R31 ;  /* 0x0000001f00877308 */ /* 0x0007e20000002400 */
[----:B------:R-:W-:Y:S02]  /*56b0*/  FMUL.FTZ R249, R6, c[0x0][0x2ec] ;  /* 0x0000bb0006f97a20 */ /* 0x000fe40000410000 */
[----:B-1----:R-:W-:Y:S02]  /*56c0*/  FFMA.FTZ R21, R159, -UR4, R232 ;  /* 0x800000049f157c23 */ /* 0x002fe400080100e8 */
[----:B------:R-:W-:Y:S02]  /*56d0*/  FMUL.FTZ R159, R5, c[0x0][0x2ec] ;  /* 0x0000bb00059f7a20 */ /* 0x000fe40000410000 */
[----:B------:R-:W-:Y:S02]  /*56e0*/  FFMA.FTZ R5, -R235, R235, 1 ;  /* 0x3f800000eb057423 */ /* 0x000fe400000101eb */
[----:B------:R-:W-:Y:S01]  /*56f0*/  FMUL.FTZ R232, R18, c[0x0][0x2ec] ;  /* 0x0000bb0012e87a20 */ /* 0x000fe20000410000 */
[----:B------:R-:W1:Y:S01]  /*5700*/  I2F R0, R0 ;  /* 0x0000000000007306 */ /* 0x000e620000201400 */
[----:B------:R-:W-:Y:S02]  /*5710*/  FFMA.FTZ R18, -R230, R230, 1 ;  /* 0x3f800000e6127423 */ /* 0x000fe400000101e6 */
[----:B------:R-:W-:Y:S02]  /*5720*/  FMUL.FTZ R230, R5, c[0x0][0x2ec] ;  /* 0x0000bb0005e67a20 */ /* 0x000fe40000410000 */
[----:B----4-:R-:W-:Y:S02]  /*5730*/  FFMA.FTZ R25, -R145, R145, 1 ;  /* 0x3f80000091197423 */ /* 0x010fe40000010191 */
[----:B--2---:R-:W-:Y:S02]  /*5740*/  FFMA.FTZ R5, -R147, R147, 1 ;  /* 0x3f80000093057423 */ /* 0x004fe40000010193 */
[----:B------:R-:W-:Y:S01]  /*5750*/  FMUL.FTZ R247, R4, c[0x0][0x2ec] ;  /* 0x0000bb0004f77a20 */ /* 0x000fe20000410000 */
[----:B------:R2:W-:Y:S01]  /*5760*/  MUFU.TANH R138, R28 ;  /* 0x0000001c008a7308 */ /* 0x0005e20000002400 */
[----:B------:R-:W-:Y:S02]  /*5770*/  FFMA.FTZ R6, -R132, R132, 1 ;  /* 0x3f80000084067423 */ /* 0x000fe40000010184 */
[----:B------:R-:W-:Y:S02]  /*5780*/  FFMA.FTZ R4, -R27, R27, 1 ;  /* 0x3f8000001b047423 */ /* 0x000fe4000001011b */
[----:B---3--:R-:W-:Y:S02]  /*5790*/  FFMA.FTZ R31, -R26, R26, 1 ;  /* 0x3f8000001a1f7423 */ /* 0x008fe4000001011a */
[----:B------:R-:W-:Y:S02]  /*57a0*/  FMUL.FTZ R238, R18, c[0x0][0x2ec] ;  /* 0x0000bb0012ee7a20 */ /* 0x000fe40000410000 */
[----:B------:R-:W-:Y:S01]  /*57b0*/  FMUL.FTZ R250, R25, c[0x0][0x2ec] ;  /* 0x0000bb0019fa7a20 */ /* 0x000fe20000410000 */
[----:B------:R3:W4:Y:S01]  /*57c0*/  MUFU.TANH R137, R30 ;  /* 0x0000001e00897308 */ /* 0x0007220000002400 */
[----:B------:R-:W-:Y:S02]  /*57d0*/  FMUL.FTZ R236, R5, c[0x0][0x2ec] ;  /* 0x0000bb0005ec7a20 */ /* 0x000fe40000410000 */
[----:B------:R-:W-:Y:S02]  /*57e0*/  FFMA.FTZ R5, -R35, R35, 1 ;  /* 0x3f80000023057423 */ /* 0x000fe40000010123 */
[----:B-1----:R-:W-:Y:S02]  /*57f0*/  FFMA.FTZ R27, R0, -UR4, R27 ;  /* 0x80000004001b7c23 */ /* 0x002fe4000801001b */
[----:B------:R-:W-:Y:S02]  /*5800*/  FFMA.FTZ R133, R149, -UR4, R147 ;  /* 0x8000000495857c23 */ /* 0x000fe40008010093 */
[----:B------:R-:W-:Y:S01]  /*5810*/  FFMA.FTZ R32, R150, -UR4, R35 ;  /* 0x8000000496207c23 */ /* 0x000fe20008010023 */
[----:B------:R1:W1:Y:S01]  /*5820*/  MUFU.TANH R136, R29 ;  /* 0x0000001d00887308 */ /* 0x0002620000002400 */
[----:B--2---:R-:W-:Y:S02]  /*5830*/  FFMA.FTZ R28, R148, -UR4, R132 ;  /* 0x80000004941c7c23 */ /* 0x004fe40008010084 */
[----:B------:R-:W-:Y:S07]  /*5840*/  FFMA.FTZ R132, R227, -UR4, R141 ;  /* 0x80000004e3847c23 */ /* 0x000fee000801008d */
[----:B------:R-:W2:Y:S01]  /*5850*/  MUFU.TANH R140, R140 ;  /* 0x0000008c008c7308 */ /* 0x000ea20000002400 */
[----:B---3--:R-:W-:Y:S02]  /*5860*/  FFMA.FTZ R30, R160, -UR4, R235 ;  /* 0x80000004a01e7c23 */ /* 0x008fe400080100eb */
[----:B------:R-:W-:Y:S02]  /*5870*/  FMUL.FTZ R235, R17, c[0x0][0x2ec] ;  /* 0x0000bb0011eb7a20 */ /* 0x000fe40000410000 */
[----:B----4-:R-:W-:Y:S02]  /*5880*/  FFMA.FTZ R18, R148, -UR4, R137 ;  /* 0x8000000494127c23 */ /* 0x010fe40008010089 */
[----:B------:R-:W-:Y:S03]  /*5890*/  FFMA.FTZ R137, -R137, R137, 1 ;  /* 0x3f80000089897423 */ /* 0x000fe60000010189 */
[----:B------:R-:W3:Y:S01]  /*58a0*/  MUFU.TANH R139, R142 ;  /* 0x0000008e008b7308 */ /* 0x000ee20000002400 */
[----:B------:R-:W-:Y:S02]  /*58b0*/  FFMA.FTZ R17, R0, -UR4, R135 ;  /* 0x8000000400117c23 */ /* 0x000fe40008010087 */
[C---:B-1----:R-:W-:Y:S02]  /*58c0*/  FFMA.FTZ R29, R158.reuse, -UR4, R234 ;  /* 0x800000049e1d7c23 */ /* 0x042fe400080100ea */
[----:B------:R-:W-:Y:S02]  /*58d0*/  FMUL.FTZ R234, R19, c[0x0][0x2ec] ;  /* 0x0000bb0013ea7a20 */ /* 0x000fe40000410000 */
[----:B------:R-:W-:Y:S02]  /*58e0*/  FFMA.FTZ R19, R158, -UR4, R26 ;  /* 0x800000049e137c23 */ /* 0x000fe4000801001a */
[----:B------:R-:W-:Y:S02]  /*58f0*/  FFMA.FTZ R26, R226, -UR4, R138 ;  /* 0x80000004e21a7c23 */ /* 0x000fe4000801008a */
[----:B------:R-:W-:Y:S02]  /*5900*/  FFMA.FTZ R138, -R138, R138, 1 ;  /* 0x3f8000008a8a7423 */ /* 0x000fe4000001018a */
[----:B------:R-:W-:Y:S02]  /*5910*/  FFMA.FTZ R25, R163, -UR4, R136 ;  /* 0x80000004a3197c23 */ /* 0x000fe40008010088 */
[----:B------:R-:W-:Y:S02]  /*5920*/  FFMA.FTZ R136, -R136, R136, 1 ;  /* 0x3f80000088887423 */ /* 0x000fe40000010188 */
[----:B------:R-:W-:Y:S02]  /*5930*/  FFMA.FTZ R135, -R135, R135, 1 ;  /* 0x3f80000087877423 */ /* 0x000fe40000010187 */
[----:B------:R-:W-:Y:S02]  /*5940*/  FMUL.FTZ R163, R6, c[0x0][0x2ec] ;  /* 0x0000bb0006a37a20 */ /* 0x000fe40000410000 */
[----:B------:R-:W-:Y:S02]  /*5950*/  FMUL.FTZ R160, R4, c[0x0][0x2ec] ;  /* 0x0000bb0004a07a20 */ /* 0x000fe40000410000 */
[----:B------:R-:W-:Y:S02]  /*5960*/  FFMA.FTZ R6, -R141, R141, 1 ;  /* 0x3f8000008d067423 */ /* 0x000fe4000001018d */
[----:B--2---:R-:W-:Y:S02]  /*5970*/  FFMA.FTZ R4, -R140, R140, 1 ;  /* 0x3f8000008c047423 */ /* 0x004fe4000001018c */
[----:B---3--:R-:W-:Y:S02]  /*5980*/  FFMA.FTZ R0, -R139, R139, 1 ;  /* 0x3f8000008b007423 */ /* 0x008fe4000001018b */
[----:B------:R-:W-:Y:S02]  /*5990*/  FMUL.FTZ R226, R31, c[0x0][0x2ec] ;  /* 0x0000bb001fe27a20 */ /* 0x000fe40000410000 */
[----:B------:R-:W-:Y:S02]  /*59a0*/  FFMA.FTZ R35, R156, -UR4, R140 ;  /* 0x800000049c237c23 */ /* 0x000fe4000801008c */
[----:B------:R-:W-:Y:S02]  /*59b0*/  FFMA.FTZ R31, R149, -UR4, R139 ;  /* 0x80000004951f7c23 */ /* 0x000fe4000801008b */
[----:B------:R-:W-:Y:S02]  /*59c0*/  FMUL.FTZ R150, R138, c[0x0][0x2ec] ;  /* 0x0000bb008a967a20 */ /* 0x000fe40000410000 */
[----:B------:R-:W-:Y:S02]  /*59d0*/  FMUL.FTZ R156, R137, c[0x0][0x2ec] ;  /* 0x0000bb00899c7a20 */ /* 0x000fe40000410000 */
[----:B------:R-:W-:Y:S02]  /*59e0*/  FMUL.FTZ R146, R136, c[0x0][0x2ec] ;  /* 0x0000bb0088927a20 */ /* 0x000fe40000410000 */
[----:B------:R-:W-:Y:S02]  /*59f0*/  FMUL.FTZ R148, R135, c[0x0][0x2ec] ;  /* 0x0000bb0087947a20 */ /* 0x000fe40000410000 */
[----:B------:R-:W-:Y:S02]  /*5a00*/  FMUL.FTZ R155, R6, c[0x0][0x2ec] ;  /* 0x0000bb00069b7a20 */ /* 0x000fe40000410000 */
[----:B------:R-:W-:Y:S02]  /*5a10*/  FMUL.FTZ R158, R5, c[0x0][0x2ec] ;  /* 0x0000bb00059e7a20 */ /* 0x000fe40000410000 */
[----:B------:R-:W-:Y:S02]  /*5a20*/  FMUL.FTZ R147, R4, c[0x0][0x2ec] ;  /* 0x0000bb0004937a20 */ /* 0x000fe40000410000 */
[----:B------:R-:W-:Y:S01]  /*5a30*/  FMUL.FTZ R149, R0, c[0x0][0x2ec] ;  /* 0x0000bb0000957a20 */ /* 0x000fe20000410000 */
        /* <DEDUP_REMOVED lines=10> */
.L_x_731:
        /* <DEDUP_REMOVED lines=10> */
[----:B--2---:R-:W-:Y:S01]  /*5b80*/  IADD3 R5, R0, UR9, RZ ;  /* 0x0000000900057c10 */ /* 0x004fe2000fffe0ff */
        /* <DEDUP_REMOVED lines=117> */
.L_x_732:
        /* <DEDUP_REMOVED lines=25> */
[----:B------:R-:W-:Y:S04]  /*6470*/  STL [R1+0x74], R38 ;  /* 0x0000742601007387 */ /* 0x000fe80000100800 */
[----:B------:R-:W-:Y:S04]  /*6480*/  STL [R1+0x70], R37 ;  /* 0x0000702501007387 */ /* 0x000fe80000100800 */
[----:B------:R-:W-:Y:S04]  /*6490*/  STL [R1+0x6c], R36 ;  /* 0x00006c2401007387 */ /* 0x000fe80000100800 */
[----:B------:R-:W-:Y:S04]  /*64a0*/  STL [R1+0x68], R3 ;  /* 0x0000680301007387 */ /* 0x000fe80000100800 */
[----:B------:R-:W-:Y:S01]  /*64b0*/  STL [R1+0x64], R2 ;  /* 0x0000640201007387 */ /* 0x000fe20000100800 */
[C---:B--2---:R-:W-:Y:S01]  /*64c0*/  FMUL.FTZ R6, R5.reuse, 1.4426950216293334961 ;  /* 0x3fb8aa3b05067820 */ /* 0x044fe20000410000 */
[----:B------:R-:W-:Y:S01]  /*64d0*/  FSETP.NEU.FTZ.AND P0, PT, R5, -INF , PT ;  /* 0xff8000000500780b */ /* 0x000fe20003f1d000 */
[----:B---3--:R-:W-:Y:S03]  /*64e0*/  FMUL.FTZ R5, R4, 1.4426950216293334961 ;  /* 0x3fb8aa3b04057820 */ /* 0x008fe60000410000 */
[----:B------:R-:W-:Y:S02]  /*64f0*/  FSEL R6, R6, RZ, P0 ;  /* 0x000000ff06067208 */ /* 0x000fe40000000000 */
[----:B------:R-:W-:Y:S01]  /*6500*/  FSETP.NEU.FTZ.AND P0, PT, R4, -INF , PT ;  /* 0xff8000000400780b */ /* 0x000fe20003f1d000 */
[----:B----4-:R-:W-:Y:S02]  /*6510*/  FMUL.FTZ R4, R0, 1.4426950216293334961 ;  /* 0x3fb8aa3b00047820 */ /* 0x010fe40000410000 */
[--C-:B------:R-:W-:Y:S01]  /*6520*/  FFMA.FTZ R8, R8, c[0x0][0x23c], -R6.reuse ;  /* 0x00008f0008087a23 */ /* 0x100fe20000010806 */
[----:B------:R-:W-:Y:S01]  /*6530*/  FSEL R5, R5, RZ, P0 ;  /* 0x000000ff05057208 */ /* 0x000fe20000000000 */
[----:B------:R-:W-:Y:S01]  /*6540*/  FFMA.FTZ R7, R7, c[0x0][0x23c], -R6 ;  /* 0x00008f0007077a23 */ /* 0x000fe20000010806 */
[----:B------:R-:W-:Y:S01]  /*6550*/  FSETP.NEU.FTZ.AND P0, PT, R0, -INF , PT ;  /* 0xff8000000000780b */ /* 0x000fe20003f1d000 */
[----:B------:R-:W-:Y:S01]  /*6560*/  MUFU.EX2 R142, R8 ;  /* 0x00000008008e7308 */ /* 0x000fe20000000800 */
[C---:B------:R-:W-:Y:S02]  /*6570*/  FMUL.FTZ R0, R135.reuse, 1.4426950216293334961 ;  /* 0x3fb8aa3b87007820 */ /* 0x040fe40000410000 */
[----:B------:R-:W-:Y:S01]  /*6580*/  FSEL R4, R4, RZ, P0 ;  /* 0x000000ff04047208 */ /* 0x000fe20000000000 */
[--C-:B------:R-:W-:Y:S01]  /*6590*/  FFMA.FTZ R12, R12, c[0x0][0x23c], -R5.reuse ;  /* 0x00008f000c0c7a23 */ /* 0x100fe20000010805 */
[----:B------:R-:W-:Y:S01]  /*65a0*/  FSETP.NEU.FTZ.AND P0, PT, R135, -INF , PT ;  /* 0xff8000008700780b */ /* 0x000fe20003f1d000 */
[--C-:B------:R-:W-:Y:S02]  /*65b0*/  FFMA.FTZ R11, R11, c[0x0][0x23c], -R5.reuse ;  /* 0x00008f000b0b7a23 */ /* 0x100fe40000010805 */
[--C-:B------:R-:W-:Y:S01]  /*65c0*/  FFMA.FTZ R30, R30, c[0x0][0x23c], -R4.reuse ;  /* 0x00008f001e1e7a23 */ /* 0x100fe20000010804 */
[----:B------:R-:W-:Y:S01]  /*65d0*/  FSEL R0, R0, RZ, P0 ;  /* 0x000000ff00007208 */ /* 0x000fe20000000000 */
[--C-:B------:R-:W-:Y:S01]  /*65e0*/  FFMA.FTZ R29, R29, c[0x0][0x23c], -R4.reuse ;  /* 0x00008f001d1d7a23 */ /* 0x100fe20000010804 */
[----:B------:R-:W2:Y:S01]  /*65f0*/  MUFU.EX2 R141, R7 ;  /* 0x00000007008d7308 */ /* 0x000ea20000000800 */
[--C-:B------:R-:W-:Y:S01]  /*6600*/  FFMA.FTZ R28, R28, c[0x0][0x23c], -R4.reuse ;  /* 0x00008f001c1c7a23 */ /* 0x100fe20000010804 */
[----:B------:R-:W-:Y:S01]  /*6610*/  PLOP3.LUT P0, PT, PT, PT, UP0, 0x80, 0x0 ;  /* 0x000000000000781c */ /* 0x000fe20003f0f008 */
[--C-:B------:R-:W-:Y:S02]  /*6620*/  FFMA.FTZ R27, R27, c[0x0][0x23c], -R4.reuse ;  /* 0x00008f001b1b7a23 */ /* 0x100fe40000010804 */
[--C-:B------:R-:W-:Y:S02]  /*6630*/  FFMA.FTZ R26, R26, c[0x0][0x23c], -R4.reuse ;  /* 0x00008f001a1a7a23 */ /* 0x100fe40000010804 */
[--C-:B------:R-:W-:Y:S02]  /*6640*/  FFMA.FTZ R16, R16, c[0x0][0x23c], -R4.reuse ;  /* 0x00008f0010107a23 */ /* 0x100fe40000010804 */
[--C-:B------:R-:W-:Y:S01]  /*6650*/  FFMA.FTZ R15, R15, c[0x0][0x23c], -R4.reuse ;  /* 0x00008f000f0f7a23 */ /* 0x100fe20000010804 */
[----:B-1----:R-:W-:Y:S01]  /*6660*/  MUFU.EX2 R58, R11 ;  /* 0x0000000b003a7308 */ /* 0x002fe20000000800 */
[----:B------:R-:W-:Y:S02]  /*6670*/  FFMA.FTZ R4, R25, c[0x0][0x23c], -R4 ;  /* 0x00008f0019047a23 */ /* 0x000fe40000010804 */
[--C-:B------:R-:W-:Y:S02]  /*6680*/  FFMA.FTZ R14, R14, c[0x0][0x23c], -R6.reuse ;  /* 0x00008f000e0e7a23 */ /* 0x100fe40000010806 */
[----:B------:R-:W-:Y:S02]  /*6690*/  FFMA.FTZ R13, R13, c[0x0][0x23c], -R6 ;  /* 0x00008f000d0d7a23 */ /* 0x000fe40000010806 */
[--C-:B------:R-:W-:Y:S02]  /*66a0*/  FFMA.FTZ R10, R10, c[0x0][0x23c], -R5.reuse ;  /* 0x00008f000a0a7a23 */ /* 0x100fe40000010805 */
[--C-:B------:R-:W-:Y:S01]  /*66b0*/  FFMA.FTZ R9, R9, c[0x0][0x23c], -R5.reuse ;  /* 0x00008f0009097a23 */ /* 0x100fe20000010805 */
[----:B------:R2:W-:Y:S01]  /*66c0*/  MUFU.EX2 R40, R4 ;  /* 0x0000000400287308 */ /* 0x0005e20000000800 */
[--C-:B------:R-:W-:Y:S02]  /*66d0*/  FFMA.FTZ R22, R22, c[0x0][0x23c], -R0.reuse ;  /* 0x00008f0016167a23 */ /* 0x100fe40000010800 */
[--C-:B------:R-:W-:Y:S02]  /*66e0*/  FFMA.FTZ R21, R21, c[0x0][0x23c], -R0.reuse ;  /* 0x00008f0015157a23 */ /* 0x100fe40000010800 */
[--C-:B------:R-:W-:Y:S02]  /*66f0*/  FFMA.FTZ R20, R20, c[0x0][0x23c], -R0.reuse ;  /* 0x00008f0014147a23 */ /* 0x100fe40000010800 */
[--C-:B------:R-:W-:Y:S02]  /*6700*/  FFMA.FTZ R19, R19, c[0x0][0x23c], -R0.reuse ;  /* 0x00008f0013137a23 */ /* 0x100fe40000010800 */
[--C-:B------:R-:W-:Y:S01]  /*6710*/  FFMA.FTZ R18, R18, c[0x0][0x23c], -R0.reuse ;  /* 0x00008f0012127a23 */ /* 0x100fe20000010800 */
[----:B------:R-:W1:Y:S01]  /*6720*/  MUFU.EX2 R140, R12 ;  /* 0x0000000c008c7308 */ /* 0x000e620000000800 */
[--C-:B------:R-:W-:Y:S02]  /*6730*/  FFMA.FTZ R24, R24, c[0x0][0x23c], -R0.reuse ;  /* 0x00008f0018187a23 */ /* 0x100fe40000010800 */
[--C-:B------:R-:W-:Y:S02]  /*6740*/  FFMA.FTZ R23, R23, c[0x0][0x23c], -R0.reuse ;  /* 0x00008f0017177a23 */ /* 0x100fe40000010800 */
[----:B------:R-:W-:Y:S02]  /*6750*/  FFMA.FTZ R0, R17, c[0x0][0x23c], -R0 ;  /* 0x00008f0011007a23 */ /* 0x000fe40000010800 */
[--C-:B------:R-:W-:Y:S02]  /*6760*/  FFMA.FTZ R134, R134, c[0x0][0x23c], -R6.reuse ;  /* 0x00008f0086867a23 */ /* 0x100fe40000010806 */
[--C-:B------:R-:W-:Y:S01]  /*6770*/  FFMA.FTZ R133, R133, c[0x0][0x23c], -R6.reuse ;  /* 0x00008f0085857a23 */ /* 0x100fe20000010806 */
[----:B------:R-:W-:Y:S01]  /*6780*/  MUFU.EX2 R53, R14 ;  /* 0x0000000e00357308 */ /* 0x000fe20000000800 */
[--C-:B------:R-:W-:Y:S02]  /*6790*/  FFMA.FTZ R132, R132, c[0x0][0x23c], -R6.reuse ;  /* 0x00008f0084847a23 */ /* 0x100fe40000010806 */
[----:B------:R-:W-:Y:S01]  /*67a0*/  FFMA.FTZ R6, R35, c[0x0][0x23c], -R6 ;  /* 0x00008f0023067a23 */ /* 0x000fe20000010806 */
[----:B--2---:R-:W-:Y:S01]  /*67b0*/  F2FP.BF16.PACK_AB R4, R141, R142 ;  /* 0x0000008e8d04723e */ /* 0x004fe200000010ff */
[--C-:B------:R-:W-:Y:S02]  /*67c0*/  FFMA.FTZ R34, R34, c[0x0][0x23c], -R5.reuse ;  /* 0x00008f0022227a23 */ /* 0x100fe40000010805 */
[--C-:B------:R-:W-:Y:S02]  /*67d0*/  FFMA.FTZ R33, R33, c[0x0][0x23c], -R5.reuse ;  /* 0x00008f0021217a23 */ /* 0x100fe40000010805 */
[----:B------:R2:W-:Y:S01]  /*67e0*/  STS [R245+0x13000], R4 ;  /* 0x01300004f5007388 */ /* 0x0005e20000000800 */
[----:B------:R-:W2:Y:S01]  /*67f0*/  MUFU.EX2 R52, R13 ;  /* 0x0000000d00347308 */ /* 0x000ea20000000800 */
[--C-:B------:R-:W-:Y:S02]  /*6800*/  FFMA.FTZ R32, R32, c[0x0][0x23c], -R5.reuse ;  /* 0x00008f0020207a23 */ /* 0x100fe40000010805 */
[----:B------:R-:W-:Y:S01]  /*6810*/  FFMA.FTZ R5, R31, c[0x0][0x23c], -R5 ;  /* 0x00008f001f057a23 */ /* 0x000fe20000010805 */
[----:B-1----:R-:W-:Y:S05]  /*6820*/  F2FP.BF16.PACK_AB R7, R58, R140 ;  /* 0x0000008c3a07723e */ /* 0x002fea00000010ff */
[----:B------:R1:W-:Y:S01]  /*6830*/  STS [R245+0x13400], R7 ;  /* 0x01340007f5007388 */ /* 0x0003e20000000800 */
[----:B------:R-:W-:Y:S10]  /*6840*/  MUFU.EX2 R51, R10 ;  /* 0x0000000a00337308 */ /* 0x000ff40000000800 */
[----:B------:R-:W3:Y:S01]  /*6850*/  MUFU.EX2 R50, R9 ;  /* 0x0000000900327308 */ /* 0x000ee20000000800 */
[----:B--2---:R-:W-:Y:S05]  /*6860*/  F2FP.BF16.PACK_AB R4, R52, R53 ;  /* 0x000000353404723e */ /* 0x004fea00000010ff */
[----:B------:R-:W-:Y:S04]  /*6870*/  STS [R244+0x13000], R4 ;  /* 0x01300004f4007388 */ /* 0x000fe80000000800 */
[----:B------:R3:W-:Y:S10]  /*6880*/  MUFU.EX2 R38, R0 ;  /* 0x0000000000267308 */ /* 0x0007f40000000800 */
[----:B------:R-:W-:Y:S10]  /*6890*/  MUFU.EX2 R36, R6 ;  /* 0x0000000600247308 */ /* 0x000ff40000000800 */
[----:B------:R-:W-:Y:S01]  /*68a0*/  MUFU.EX2 R242, R16 ;  /* 0x0000001000f27308 */ /* 0x000fe20000000800 */
[----:B---3--:R-:W-:Y:S05]  /*68b0*/  F2FP.BF16.PACK_AB R0, R50, R51 ;  /* 0x000000333200723e */ /* 0x008fea00000010ff */
[----:B------:R-:W-:Y:S04]  /*68c0*/  STS [R244+0x13400], R0 ;  /* 0x01340000f4007388 */ /* 0x000fe80000000800 */
[----:B------:R-:W2:Y:S10]  /*68d0*/  MUFU.EX2 R227, R15 ;  /* 0x0000000f00e37308 */ /* 0x000eb40000000800 */
[----:B------:R-:W-:Y:S10]  /*68e0*/  MUFU.EX2 R2, R5 ;  /* 0x0000000500027308 */ /* 0x000ff40000000800 */
[----:B------:R-:W-:Y:S01]  /*68f0*/  MUFU.EX2 R145, R24 ;  /* 0x0000001800917308 */ /* 0x000fe20000000800 */
[----:B--2---:R-:W-:Y:S05]  /*6900*/  F2FP.BF16.PACK_AB R6, R227, R242 ;  /* 0x000000f2e306723e */ /* 0x004fea00000010ff */
[----:B------:R2:W-:Y:S04]  /*6910*/  STS [R245+0x14000], R6 ;  /* 0x01400006f5007388 */ /* 0x0005e80000000800 */
[----:B------:R-:W3:Y:S10]  /*6920*/  MUFU.EX2 R144, R23 ;  /* 0x0000001700907308 */ /* 0x000ef40000000800 */
[----:B------:R-:W-:Y:S10]  /*6930*/  MUFU.EX2 R57, R30 ;  /* 0x0000001e00397308 */ /* 0x000ff40000000800 */
[----:B------:R-:W1:Y:S01]  /*6940*/  MUFU.EX2 R56, R29 ;  /* 0x0000001d00387308 */ /* 0x000e620000000800 */
[----:B---3--:R-:W-:Y:S05]  /*6950*/  F2FP.BF16.PACK_AB R5, R144, R145 ;  /* 0x000000919005723e */ /* 0x008fea00000010ff */
[----:B------:R3:W-:Y:S04]  /*6960*/  STS [R245+0x14400], R5 ;  /* 0x01440005f5007388 */ /* 0x0007e80000000800 */
[----:B------:R-:W-:Y:S10]  /*6970*/  MUFU.EX2 R55, R22 ;  /* 0x0000001600377308 */ /* 0x000ff40000000800 */
[----:B------:R-:W2:Y:S01]  /*6980*/  MUFU.EX2 R54, R21 ;  /* 0x0000001500367308 */ /* 0x000ea20000000800 */
[----:B-1----:R-:W-:Y:S05]  /*6990*/  F2FP.BF16.PACK_AB R7, R56, R57 ;  /* 0x000000393807723e */ /* 0x002fea00000010ff */
[----:B------:R-:W-:Y:S04]  /*69a0*/  STS [R244+0x14000], R7 ;  /* 0x01400007f4007388 */ /* 0x000fe80000000800 */
[----:B------:R-:W-:Y:S10]  /*69b0*/  MUFU.EX2 R49, R134 ;  /* 0x0000008600317308 */ /* 0x000ff40000000800 */
[----:B------:R-:W3:Y:S01]  /*69c0*/  MUFU.EX2 R48, R133 ;  /* 0x0000008500307308 */ /* 0x000ee20000000800 */
[----:B--2---:R-:W-:Y:S05]  /*69d0*/  F2FP.BF16.PACK_AB R6, R54, R55 ;  /* 0x000000373606723e */ /* 0x004fea00000010ff */
[----:B------:R-:W-:Y:S04]  /*69e0*/  STS [R244+0x14400], R6 ;  /* 0x01440006f4007388 */ /* 0x000fe80000000800 */
[----:B------:R-:W-:Y:S10]  /*69f0*/  MUFU.EX2 R47, R34 ;  /* 0x00000022002f7308 */ /* 0x000ff40000000800 */
[----:B------:R-:W1:Y:S01]  /*6a00*/  MUFU.EX2 R46, R33 ;  /* 0x00000021002e7308 */ /* 0x000e620000000800 */
[----:B---3--:R-:W-:Y:S05]  /*6a10*/  F2FP.BF16.PACK_AB R5, R48, R49 ;  /* 0x000000313005723e */ /* 0x008fea00000010ff */
[----:B------:R2:W-:Y:S04]  /*6a20*/  STS [R246+0x13000], R5 ;  /* 0x01300005f6007388 */ /* 0x0005e80000000800 */
[----:B------:R-:W3:Y:S10]  /*6a30*/  MUFU.EX2 R37, R132 ;  /* 0x0000008400257308 */ /* 0x000ef40000000800 */
[----:B------:R-:W2:Y:S01]  /*6a40*/  MUFU.EX2 R3, R32 ;  /* 0x0000002000037308 */ /* 0x000ea20000000800 */
[----:B-1----:R-:W-:Y:S05]  /*6a50*/  F2FP.BF16.PACK_AB R4, R46, R47 ;  /* 0x0000002f2e04723e */ /* 0x002fea00000010ff */
[----:B------:R1:W-:Y:S04]  /*6a60*/  STS [R246+0x13400], R4 ;  /* 0x01340004f6007388 */ /* 0x0003e80000000800 */
[----:B------:R-:W-:Y:S01]  /*6a70*/  MUFU.EX2 R45, R28 ;  /* 0x0000001c002d7308 */ /* 0x000fe20000000800 */
[----:B---3--:R-:W-:Y:S05]  /*6a80*/  F2FP.BF16.PACK_AB R0, R36, R37 ;  /* 0x000000252400723e */ /* 0x008fea00000010ff */
[----:B------:R3:W-:Y:S04]  /*6a90*/  STS [R243+0x13000], R0 ;  /* 0x01300000f3007388 */ /* 0x0007e80000000800 */
[----:B------:R-:W4:Y:S01]  /*6aa0*/  MUFU.EX2 R44, R27 ;  /* 0x0000001b002c7308 */ /* 0x000f220000000800 */
[----:B--2---:R-:W-:Y:S05]  /*6ab0*/  F2FP.BF16.PACK_AB R5, R2, R3 ;  /* 0x000000030205723e */ /* 0x004fea00000010ff */
[----:B------:R-:W-:Y:S04]  /*6ac0*/  STS [R243+0x13400], R5 ;  /* 0x01340005f3007388 */ /* 0x000fe80000000800 */
[----:B------:R-:W-:Y:S10]  /*6ad0*/  MUFU.EX2 R43, R20 ;  /* 0x00000014002b7308 */ /* 0x000ff40000000800 */
[----:B------:R-:W2:Y:S01]  /*6ae0*/  MUFU.EX2 R42, R19 ;  /* 0x00000013002a7308 */ /* 0x000ea20000000800 */
[----:B----4-:R-:W-:Y:S05]  /*6af0*/  F2FP.BF16.PACK_AB R7, R44, R45 ;  /* 0x0000002d2c07723e */ /* 0x010fea00000010ff */
[----:B------:R-:W-:Y:S04]  /*6b00*/  STS [R246+0x14000], R7 ;  /* 0x01400007f6007388 */ /* 0x000fe80000000800 */
[----:B------:R-:W1:Y:S10]  /*6b10*/  MUFU.EX2 R41, R26 ;  /* 0x0000001a00297308 */ /* 0x000e740000000800 */
[----:B------:R-:W3:Y:S01]  /*6b20*/  MUFU.EX2 R39, R18 ;  /* 0x0000001200277308 */ /* 0x000ee20000000800 */
[----:B--2---:R-:W-:Y:S05]  /*6b30*/  F2FP.BF16.PACK_AB R6, R42, R43 ;  /* 0x0000002b2a06723e */ /* 0x004fea00000010ff */
[----:B------:R-:W-:Y:S01]  /*6b40*/  STS [R246+0x14400], R6 ;  /* 0x01440006f6007388 */ /* 0x000fe20000000800 */
[----:B-1----:R-:W-:Y:S05]  /*6b50*/  F2FP.BF16.PACK_AB R4, R40, R41 ;  /* 0x000000292804723e */ /* 0x002fea00000010ff */
        /* <DEDUP_REMOVED lines=58> */
[----:B-----5:R-:W-:Y:S01]  /*6f00*/  FADD.FTZ R7, -R153, R7 ;  /* 0x0000000799077221 */ /* 0x020fe20000010100 */
[C---:B------:R-:W-:Y:S04]  /*6f10*/  HMMA.16816.F32.BF16 R16, R132.reuse, R206, R16 ;  /* 0x000000ce8410723c */ /* 0x040fe80000041810 */
[----:B------:R-:W-:Y:S02]  /*6f20*/  FADD.FTZ R4, -R154, R4 ;  /* 0x000000049a047221 */ /* 0x000fe40000010100 */
[----:B------:R-:W-:Y:S02]  /*6f30*/  FMUL.FTZ R7, R58, R7 ;  /* 0x000000073a077220 */ /* 0x000fe40000410000 */
[----:B------:R-:W-:Y:S01]  /*6f40*/  FMUL.FTZ R4, R142, R4 ;  /* 0x000000048e047220 */ /* 0x000fe20000410000 */
[----:B------:R1:W5:Y:S01]  /*6f50*/  LDL.LU R58, [R1+0xc4] ;  /* 0x0000c400013a7983 */ /* 0x0003620000300800 */
[-C--:B------:R-:W-:Y:S03]  /*6f60*/  HMMA.16816.F32.BF16 R20, R132, R208.reuse, R20 ;  /* 0x000000d08414723c */ /* 0x080fe60000041814 */
[----:B------:R-:W-:Y:S02]  /*6f70*/  FMUL.FTZ R143, R143, R4 ;  /* 0x000000048f8f7220 */ /* 0x000fe40000410000 */
[C---:B------:R-:W-:Y:S02]  /*6f80*/  FADD.FTZ R12, -R152.reuse, R12 ;  /* 0x0000000c980c7221 */ /* 0x040fe40000010100 */
[----:B------:R-:W-:Y:S01]  /*6f90*/  FADD.FTZ R13, -R152, R13 ;  /* 0x0000000d980d7221 */ /* 0x000fe20000010100 */
[C---:B------:R-:W-:Y:S04]  /*6fa0*/  HMMA.16816.F32.BF16 R24, R136.reuse, R208, R24 ;  /* 0x000000d08818723c */ /* 0x040fe80000041818 */
[----:B------:R-:W-:Y:S02]  /*6fb0*/  FMUL.FTZ R12, R57, R12 ;  /* 0x0000000c390c7220 */ /* 0x000fe40000410000 */
[C---:B------:R-:W-:Y:S01]  /*6fc0*/  FADD.FTZ R14, -R151.reuse, R14 ;  /* 0x0000000e970e7221 */ /* 0x040fe20000010100 */
[----:B------:R1:W5:Y:S01]  /*6fd0*/  LDL.LU R57, [R1+0xc0] ;  /* 0x0000c00001397983 */ /* 0x0003620000300800 */
[----:B------:R-:W-:Y:S01]  /*6fe0*/  FMUL.FTZ R4, R56, R13 ;  /* 0x0000000d38047220 */ /* 0x000fe20000410000 */
[-C--:B------:R-:W-:Y:S02]  /*6ff0*/  HMMA.16816.F32.BF16 R28, R136, R210.reuse, R28 ;  /* 0x000000d2881c723c */ /* 0x080fe4000004181c */
[----:B------:R1:W5:Y:S01]  /*7000*/  LDL.LU R56, [R1+0xbc] ;  /* 0x0000bc0001387983 */ /* 0x0003620000300800 */
[----:B------:R-:W-:Y:S02]  /*7010*/  FADD.FTZ R9, -R152, R9 ;  /* 0x0000000998097221 */ /* 0x000fe40000010100 */
[----:B------:R-:W-:Y:S02]  /*7020*/  FADD.FTZ R15, -R151, R15 ;  /* 0x0000000f970f7221 */ /* 0x000fe40000010100 */
[----:B------:R-:W-:Y:S01]  /*7030*/  FMUL.FTZ R0, R55, R14 ;  /* 0x0000000e37007220 */ /* 0x000fe20000410000 */
[----:B------:R-:W-:Y:S01]  /*7040*/  HMMA.16816.F32.BF16 R32, R132, R210, R32 ;  /* 0x000000d28420723c */ /* 0x000fe20000041820 */
[----:B------:R1:W5:Y:S03]  /*7050*/  LDL.LU R55, [R1+0xb8] ;  /* 0x0000b80001377983 */ /* 0x0003660000300800 */
[----:B------:R-:W-:Y:S02]  /*7060*/  FMUL.FTZ R9, R227, R9 ;  /* 0x00000009e3097220 */ /* 0x000fe40000410000 */
[----:B------:R-:W-:Y:S02]  /*7070*/  FMUL.FTZ R15, R54, R15 ;  /* 0x0000000f360f7220 */ /* 0x000fe40000410000 */
[C---:B------:R-:W-:Y:S01]  /*7080*/  FADD.FTZ R16, -R154.reuse, R16 ;  /* 0x000000109a107221 */ /* 0x040fe20000010100 */
[----:B------:R1:W5:Y:S03]  /*7090*/  LDL.LU R54, [R1+0xb4] ;  /* 0x0000b40001367983 */ /* 0x0003660000300800 */
[----:B------:R-:W-:Y:S02]  /*70a0*/  FADD.FTZ R10, -R151, R10 ;  /* 0x0000000a970a7221 */ /* 0x000fe40000010100 */
[----:B------:R-:W-:Y:S02]  /*70b0*/  FMUL.FTZ R14, R159, R9 ;  /* 0x000000099f0e7220 */ /* 0x000fe40000410000 */
[C---:B------:R-:W-:Y:S02]  /*70c0*/  FADD.FTZ R17, -R154.reuse, R17 ;  /* 0x000000119a117221 */ /* 0x040fe40000010100 */
[----:B------:R-:W-:Y:S02]  /*70d0*/  FMUL.FTZ R9, R53, R16 ;  /* 0x0000001035097220 */ /* 0x000fe40000410000 */
[----:B------:R-:W-:Y:S01]  /*70e0*/  FADD.FTZ R5, -R154, R5 ;  /* 0x000000059a057221 */ /* 0x000fe20000010100 */
[----:B------:R1:W5:Y:S01]  /*70f0*/  LDL.LU R53, [R1+0xb0] ;  /* 0x0000b00001357983 */ /* 0x0003620000300800 */
[----:B------:R-:W-:Y:S02]  /*7100*/  FADD.FTZ R11, -R151, R11 ;  /* 0x0000000b970b7221 */ /* 0x000fe40000010100 */
[----:B------:R-:W-:Y:S02]  /*7110*/  FMUL.FTZ R10, R145, R10 ;  /* 0x0000000a910a7220 */ /* 0x000fe40000410000 */
[----:B------:R-:W-:Y:S02]  /*7120*/  FADD.FTZ R18, -R153, R18 ;  /* 0x0000001299127221 */ /* 0x000fe40000010100 */
[----:B------:R-:W-:Y:S02]  /*7130*/  FMUL.FTZ R17, R52, R17 ;  /* 0x0000001134117220 */ /* 0x000fe40000410000 */
[----:B------:R-:W-:Y:S01]  /*7140*/  FMUL.FTZ R5, R141, R5 ;  /* 0x000000058d057220 */ /* 0x000fe20000410000 */
[----:B------:R1:W5:Y:S01]  /*7150*/  LDL.LU R52, [R1+0xac] ;  /* 0x0000ac0001347983 */ /* 0x0003620000300800 */
[----:B------:R-:W-:Y:S02]  /*7160*/  FMUL.FTZ R11, R144, R11 ;  /* 0x0000000b900b7220 */ /* 0x000fe40000410000 */
[----:B------:R-:W-:Y:S02]  /*7170*/  FMUL.FTZ R141, R232, R10 ;  /* 0x0000000ae88d7220 */ /* 0x000fe40000410000 */
[----:B------:R-:W-:Y:S02]  /*7180*/  FADD.FTZ R19, -R153, R19 ;  /* 0x0000001399137221 */ /* 0x000fe40000010100 */
[----:B------:R-:W-:Y:S02]  /*7190*/  FMUL.FTZ R10, R51, R18 ;  /* 0x00000012330a7220 */ /* 0x000fe40000410000 */
[----:B------:R-:W-:Y:S01]  /*71a0*/  FADD.FTZ R8, -R152, R8 ;  /* 0x0000000898087221 */ /* 0x000fe20000010100 */
[----:B------:R1:W5:Y:S01]  /*71b0*/  LDL.LU R51, [R1+0xa8] ;  /* 0x0000a80001337983 */ /* 0x0003620000300800 */
[----:B------:R-:W-:Y:S02]  /*71c0*/  FMUL.FTZ R13, R233, R11 ;  /* 0x0000000be90d7220 */ /* 0x000fe40000410000 */
        /* <DEDUP_REMOVED lines=10> */
[C---:B------:R-:W-:Y:S02]  /*7270*/  FADD.FTZ R22, -R153.reuse, R22 ;  /* 0x0000001699167221 */ /* 0x040fe40000010100 */
[----:B------:R-:W-:Y:S02]  /*7280*/  FMUL.FTZ R8, R48, R21 ;  /* 0x0000001530087220 */ /* 0x000fe40000410000 */
[----:B------:R-:W-:Y:S01]  /*7290*/  FADD.FTZ R23, -R153, R23 ;  /* 0x0000001799177221 */ /* 0x000fe20000010100 */
[----:B------:R1:W5:Y:S01]  /*72a0*/  LDL.LU R48, [R1+0x9c] ;  /* 0x00009c0001307983 */ /* 0x0003620000300800 */
[----:B------:R-:W-:Y:S02]  /*72b0*/  FMUL.FTZ R22, R47, R22 ;  /* 0x000000162f167220 */ /* 0x000fe40000410000 */
[----:B------:R-:W-:Y:S01]  /*72c0*/  FMUL.FTZ R23, R46, R23 ;  /* 0x000000172e177220 */ /* 0x000fe20000410000 */
[----:B------:R1:W5:Y:S01]  /*72d0*/  LDL.LU R47, [R1+0x98] ;  /* 0x00009800012f7983 */ /* 0x0003620000300800 */
[----:B------:R-:W-:Y:S02]  /*72e0*/  FADD.FTZ R24, -R152, R24 ;  /* 0x0000001898187221 */ /* 0x000fe40000010100 */
[----:B------:R-:W-:Y:S01]  /*72f0*/  FMUL.FTZ R136, R162, R4 ;  /* 0x00000004a2887220 */ /* 0x000fe20000410000 */
[----:B------:R1:W5:Y:S01]  /*7300*/  LDL.LU R46, [R1+0x94] ;  /* 0x00009400012e7983 */ /* 0x0003620000300800 */
[----:B------:R-:W-:Y:S02]  /*7310*/  FADD.FTZ R25, -R152, R25 ;  /* 0x0000001998197221 */ /* 0x000fe40000010100 */
[----:B------:R-:W-:Y:S02]  /*7320*/  FMUL.FTZ R4, R45, R24 ;  /* 0x000000182d047220 */ /* 0x000fe40000410000 */
[C---:B------:R-:W-:Y:S01]  /*7330*/  FADD.FTZ R26, -R151.reuse, R26 ;  /* 0x0000001a971a7221 */ /* 0x040fe20000010100 */
[----:B------:R1:W5:Y:S01]  /*7340*/  LDL.LU R45, [R1+0x90] ;  /* 0x00009000012d7983 */ /* 0x0003620000300800 */
[----:B------:R-:W-:Y:S02]  /*7350*/  FMUL.FTZ R25, R44, R25 ;  /* 0x000000192c197220 */ /* 0x000fe40000410000 */
[----:B------:R-:W-:Y:S01]  /*7360*/  FMUL.FTZ R139, R234, R0 ;  /* 0x00000000ea8b7220 */ /* 0x000fe20000410000 */
[----:B------:R1:W5:Y:S01]  /*7370*/  LDL.LU R44, [R1+0x8c] ;  /* 0x00008c00012c7983 */ /* 0x0003620000300800 */
[----:B------:R-:W-:Y:S02]  /*7380*/  FADD.FTZ R27, -R151, R27 ;  /* 0x0000001b971b7221 */ /* 0x000fe40000010100 */
[----:B------:R-:W-:Y:S02]  /*7390*/  FMUL.FTZ R0, R43, R26 ;  /* 0x0000001a2b007220 */ /* 0x000fe40000410000 */
[----:B------:R-:W-:Y:S01]  /*73a0*/  FADD.FTZ R28, -R152, R28 ;  /* 0x0000001c981c7221 */ /* 0x000fe20000010100 */
[----:B------:R1:W5:Y:S01]  /*73b0*/  LDL.LU R43, [R1+0x88] ;  /* 0x00008800012b7983 */ /* 0x0003620000300800 */
        /* <DEDUP_REMOVED lines=22> */
[----:B------:R-:W-:Y:S01]  /*7520*/  FADD.FTZ R34, -R153, R34 ;  /* 0x0000002299227221 */ /* 0x000fe20000010100 */
[----:B------:R1:W5:Y:S01]  /*7530*/  LDL.LU R36, [R1+0x6c] ;  /* 0x00006c0001247983 */ /* 0x0003620000300800 */
[----:B------:R-:W-:Y:S02]  /*7540*/  FMUL.FTZ R132, R247, R20 ;  /* 0x00000014f7847220 */ /* 0x000fe40000410000 */
[----:B------:R-:W-:Y:S01]  /*7550*/  FADD.FTZ R35, -R153, R35 ;  /* 0x0000002399237221 */ /* 0x000fe20000010100 */
[----:B------:R1:W5:Y:S01]  /*7560*/  LDL R152, [R1+0x28] ;  /* 0x0000280001987983 */ /* 0x0003620000100800 */
[----:B------:R-:W-:Y:S02]  /*7570*/  FMUL.FTZ R20, R3, R34 ;  /* 0x0000002203147220 */ /* 0x000fe40000410000 */
[----:B------:R-:W-:Y:S01]  /*7580*/  FMUL.FTZ R19, R2, R35 ;  /* 0x0000002302137220 */ /* 0x000fe20000410000 */
[----:B------:R1:W5:Y:S01]  /*7590*/  LDL R151, [R1+0x2c] ;  /* 0x00002c0001977983 */ /* 0x0003620000100800 */
[----:B------:R-:W-:Y:S02]  /*75a0*/  FMUL.FTZ R25, R160, R25 ;  /* 0x00000019a0197220 */ /* 0x000fe40000410000 */
[----:B------:R-:W-:Y:S01]  /*75b0*/  FMUL.FTZ R142, R237, R5 ;  /* 0x00000005ed8e7220 */ /* 0x000fe20000410000 */
[----:B------:R1:W5:Y:S01]  /*75c0*/  LDL.LU R3, [R1+0x68] ;  /* 0x0000680001037983 */ /* 0x0003620000300800 */
[----:B------:R-:W-:Y:S02]  /*75d0*/  FMUL.FTZ R145, R229, R6 ;  /* 0x00000006e5917220 */ /* 0x000fe40000410000 */
[----:B------:R-:W-:Y:S01]  /*75e0*/  FMUL.FTZ R144, R228, R7 ;  /* 0x00000007e4907220 */ /* 0x000fe20000410000 */
[----:B------:R1:W5:Y:S01]  /*75f0*/  LDL.LU R2, [R1+0x64] ;  /* 0x0000640001027983 */ /* 0x0003620000300800 */
[----:B------:R-:W-:Y:S02]  /*7600*/  FMUL.FTZ R138, R231, R15 ;  /* 0x0000000fe78a7220 */ /* 0x000fe40000410000 */
[----:B------:R-:W-:Y:S01]  /*7610*/  FMUL.FTZ R9, R235, R9 ;  /* 0x00000009eb097220 */ /* 0x000fe20000410000 */
[----:B------:R1:W5:Y:S01]  /*7620*/  LDL.64 R160, [R1+0x10] ;  /* 0x0000100001a07983 */ /* 0x0003620000100a00 */
        /* <DEDUP_REMOVED lines=15> */
[----:B-1----:R-:W2:Y:S01]  /*7720*/  LDL.LU R5, [R1+0x8] ;  /* 0x0000080001057983 */ /* 0x002ea20000300800 */
[----:B-----5:R-:W-:Y:S01]  /*7730*/  ISETP.GE.AND P2, PT, R152, c[0x0][0x220], PT ;  /* 0x0000880098007a0c */ /* 0x020fe20003f46270 */
[----:B------:R-:W-:Y:S01]  /*7740*/  ULOP3.LUT UR9, UR8, 0x1, URZ, 0xc0, !UPT ;  /* 0x0000000108097892 */ /* 0x000fe2000f8ec03f */
[----:B------:R-:W-:Y:S01]  /*7750*/  ISETP.GE.AND P1, PT, R151, c[0x0][0x220], PT ;  /* 0x0000880097007a0c */ /* 0x000fe20003f26270 */
[----:B------:R-:W3:Y:S01]  /*7760*/  LDL.LU R15, [R1] ;  /* 0x00000000010f7983 */ /* 0x000ee20000300800 */
[----:B------:R-:W-:Y:S01]  /*7770*/  IMAD.MOV.U32 R4, RZ, RZ, c[0x0][0x190] ;  /* 0x00006400ff047624 */ /* 0x000fe200078e00ff */
[----:B------:R-:W-:Y:S01]  /*7780*/  UISETP.NE.U32.AND UP1, UPT, UR9, 0x1, UPT ;  /* 0x000000010900788c */ /* 0x000fe2000bf25070 */
[----:B------:R-:W-:Y:S02]  /*7790*/  ISETP.GE.AND P3, PT, R160, c[0x0][0x220], PT ;  /* 0x00008800a0007a0c */ /* 0x000fe40003f66270 */
[----:B------:R-:W-:Y:S01]  /*77a0*/  IMAD.U32 R4, R4, -0x40, RZ ;  /* 0xffffffc004047824 */ /* 0x000fe200078e00ff */
[----:B------:R-:W-:Y:S06]  /*77b0*/  USEL UR9, UR43, 0x3000, !UP1 ;  /* 0x000030002b097887 */ /* 0x000fec000c800000 */
[----:B------:R-:W-:Y:S02]  /*77c0*/  IADD3 R225, R225, UR9, RZ ;  /* 0x00000009e1e17c10 */ /* 0x000fe4000fffe0ff */
[----:B------:R-:W-:Y:S03]  /*77d0*/  IADD3 R212, R212, UR9, RZ ;  /* 0x00000009d4d47c10 */ /* 0x000fe6000fffe0ff */
[----:B------:R1:W-:Y:S04]  /*77e0*/  @P3 STS [R225], RZ ;  /* 0x000000ffe1003388 */ /* 0x0003e80000000800 */
[----:B------:R1:W-:Y:S04]  /*77f0*/  @P3 STS [R225+0x4], RZ ;  /* 0x000004ffe1003388 */ /* 0x0003e80000000800 */
[----:B------:R1:W-:Y:S04]  /*7800*/  @P3 STS [R225+0x8], RZ ;  /* 0x000008ffe1003388 */ /* 0x0003e80000000800 */
[----:B------:R1:W-:Y:S01]  /*7810*/  @P3 STS [R225+0xc], RZ ;  /* 0x00000cffe1003388 */ /* 0x0003e20000000800 */
[C---:B---3--:R-:W-:Y:S02]  /*7820*/  LEA R15, P4, R4.reuse, R15, 0x1 ;  /* 0x0000000f040f7211 */ /* 0x048fe400078808ff */
[C---:B--2---:R-:W-:Y:S02]  /*7830*/  IADD3 R0, R5.reuse, UR9, RZ ;  /* 0x0000000905007c10 */ /* 0x044fe4000fffe0ff */
[C---:B------:R-:W-:Y:S01]  /*7840*/  @!P2 IADD3 R6, R5.reuse, UR9, RZ ;  /* 0x000000090506ac10 */ /* 0x040fe2000fffe0ff */
[----:B------:R1:W-:Y:S01]  /*7850*/  STL [R1], R15 ;  /* 0x0000000f01007387 */ /* 0x0003e20000100800 */
[----:B------:R-:W-:Y:S02]  /*7860*/  @!P1 IADD3 R7, R5, UR9, RZ ;  /* 0x0000000905079c10 */ /* 0x000fe4000fffe0ff */
[----:B------:R-:W-:Y:S01]  /*7870*/  SHF.R.S32.HI R5, RZ, 0x1f, R4 ;  /* 0x0000001fff057819 */ /* 0x000fe20000011404 */
[----:B------:R1:W-:Y:S03]  /*7880*/  STL [R1+0x8], R0 ;  /* 0x0000080001007387 */ /* 0x0003e60000100800 */
[----:B------:R-:W-:Y:S01]  /*7890*/  LEA.HI.X R251, R4, R251, R5, 0x1, P4 ;  /* 0x000000fb04fb7211 */ /* 0x000fe200020f0c05 */
[----:B------:R-:W-:Y:S04]  /*78a0*/  @!P3 IMAD.MOV.U32 R4, RZ, RZ, R15 ;  /* 0x000000ffff04b224 */ /* 0x000fe800078e000f */
[----:B------:R-:W-:Y:S05]  /*78b0*/  @!P3 IMAD.MOV.U32 R5, RZ, RZ, R251 ;  /* 0x000000ffff05b224 */ /* 0x000fea00078e00fb */
        /* <DEDUP_REMOVED lines=25> */
.L_x_733:
        /* <DEDUP_REMOVED lines=118> */
[----:B------:R1:W-:Y:S01]  /*81b0*/  STL [R1+0x4], R147 ;  /* 0x0000049301007387 */ /* 0x0003e20000100800 */
        /* <DEDUP_REMOVED lines=21> */
.L_x_734:
        /* <DEDUP_REMOVED lines=95> */
[C---:B------:R-:W-:Y:S04]  /*8900*/  HMMA.16816.F32.BF16 R8, R28.reuse, R138, R8 ;  /* 0x0000008a1c08723c */ /* 0x040fe80000041808 */
[----:B------:R-:W-:Y:S04]  /*8910*/  IMAD R0, R0, 0x30, RZ ;  /* 0x0000003000007824 */ /* 0x000fe800078e02ff */
[C---:B--2---:R-:W-:Y:S07]  /*8920*/  HMMA.16816.F32.BF16 R12, R28.reuse, R32, R12 ;  /* 0x000000201c0c723c */ /* 0x044fee000004180c */
[----:B------:R-:W-:Y:S01]  /*8930*/  IMAD.MOV.U32 R32, RZ, RZ, R242 ;  /* 0x000000ffff207224 */ /* 0x000fe200078e00f2 */
[C---:B------:R-:W-:Y:S04]  /*8940*/  HMMA.16816.F32.BF16 R16, R28.reuse, R34, R16 ;  /* 0x000000221c10723c */ /* 0x040fe80000041810 */
[----:B------:R-:W-:Y:S03]  /*8950*/  IMAD.MOV.U32 R33, RZ, RZ, R241 ;  /* 0x000000ffff217224 */ /* 0x000fe600078e00f1 */
[----:B----4-:R-:W-:Y:S01]  /*8960*/  @P0 IADD3 R34, P2, R147, UR15, RZ ;  /* 0x0000000f93220c10 */ /* 0x010fe2000ff5e0ff */
[C---:B------:R-:W-:Y:S01]  /*8970*/  HMMA.16816.F32.BF16 R20, R28.reuse, R132, R20 ;  /* 0x000000841c14723c */ /* 0x040fe20000041814 */
[----:B------:R-:W-:Y:S03]  /*8980*/  @UP0 UIADD3 UR15, UP2, UR15, -0x100, URZ ;  /* 0xffffff000f0f0890 */ /* 0x000fe6000ff5e03f */
[----:B-----5:R-:W-:Y:S01]  /*8990*/  @P0 IADD3.X R35, R145, UR14, RZ, P2, !PT ;  /* 0x0000000e91230c10 */ /* 0x020fe200097fe4ff */
[----:B------:R-:W-:Y:S01]  /*89a0*/  IMAD.MOV.U32 R145, RZ, RZ, c[0x0][0x22c] ;  /* 0x00008b00ff917624 */ /* 0x000fe200078e00ff */
[----:B------:R-:W-:Y:S01]  /*89b0*/  @UP0 UIADD3.X UR14, UR14, -0x1, URZ, UP2, !UPT ;  /* 0xffffffff0e0e0890 */ /* 0x000fe200097fe43f */
[CC--:B------:R-:W-:Y:S01]  /*89c0*/  LEA R132, P1, R140.reuse, R32.reuse, 0x2 ;  /* 0x000000208c847211 */ /* 0x0c0fe200078210ff */
[----:B------:R-:W-:Y:S01]  /*89d0*/  HMMA.16816.F32.BF16 R24, R28, R134, R24 ;  /* 0x000000861c18723c */ /* 0x000fe20000041818 */
[----:B------:R-:W2:Y:S03]  /*89e0*/  @P0 LDG.E R141, [R34.64+0x20] ;  /* 0x00002006228d0981 */ /* 0x000ea6000c1e1900 */
[-C--:B------:R-:W-:Y:S01]  /*89f0*/  LEA.HI.X.SX32 R133, R140, R33.reuse, 0x2, P1 ;  /* 0x000000218c857211 */ /* 0x080fe200008f16ff */
[----:B------:R-:W3:Y:S01]  /*8a00*/  @P0 LDG.E R142, [R34.64+0xa0] ;  /* 0x0000a006228e0981 */ /* 0x000ee2000c1e1900 */
[----:B------:R-:W-:Y:S03]  /*8a10*/  IMAD R145, R145, c[0x0][0x1c0], RZ ;  /* 0x0000700091917a24 */ /* 0x000fe600078e02ff */
[----:B------:R-:W4:Y:S03]  /*8a20*/  @P0 LDG.E R143, [R34.64+0x80] ;  /* 0x00008006228f0981 */ /* 0x000f26000c1e1900 */
[----:B------:R-:W-:Y:S01]  /*8a30*/  IMAD.SHL.U32 R145, R145, 0x8, RZ ;  /* 0x0000000891917824 */ /* 0x000fe200078e00ff */
[----:B------:R-:W5:Y:S04]  /*8a40*/  @P0 LDG.E R144, [R34.64] ;  /* 0x0000000622900981 */ /* 0x000f68000c1e1900 */
[----:B------:R-:W-:Y:S04]  /*8a50*/  RED.E.ADD.F32.FTZ.RN.STRONG.GPU [R32.64], R4 ;  /* 0x000000042000798e */ /* 0x000fe8000c10e786 */
        /* <DEDUP_REMOVED lines=84> */
[CC--:B-1----:R-:W-:Y:S04]  /*8fa0*/  LEA R14, P5, R134.reuse, R32.reuse, 0x2 ;  /* 0x00000020860e7211 */ /* 0x0c2fe800078a10ff */
        /* <DEDUP_REMOVED lines=60> */
[----:B------:R-:W5:Y:S07]  /*9370*/  LDSM.16.MT88.4 R20, [R3+0x2800] ;  /* 0x002800000314783b */ /* 0x000f6e0000004200 */
        /* <DEDUP_REMOVED lines=21> */
[-C--:B-----5:R-:W-:Y:S08]  /*94d0*/  HMMA.16816.F32.BF16 R116, R4, R20.reuse, R116 ;  /* 0x000000140474723c */ /* 0x0a0ff00000041874 */
        /* <DEDUP_REMOVED lines=184> */
.L_x_736:
        /* <DEDUP_REMOVED lines=19> */
.L_x_737:
        /* <DEDUP_REMOVED lines=55> */
.L_x_739:
[----:B------:R-:W-:Y:S05]  /*a500*/  BSYNC B0 ;  /* 0x0000000000007941 */ /* 0x000fea0003800000 */
.L_x_738:
        /* <DEDUP_REMOVED lines=20> */
.L_x_741:
[----:B------:R-:W-:Y:S05]  /*a650*/  BSYNC B0 ;  /* 0x0000000000007941 */ /* 0x000fea0003800000 */
.L_x_740:
        /* <DEDUP_REMOVED lines=31> */
.L_x_743:
[----:B------:R-:W-:Y:S05]  /*a850*/  BSYNC B0 ;  /* 0x0000000000007941 */ /* 0x000fea0003800000 */
.L_x_742:
        /* <DEDUP_REMOVED lines=16> */
.L_x_717:
[----:B------:R-:W-:Y:S05]  /*a960*/  BSYNC B1 ;  /* 0x0000000000017941 */ /* 0x000fea0003800000 */
.L_x_703:
        /* <DEDUP_REMOVED lines=11> */
.L_x_744:
[----:B------:R-:W-:Y:S05]  /*aa20*/  EXIT ;  /* 0x000000000000794d */ /* 0x000fea0003800000 */
.L_x_746:
        /* <DEDUP_REMOVED lines=13> */
.L_x_1295:


//--------------------- .text._ZN5flash25flash_bwd_dot_do_o_kernelILb0E23Flash_bwd_kernel_traitsILi96ELi64ELi128ELi8ELi2ELi4ELi4ELb1ELb0EN7cutlass10bfloat16_tE19Flash_kernel_traitsILi96ELi64ELi128ELi8ES3_EEEEvNS_16Flash_bwd_paramsE --------------------------
	.section	.text._ZN5flash25flash_bwd_dot_do_o_kernelILb0E23Flash_bwd_kernel_traitsILi96ELi64ELi128ELi8ELi2ELi4ELi4ELb1ELb0EN7cutlass10bfloat16_tE19Flash_kernel_traitsILi96ELi64ELi128ELi8ES3_EEEEvNS_16Flash_bwd_paramsE,"ax",@progbits
	.sectioninfo	@"SHI_REGISTERS=43"
	.align	128
        .global         _ZN5flash25flash_bwd_dot_do_o_kernelILb0E23Flash_bwd_kernel_traitsILi96ELi64ELi128ELi8ELi2ELi4ELi4ELb1ELb0EN7cutlass10bfloat16_tE19Flash_kernel_traitsILi96ELi64ELi128ELi8ES3_EEEEvNS_16Flash_bwd_paramsE
        .type           _ZN5flash25flash_bwd_dot_do_o_kernelILb0E23Flash_bwd_kernel_traitsILi96ELi64ELi128ELi8ELi2ELi4ELi4ELb1ELb0EN7cutlass10bfloat16_tE19Flash_kernel_traitsILi96ELi64ELi128ELi8ES3_EEEEvNS_16Flash_bwd_paramsE,@function
        .size           _ZN5flash25flash_bwd_dot_do_o_kernelILb0E23Flash_bwd_kernel_traitsILi96ELi64ELi128ELi8ELi2ELi4ELi4ELb1ELb0EN7cutlass10bfloat16_tE19Flash_kernel_traitsILi96ELi64ELi128ELi8ES3_EEEEvNS_16Flash_bwd_paramsE,(.L_x_1296 - _ZN5flash25flash_bwd_dot_do_o_kernelILb0E23Flash_bwd_kernel_traitsILi96ELi64ELi128ELi8ELi2ELi4ELi4ELb1ELb0EN7cutlass10bfloat16_tE19Flash_kernel_traitsILi96ELi64ELi128ELi8ES3_EEEEvNS_16Flash_bwd_paramsE)
        .other          _ZN5flash25flash_bwd_dot_do_o_kernelILb0E23Flash_bwd_kernel_traitsILi96ELi64ELi128ELi8ELi2ELi4ELi4ELb1ELb0EN7cutlass10bfloat16_tE19Flash_kernel_traitsILi96ELi64ELi128ELi8ES3_EEEEvNS_16Flash_bwd_paramsE,@"STO_CUDA_ENTRY STV_DEFAULT"
_ZN5flash25flash_bwd_dot_do_o_kernelILb0E23Flash_bwd_kernel_traitsILi96ELi64ELi128ELi8ELi2ELi4ELi4ELb1ELb0EN7cutlass10bfloat16_tE19Flash_kernel_traitsILi96ELi64ELi128ELi8ES3_EEEEvNS_16Flash_bwd_paramsE:
.text._ZN5flash25flash_bwd_dot_do_o_kernelILb0E23Flash_bwd_kernel_traitsILi96ELi64ELi128ELi8ELi2ELi4ELi4ELb1ELb0EN7cutlass10bfloat16_tE19Flash_kernel_traitsILi96ELi64ELi128ELi8ES3_EEEEvNS_16Flash_bwd_paramsE:
[----:B------:R-:W-:Y:S02]  /*0000*/  IMAD.MOV.U32 R1, RZ, RZ, c[0x0][0x28] ;  /* 0x00000a00ff017624 */ /* 0x000fe400078e00ff */
[----:B------:R-:W0:Y:S01]  /*0010*/  S2R R7, SR_CTAID.Y ;  /* 0x0000000000077919 */ /* 0x000e220000002600 */
[----:B------:R-:W-:Y:S01]  /*0020*/  ISETP.NE.U32.AND P0, PT, RZ, c[0x0][0x240], PT ;  /* 0x00009000ff007a0c */ /* 0x000fe20003f05070 */
[----:B------:R-:W-:Y:S01]  /*0030*/  ULDC.64 UR4, c[0x0][0x118] ;  /* 0x0000460000047ab9 */ /* 0x000fe20000000a00 */
[----:B------:R-:W-:Y:S02]  /*0040*/  MOV R9, 0xffffffff ;  /* 0xffffffff00097802 */ /* 0x000fe40000000f00 */
[----:B------:R-:W-:-:S13]  /*0050*/  ISETP.NE.AND.EX P0, PT, RZ, c[0x0][0x244], PT, P0 ;  /* 0x00009100ff007a0c */ /* 0x000fda0003f05300 */
[----:B------:R-:W-:Y:S01]  /*0060*/  @P0 MOV R2, 0x4 ;  /* 0x0000000400020802 */ /* 0x000fe20000000f00 */
[----:B------:R-:W-:Y:S01]  /*0070*/  @P0 IMAD.MOV.U32 R5, RZ, RZ, 0x4 ;  /* 0x00000004ff050424 */ /* 0x000fe200078e00ff */
[----:B0-----:R-:W-:-:S03]  /*0080*/  @P0 IADD3 R4, R7, 0x1, RZ ;  /* 0x0000000107040810 */ /* 0x001fc60007ffe0ff */
[----:B------:R-:W-:-:S04]  /*0090*/  @P0 IMAD.WIDE R2, R7, R2, c[0x0][0x240] ;  /* 0x0000900007020625 */ /* 0x000fc800078e0202 */
[----:B------:R-:W-:Y:S01]  /*00a0*/  @P0 IMAD.WIDE R4, R4, R5, c[0x0][0x240] ;  /* 0x0000900004040625 */ /* 0x000fe200078e0205 */
[----:B------:R-:W2:Y:S05]  /*00b0*/  @P0 LDG.E R9, [R2.64] ;  /* 0x0000000402090981 */ /* 0x000eaa000c1e1900 */
[----:B------:R-:W2:Y:S04]  /*00c0*/  @P0 LDG.E R4, [R4.64] ;  /* 0x0000000404040981 */ /* 0x000ea8000c1e1900 */
[----:B------:R-:W0:Y:S02]  /*00d0*/  S2R R31, SR_CTAID.X ;  /* 0x00000000001f7919 */ /* 0x000e240000002500 */
[----:B0-----:R-:W-:Y:S01]  /*00e0*/  SHF.L.U32 R31, R31, 0x6, RZ ;  /* 0x000000061f1f7819 */ /* 0x001fe200000006ff */
[----:B--2---:R-:W-:-:S02]  /*00f0*/  @P0 IMAD.IADD R6, R4, 0x1, -R9 ;  /* 0x0000000104060824 */ /* 0x004fc400078e0a09 */
[----:B------:R-:W-:-:S05]  /*0100*/  @!P0 IMAD.MOV.U32 R6, RZ, RZ, c[0x0][0x214] ;  /* 0x00008500ff068624 */ /* 0x000fca00078e00ff */
[----:B------:R-:W-:-:S13]  /*0110*/  ISETP.GT.AND P0, PT, R6, R31, PT ;  /* 0x0000001f0600720c */ /* 0x000fda0003f04270 */
[----:B------:R-:W-:Y:S05]  /*0120*/  @!P0 EXIT ;  /* 0x000000000000894d */ /* 0x000fea0003800000 */
[C---:B------:R-:W-:Y:S01]  /*0130*/  ISETP.NE.AND P1, PT, R9.reuse, -0x1, PT ;  /* 0xffffffff0900780c */ /* 0x040fe20003f25270 */
[----:B------:R-:W0:Y:S01]  /*0140*/  S2R R0, SR_CTAID.Z ;  /* 0x0000000000007919 */ /* 0x000e220000002700 */
[----:B------:R-:W-:Y:S02]  /*0150*/  ULDC.U8 UR6, c[0x0][0x328] ;  /* 0x0000ca0000067ab9 */ /* 0x000fe40000000000 */
[----:B------:R-:W-:Y:S01]  /*0160*/  ISETP.NE.AND P0, PT, RZ, UR6, PT ;  /* 0x00000006ff007c0c */ /* 0x000fe2000bf05270 */
[----:B------:R-:W1:Y:S08]  /*0170*/  S2R R30, SR_TID.X ;  /* 0x00000000001e7919 */ /* 0x000e700000002100 */
[--C-:B------:R-:W-:Y:S01]  /*0180*/  @!P1 SHF.R.S32.HI R2, RZ, 0x1f, R7.reuse ;  /* 0x0000001fff029819 */ /* 0x100fe20000011407 */
[----:B------:R-:W-:Y:S01]  /*0190*/  @P1 IMAD.WIDE.U32 R20, R9, c[0x0][0x370], RZ ;  /* 0x0000dc0009141a25 */ /* 0x000fe200078e00ff */
[----:B------:R-:W-:-:S03]  /*01a0*/  @!P1 SHF.R.S32.HI R8, RZ, 0x1f, R7 ;  /* 0x0000001fff089819 */ /* 0x000fc60000011407 */
[----:B------:R-:W-:Y:S02]  /*01b0*/  @!P1 IMAD R4, R2, c[0x0][0x368], RZ ;  /* 0x0000da0002049a24 */ /* 0x000fe400078e02ff */
[----:B------:R-:W-:Y:S02]  /*01c0*/  @!P1 IMAD R8, R8, c[0x0][0x1e0], RZ ;  /* 0x0000780008089a24 */ /* 0x000fe400078e02ff */
[----:B------:R-:W-:Y:S02]  /*01d0*/  @!P1 IMAD R11, R7, c[0x0][0x36c], R4 ;  /* 0x0000db00070b9a24 */ /* 0x000fe400078e0204 */
[----:B------:R-:W-:-:S04]  /*01e0*/  @P1 IMAD.WIDE.U32 R32, R9, c[0x0][0x1e8], RZ ;  /* 0x00007a0009201a25 */ /* 0x000fc800078e00ff */
[----:B------:R-:W-:-:S04]  /*01f0*/  @!P1 IMAD.WIDE.U32 R2, R7, c[0x0][0x368], RZ ;  /* 0x0000da0007029a25 */ /* 0x000fc800078e00ff */
[----:B------:R-:W-:Y:S01]  /*0200*/  @!P1 IMAD.WIDE.U32 R4, R7, c[0x0][0x1e0], RZ ;  /* 0x0000780007049a25 */ /* 0x000fe200078e00ff */
[----:B------:R-:W-:-:S03]  /*0210*/  @!P1 MOV R20, R2 ;  /* 0x0000000200149202 */ /* 0x000fc60000000f00 */
[----:B------:R-:W-:Y:S01]  /*0220*/  @!P1 IMAD R13, R7, c[0x0][0x1e4], R8 ;  /* 0x00007900070d9a24 */ /* 0x000fe200078e0208 */
[----:B------:R-:W-:Y:S01]  /*0230*/  @!P1 MOV R32, R4 ;  /* 0x0000000400209202 */ /* 0x000fe20000000f00 */
[C---:B------:R-:W-:Y:S02]  /*0240*/  @P1 IMAD R21, R9.reuse, c[0x0][0x374], R21 ;  /* 0x0000dd0009151a24 */ /* 0x040fe400078e0215 */
[----:B------:R-:W-:Y:S02]  /*0250*/  @P1 IMAD R33, R9, c[0x0][0x1ec], R33 ;  /* 0x00007b0009211a24 */ /* 0x000fe400078e0221 */
[----:B------:R-:W-:Y:S02]  /*0260*/  @!P1 IMAD.IADD R21, R3, 0x1, R11 ;  /* 0x0000000103159824 */ /* 0x000fe400078e020b */
[----:B------:R-:W-:Y:S01]  /*0270*/  @!P1 IMAD.IADD R33, R5, 0x1, R13 ;  /* 0x0000000105219824 */ /* 0x000fe200078e020d */
[----:B------:R-:W-:Y:S05]  /*0280*/  @!P0 BRA `(.L_x_747) ;  /* 0x0000007000008947 */ /* 0x000fea0003800000 */
[----:B01----:R-:W-:Y:S01]  /*0290*/  HFMA2.MMA R3, -RZ, RZ, 0, 7.62939453125e-06 ;  /* 0x00000080ff037435 */ /* 0x003fe200000001ff */
[----:B------:R-:W-:-:S02]  /*02a0*/  @!P1 IMAD R9, R7, c[0x0][0x224], RZ ;  /* 0x0000890007099a24 */ /* 0x000fc400078e02ff */
[----:B------:R-:W-:-:S03]  /*02b0*/  IMAD.MOV.U32 R4, RZ, RZ, c[0x0][0x210] ;  /* 0x00008400ff047624 */ /* 0x000fc600078e00ff */
[----:B------:R-:W-:-:S04]  /*02c0*/  LEA R2, R7, R9, 0x7 ;  /* 0x0000000907027211 */ /* 0x000fc800078e38ff */
[----:B------:R-:W-:-:S04]  /*02d0*/  IMAD R3, R3, R4, c[0x0][0x234] ;  /* 0x00008d0003037624 */ /* 0x000fc800078e0204 */
[----:B------:R-:W-:Y:S01]  /*02e0*/  IMAD R2, R3, R0, R2 ;  /* 0x0000000003027224 */ /* 0x000fe200078e0202 */
[----:B------:R-:W-:Y:S05]  /*02f0*/  BRA `(.L_x_748) ;  /* 0x0000002000007947 */ /* 0x000fea0003800000 */
.L_x_747:
[----:B01----:R-:W-:-:S04]  /*0300*/  IMAD R2, R7, c[0x0][0x1c0], R0 ;  /* 0x0000700007027a24 */ /* 0x003fc800078e0200 */
[----:B------:R-:W-:-:S03]  /*0310*/  IMAD R2, R2, c[0x0][0x224], RZ ;  /* 0x0000890002027a24 */ /* 0x000fc600078e02ff */
.L_x_748:
[----:B------:R-:W-:Y:S01]  /*0320*/  SHF.R.S32.HI R3, RZ, 0x1f, R30 ;  /* 0x0000001fff037819 */ /* 0x000fe2000001141e */
[--C-:B------:R-:W-:Y:S01]  /*0330*/  IMAD.IADD R5, R6, 0x1, -R31.reuse ;  /* 0x0000000106057824 */ /* 0x100fe200078e0a1f */
[----:B------:R-:W-:Y:S01]  /*0340*/  IADD3 R35, R31, R2, RZ ;  /* 0x000000021f237210 */ /* 0x000fe20007ffe0ff */
[----:B------:R-:W-:Y:S01]  /*0350*/  BSSY B0, `(.L_x_749) ;  /* 0x000002b000007945 */ /* 0x000fe20003800000 */
[----:B------:R-:W-:Y:S01]  /*0360*/  LEA.HI R3, R3, R30, RZ, 0x2 ;  /* 0x0000001e03037211 */ /* 0x000fe200078f10ff */
[----:B------:R-:W-:Y:S01]  /*0370*/  CS2R R18, SRZ ;  /* 0x0000000000127805 */ /* 0x000fe2000001ff00 */
[----:B------:R-:W-:Y:S01]  /*0380*/  SHF.R.S32.HI R28, RZ, 0x1f, R31 ;  /* 0x0000001fff1c7819 */ /* 0x000fe2000001141f */
[----:B------:R-:W-:Y:S01]  /*0390*/  CS2R R6, SRZ ;  /* 0x0000000000067805 */ /* 0x000fe2000001ff00 */
[----:B------:R-:W-:Y:S01]  /*03a0*/  SHF.R.S32.HI R34, RZ, 0x2, R3 ;  /* 0x00000002ff227819 */ /* 0x000fe20000011403 */
[----:B------:R-:W-:Y:S01]  /*03b0*/  CS2R R10, SRZ ;  /* 0x00000000000a7805 */ /* 0x000fe2000001ff00 */
[----:B------:R-:W-:Y:S01]  /*03c0*/  LOP3.LUT R3, R3, 0x1ffffffc, RZ, 0xc0, !PT ;  /* 0x1ffffffc03037812 */ /* 0x000fe200078ec0ff */
[----:B------:R-:W-:Y:S01]  /*03d0*/  CS2R R8, SRZ ;  /* 0x0000000000087805 */ /* 0x000fe2000001ff00 */
[----:B------:R-:W-:Y:S01]  /*03e0*/  ISETP.GE.AND P0, PT, R34, R5, PT ;  /* 0x000000052200720c */ /* 0x000fe20003f06270 */
[----:B------:R-:W-:Y:S01]  /*03f0*/  CS2R R14, SRZ ;  /* 0x00000000000e7805 */ /* 0x000fe2000001ff00 */
[----:B------:R-:W-:Y:S01]  /*0400*/  SHF.R.S32.HI R36, RZ, 0x1f, R0 ;  /* 0x0000001fff247819 */ /* 0x000fe20000011400 */
[----:B------:R-:W-:Y:S01]  /*0410*/  IMAD.IADD R3, R30, 0x1, -R3 ;  /* 0x000000011e037824 */ /* 0x000fe200078e0a03 */
[----:B------:R-:W-:Y:S01]  /*0420*/  CS2R R4, SRZ ;  /* 0x0000000000047805 */ /* 0x000fe2000001ff00 */
[----:B------:R-:W-:Y:S01]  /*0430*/  MOV R22, RZ ;  /* 0x000000ff00167202 */ /* 0x000fe20000000f00 */
[----:B------:R-:W-:Y:S01]  /*0440*/  CS2R R12, SRZ ;  /* 0x00000000000c7805 */ /* 0x000fe2000001ff00 */
[----:B------:R-:W-:Y:S01]  /*0450*/  IMAD.SHL.U32 R2, R3, 0x8, RZ ;  /* 0x0000000803027824 */ /* 0x000fe200078e00ff */
[----:B------:R-:W-:-:S04]  /*0460*/  SHF.R.S32.HI R37, RZ, 0x1f, R34 ;  /* 0x0000001fff257819 */ /* 0x000fc80000011422 */
[----:B------:R-:W-:Y:S02]  /*0470*/  IADD3 R38, R2, 0x20, RZ ;  /* 0x0000002002267810 */ /* 0x000fe40007ffe0ff */
[----:B------:R-:W-:Y:S01]  /*0480*/  SHF.R.S32.HI R3, RZ, 0x1f, R2 ;  /* 0x0000001fff037819 */ /* 0x000fe20000011402 */
[----:B------:R-:W-:Y:S05]  /*0490*/  @P0 BRA `(.L_x_750) ;  /* 0x0000016000000947 */ /* 0x000fea0003800000 */
[----:B------:R-:W-:Y:S01]  /*04a0*/  IMAD R24, R28, c[0x0][0x370], RZ ;  /* 0x0000dc001c187a24 */ /* 0x000fe200078e02ff */
[----:B------:R-:W-:Y:S01]  /*04b0*/  ISETP.GE.AND P2, PT, R38, c[0x0][0x220], PT ;  /* 0x0000880026007a0c */ /* 0x000fe20003f46270 */
[----:B------:R-:W-:-:S04]  /*04c0*/  IMAD.WIDE.U32 R16, R31, c[0x0][0x370], R2 ;  /* 0x0000dc001f107a25 */ /* 0x000fc800078e0002 */
[----:B------:R-:W-:Y:S01]  /*04d0*/  IMAD R24, R31, c[0x0][0x374], R24 ;  /* 0x0000dd001f187a24 */ /* 0x000fe200078e0218 */
[----:B------:R-:W-:Y:S01]  /*04e0*/  IADD3 R20, P1, R20, R16, RZ ;  /* 0x0000001014147210 */ /* 0x000fe20007f3e0ff */
[----:B------:R-:W-:-:S03]  /*04f0*/  IMAD R23, R36, c[0x0][0x378], RZ ;  /* 0x0000de0024177a24 */ /* 0x000fc600078e02ff */
[----:B------:R-:W-:Y:S01]  /*0500*/  IADD3.X R21, R21, R17, R24, P1, !PT ;  /* 0x0000001115157210 */ /* 0x000fe20000ffe418 */
[----:B------:R-:W-:Y:S01]  /*0510*/  IMAD R23, R0, c[0x0][0x37c], R23 ;  /* 0x0000df0000177a24 */ /* 0x000fe200078e0217 */
[C---:B------:R-:W-:Y:S01]  /*0520*/  IADD3 R24, R2.reuse, 0x40, RZ ;  /* 0x0000004002187810 */ /* 0x040fe20007ffe0ff */
[----:B------:R-:W-:Y:S01]  /*0530*/  IMAD R17, R37, c[0x0][0x370], RZ ;  /* 0x0000dc0025117a24 */ /* 0x000fe200078e02ff */
[----:B------:R-:W-:Y:S01]  /*0540*/  ISETP.GE.AND P1, PT, R2, c[0x0][0x220], PT ;  /* 0x0000880002007a0c */ /* 0x000fe20003f26270 */
[----:B------:R-:W-:Y:S01]  /*0550*/  IMAD.WIDE.U32 R20, R0, c[0x0][0x378], R20 ;  /* 0x0000de0000147a25 */ /* 0x000fe200078e0014 */
[----:B------:R-:W-:-:S04]  /*0560*/  ISETP.GE.AND P3, PT, R24, c[0x0][0x220], PT ;  /* 0x0000880018007a0c */ /* 0x000fc80003f66270 */
[----:B------:R-:W-:Y:S01]  /*0570*/  IADD3 R21, R21, R23, RZ ;  /* 0x0000001715157210 */ /* 0x000fe20007ffe0ff */
[----:B------:R-:W-:-:S04]  /*0580*/  IMAD R23, R34, c[0x0][0x374], R17 ;  /* 0x0000dd0022177a24 */ /* 0x000fc800078e0211 */
[----:B------:R-:W-:-:S04]  /*0590*/  IMAD.WIDE.U32 R16, R34, c[0x0][0x370], R20 ;  /* 0x0000dc0022107a25 */ /* 0x000fc800078e0014 */
[----:B------:R-:W-:Y:S01]  /*05a0*/  IMAD.IADD R17, R17, 0x1, R23 ;  /* 0x0000000111117824 */ /* 0x000fe200078e0217 */
[----:B------:R-:W-:-:S04]  /*05b0*/  LEA R20, P4, R16, c[0x0][0x330], 0x1 ;  /* 0x0000cc0010147a11 */ /* 0x000fc800078808ff */
[----:B------:R-:W-:-:S05]  /*05c0*/  LEA.HI.X R21, R16, c[0x0][0x334], R17, 0x1, P4 ;  /* 0x0000cd0010157a11 */ /* 0x000fca00020f0c11 */
[----:B------:R0:W5:Y:S04]  /*05d0*/  @!P1 LDG.E.128 R8, [R20.64] ;  /* 0x0000000414089981 */ /* 0x000168000c1e1d00 */
[----:B------:R0:W5:Y:S04]  /*05e0*/  @!P2 LDG.E.128 R4, [R20.64+0x40] ;  /* 0x000040041404a981 */ /* 0x000168000c1e1d00 */
[----:B------:R0:W5:Y:S02]  /*05f0*/  @!P3 LDG.E.128 R12, [R20.64+0x80] ;  /* 0x00008004140cb981 */ /* 0x000164000c1e1d00 */
.L_x_750:
[----:B------:R-:W-:Y:S05]  /*0600*/  BSYNC B0 ;  /* 0x0000000000007941 */ /* 0x000fea0003800000 */
.L_x_749:
[----:B------:R-:W-:Y:S01]  /*0610*/  BSSY B0, `(.L_x_751) ;  /* 0x000001f000007945 */ /* 0x000fe20003800000 */
[----:B------:R-:W-:Y:S01]  /*0620*/  CS2R R16, SRZ ;  /* 0x0000000000107805 */ /* 0x000fe2000001ff00 */
[----:B------:R-:W-:Y:S01]  /*0630*/  CS2R R26, SRZ ;  /* 0x00000000001a7805 */ /* 0x000fe2000001ff00 */
[----:B------:R-:W-:Y:S01]  /*0640*/  CS2R R24, SRZ ;  /* 0x0000000000187805 */ /* 0x000fe2000001ff00 */
[----:B------:R-:W-:Y:S01]  /*0650*/  MOV R23, RZ ;  /* 0x000000ff00177202 */ /* 0x000fe20000000f00 */
[----:B0-----:R-:W-:Y:S01]  /*0660*/  CS2R R20, SRZ ;  /* 0x0000000000147805 */ /* 0x001fe2000001ff00 */
[----:B------:R-:W-:Y:S05]  /*0670*/  @P0 BRA `(.L_x_752) ;  /* 0x0000018000000947 */ /* 0x000fea0003800000 */
[----:B------:R-:W-:Y:S01]  /*0680*/  IMAD R40, R28, c[0x0][0x1e8], RZ ;  /* 0x00007a001c287a24 */ /* 0x000fe200078e02ff */
[----:B------:R-:W-:Y:S01]  /*0690*/  MOV R29, R3 ;  /* 0x00000003001d7202 */ /* 0x000fe20000000f00 */
[----:B------:R-:W-:Y:S01]  /*06a0*/  IMAD.MOV.U32 R28, RZ, RZ, R2 ;  /* 0x000000ffff1c7224 */ /* 0x000fe200078e0002 */
[----:B------:R-:W-:Y:S01]  /*06b0*/  ISETP.GE.AND P1, PT, R2, c[0x0][0x220], PT ;  /* 0x0000880002007a0c */ /* 0x000fe20003f26270 */
[C---:B------:R-:W-:Y:S01]  /*06c0*/  IMAD R40, R31.reuse, c[0x0][0x1ec], R40 ;  /* 0x00007b001f287a24 */ /* 0x040fe200078e0228 */
[----:B------:R-:W-:Y:S01]  /*06d0*/  ISETP.GE.AND P2, PT, R38, c[0x0][0x220], PT ;  /* 0x0000880026007a0c */ /* 0x000fe20003f46270 */
[----:B------:R-:W-:-:S04]  /*06e0*/  IMAD.WIDE.U32 R28, R31, c[0x0][0x1e8], R28 ;  /* 0x00007a001f1c7a25 */ /* 0x000fc800078e001c */
[----:B------:R-:W-:Y:S01]  /*06f0*/  IMAD R3, R36, c[0x0][0x1f0], RZ ;  /* 0x00007c0024037a24 */ /* 0x000fe200078e02ff */
[----:B------:R-:W-:Y:S01]  /*0700*/  IADD3 R32, P0, R32, R28, RZ ;  /* 0x0000001c20207210 */ /* 0x000fe20007f1e0ff */
[----:B------:R-:W-:Y:S02]  /*0710*/  IMAD R37, R37, c[0x0][0x1e8], RZ ;  /* 0x00007a0025257a24 */ /* 0x000fe400078e02ff */
[----:B------:R-:W-:Y:S01]  /*0720*/  IMAD R3, R0, c[0x0][0x1f4], R3 ;  /* 0x00007d0000037a24 */ /* 0x000fe200078e0203 */
[----:B------:R-:W-:-:S05]  /*0730*/  IADD3.X R33, R33, R29, R40, P0, !PT ;  /* 0x0000001d21217210 */ /* 0x000fca00007fe428 */
[----:B------:R-:W-:Y:S01]  /*0740*/  IMAD.WIDE.U32 R32, R0, c[0x0][0x1f0], R32 ;  /* 0x00007c0000207a25 */ /* 0x000fe200078e0020 */
[----:B------:R-:W-:-:S03]  /*0750*/  IADD3 R0, R2, 0x40, RZ ;  /* 0x0000004002007810 */ /* 0x000fc60007ffe0ff */
[----:B------:R-:W-:Y:S01]  /*0760*/  IMAD.IADD R33, R33, 0x1, R3 ;  /* 0x0000000121217824 */ /* 0x000fe200078e0203 */
[----:B------:R-:W-:Y:S01]  /*0770*/  ISETP.GE.AND P3, PT, R0, c[0x0][0x220], PT ;  /* 0x0000880000007a0c */ /* 0x000fe20003f66270 */
[C---:B------:R-:W-:Y:S02]  /*0780*/  IMAD R3, R34.reuse, c[0x0][0x1ec], R37 ;  /* 0x00007b0022037a24 */ /* 0x040fe400078e0225 */
[----:B------:R-:W-:-:S05]  /*0790*/  IMAD.WIDE.U32 R28, R34, c[0x0][0x1e8], R32 ;  /* 0x00007a00221c7a25 */ /* 0x000fca00078e0020 */
[----:B------:R-:W-:Y:S02]  /*07a0*/  IADD3 R3, R29, R3, RZ ;  /* 0x000000031d037210 */ /* 0x000fe40007ffe0ff */
[----:B------:R-:W-:-:S04]  /*07b0*/  LEA R2, P0, R28, c[0x0][0x1d0], 0x1 ;  /* 0x000074001c027a11 */ /* 0x000fc800078008ff */
[----:B------:R-:W-:-:S05]  /*07c0*/  LEA.HI.X R3, R28, c[0x0][0x1d4], R3, 0x1, P0 ;  /* 0x000075001c037a11 */ /* 0x000fca00000f0c03 */
[----:B------:R0:W5:Y:S04]  /*07d0*/  @!P1 LDG.E.128 R24, [R2.64] ;  /* 0x0000000402189981 */ /* 0x000168000c1e1d00 */
[----:B------:R0:W5:Y:S04]  /*07e0*/  @!P2 LDG.E.128 R16, [R2.64+0x40] ;  /* 0x000040040210a981 */ /* 0x000168000c1e1d00 */
[----:B------:R0:W5:Y:S02]  /*07f0*/  @!P3 LDG.E.128 R20, [R2.64+0x80] ;  /* 0x000080040214b981 */ /* 0x000164000c1e1d00 */
.L_x_752:
[----:B------:R-:W-:Y:S05]  /*0800*/  BSYNC B0 ;  /* 0x0000000000007941 */ /* 0x000fea0003800000 */
.L_x_751:
[C---:B0----5:R-:W-:Y:S01]  /*0810*/  LOP3.LUT R2, R8.reuse, 0xffff0000, RZ, 0xc0, !PT ;  /* 0xffff000008027812 */ /* 0x061fe200078ec0ff */
[----:B------:R-:W-:Y:S01]  /*0820*/  IMAD.U32 R0, R8, 0x10000, RZ ;  /* 0x0001000008007824 */ /* 0x000fe200078e00ff */
[----:B------:R-:W-:-:S02]  /*0830*/  LOP3.LUT R29, R24, 0xffff0000, RZ, 0xc0, !PT ;  /* 0xffff0000181d7812 */ /* 0x000fc400078ec0ff */
[----:B------:R-:W-:Y:S02]  /*0840*/  SHF.L.U32 R3, R24, 0x10, RZ ;  /* 0x0000001018037819 */ /* 0x000fe400000006ff */
[----:B------:R-:W-:Y:S01]  /*0850*/  LOP3.LUT P0, RZ, R30, 0x3, RZ, 0xc0, !PT ;  /* 0x000000031eff7812 */ /* 0x000fe2000780c0ff */
[----:B------:R-:W-:Y:S01]  /*0860*/  FMUL.FTZ R8, R2, R29 ;  /* 0x0000001d02087220 */ /* 0x000fe20000410000 */
[----:B------:R-:W-:Y:S01]  /*0870*/  SHF.L.U32 R29, R25, 0x10, RZ ;  /* 0x00000010191d7819 */ /* 0x000fe200000006ff */
[----:B------:R-:W-:Y:S01]  /*0880*/  IMAD.U32 R2, R9, 0x10000, RZ ;  /* 0x0001000009027824 */ /* 0x000fe200078e00ff */
[----:B------:R-:W-:Y:S01]  /*0890*/  LOP3.LUT R25, R25, 0xffff0000, RZ, 0xc0, !PT ;  /* 0xffff000019197812 */ /* 0x000fe200078ec0ff */
[----:B------:R-:W-:Y:S01]  /*08a0*/  FFMA.FTZ R0, R0, R3, R8 ;  /* 0x0000000300007223 */ /* 0x000fe20000010008 */
[----:B------:R-:W-:Y:S02]  /*08b0*/  LOP3.LUT R8, R9, 0xffff0000, RZ, 0xc0, !PT ;  /* 0xffff000009087812 */ /* 0x000fe400078ec0ff */
[----:B------:R-:W-:Y:S01]  /*08c0*/  SHF.L.U32 R3, R26, 0x10, RZ ;  /* 0x000000101a037819 */ /* 0x000fe200000006ff */
[----:B------:R-:W-:Y:S01]  /*08d0*/  FFMA.FTZ R2, R2, R29, R0 ;  /* 0x0000001d02027223 */ /* 0x000fe20000010000 */
[----:B------:R-:W-:Y:S01]  /*08e0*/  LOP3.LUT R9, R26, 0xffff0000, RZ, 0xc0, !PT ;  /* 0xffff00001a097812 */ /* 0x000fe200078ec0ff */
[----:B------:R-:W-:-:S02]  /*08f0*/  IMAD.U32 R0, R10, 0x10000, RZ ;  /* 0x000100000a007824 */ /* 0x000fc400078e00ff */
[----:B------:R-:W-:Y:S01]  /*0900*/  FFMA.FTZ R8, R8, R25, R2 ;  /* 0x0000001908087223 */ /* 0x000fe20000010002 */
[----:B------:R-:W-:Y:S02]  /*0910*/  LOP3.LUT R2, R10, 0xffff0000, RZ, 0xc0, !PT ;  /* 0xffff00000a027812 */ /* 0x000fe400078ec0ff */
[----:B------:R-:W-:Y:S01]  /*0920*/  LOP3.LUT R10, R11, 0xffff0000, RZ, 0xc0, !PT ;  /* 0xffff00000b0a7812 */ /* 0x000fe200078ec0ff */
[----:B------:R-:W-:Y:S01]  /*0930*/  FFMA.FTZ R8, R0, R3, R8 ;  /* 0x0000000300087223 */ /* 0x000fe20000010008 */
[----:B------:R-:W-:Y:S01]  /*0940*/  SHF.L.U32 R3, R27, 0x10, RZ ;  /* 0x000000101b037819 */ /* 0x000fe200000006ff */
[----:B------:R-:W-:Y:S01]  /*0950*/  IMAD.U32 R0, R11, 0x10000, RZ ;  /* 0x000100000b007824 */ /* 0x000fe200078e00ff */
[----:B------:R-:W-:Y:S01]  /*0960*/  LOP3.LUT R27, R27, 0xffff0000, RZ, 0xc0, !PT ;  /* 0xffff00001b1b7812 */ /* 0x000fe200078ec0ff */
[----:B------:R-:W-:Y:S01]  /*0970*/  FFMA.FTZ R2, R2, R9, R8 ;  /* 0x0000000902027223 */ /* 0x000fe20000010008 */
[----:B------:R-:W-:-:S03]  /*0980*/  LOP3.LUT R9, R16, 0xffff0000, RZ, 0xc0, !PT ;  /* 0xffff000010097812 */ /* 0x000fc600078ec0ff */
[----:B------:R-:W-:Y:S01]  /*0990*/  FFMA.FTZ R2, R0, R3, R2 ;  /* 0x0000000300027223 */ /* 0x000fe20000010002 */
[----:B------:R-:W-:Y:S01]  /*09a0*/  SHF.L.U32 R3, R16, 0x10, RZ ;  /* 0x0000001010037819 */ /* 0x000fe200000006ff */
[----:B------:R-:W-:Y:S02]  /*09b0*/  IMAD.U32 R0, R4, 0x10000, RZ ;  /* 0x0001000004007824 */ /* 0x000fe400078e00ff */
        /* <DEDUP_REMOVED lines=23> */
[C---:B------:R-:W-:Y:S01]  /*0b30*/  IMAD.U32 R0, R12.reuse, 0x10000, RZ ;  /* 0x000100000c007824 */ /* 0x040fe200078e00ff */
[----:B------:R-:W-:Y:S01]  /*0b40*/  LOP3.LUT R12, R12, 0xffff0000, RZ, 0xc0, !PT ;  /* 0xffff00000c0c7812 */ /* 0x000fe200078ec0ff */
[----:B------:R-:W-:-:S04]  /*0b50*/  FFMA.FTZ R2, R6, R19, R2 ;  /* 0x0000001306027223 */ /* 0x000fc80000010002 */
[----:B------:R-:W-:Y:S01]  /*0b60*/  FFMA.FTZ R2, R0, R3, R2 ;  /* 0x0000000300027223 */ /* 0x000fe20000010002 */
[----:B------:R-:W-:Y:S01]  /*0b70*/  SHF.L.U32 R3, R21, 0x10, RZ ;  /* 0x0000001015037819 */ /* 0x000fe200000006ff */
[C---:B------:R-:W-:Y:S01]  /*0b80*/  IMAD.U32 R0, R13.reuse, 0x10000, RZ ;  /* 0x000100000d007824 */ /* 0x040fe200078e00ff */
[----:B------:R-:W-:Y:S01]  /*0b90*/  LOP3.LUT R13, R13, 0xffff0000, RZ, 0xc0, !PT ;  /* 0xffff00000d0d7812 */ /* 0x000fe200078ec0ff */
[----:B------:R-:W-:Y:S01]  /*0ba0*/  FFMA.FTZ R5, R12, R5, R2 ;  /* 0x000000050c057223 */ /* 0x000fe20000010002 */
[----:B------:R-:W-:-:S03]  /*0bb0*/  LOP3.LUT R2, R21, 0xffff0000, RZ, 0xc0, !PT ;  /* 0xffff000015027812 */ /* 0x000fc600078ec0ff */
        /* <DEDUP_REMOVED lines=13> */
[----:B------:R-:W-:-:S03]  /*0c90*/  SHF.R.S32.HI R5, RZ, 0x1f, R35 ;  /* 0x0000001fff057819 */ /* 0x000fc60000011423 */
[----:B------:R-:W-:-:S05]  /*0ca0*/  FFMA.FTZ R0, R15, R2, R0 ;  /* 0x000000020f007223 */ /* 0x000fca0000010000 */
[----:B------:R-:W0:Y:S02]  /*0cb0*/  SHFL.BFLY PT, R3, R0, 0x2, 0x1f ;  /* 0x0c401f0000037f89 */ /* 0x000e2400000e0000 */
[----:B0-----:R-:W-:-:S05]  /*0cc0*/  FADD.FTZ R3, R0, R3 ;  /* 0x0000000300037221 */ /* 0x001fca0000010000 */
[----:B------:R0:W1:Y:S01]  /*0cd0*/  SHFL.BFLY PT, R4, R3, 0x1, 0x1f ;  /* 0x0c201f0003047f89 */ /* 0x00006200000e0000 */
[----:B------:R-:W-:Y:S05]  /*0ce0*/  @P0 EXIT ;  /* 0x000000000000094d */ /* 0x000fea0003800000 */
[----:B------:R-:W-:Y:S01]  /*0cf0*/  LEA.HI R30, P0, R30, R35, RZ, 0x1e ;  /* 0x000000231e1e7211 */ /* 0x000fe2000781f0ff */
[----:B-1----:R-:W-:-:S04]  /*0d00*/  FADD.FTZ R4, R3, R4 ;  /* 0x0000000403047221 */ /* 0x002fc80000010000 */
[----:B------:R-:W-:Y:S01]  /*0d10*/  IMAD.X R5, RZ, RZ, R5, P0 ;  /* 0x000000ffff057224 */ /* 0x000fe200000e0605 */
[----:B------:R-:W-:-:S04]  /*0d20*/  LEA R2, P0, R30, c[0x0][0x3c8], 0x2 ;  /* 0x0000f2001e027a11 */ /* 0x000fc800078010ff */
[----:B0-----:R-:W-:Y:S01]  /*0d30*/  LEA.HI.X R3, R30, c[0x0][0x3cc], R5, 0x2, P0 ;  /* 0x0000f3001e037a11 */ /* 0x001fe200000f1405 */
[----:B------:R-:W-:-:S05]  /*0d40*/  FMUL.FTZ R5, R4, c[0x0][0x2d4] ;  /* 0x0000b50004057a20 */ /* 0x000fca0000410000 */
[----:B------:R-:W-:Y:S01]  /*0d50*/  STG.E [R2.64], R5 ;  /* 0x0000000502007986 */ /* 0x000fe2000c101904 */
[----:B------:R-:W-:Y:S05]  /*0d60*/  EXIT ;  /* 0x000000000000794d */ /* 0x000fea0003800000 */
.L_x_753:
        /* <DEDUP_REMOVED lines=9> */
.L_x_1296:


//--------------------- .text._ZN5flash25flash_bwd_dot_do_o_kernelILb1E23Flash_bwd_kernel_traitsILi96ELi64ELi128ELi8ELi2ELi4ELi4ELb1ELb0EN7cutlass10bfloat16_tE19Flash_kernel_traitsILi96ELi64ELi128ELi8ES3_EEEEvNS_16Flash_bwd_paramsE --------------------------
	.section	.text._ZN5flash25flash_bwd_dot_do_o_kernelILb1E23Flash_bwd_kernel_traitsILi96ELi64ELi128ELi8ELi2ELi4ELi4ELb1ELb0EN7cutlass10bfloat16_tE19Flash_kernel_traitsILi96ELi64ELi128ELi8ES3_EEEEvNS_16Flash_bwd_paramsE,"ax",@progbits
	.sectioninfo	@"SHI_REGISTERS=45"
	.align	128
        .global         _ZN5flash25flash_bwd_dot_do_o_kernelILb1E23Flash_bwd_kernel_traitsILi96ELi64ELi128ELi8ELi2ELi4ELi4ELb1ELb0EN7cutlass10bfloat16_tE19Flash_kernel_traitsILi96ELi64ELi128ELi8ES3_EEEEvNS_16Flash_bwd_paramsE
        .type           _ZN5flash25flash_bwd_dot_do_o_kernelILb1E23Flash_bwd_kernel_traitsILi96ELi64ELi128ELi8ELi2ELi4ELi4ELb1ELb0EN7cutlass10bfloat16_tE19Flash_kernel_traitsILi96ELi64ELi128ELi8ES3_EEEEvNS_16Flash_bwd_paramsE,@function
        .size           _ZN5flash25flash_bwd_dot_do_o_kernelILb1E23Flash_bwd_kernel_traitsILi96ELi64ELi128ELi8ELi2ELi4ELi4ELb1ELb0EN7cutlass10bfloat16_tE19Flash_kernel_traitsILi96ELi64ELi128ELi8ES3_EEEEvNS_16Flash_bwd_paramsE,(.L_x_1297 - _ZN5flash25flash_bwd_dot_do_o_kernelILb1E23Flash_bwd_kernel_traitsILi96ELi64ELi128ELi8ELi2ELi4ELi4ELb1ELb0EN7cutlass10bfloat16_tE19Flash_kernel_traitsILi96ELi64ELi128ELi8ES3_EEEEvNS_16Flash_bwd_paramsE)
        .other          _ZN5flash25flash_bwd_dot_do_o_kernelILb1E23Flash_bwd_kernel_traitsILi96ELi64ELi128ELi8ELi2ELi4ELi4ELb1ELb0EN7cutlass10bfloat16_tE19Flash_kernel_traitsILi96ELi64ELi128ELi8ES3_EEEEvNS_16Flash_bwd_paramsE,@"STO_CUDA_ENTRY STV_DEFAULT"
_ZN5flash25flash_bwd_dot_do_o_kernelILb1E23Flash_bwd_kernel_traitsILi96ELi64ELi128ELi8ELi2ELi4ELi4ELb1ELb0EN7cutlass10bfloat16_tE19Flash_kernel_traitsILi96ELi64ELi128ELi8ES3_EEEEvNS_16Flash_bwd_paramsE:
.text._ZN5flash25flash_bwd_dot_do_o_kernelILb1E23Flash_bwd_kernel_traitsILi96ELi64ELi128ELi8ELi2ELi4ELi4ELb1ELb0EN7cutlass10bfloat16_tE19Flash_kernel_traitsILi96ELi64ELi128ELi8ES3_EEEEvNS_16Flash_bwd_paramsE:
[----:B------:R-:W-:Y:S02]  /*0000*/  MOV R1, c[0x0][0x28] ;  /* 0x00000a0000017a02 */ /* 0x000fe40000000f00 */
[----:B------:R-:W0:Y:S01]  /*0010*/  S2R R5, SR_CTAID.Y ;  /* 0x0000000000057919 */ /* 0x000e220000002600 */
[----:B------:R-:W-:Y:S01]  /*0020*/  ISETP.NE.U32.AND P0, PT, RZ, c[0x0][0x240], PT ;  /* 0x00009000ff007a0c */ /* 0x000fe20003f05070 */
[----:B------:R-:W-:Y:S01]  /*0030*/  IMAD.MOV.U32 R10, RZ, RZ, -0x1 ;  /* 0xffffffffff0a7424 */ /* 0x000fe200078e00ff */
[----:B------:R-:W-:Y:S02]  /*0040*/  ULDC.64 UR4, c[0x0][0x118] ;  /* 0x0000460000047ab9 */ /* 0x000fe40000000a00 */
        /* <DEDUP_REMOVED lines=9> */
[----:B0-----:R-:W-:Y:S01]  /*00e0*/  IMAD.SHL.U32 R41, R41, 0x40, RZ ;  /* 0x0000004029297824 */ /* 0x001fe200078e00ff */
[----:B--2---:R-:W-:-:S02]  /*00f0*/  @P0 IADD3 R8, R7, -R10, RZ ;  /* 0x8000000a07080210 */ /* 0x004fc40007ffe0ff */
[----:B------:R-:W-:-:S04]  /*0100*/  @!P0 MOV R8, c[0x0][0x214] ;  /* 0x0000850000088a02 */ /* 0x000fc80000000f00 */
[----:B------:R-:W-:-:S13]  /*0110*/  ISETP.GT.AND P1, PT, R8, R41, PT ;  /* 0x000000290800720c */ /* 0x000fda0003f24270 */
[----:B------:R-:W-:Y:S05]  /*0120*/  @!P1 EXIT ;  /* 0x000000000000994d */ /* 0x000fea0003800000 */
[----:B------:R-:W-:Y:S01]  /*0130*/  ISETP.NE.AND P1, PT, R10, -0x1, PT ;  /* 0xffffffff0a00780c */ /* 0x000fe20003f25270 */
[C---:B------:R-:W-:Y:S01]  /*0140*/  IMAD.WIDE R2, R5.reuse, 0x80, RZ ;  /* 0x0000008005027825 */ /* 0x040fe200078e02ff */
[----:B------:R-:W-:Y:S01]  /*0150*/  SHF.R.S32.HI R36, RZ, 0x1f, R41 ;  /* 0x0000001fff247819 */ /* 0x000fe20000011429 */
[----:B------:R-:W-:Y:S02]  /*0160*/  ULDC.U8 UR6, c[0x0][0x328] ;  /* 0x0000ca0000067ab9 */ /* 0x000fe40000000000 */
[----:B------:R-:W-:Y:S01]  /*0170*/  IMAD.MOV.U32 R9, RZ, RZ, c[0x0][0x1c0] ;  /* 0x00007000ff097624 */ /* 0x000fe200078e00ff */
[----:B------:R-:W-:Y:S01]  /*0180*/  SEL R4, R2, RZ, P0 ;  /* 0x000000ff02047207 */ /* 0x000fe20000000000 */
[----:B------:R-:W-:Y:S01]  /*0190*/  IMAD.WIDE R6, R5, c[0x0][0x224], RZ ;  /* 0x0000890005067a25 */ /* 0x000fe200078e02ff */
[----:B------:R-:W-:Y:S02]  /*01a0*/  SEL R11, R3, RZ, P0 ;  /* 0x000000ff030b7207 */ /* 0x000fe40000000000 */
[----:B------:R-:W-:Y:S01]  /*01b0*/  SHF.R.S32.HI R15, RZ, 0x1f, R9 ;  /* 0x0000001fff0f7819 */ /* 0x000fe20000011409 */
[----:B------:R-:W-:Y:S01]  /*01c0*/  IMAD R16, R7, c[0x0][0x1c0], RZ ;  /* 0x0000700007107a24 */ /* 0x000fe200078e02ff */
[----:B------:R-:W-:Y:S01]  /*01d0*/  IADD3 R21, P0, R41, R4, RZ ;  /* 0x0000000429157210 */ /* 0x000fe20007f1e0ff */
[----:B------:R-:W-:Y:S01]  /*01e0*/  @P1 IMAD.WIDE.U32 R24, R10, c[0x0][0x370], RZ ;  /* 0x0000dc000a181a25 */ /* 0x000fe200078e00ff */
[----:B------:R-:W-:-:S02]  /*01f0*/  @!P1 SHF.R.S32.HI R0, RZ, 0x1f, R5 ;  /* 0x0000001fff009819 */ /* 0x000fc40000011405 */
[----:B------:R-:W-:Y:S01]  /*0200*/  @!P1 SHF.R.S32.HI R17, RZ, 0x1f, R5 ;  /* 0x0000001fff119819 */ /* 0x000fe20000011405 */
[----:B------:R-:W-:Y:S01]  /*0210*/  @P1 IMAD.WIDE.U32 R12, R10, c[0x0][0x1e8], RZ ;  /* 0x00007a000a0c1a25 */ /* 0x000fe200078e00ff */
[----:B------:R-:W-:Y:S02]  /*0220*/  IADD3.X R11, R36, R11, RZ, P0, !PT ;  /* 0x0000000b240b7210 */ /* 0x000fe400007fe4ff */
[----:B------:R-:W-:Y:S01]  /*0230*/  ISETP.NE.AND P0, PT, RZ, UR6, PT ;  /* 0x00000006ff007c0c */ /* 0x000fe2000bf05270 */
[----:B------:R-:W-:Y:S01]  /*0240*/  @!P1 IMAD R14, R0, c[0x0][0x368], RZ ;  /* 0x0000da00000e9a24 */ /* 0x000fe200078e02ff */
[----:B------:R-:W-:Y:S01]  /*0250*/  @P1 MOV R40, R12 ;  /* 0x0000000c00281202 */ /* 0x000fe20000000f00 */
[----:B------:R-:W-:-:S04]  /*0260*/  @!P1 IMAD.WIDE.U32 R2, R5, c[0x0][0x368], RZ ;  /* 0x0000da0005029a25 */ /* 0x000fc800078e00ff */
[----:B------:R-:W-:Y:S02]  /*0270*/  @!P1 IMAD R7, R5, c[0x0][0x36c], R14 ;  /* 0x0000db0005079a24 */ /* 0x000fe400078e020e */
[----:B------:R-:W-:Y:S02]  /*0280*/  @!P1 IMAD R14, R17, c[0x0][0x1e0], RZ ;  /* 0x00007800110e9a24 */ /* 0x000fe400078e02ff */
[C---:B------:R-:W-:Y:S01]  /*0290*/  @P1 IMAD R25, R10.reuse, c[0x0][0x374], R25 ;  /* 0x0000dd000a191a24 */ /* 0x040fe200078e0219 */
[----:B------:R-:W-:Y:S01]  /*02a0*/  @!P1 IADD3 R25, R3, R7, RZ ;  /* 0x0000000703199210 */ /* 0x000fe20007ffe0ff */
[----:B------:R-:W-:Y:S02]  /*02b0*/  @P1 IMAD R0, R10, c[0x0][0x1ec], R13 ;  /* 0x00007b000a001a24 */ /* 0x000fe400078e020d */
[----:B------:R-:W-:Y:S02]  /*02c0*/  IMAD R15, R6, R15, R16 ;  /* 0x0000000f060f7224 */ /* 0x000fe400078e0210 */
[----:B------:R-:W-:-:S04]  /*02d0*/  @!P1 IMAD.WIDE.U32 R12, R5, c[0x0][0x1e0], RZ ;  /* 0x00007800050c9a25 */ /* 0x000fc800078e00ff */
[----:B------:R-:W-:Y:S01]  /*02e0*/  @!P1 IMAD R3, R5, c[0x0][0x1e4], R14 ;  /* 0x0000790005039a24 */ /* 0x000fe200078e020e */
[----:B------:R-:W-:Y:S01]  /*02f0*/  MOV R14, c[0x0][0x22c] ;  /* 0x00008b00000e7a02 */ /* 0x000fe20000000f00 */
[----:B------:R-:W-:Y:S01]  /*0300*/  IMAD.WIDE.U32 R6, R6, c[0x0][0x1c0], RZ ;  /* 0x0000700006067a25 */ /* 0x000fe200078e00ff */
[----:B------:R-:W-:-:S03]  /*0310*/  @!P1 MOV R40, R12 ;  /* 0x0000000c00289202 */ /* 0x000fc60000000f00 */
[----:B------:R-:W-:Y:S02]  /*0320*/  @!P1 IMAD.MOV.U32 R24, RZ, RZ, R2 ;  /* 0x000000ffff189224 */ /* 0x000fe400078e0002 */
[----:B------:R-:W0:Y:S01]  /*0330*/  S2R R2, SR_CTAID.Z ;  /* 0x0000000000027919 */ /* 0x000e220000002700 */
[----:B------:R-:W-:Y:S01]  /*0340*/  @!P1 IMAD.IADD R0, R13, 0x1, R3 ;  /* 0x000000010d009824 */ /* 0x000fe200078e0203 */
[----:B------:R-:W-:Y:S01]  /*0350*/  IADD3 R3, R7, R15, RZ ;  /* 0x0000000f07037210 */ /* 0x000fe20007ffe0ff */
[----:B------:R-:W-:Y:S01]  /*0360*/  @P1 IMAD.MOV.U32 R17, RZ, RZ, R10 ;  /* 0x000000ffff111224 */ /* 0x000fe200078e000a */
[----:B------:R-:W-:Y:S01]  /*0370*/  SHF.R.S32.HI R7, RZ, 0x1f, R14 ;  /* 0x0000001fff077819 */ /* 0x000fe2000001140e */
[----:B------:R-:W-:-:S04]  /*0380*/  IMAD.WIDE R12, R9, c[0x0][0x22c], RZ ;  /* 0x00008b00090c7a25 */ /* 0x000fc800078e02ff */
[----:B------:R-:W-:Y:S02]  /*0390*/  IMAD R14, R3, c[0x0][0x22c], RZ ;  /* 0x00008b00030e7a24 */ /* 0x000fe400078e02ff */
[----:B------:R-:W1:Y:S01]  /*03a0*/  S2R R3, SR_TID.X ;  /* 0x0000000000037919 */ /* 0x000e620000002100 */
[----:B------:R-:W-:Y:S02]  /*03b0*/  @!P1 IMAD.MOV.U32 R17, RZ, RZ, -0x1 ;  /* 0xffffffffff119424 */ /* 0x000fe400078e00ff */
[----:B------:R-:W-:Y:S02]  /*03c0*/  IMAD.MOV.U32 R15, RZ, RZ, RZ ;  /* 0x000000ffff0f7224 */ /* 0x000fe400078e00ff */
[----:B------:R-:W-:Y:S02]  /*03d0*/  IMAD R16, R13, R17, RZ ;  /* 0x000000110d107224 */ /* 0x000fe400078e02ff */
[----:B------:R-:W-:Y:S02]  /*03e0*/  IMAD R7, R7, R6, R14 ;  /* 0x0000000607077224 */ /* 0x000fe400078e020e */
[----:B------:R-:W-:-:S02]  /*03f0*/  IMAD R23, R12, R15, R16 ;  /* 0x0000000f0c177224 */ /* 0x000fc400078e0210 */
[----:B------:R-:W-:-:S04]  /*0400*/  IMAD.WIDE.U32 R14, R6, c[0x0][0x22c], RZ ;  /* 0x00008b00060e7a25 */ /* 0x000fc800078e00ff */
[----:B------:R-:W-:Y:S02]  /*0410*/  IMAD R4, R11, R12, RZ ;  /* 0x0000000c0b047224 */ /* 0x000fe400078e02ff */
[----:B------:R-:W-:-:S04]  /*0420*/  IMAD.WIDE.U32 R16, R12, R17, RZ ;  /* 0x000000110c107225 */ /* 0x000fc800078e00ff */
[----:B0-----:R-:W-:Y:S01]  /*0430*/  IMAD R19, R2, c[0x0][0x22c], RZ ;  /* 0x00008b0002137a24 */ /* 0x001fe200078e02ff */
[----:B------:R-:W-:Y:S01]  /*0440*/  SEL R16, R14, R16, !P1 ;  /* 0x000000100e107207 */ /* 0x000fe20004800000 */
[----:B------:R-:W-:Y:S01]  /*0450*/  IMAD.IADD R11, R15, 0x1, R7 ;  /* 0x000000010f0b7824 */ /* 0x000fe200078e0207 */
[----:B------:R-:W-:Y:S01]  /*0460*/  @P1 IADD3 R11, R17, R23, RZ ;  /* 0x00000017110b1210 */ /* 0x000fe20007ffe0ff */
[----:B------:R-:W-:Y:S01]  /*0470*/  IMAD.WIDE.U32 R6, R21, R12, RZ ;  /* 0x0000000c15067225 */ /* 0x000fe200078e00ff */
[----:B------:R-:W-:-:S03]  /*0480*/  SHF.R.S32.HI R14, RZ, 0x1f, R19 ;  /* 0x0000001fff0e7819 */ /* 0x000fc60000011413 */
[----:B------:R-:W-:Y:S01]  /*0490*/  IMAD R13, R13, R21, R4 ;  /* 0x000000150d0d7224 */ /* 0x000fe200078e0204 */
[----:B------:R-:W-:-:S03]  /*04a0*/  SHF.R.S32.HI R4, RZ, 0x1f, R2 ;  /* 0x0000001fff047819 */ /* 0x000fc60000011402 */
[----:B------:R-:W-:Y:S01]  /*04b0*/  IMAD.IADD R13, R7, 0x1, R13 ;  /* 0x00000001070d7824 */ /* 0x000fe200078e020d */
[----:B------:R-:W-:Y:S05]  /*04c0*/  @!P0 BRA `(.L_x_754) ;  /* 0x0000007000008947 */ /* 0x000fea0003800000 */
[----:B-1----:R-:W-:Y:S01]  /*04d0*/  HFMA2.MMA R12, -RZ, RZ, 0, 7.62939453125e-06 ;  /* 0x00000080ff0c7435 */ /* 0x002fe200000001ff */
[----:B------:R-:W-:Y:S02]  /*04e0*/  @!P1 IMAD R10, R5, c[0x0][0x224], RZ ;  /* 0x00008900050a9a24 */ /* 0x000fe400078e02ff */
[----:B------:R-:W-:-:S03]  /*04f0*/  IMAD.MOV.U32 R15, RZ, RZ, c[0x0][0x210] ;  /* 0x00008400ff0f7624 */ /* 0x000fc600078e00ff */
[----:B------:R-:W-:-:S04]  /*0500*/  LEA R10, R5, R10, 0x7 ;  /* 0x0000000a050a7211 */ /* 0x000fc800078e38ff */
[----:B------:R-:W-:-:S04]  /*0510*/  IMAD R5, R12, R15, c[0x0][0x234] ;  /* 0x00008d000c057624 */ /* 0x000fc800078e020f */
[----:B------:R-:W-:Y:S01]  /*0520*/  IMAD R32, R5, R2, R10 ;  /* 0x0000000205207224 */ /* 0x000fe200078e020a */
[----:B------:R-:W-:Y:S05]  /*0530*/  BRA `(.L_x_755) ;  /* 0x0000002000007947 */ /* 0x000fea0003800000 */
.L_x_754:
[----:B-1----:R-:W-:-:S04]  /*0540*/  IMAD R5, R5, c[0x0][0x1c0], R2 ;  /* 0x0000700005057a24 */ /* 0x002fc800078e0202 */
[----:B------:R-:W-:Y:S02]  /*0550*/  IMAD R32, R5, c[0x0][0x224], RZ ;  /* 0x0000890005207a24 */ /* 0x000fe400078e02ff */
.L_x_755:
[----:B------:R-:W-:Y:S01]  /*0560*/  SHF.R.S32.HI R10, RZ, 0x1f, R3 ;  /* 0x0000001fff0a7819 */ /* 0x000fe20000011403 */
[----:B------:R-:W-:Y:S01]  /*0570*/  BSSY B0, `(.L_x_756) ;  /* 0x0000036000007945 */ /* 0x000fe20003800000 */
[----:B------:R-:W-:Y:S01]  /*0580*/  IADD3 R19, P0, P1, R6, R16, R19 ;  /* 0x0000001006137210 */ /* 0x000fe2000791e013 */
[----:B------:R-:W-:Y:S01]  /*0590*/  CS2R R20, SRZ ;  /* 0x0000000000147805 */ /* 0x000fe2000001ff00 */
[CC--:B------:R-:W-:Y:S02]  /*05a0*/  LEA.HI R5, R10.reuse, R3.reuse, RZ, 0x3 ;  /* 0x000000030a057211 */ /* 0x0c0fe400078f18ff */
[----:B------:R-:W-:Y:S02]  /*05b0*/  LEA.HI R10, R10, R3, RZ, 0x2 ;  /* 0x000000030a0a7211 */ /* 0x000fe400078f10ff */
[----:B------:R-:W-:Y:S02]  /*05c0*/  LOP3.LUT R12, R5, 0x3ffffff8, RZ, 0xc0, !PT ;  /* 0x3ffffff8050c7812 */ /* 0x000fe400078ec0ff */
[----:B------:R-:W-:Y:S01]  /*05d0*/  SHF.R.S32.HI R7, RZ, 0x3, R5 ;  /* 0x00000003ff077819 */ /* 0x000fe20000011405 */
[----:B------:R-:W-:Y:S01]  /*05e0*/  IMAD R5, R9, c[0x0][0x22c], RZ ;  /* 0x00008b0009057a24 */ /* 0x000fe200078e02ff */
[----:B------:R-:W-:Y:S01]  /*05f0*/  SHF.R.S32.HI R6, RZ, 0x2, R10 ;  /* 0x00000002ff067819 */ /* 0x000fe2000001140a */
[----:B------:R-:W-:Y:S01]  /*0600*/  IMAD.IADD R12, R3, 0x1, -R12 ;  /* 0x00000001030c7824 */ /* 0x000fe200078e0a0c */
[----:B------:R-:W-:Y:S01]  /*0610*/  IADD3.X R11, R13, R11, R14, P0, P1 ;  /* 0x0000000b0d0b7210 */ /* 0x000fe200007e240e */
[----:B------:R-:W-:Y:S01]  /*0620*/  IMAD.IADD R9, R8, 0x1, -R41 ;  /* 0x0000000108097824 */ /* 0x000fe200078e0a29 */
[----:B------:R-:W-:Y:S01]  /*0630*/  LOP3.LUT R16, R10, 0x1ffffffc, RZ, 0xc0, !PT ;  /* 0x1ffffffc0a107812 */ /* 0x000fe200078ec0ff */
[----:B------:R-:W-:Y:S01]  /*0640*/  CS2R R14, SRZ ;  /* 0x00000000000e7805 */ /* 0x000fe2000001ff00 */
[----:B------:R-:W-:-:S02]  /*0650*/  SHF.L.U32 R12, R12, 0x2, RZ ;  /* 0x000000020c0c7819 */ /* 0x000fc400000006ff */
[----:B------:R-:W-:Y:S01]  /*0660*/  ISETP.GE.AND P0, PT, R6, R9, PT ;  /* 0x000000090600720c */ /* 0x000fe20003f06270 */
[----:B------:R-:W-:Y:S01]  /*0670*/  IMAD.IADD R34, R3, 0x1, -R16 ;  /* 0x0000000103227824 */ /* 0x000fe200078e0a10 */
[----:B------:R-:W-:Y:S01]  /*0680*/  IADD3 R32, R41, R32, RZ ;  /* 0x0000002029207210 */ /* 0x000fe20007ffe0ff */
[----:B------:R-:W-:Y:S01]  /*0690*/  IMAD R12, R7, R5, R12 ;  /* 0x00000005070c7224 */ /* 0x000fe200078e020c */
[----:B------:R-:W-:Y:S01]  /*06a0*/  CS2R R8, SRZ ;  /* 0x0000000000087805 */ /* 0x000fe2000001ff00 */
[----:B------:R-:W-:Y:S01]  /*06b0*/  IMAD.SHL.U32 R34, R34, 0x8, RZ ;  /* 0x0000000822227824 */ /* 0x000fe200078e00ff */
[----:B------:R-:W-:Y:S01]  /*06c0*/  MOV R28, RZ ;  /* 0x000000ff001c7202 */ /* 0x000fe20000000f00 */
[----:B------:R-:W-:Y:S01]  /*06d0*/  CS2R R16, SRZ ;  /* 0x0000000000107805 */ /* 0x000fe2000001ff00 */
[----:B------:R-:W-:Y:S02]  /*06e0*/  IADD3 R7, P1, R12, R19, RZ ;  /* 0x000000130c077210 */ /* 0x000fe40007f3e0ff */
[----:B------:R-:W-:Y:S01]  /*06f0*/  CS2R R18, SRZ ;  /* 0x0000000000127805 */ /* 0x000fe2000001ff00 */
[----:B------:R-:W-:-:S02]  /*0700*/  SHF.R.S32.HI R33, RZ, 0x1f, R6 ;  /* 0x0000001fff217819 */ /* 0x000fc40000011406 */
[----:B------:R-:W-:Y:S02]  /*0710*/  LEA.HI.X.SX32 R38, R12, R11, 0x1, P1 ;  /* 0x0000000b0c267211 */ /* 0x000fe400008f0eff */
[----:B------:R-:W-:Y:S01]  /*0720*/  CS2R R10, SRZ ;  /* 0x00000000000a7805 */ /* 0x000fe2000001ff00 */
[----:B------:R-:W-:Y:S01]  /*0730*/  CS2R R12, SRZ ;  /* 0x00000000000c7805 */ /* 0x000fe2000001ff00 */
        /* <DEDUP_REMOVED lines=11> */
[----:B------:R-:W-:-:S03]  /*07f0*/  ISETP.GE.AND P1, PT, R34, c[0x0][0x220], PT ;  /* 0x0000880022007a0c */ /* 0x000fc60003f26270 */
[----:B------:R-:W-:Y:S01]  /*0800*/  IMAD.WIDE.U32 R24, R2, c[0x0][0x378], R22 ;  /* 0x0000de0002187a25 */ /* 0x000fe200078e0016 */
[----:B------:R-:W-:-:S03]  /*0810*/  IADD3 R22, R34, 0x40, RZ ;  /* 0x0000004022167810 */ /* 0x000fc60007ffe0ff */
[----:B------:R-:W-:Y:S01]  /*0820*/  IMAD R23, R33, c[0x0][0x370], RZ ;  /* 0x0000dc0021177a24 */ /* 0x000fe200078e02ff */
[----:B------:R-:W-:Y:S02]  /*0830*/  IADD3 R25, R25, R27, RZ ;  /* 0x0000001b19197210 */ /* 0x000fe40007ffe0ff */
[----:B------:R-:W-:Y:S01]  /*0840*/  ISETP.GE.AND P3, PT, R22, c[0x0][0x220], PT ;  /* 0x0000880016007a0c */ /* 0x000fe20003f66270 */
[C---:B------:R-:W-:Y:S02]  /*0850*/  IMAD R23, R6.reuse, c[0x0][0x374], R23 ;  /* 0x0000dd0006177a24 */ /* 0x040fe400078e0217 */
[----:B------:R-:W-:-:S04]  /*0860*/  IMAD.WIDE.U32 R24, R6, c[0x0][0x370], R24 ;  /* 0x0000dc0006187a25 */ /* 0x000fc800078e0018 */
[----:B------:R-:W-:Y:S01]  /*0870*/  IMAD.IADD R23, R25, 0x1, R23 ;  /* 0x0000000119177824 */ /* 0x000fe200078e0217 */
[----:B------:R-:W-:-:S04]  /*0880*/  LEA R22, P4, R24, c[0x0][0x330], 0x1 ;  /* 0x0000cc0018167a11 */ /* 0x000fc800078808ff */
[----:B------:R-:W-:-:S05]  /*0890*/  LEA.HI.X R23, R24, c[0x0][0x334], R23, 0x1, P4 ;  /* 0x0000cd0018177a11 */ /* 0x000fca00020f0c17 */
[----:B------:R0:W5:Y:S04]  /*08a0*/  @!P1 LDG.E.128 R8, [R22.64] ;  /* 0x0000000416089981 */ /* 0x000168000c1e1d00 */
[----:B------:R0:W5:Y:S04]  /*08b0*/  @!P2 LDG.E.128 R12, [R22.64+0x40] ;  /* 0x00004004160ca981 */ /* 0x000168000c1e1d00 */
[----:B------:R0:W5:Y:S02]  /*08c0*/  @!P3 LDG.E.128 R16, [R22.64+0x80] ;  /* 0x000080041610b981 */ /* 0x000164000c1e1d00 */
.L_x_757:
[----:B------:R-:W-:Y:S05]  /*08d0*/  BSYNC B0 ;  /* 0x0000000000007941 */ /* 0x000fea0003800000 */
.L_x_756:
[----:B------:R-:W-:Y:S01]  /*08e0*/  BSSY B0, `(.L_x_758) ;  /* 0x000001f000007945 */ /* 0x000fe20003800000 */
[----:B0-----:R-:W-:Y:S01]  /*08f0*/  CS2R R22, SRZ ;  /* 0x0000000000167805 */ /* 0x001fe2000001ff00 */
[----:B------:R-:W-:Y:S01]  /*0900*/  CS2R R24, SRZ ;  /* 0x0000000000187805 */ /* 0x000fe2000001ff00 */
[----:B------:R-:W-:Y:S01]  /*0910*/  CS2R R26, SRZ ;  /* 0x00000000001a7805 */ /* 0x000fe2000001ff00 */
[----:B------:R-:W-:Y:S01]  /*0920*/  MOV R29, RZ ;  /* 0x000000ff001d7202 */ /* 0x000fe20000000f00 */
[----:B------:R-:W-:Y:S01]  /*0930*/  CS2R R30, SRZ ;  /* 0x00000000001e7805 */ /* 0x000fe2000001ff00 */
[----:B------:R-:W-:Y:S05]  /*0940*/  @P0 BRA `(.L_x_759) ;  /* 0x0000018000000947 */ /* 0x000fea0003800000 */
[----:B------:R-:W-:Y:S01]  /*0950*/  IMAD R42, R36, c[0x0][0x1e8], RZ ;  /* 0x00007a00242a7a24 */ /* 0x000fe200078e02ff */
[----:B------:R-:W-:Y:S01]  /*0960*/  MOV R37, R35 ;  /* 0x0000002300257202 */ /* 0x000fe20000000f00 */
[----:B------:R-:W-:Y:S01]  /*0970*/  IMAD.MOV.U32 R36, RZ, RZ, R34 ;  /* 0x000000ffff247224 */ /* 0x000fe200078e0022 */
[----:B------:R-:W-:Y:S01]  /*0980*/  ISETP.GE.AND P1, PT, R34, c[0x0][0x220], PT ;  /* 0x0000880022007a0c */ /* 0x000fe20003f26270 */
[----:B------:R-:W-:Y:S01]  /*0990*/  IMAD R35, R4, c[0x0][0x1f0], RZ ;  /* 0x00007c0004237a24 */ /* 0x000fe200078e02ff */
[----:B------:R-:W-:Y:S01]  /*09a0*/  ISETP.GE.AND P2, PT, R39, c[0x0][0x220], PT ;  /* 0x0000880027007a0c */ /* 0x000fe20003f46270 */
[----:B------:R-:W-:-:S04]  /*09b0*/  IMAD.WIDE.U32 R36, R41, c[0x0][0x1e8], R36 ;  /* 0x00007a0029247a25 */ /* 0x000fc800078e0024 */
[----:B------:R-:W-:Y:S01]  /*09c0*/  IMAD R41, R41, c[0x0][0x1ec], R42 ;  /* 0x00007b0029297a24 */ /* 0x000fe200078e022a */
[----:B------:R-:W-:Y:S01]  /*09d0*/  IADD3 R36, P0, R40, R36, RZ ;  /* 0x0000002428247210 */ /* 0x000fe20007f1e0ff */
[----:B------:R-:W-:Y:S02]  /*09e0*/  IMAD R35, R2, c[0x0][0x1f4], R35 ;  /* 0x00007d0002237a24 */ /* 0x000fe400078e0223 */
[----:B------:R-:W-:Y:S01]  /*09f0*/  IMAD R33, R33, c[0x0][0x1e8], RZ ;  /* 0x00007a0021217a24 */ /* 0x000fe200078e02ff */
[----:B------:R-:W-:Y:S02]  /*0a00*/  IADD3.X R37, R0, R37, R41, P0, !PT ;  /* 0x0000002500257210 */ /* 0x000fe400007fe429 */
[----:B------:R-:W-:Y:S01]  /*0a10*/  IADD3 R0, R34, 0x40, RZ ;  /* 0x0000004022007810 */ /* 0x000fe20007ffe0ff */
[----:B------:R-:W-:Y:S02]  /*0a20*/  IMAD R33, R6, c[0x0][0x1ec], R33 ;  /* 0x00007b0006217a24 */ /* 0x000fe400078e0221 */
[----:B------:R-:W-:Y:S01]  /*0a30*/  IMAD.WIDE.U32 R36, R2, c[0x0][0x1f0], R36 ;  /* 0x00007c0002247a25 */ /* 0x000fe200078e0024 */
[----:B------:R-:W-:-:S03]  /*0a40*/  ISETP.GE.AND P3, PT, R0, c[0x0][0x220], PT ;  /* 0x0000880000007a0c */ /* 0x000fc60003f66270 */
[----:B------:R-:W-:-:S04]  /*0a50*/  IMAD.IADD R37, R37, 0x1, R35 ;  /* 0x0000000125257824 */ /* 0x000fc800078e0223 */
[----:B------:R-:W-:-:S05]  /*0a60*/  IMAD.WIDE.U32 R36, R6, c[0x0][0x1e8], R36 ;  /* 0x00007a0006247a25 */ /* 0x000fca00078e0024 */
[----:B------:R-:W-:Y:S02]  /*0a70*/  IADD3 R33, R37, R33, RZ ;  /* 0x0000002125217210 */ /* 0x000fe40007ffe0ff */
[----:B------:R-:W-:-:S04]  /*0a80*/  LEA R34, P0, R36, c[0x0][0x1d0], 0x1 ;  /* 0x0000740024227a11 */ /* 0x000fc800078008ff */
[----:B------:R-:W-:-:S05]  /*0a90*/  LEA.HI.X R35, R36, c[0x0][0x1d4], R33, 0x1, P0 ;  /* 0x0000750024237a11 */ /* 0x000fca00000f0c21 */
[----:B------:R0:W5:Y:S04]  /*0aa0*/  @!P1 LDG.E.128 R20, [R34.64] ;  /* 0x0000000422149981 */ /* 0x000168000c1e1d00 */
[----:B------:R0:W5:Y:S04]  /*0ab0*/  @!P2 LDG.E.128 R24, [R34.64+0x40] ;  /* 0x000040042218a981 */ /* 0x000168000c1e1d00 */
[----:B------:R0:W5:Y:S02]  /*0ac0*/  @!P3 LDG.E.128 R28, [R34.64+0x80] ;  /* 0x00008004221cb981 */ /* 0x000164000c1e1d00 */
.L_x_759:
[----:B------:R-:W-:Y:S05]  /*0ad0*/  BSYNC B0 ;  /* 0x0000000000007941 */ /* 0x000fea0003800000 */
.L_x_758:
[C---:B-----5:R-:W-:Y:S01]  /*0ae0*/  LOP3.LUT R2, R8.reuse, 0xffff0000, RZ, 0xc0, !PT ;  /* 0xffff000008027812 */ /* 0x060fe200078ec0ff */
[----:B------:R-:W-:Y:S01]  /*0af0*/  IMAD.U32 R0, R8, 0x10000, RZ ;  /* 0x0001000008007824 */ /* 0x000fe200078e00ff */
[----:B0-----:R-:W-:-:S02]  /*0b00*/  LOP3.LUT R35, R20, 0xffff0000, RZ, 0xc0, !PT ;  /* 0xffff000014237812 */ /* 0x001fc400078ec0ff */
[----:B------:R-:W-:Y:S02]  /*0b10*/  SHF.L.U32 R33, R20, 0x10, RZ ;  /* 0x0000001014217819 */ /* 0x000fe400000006ff */
[----:B------:R-:W-:Y:S01]  /*0b20*/  LOP3.LUT R8, R9, 0xffff0000, RZ, 0xc0, !PT ;  /* 0xffff000009087812 */ /* 0x000fe200078ec0ff */
[----:B------:R-:W-:Y:S01]  /*0b30*/  FMUL.FTZ R4, R2, R35 ;  /* 0x0000002302047220 */ /* 0x000fe20000410000 */
[----:B------:R-:W-:Y:S01]  /*0b40*/  SHF.L.U32 R35, R21, 0x10, RZ ;  /* 0x0000001015237819 */ /* 0x000fe200000006ff */
[----:B------:R-:W-:Y:S01]  /*0b50*/  IMAD.U32 R2, R9, 0x10000, RZ ;  /* 0x0001000009027824 */ /* 0x000fe200078e00ff */
[----:B------:R-:W-:Y:S01]  /*0b60*/  LOP3.LUT R21, R21, 0xffff0000, RZ, 0xc0, !PT ;  /* 0xffff000015157812 */ /* 0x000fe200078ec0ff */
[----:B------:R-:W-:Y:S01]  /*0b70*/  FFMA.FTZ R0, R0, R33, R4 ;  /* 0x0000002100007223 */ /* 0x000fe20000010004 */
[----:B------:R-:W-:Y:S02]  /*0b80*/  SHF.L.U32 R9, R22, 0x10, RZ ;  /* 0x0000001016097819 */ /* 0x000fe400000006ff */
[----:B------:R-:W-:Y:S01]  /*0b90*/  LOP3.LUT P0, RZ, R3, 0x3, RZ, 0xc0, !PT ;  /* 0x0000000303ff7812 */ /* 0x000fe2000780c0ff */
[----:B------:R-:W-:Y:S01]  /*0ba0*/  FFMA.FTZ R2, R2, R35, R0 ;  /* 0x0000002302027223 */ /* 0x000fe20000010000 */
[----:B------:R-:W-:Y:S01]  /*0bb0*/  LEA R6, P1, R7, c[0x0][0x350], 0x2 ;  /* 0x0000d40007067a11 */ /* 0x000fe200078210ff */
[----:B------:R-:W-:-:S02]  /*0bc0*/  IMAD.U32 R0, R10, 0x10000, RZ ;  /* 0x000100000a007824 */ /* 0x000fc400078e00ff */
[----:B------:R-:W-:Y:S01]  /*0bd0*/  FFMA.FTZ R8, R8, R21, R2 ;  /* 0x0000001508087223 */ /* 0x000fe20000010002 */
[----:B------:R-:W-:Y:S02]  /*0be0*/  LOP3.LUT R2, R10, 0xffff0000, RZ, 0xc0, !PT ;  /* 0xffff00000a027812 */ /* 0x000fe400078ec0ff */
[----:B------:R-:W-:Y:S01]  /*0bf0*/  LOP3.LUT R21, R22, 0xffff0000, RZ, 0xc0, !PT ;  /* 0xffff000016157812 */ /* 0x000fe200078ec0ff */
[----:B------:R-:W-:Y:S01]  /*0c00*/  FFMA.FTZ R8, R0, R9, R8 ;  /* 0x0000000900087223 */ /* 0x000fe20000010008 */
[----:B------:R-:W-:Y:S01]  /*0c10*/  SHF.L.U32 R9, R23, 0x10, RZ ;  /* 0x0000001017097819 */ /* 0x000fe200000006ff */
[C---:B------:R-:W-:Y:S01]  /*0c20*/  IMAD.U32 R0, R11.reuse, 0x10000, RZ ;  /* 0x000100000b007824 */ /* 0x040fe200078e00ff */
[----:B------:R-:W-:Y:S01]  /*0c30*/  LOP3.LUT R10, R11, 0xffff0000, RZ, 0xc0, !PT ;  /* 0xffff00000b0a7812 */ /* 0x000fe200078ec0ff */
[----:B------:R-:W-:Y:S01]  /*0c40*/  FFMA.FTZ R2, R2, R21, R8 ;  /* 0x0000001502027223 */ /* 0x000fe20000010008 */
[----:B------:R-:W-:Y:S02]  /*0c50*/  LOP3.LUT R23, R23, 0xffff0000, RZ, 0xc0, !PT ;  /* 0xffff000017177812 */ /* 0x000fe400078ec0ff */
[----:B------:R-:W-:Y:S01]  /*0c60*/  LOP3.LUT R11, R24, 0xffff0000, RZ, 0xc0, !PT ;  /* 0xffff0000180b7812 */ /* 0x000fe200078ec0ff */
[----:B------:R-:W-:Y:S01]  /*0c70*/  FFMA.FTZ R2, R0, R9, R2 ;  /* 0x0000000900027223 */ /* 0x000fe20000010002 */
[----:B------:R-:W-:Y:S01]  /*0c80*/  SHF.L.U32 R9, R24, 0x10, RZ ;  /* 0x0000001018097819 */ /* 0x000fe200000006ff */
[----:B------:R-:W-:Y:S01]  /*0c90*/  IMAD.U32 R0, R12, 0x10000, RZ ;  /* 0x000100000c007824 */ /* 0x000fe200078e00ff */
[----:B------:R-:W-:Y:S01]  /*0ca0*/  @!P0 LEA.HI R8, P2, R3, R32, RZ, 0x1e ;  /* 0x0000002003088211 */ /* 0x000fe2000785f0ff */
[----:B------:R-:W-:Y:S01]  /*0cb0*/  FFMA.FTZ R10, R10, R23, R2 ;  /* 0x000000170a0a7223 */ /* 0x000fe20000010002 */
[----:B------:R-:W-:-:S02]  /*0cc0*/  LOP3.LUT R2, R12, 0xffff0000, RZ, 0xc0, !PT ;  /* 0xffff00000c027812 */ /* 0x000fc400078ec0ff */
[----:B------:R-:W-:Y:S01]  /*0cd0*/  LOP3.LUT R12, R13, 0xffff0000, RZ, 0xc0, !PT ;  /* 0xffff00000d0c7812 */ /* 0x000fe200078ec0ff */
[----:B------:R-:W-:Y:S01]  /*0ce0*/  FFMA.FTZ R10, R0, R9, R10 ;  /* 0x00000009000a7223 */ /* 0x000fe2000001000a */
[----:B------:R-:W-:Y:S01]  /*0cf0*/  SHF.L.U32 R9, R25, 0x10, RZ ;  /* 0x0000001019097819 */ /* 0x000fe200000006ff */
[----:B------:R-:W-:Y:S01]  /*0d00*/  IMAD.U32 R0, R13, 0x10000, RZ ;  /* 0x000100000d007824 */ /* 0x000fe200078e00ff */
[----:B------:R-:W-:Y:S01]  /*0d10*/  LOP3.LUT R25, R25, 0xffff0000, RZ, 0xc0, !PT ;  /* 0xffff000019197812 */ /* 0x000fe200078ec0ff */
[----:B------:R-:W-:Y:S01]  /*0d20*/  FFMA.FTZ R2, R2, R11, R10 ;  /* 0x0000000b02027223 */ /* 0x000fe2000001000a */
[----:B------:R-:W-:Y:S02]  /*0d30*/  LOP3.LUT R11, R26, 0xffff0000, RZ, 0xc0, !PT ;  /* 0xffff00001a0b7812 */ /* 0x000fe400078ec0ff */
[----:B------:R-:W-:Y:S01]  /*0d40*/  LEA.HI.X R7, R7, c[0x0][0x354], R38, 0x2, P1 ;  /* 0x0000d50007077a11 */ /* 0x000fe200008f1426 */
[----:B------:R-:W-:Y:S01]  /*0d50*/  FFMA.FTZ R2, R0, R9, R2 ;  /* 0x0000000900027223 */ /* 0x000fe20000010002 */
[----:B------:R-:W-:Y:S01]  /*0d60*/  SHF.L.U32 R9, R26, 0x10, RZ ;  /* 0x000000101a097819 */ /* 0x000fe200000006ff */
[----:B------:R-:W-:Y:S01]  /*0d70*/  IMAD.U32 R0, R14, 0x10000, RZ ;  /* 0x000100000e007824 */ /* 0x000fe200078e00ff */
[----:B------:R-:W-:Y:S01]  /*0d80*/  @!P0 LEA R4, P1, R8, c[0x0][0x3c8], 0x2 ;  /* 0x0000f20008048a11 */ /* 0x000fe200078210ff */
        /* <DEDUP_REMOVED lines=9> */
[----:B------:R-:W-:Y:S01]  /*0e20*/  SHF.L.U32 R3, R5, 0x3, RZ ;  /* 0x0000000305037819 */ /* 0x000fe200000006ff */
        /* <DEDUP_REMOVED lines=24> */
[----:B------:R-:W-:-:S03]  /*0fb0*/  @!P0 LEA.HI.X.SX32 R11, R32, RZ, 0x1, P2 ;  /* 0x000000ff200b8211 */ /* 0x000fc600010f0eff */
[----:B------:R-:W-:Y:S01]  /*0fc0*/  FFMA.FTZ R0, R19, R2, R0 ;  /* 0x0000000213007223 */ /* 0x000fe20000010000 */
[----:B------:R-:W-:-:S04]  /*0fd0*/  @!P0 LEA.HI.X R5, R8, c[0x0][0x3cc], R11, 0x2, P1 ;  /* 0x0000f30008058a11 */ /* 0x000fc800008f140b */
[----:B------:R-:W0:Y:S02]  /*0fe0*/  SHFL.BFLY PT, R9, R0, 0x2, 0x1f ;  /* 0x0c401f0000097f89 */ /* 0x000e2400000e0000 */
[----:B0-----:R-:W-:-:S05]  /*0ff0*/  FADD.FTZ R9, R0, R9 ;  /* 0x0000000900097221 */ /* 0x001fca0000010000 */
[----:B------:R-:W0:Y:S02]  /*1000*/  SHFL.BFLY PT, R2, R9, 0x1, 0x1f ;  /* 0x0c201f0009027f89 */ /* 0x000e2400000e0000 */
[----:B0-----:R-:W-:-:S04]  /*1010*/  FADD.FTZ R2, R9, R2 ;  /* 0x0000000209027221 */ /* 0x001fc80000010000 */
[----:B------:R-:W-:Y:S02]  /*1020*/  FMUL.FTZ R11, R2, c[0x0][0x2d4] ;  /* 0x0000b500020b7a20 */ /* 0x000fe40000410000 */
[----:B------:R-:W-:-:S03]  /*1030*/  IMAD.WIDE R2, R3, 0x10, R6 ;  /* 0x0000001003027825 */ /* 0x000fc600078e0206 */
[----:B------:R-:W-:Y:S04]  /*1040*/  @!P0 STG.E [R4.64], R11 ;  /* 0x0000000b04008986 */ /* 0x000fe8000c101904 */
[----:B------:R-:W-:Y:S04]  /*1050*/  STG.E.128 [R6.64], RZ ;  /* 0x000000ff06007986 */ /* 0x000fe8000c101d04 */
[----:B------:R-:W-:Y:S04]  /*1060*/  STG.E.128 [R2.64], RZ ;  /* 0x000000ff02007986 */ /* 0x000fe8000c101d04 */
[----:B------:R-:W-:Y:S04]  /*1070*/  STG.E.128 [R6.64+0x80], RZ ;  /* 0x000080ff06007986 */ /* 0x000fe8000c101d04 */
[----:B------:R-:W-:Y:S04]  /*1080*/  STG.E.128 [R2.64+0x80], RZ ;  /* 0x000080ff02007986 */ /* 0x000fe8000c101d04 */
[----:B------:R-:W-:Y:S04]  /*1090*/  STG.E.128 [R6.64+0x100], RZ ;  /* 0x000100ff06007986 */ /* 0x000fe8000c101d04 */
[----:B------:R-:W-:Y:S01]  /*10a0*/  STG.E.128 [R2.64+0x100], RZ ;  /* 0x000100ff02007986 */ /* 0x000fe2000c101d04 */
[----:B------:R-:W-:Y:S05]  /*10b0*/  EXIT ;  /* 0x000000000000794d */ /* 0x000fea0003800000 */
.L_x_760:
        /* <DEDUP_REMOVED lines=12> */
.L_x_1297:


//--------------------- .text._ZN5flash27flash_bwd_convert_dq_kernelI23Flash_bwd_kernel_traitsILi96ELi64ELi128ELi8ELi2ELi4ELi4ELb0ELb0EN7cutlass10bfloat16_tE19Flash_kernel_traitsILi96ELi64ELi128ELi8ES3_EEEEvNS_16Flash_bwd_paramsEi --------------------------
	.section	.text._ZN5flash27flash_bwd_convert_dq_kernelI23Flash_bwd_kernel_traitsILi96ELi64ELi128ELi8ELi2ELi4ELi4ELb0ELb0EN7cutlass10bfloat16_tE19Flash_kernel_traitsILi96ELi64ELi128ELi8ES3_EEEEvNS_16Flash_bwd_paramsEi,"ax",@progbits
	.sectioninfo	@"SHI_REGISTERS=64"
	.align	128
        .global         _ZN5flash27flash_bwd_convert_dq_kernelI23Flash_bwd_kernel_traitsILi96ELi64ELi128ELi8ELi2ELi4ELi4ELb0ELb0EN7cutlass10bfloat16_tE19Flash_kernel_traitsILi96ELi64ELi128ELi8ES3_EEEEvNS_16Flash_bwd_paramsEi
        .type           _ZN5flash27flash_bwd_convert_dq_kernelI23Flash_bwd_kernel_traitsILi96ELi64ELi128ELi8ELi2ELi4ELi4ELb0ELb0EN7cutlass10bfloat16_tE19Flash_kernel_traitsILi96ELi64ELi128ELi8ES3_EEEEvNS_16Flash_bwd_paramsEi,@function
        .size           _ZN5flash27flash_bwd_convert_dq_kernelI23Flash_bwd_kernel_traitsILi96ELi64ELi128ELi8ELi2ELi4ELi4ELb0ELb0EN7cutlass10bfloat16_tE19Flash_kernel_traitsILi96ELi64ELi128ELi8ES3_EEEEvNS_16Flash_bwd_paramsEi,(.L_x_1298 - _ZN5flash27flash_bwd_convert_dq_kernelI23Flash_bwd_kernel_traitsILi96ELi64ELi128ELi8ELi2ELi4ELi4ELb0ELb0EN7cutlass10bfloat16_tE19Flash_kernel_traitsILi96ELi64ELi128ELi8ES3_EEEEvNS_16Flash_bwd_paramsEi)
        .other          _ZN5flash27flash_bwd_convert_dq_kernelI23Flash_bwd_kernel_traitsILi96ELi64ELi128ELi8ELi2ELi4ELi4ELb0ELb0EN7cutlass10bfloat16_tE19Flash_kernel_traitsILi96ELi64ELi128ELi8ES3_EEEEvNS_16Flash_bwd_paramsEi,@"STO_CUDA_ENTRY STV_DEFAULT"
_ZN5flash27flash_bwd_convert_dq_kernelI23Flash_bwd_kernel_traitsILi96ELi64ELi128ELi8ELi2ELi4ELi4ELb0ELb0EN7cutlass10bfloat16_tE19Flash_kernel_traitsILi96ELi64ELi128ELi8ES3_EEEEvNS_16Flash_bwd_paramsEi:
.text._ZN5flash27flash_bwd_convert_dq_kernelI23Flash_bwd_kernel_traitsILi96ELi64ELi128ELi8ELi2ELi4ELi4ELb0ELb0EN7cutlass10bfloat16_tE19Flash_kernel_traitsILi96ELi64ELi128ELi8ES3_EEEEvNS_16Flash_bwd_paramsEi:
        /* <DEDUP_REMOVED lines=164> */
.L_x_762:
        /* <DEDUP_REMOVED lines=83> */
.L_x_761:
        /* <DEDUP_REMOVED lines=126> */
.L_x_763:
        /* <DEDUP_REMOVED lines=11> */
.L_x_1298:


//--------------------- .text._ZN5flash44flash_bwd_dq_dk_dv_loop_seqk_parallel_kernelI23Flash_bwd_kernel_traitsILi96ELi64ELi128ELi8ELi2ELi4ELi4ELb0ELb0EN7cutlass10bfloat16_tE19Flash_kernel_traitsILi96ELi64ELi128ELi8ES3_EELb1ELb0ELb0ELb0ELb0ELb1ELb0EEEvNS_16Flash_bwd_paramsE --------------------------
	.section	.text._ZN5flash44flash_bwd_dq_dk_dv_loop_seqk_parallel_kernelI23Flash_bwd_kernel_traitsILi96ELi64ELi128ELi8ELi2ELi4ELi4ELb0ELb0EN7cutlass10bfloat16_tE19Flash_kernel_traitsILi96ELi64ELi128ELi8ES3_EELb1ELb0ELb0ELb0ELb0ELb1ELb0EEEvNS_16Flash_bwd_paramsE,"ax",@progbits
	.sectioninfo	@"SHI_REGISTERS=255"
	.align	128
        .global         _ZN5flash44flash_bwd_dq_dk_dv_loop_seqk_parallel_kernelI23Flash_bwd_kernel_traitsILi96ELi64ELi128ELi8ELi2ELi4ELi4ELb0ELb0EN7cutlass10bfloat16_tE19Flash_kernel_traitsILi96ELi64ELi128ELi8ES3_EELb1ELb0ELb0ELb0ELb0ELb1ELb0EEEvNS_16Flash_bwd_paramsE
        .type           _ZN5flash44flash_bwd_dq_dk_dv_loop_seqk_parallel_kernelI23Flash_bwd_kernel_traitsILi96ELi64ELi128ELi8ELi2ELi4ELi4ELb0ELb0EN7cutlass10bfloat16_tE19Flash_kernel_traitsILi96ELi64ELi128ELi8ES3_EELb1ELb0ELb0ELb0ELb0ELb1ELb0EEEvNS_16Flash_bwd_paramsE,@function
        .size           _ZN5flash44flash_bwd_dq_dk_dv_loop_seqk_parallel_kernelI23Flash_bwd_kernel_traitsILi96ELi64ELi128ELi8ELi2ELi4ELi4ELb0ELb0EN7cutlass10bfloat16_tE19Flash_kernel_traitsILi96ELi64ELi128ELi8ES3_EELb1ELb0ELb0ELb0ELb0ELb1ELb0EEEvNS_16Flash_bwd_paramsE,(.L_x_1299 - _ZN5flash44flash_bwd_dq_dk_dv_loop_seqk_parallel_kernelI23Flash_bwd_kernel_traitsILi96ELi64ELi128ELi8ELi2ELi4ELi4ELb0ELb0EN7cutlass10bfloat16_tE19Flash_kernel_traitsILi96ELi64ELi128ELi8ES3_EELb1ELb0ELb0ELb0ELb0ELb1ELb0EEEvNS_16Flash_bwd_paramsE)
        .other          _ZN5flash44flash_bwd_dq_dk_dv_loop_seqk_parallel_kernelI23Flash_bwd_kernel_traitsILi96ELi64ELi128ELi8ELi2ELi4ELi4ELb0ELb0EN7cutlass10bfloat16_tE19Flash_kernel_traitsILi96ELi64ELi128ELi8ES3_EELb1ELb0ELb0ELb0ELb0ELb1ELb0EEEvNS_16Flash_bwd_paramsE,@"STO_CUDA_ENTRY STV_DEFAULT"
_ZN5flash44flash_bwd_dq_dk_dv_loop_seqk_parallel_kernelI23Flash_bwd_kernel_traitsILi96ELi64ELi128ELi8ELi2ELi4ELi4ELb0ELb0EN7cutlass10bfloat16_tE19Flash_kernel_traitsILi96ELi64ELi128ELi8ES3_EELb1ELb0ELb0ELb0ELb0ELb1ELb0EEEvNS_16Flash_bwd_paramsE:
.text._ZN5flash44flash_bwd_dq_dk_dv_loop_seqk_parallel_kernelI23Flash_bwd_kernel_traitsILi96ELi64ELi128ELi8ELi2ELi4ELi4ELb0ELb0EN7cutlass10bfloat16_tE19Flash_kernel_traitsILi96ELi64ELi128ELi8ES3_EELb1ELb0ELb0ELb0ELb0ELb1ELb0EEEvNS_16Flash_bwd_paramsE:
[----:B------:R-:W-:Y:S02]  /*0000*/  MOV R1, c[0x0][0x28] ;  /* 0x00000a0000017a02 */ /* 0x000fe40000000f00 */
[----:B------:R-:W1:Y:S01]  /*0010*/  S2R R233, SR_CTAID.X ;  /* 0x0000000000e97919 */ /* 0x000e620000002500 */
[----:B------:R-:W-:Y:S01]  /*0020*/  ULDC UR5, c[0x0][0x218] ;  /* 0x0000860000057ab9 */ /* 0x000fe20000000800 */
[----:B------:R-:W-:Y:S01]  /*0030*/  IADD3 R1, R1, -0x8, RZ ;  /* 0xfffffff801017810 */ /* 0x000fe20007ffe0ff */
[----:B------:R-:W-:-:S04]  /*0040*/  UIADD3 UR5, UR5, 0x7f, URZ ;  /* 0x0000007f05057890 */ /* 0x000fc8000fffe03f */
[----:B------:R-:W-:-:S04]  /*0050*/  USHF.R.S32.HI UR4, URZ, 0x1f, UR5 ;  /* 0x0000001f3f047899 */ /* 0x000fc80008011405 */
[----:B------:R-:W-:-:S04]  /*0060*/  ULEA.HI UR4, UR4, UR5, URZ, 0x7 ;  /* 0x0000000504047291 */ /* 0x000fc8000f8f383f */
[----:B------:R-:W-:-:S06]  /*0070*/  USHF.R.S32.HI UR4, URZ, 0x7, UR4 ;  /* 0x000000073f047899 */ /* 0x000fcc0008011404 */
[----:B-1----:R-:W-:-:S13]  /*0080*/  ISETP.GE.AND P0, PT, R233, UR4, PT ;  /* 0x00000004e9007c0c */ /* 0x002fda000bf06270 */
[----:B------:R-:W-:Y:S05]  /*0090*/  @P0 EXIT ;  /* 0x000000000000094d */ /* 0x000fea0003800000 */
[----:B------:R-:W1:Y:S01]  /*00a0*/  S2R R8, SR_TID.X ;  /* 0x0000000000087919 */ /* 0x000e620000002100 */
[----:B------:R-:W-:Y:S01]  /*00b0*/  IMAD.MOV.U32 R182, RZ, RZ, 0x20 ;  /* 0x00000020ffb67424 */ /* 0x000fe200078e00ff */
[----:B------:R-:W-:Y:S01]  /*00c0*/  ULDC.64 UR6, c[0x0][0x118] ;  /* 0x0000460000067ab9 */ /* 0x000fe20000000a00 */
[----:B------:R-:W-:Y:S02]  /*00d0*/  IMAD.MOV.U32 R197, RZ, RZ, -0x10 ;  /* 0xfffffff0ffc57424 */ /* 0x000fe400078e00ff */
[----:B------:R-:W-:Y:S01]  /*00e0*/  IMAD.MOV.U32 R179, RZ, RZ, 0x40 ;  /* 0x00000040ffb37424 */ /* 0x000fe200078e00ff */
[----:B-1----:R-:W-:-:S04]  /*00f0*/  SHF.R.S32.HI R2, RZ, 0x1f, R8 ;  /* 0x0000001fff027819 */ /* 0x002fc80000011408 */
[CC--:B------:R-:W-:Y:S02]  /*0100*/  LEA.HI R0, R2.reuse, R8.reuse, RZ, 0x4 ;  /* 0x0000000802007211 */ /* 0x0c0fe400078f20ff */
[CC--:B------:R-:W-:Y:S02]  /*0110*/  LEA.HI R19, R2.reuse, R8.reuse, RZ, 0x3 ;  /* 0x0000000802137211 */ /* 0x0c0fe400078f18ff */
[CC--:B------:R-:W-:Y:S02]  /*0120*/  LEA.HI R9, R2.reuse, R8.reuse, RZ, 0x5 ;  /* 0x0000000802097211 */ /* 0x0c0fe400078f28ff */
[----:B------:R-:W-:Y:S02]  /*0130*/  SHF.R.S32.HI R3, RZ, 0x4, R0 ;  /* 0x00000004ff037819 */ /* 0x000fe40000011400 */
[----:B------:R-:W-:Y:S02]  /*0140*/  LEA.HI R7, R2, R8, RZ, 0x2 ;  /* 0x0000000802077211 */ /* 0x000fe400078f10ff */
[----:B------:R-:W-:-:S02]  /*0150*/  LOP3.LUT R5, R19, 0xfffffff8, RZ, 0xc0, !PT ;  /* 0xfffffff813057812 */ /* 0x000fc400078ec0ff */
[CC--:B------:R-:W-:Y:S02]  /*0160*/  LEA.HI R4, R2.reuse, R8.reuse, RZ, 0x6 ;  /* 0x0000000802047211 */ /* 0x0c0fe400078f30ff */
[----:B------:R-:W-:Y:S01]  /*0170*/  LEA.HI R16, R2, R8, RZ, 0x7 ;  /* 0x0000000802107211 */ /* 0x000fe200078f38ff */
[----:B------:R-:W-:Y:S01]  /*0180*/  IMAD.IADD R10, R8, 0x1, -R5 ;  /* 0x00000001080a7824 */ /* 0x000fe200078e0a05 */
[----:B------:R-:W-:Y:S02]  /*0190*/  LOP3.LUT R6, R9, 0xffffffe0, RZ, 0xc0, !PT ;  /* 0xffffffe009067812 */ /* 0x000fe400078ec0ff */
[----:B------:R-:W-:Y:S02]  /*01a0*/  LOP3.LUT R2, R0, 0xfffffff0, RZ, 0xc0, !PT ;  /* 0xfffffff000027812 */ /* 0x000fe400078ec0ff */
[----:B------:R-:W-:Y:S01]  /*01b0*/  SHF.R.S32.HI R12, RZ, 0x3, R19 ;  /* 0x00000003ff0c7819 */ /* 0x000fe20000011413 */
[----:B------:R-:W-:Y:S01]  /*01c0*/  IMAD.IADD R5, R8, 0x1, -R6 ;  /* 0x0000000108057824 */ /* 0x000fe200078e0a06 */
[----:B------:R-:W-:Y:S01]  /*01d0*/  LEA.HI R0, R0, R3, RZ, 0x1 ;  /* 0x0000000300007211 */ /* 0x000fe200078f08ff */
[----:B------:R-:W-:Y:S01]  /*01e0*/  IMAD.IADD R6, R8, 0x1, -R2 ;  /* 0x0000000108067824 */ /* 0x000fe200078e0a02 */
[----:B------:R-:W-:Y:S01]  /*01f0*/  LOP3.LUT R11, R7, 0xfffffffc, RZ, 0xc0, !PT ;  /* 0xfffffffc070b7812 */ /* 0x000fe200078ec0ff */
[----:B------:R-:W-:Y:S01]  /*0200*/  IMAD.SHL.U32 R2, R12, 0x40, RZ ;  /* 0x000000400c027824 */ /* 0x000fe200078e00ff */
[----:B------:R-:W-:-:S02]  /*0210*/  LOP3.LUT R0, R0, 0xfffffffe, RZ, 0xc0, !PT ;  /* 0xfffffffe00007812 */ /* 0x000fc400078ec0ff */
[----:B------:R-:W-:Y:S01]  /*0220*/  SHF.R.S32.HI R244, RZ, 0x6, R4 ;  /* 0x00000006fff47819 */ /* 0x000fe20000011404 */
[----:B------:R-:W-:Y:S01]  /*0230*/  IMAD.IADD R15, R8, 0x1, -R11 ;  /* 0x00000001080f7824 */ /* 0x000fe200078e0a0b */
[----:B------:R-:W-:Y:S01]  /*0240*/  LEA.HI R11, R10, R10, RZ, 0x1 ;  /* 0x0000000a0a0b7211 */ /* 0x000fe200078f08ff */
[----:B------:R-:W-:Y:S01]  /*0250*/  IMAD.IADD R14, R3, 0x1, -R0 ;  /* 0x00000001030e7824 */ /* 0x000fe200078e0a00 */
[----:B------:R-:W-:Y:S01]  /*0260*/  LOP3.LUT R0, R2, 0xc0, RZ, 0xc0, !PT ;  /* 0x000000c002007812 */ /* 0x000fe200078ec0ff */
[----:B------:R-:W-:Y:S01]  /*0270*/  IMAD.SHL.U32 R250, R15, 0x8, RZ ;  /* 0x000000080ffa7824 */ /* 0x000fe200078e00ff */
[----:B------:R-:W-:Y:S02]  /*0280*/  SHF.R.S32.HI R3, RZ, 0x1f, R5 ;  /* 0x0000001fff037819 */ /* 0x000fe40000011405 */
[----:B------:R-:W-:Y:S02]  /*0290*/  LOP3.LUT R2, R11, 0x7fffffe, RZ, 0xc0, !PT ;  /* 0x07fffffe0b027812 */ /* 0x000fe400078ec0ff */
[----:B------:R-:W-:-:S02]  /*02a0*/  SHF.R.U32.HI R8, RZ, 0x3, R0 ;  /* 0x00000003ff087819 */ /* 0x000fc40000011600 */
[----:B------:R-:W-:Y:S01]  /*02b0*/  LOP3.LUT R4, R0, 0x18, R250, 0xf8, !PT ;  /* 0x0000001800047812 */ /* 0x000fe200078ef8fa */
[----:B------:R-:W-:Y:S01]  /*02c0*/  IMAD R0, R244, 0x4, R14 ;  /* 0x00000004f4007824 */ /* 0x000fe200078e020e */
[----:B------:R-:W-:Y:S01]  /*02d0*/  LEA.HI R218, R3, R5, RZ, 0x2 ;  /* 0x0000000503da7211 */ /* 0x000fe200078f10ff */
[----:B------:R-:W-:Y:S01]  /*02e0*/  IMAD.IADD R3, R10, 0x1, -R2 ;  /* 0x000000010a037824 */ /* 0x000fe200078e0a02 */
[----:B------:R-:W-:Y:S02]  /*02f0*/  SHF.R.S32.HI R234, RZ, 0x2, R7 ;  /* 0x00000002ffea7819 */ /* 0x000fe40000011407 */
[----:B------:R-:W-:Y:S01]  /*0300*/  LOP3.LUT R13, R4, R8, RZ, 0x3c, !PT ;  /* 0x00000008040d7212 */ /* 0x000fe200078e3cff */
[----:B------:R-:W-:Y:S01]  /*0310*/  IMAD R172, R0, 0x8, R3 ;  /* 0x0000000800ac7824 */ /* 0x000fe200078e0203 */
[----:B------:R-:W-:Y:S02]  /*0320*/  SHF.R.S32.HI R2, RZ, 0x1f, R7 ;  /* 0x0000001fff027819 */ /* 0x000fe40000011407 */
[----:B------:R-:W-:-:S02]  /*0330*/  SHF.R.S32.HI R4, RZ, 0x1f, R6 ;  /* 0x0000001fff047819 */ /* 0x000fc40000011406 */
[----:B------:R-:W-:Y:S02]  /*0340*/  LEA.HI R3, R7, R234, RZ, 0x1 ;  /* 0x000000ea07037211 */ /* 0x000fe400078f08ff */
[----:B------:R-:W-:Y:S02]  /*0350*/  LEA.HI R0, R6, R6, RZ, 0x1 ;  /* 0x0000000606007211 */ /* 0x000fe400078f08ff */
[----:B------:R-:W-:Y:S02]  /*0360*/  LEA.HI R2, R2, R234, RZ, 0x3 ;  /* 0x000000ea02027211 */ /* 0x000fe400078f18ff */
[----:B------:R-:W-:Y:S02]  /*0370*/  LEA.HI R12, R4, R6, RZ, 0x3 ;  /* 0x00000006040c7211 */ /* 0x000fe400078f18ff */
[----:B------:R-:W-:Y:S02]  /*0380*/  LOP3.LUT R3, R3, 0x7fffffe, RZ, 0xc0, !PT ;  /* 0x07fffffe03037812 */ /* 0x000fe400078ec0ff */
[----:B------:R-:W-:-:S02]  /*0390*/  SHF.R.S32.HI R7, RZ, 0x1, R0 ;  /* 0x00000001ff077819 */ /* 0x000fc40000011400 */
[----:B------:R-:W-:Y:S02]  /*03a0*/  SHF.R.S32.HI R8, RZ, 0x1f, R0 ;  /* 0x0000001fff087819 */ /* 0x000fe40000011400 */
[----:B------:R-:W-:Y:S02]  /*03b0*/  LOP3.LUT R4, R0, 0x7fffffe, RZ, 0xc0, !PT ;  /* 0x07fffffe00047812 */ /* 0x000fe400078ec0ff */
[----:B------:R-:W-:Y:S01]  /*03c0*/  LOP3.LUT R5, R2, 0xfffffff8, RZ, 0xc0, !PT ;  /* 0xfffffff802057812 */ /* 0x000fe200078ec0ff */
[----:B------:R-:W-:Y:S01]  /*03d0*/  IMAD.IADD R2, R234, 0x1, -R3 ;  /* 0x00000001ea027824 */ /* 0x000fe200078e0a03 */
[----:B------:R-:W-:Y:S01]  /*03e0*/  LOP3.LUT R0, R12, 0xfffffff8, RZ, 0xc0, !PT ;  /* 0xfffffff80c007812 */ /* 0x000fe200078ec0ff */
[----:B------:R-:W-:Y:S01]  /*03f0*/  IMAD.IADD R20, R6, 0x1, -R4 ;  /* 0x0000000106147824 */ /* 0x000fe200078e0a04 */
[----:B------:R-:W-:Y:S01]  /*0400*/  SHF.R.S32.HI R22, RZ, 0x5, R9 ;  /* 0x00000005ff167819 */ /* 0x000fe20000011409 */
[----:B------:R-:W-:Y:S01]  /*0410*/  IMAD.IADD R5, R234, 0x1, -R5 ;  /* 0x00000001ea057824 */ /* 0x000fe200078e0a05 */
[----:B------:R-:W-:Y:S01]  /*0420*/  SHF.R.S32.HI R4, RZ, 0x1f, R9 ;  /* 0x0000001fff047819 */ /* 0x000fe20000011409 */
[----:B------:R-:W-:Y:S01]  /*0430*/  IMAD.IADD R18, R6, 0x1, -R0 ;  /* 0x0000000106127824 */ /* 0x000fe200078e0a00 */
[----:B------:R-:W-:Y:S01]  /*0440*/  LEA.HI R3, R8, R7, RZ, 0x2 ;  /* 0x0000000708037211 */ /* 0x000fe200078f10ff */
[----:B------:R-:W-:Y:S01]  /*0450*/  IMAD R0, R22, 0x8, R2 ;  /* 0x0000000816007824 */ /* 0x000fe200078e0202 */
[----:B------:R-:W-:Y:S01]  /*0460*/  LOP3.LUT R2, R5, 0x1, RZ, 0xc0, !PT ;  /* 0x0000000105027812 */ /* 0x000fe200078ec0ff */
[----:B------:R-:W-:Y:S01]  /*0470*/  IMAD.SHL.U32 R8, R15, 0x2, RZ ;  /* 0x000000020f087824 */ /* 0x000fe200078e00ff */
[----:B------:R-:W-:Y:S01]  /*0480*/  LOP3.LUT R3, R3, 0xfffffffc, RZ, 0xc0, !PT ;  /* 0xfffffffc03037812 */ /* 0x000fe200078ec0ff */
[----:B------:R-:W-:Y:S01]  /*0490*/  IMAD.U32 R21, R0, 0x20, R13 ;  /* 0x0000002000157824 */ /* 0x000fe200078e000d */
[-C--:B------:R-:W-:Y:S01]  /*04a0*/  LEA.HI R0, R4, R22.reuse, RZ, 0x2 ;  /* 0x0000001604007211 */ /* 0x080fe200078f10ff */
[----:B------:R-:W-:Y:S01]  /*04b0*/  IMAD.SHL.U32 R4, R10, 0x40, RZ ;  /* 0x000000400a047824 */ /* 0x000fe200078e00ff */
[----:B------:R-:W-:Y:S01]  /*04c0*/  ISETP.NE.U32.AND P5, PT, R2, 0x1, PT ;  /* 0x000000010200780c */ /* 0x000fe20003fa5070 */
[----:B------:R-:W-:Y:S01]  /*04d0*/  IMAD.IADD R17, R7, 0x1, -R3 ;  /* 0x0000000107117824 */ /* 0x000fe200078e0a03 */
[----:B------:R-:W-:Y:S01]  /*04e0*/  LEA.HI R2, R9, R22, RZ, 0x1 ;  /* 0x0000001609027211 */ /* 0x000fe200078f08ff */
[----:B------:R1:W-:Y:S01]  /*04f0*/  STL [R1], R21 ;  /* 0x0000001501007387 */ /* 0x0003e20000100800 */
[----:B------:R-:W-:Y:S01]  /*0500*/  LOP3.LUT R0, R0, 0xfffffffc, RZ, 0xc0, !PT ;  /* 0xfffffffc00007812 */ /* 0x000fe200078ec0ff */
[----:B------:R-:W-:Y:S01]  /*0510*/  IMAD.SHL.U32 R208, R21, 0x2, RZ ;  /* 0x0000000215d07824 */ /* 0x000fe200078e00ff */
[----:B------:R-:W-:-:S02]  /*0520*/  LOP3.LUT R6, R2, 0xfffffffe, RZ, 0xc0, !PT ;  /* 0xfffffffe02067812 */ /* 0x000fc400078ec0ff */
[----:B------:R-:W-:Y:S01]  /*0530*/  SHF.R.S32.HI R3, RZ, 0x1, R11 ;  /* 0x00000001ff037819 */ /* 0x000fe2000001140b */
[----:B------:R-:W-:Y:S01]  /*0540*/  IMAD.IADD R2, R22, 0x1, -R0 ;  /* 0x0000000116027824 */ /* 0x000fe200078e0a00 */
[----:B------:R-:W-:Y:S01]  /*0550*/  LOP3.LUT R0, R4, 0x1c0, RZ, 0xc0, !PT ;  /* 0x000001c004007812 */ /* 0x000fe200078ec0ff */
[----:B------:R-:W-:Y:S01]  /*0560*/  IMAD.IADD R246, R22, 0x1, -R6 ;  /* 0x0000000116f67824 */ /* 0x000fe200078e0a06 */
[----:B------:R-:W-:Y:S01]  /*0570*/  LEA.HI R10, R5, R5, RZ, 0x1 ;  /* 0x00000005050a7211 */ /* 0x000fe200078f08ff */
[----:B------:R-:W-:Y:S01]  /*0580*/  IMAD.SHL.U32 R4, R2, 0x10, RZ ;  /* 0x0000001002047824 */ /* 0x000fe200078e00ff */
[C---:B------:R-:W-:Y:S01]  /*0590*/  LOP3.LUT P6, RZ, R3.reuse, 0x2, RZ, 0xc0, !PT ;  /* 0x0000000203ff7812 */ /* 0x040fe200078cc0ff */
[----:B------:R-:W-:Y:S01]  /*05a0*/  IMAD.SHL.U32 R6, R3, 0x40, RZ ;  /* 0x0000004003067824 */ /* 0x000fe200078e00ff */
[----:B------:R-:W-:Y:S01]  /*05b0*/  LOP3.LUT R3, R10, 0x3fffffe, RZ, 0xc0, !PT ;  /* 0x03fffffe0a037812 */ /* 0x000fe200078ec0ff */
[----:B------:R-:W-:Y:S01]  /*05c0*/  IMAD R9, R2, 0x200, R8 ;  /* 0x0000020002097824 */ /* 0x000fe200078e0208 */
[----:B------:R-:W-:Y:S01]  /*05d0*/  LOP3.LUT R7, R0, 0x30, R4, 0xf8, !PT ;  /* 0x0000003000077812 */ /* 0x000fe200078ef804 */
[----:B------:R-:W-:Y:S01]  /*05e0*/  IMAD.SHL.U32 R4, R5, 0x40, RZ ;  /* 0x0000004005047824 */ /* 0x000fe200078e00ff */
[----:B------:R-:W-:-:S02]  /*05f0*/  SHF.R.U32.HI R11, RZ, 0x3, R0 ;  /* 0x00000003ff0b7819 */ /* 0x000fc40000011600 */
[----:B------:R-:W-:Y:S01]  /*0600*/  SHF.R.S32.HI R0, RZ, 0x3, R12 ;  /* 0x00000003ff007819 */ /* 0x000fe2000001140c */
[C---:B------:R-:W-:Y:S01]  /*0610*/  IMAD.IADD R12, R5.reuse, 0x1, -R3 ;  /* 0x00000001050c7824 */ /* 0x040fe200078e0a03 */
[----:B------:R-:W-:Y:S01]  /*0620*/  SHF.R.S32.HI R13, RZ, 0x7, R16 ;  /* 0x00000007ff0d7819 */ /* 0x000fe20000011410 */
[----:B------:R-:W-:Y:S01]  /*0630*/  IMAD.SHL.U32 R16, R244, 0x20, RZ ;  /* 0x00000020f4107824 */ /* 0x000fe200078e00ff */
[----:B------:R-:W-:Y:S01]  /*0640*/  LOP3.LUT R3, R6, 0xc0, RZ, 0xc0, !PT ;  /* 0x000000c006037812 */ /* 0x000fe200078ec0ff */
[----:B------:R-:W-:Y:S01]  /*0650*/  IMAD R20, R0, 0x8, R20 ;  /* 0x0000000800147824 */ /* 0x000fe200078e0214 */
[----:B------:R-:W-:Y:S01]  /*0660*/  LOP3.LUT P4, RZ, R5, 0x2, RZ, 0xc0, !PT ;  /* 0x0000000205ff7812 */ /* 0x000fe2000788c0ff */
[----:B------:R-:W-:Y:S01]  /*0670*/  IMAD R15, R2, 0x2, R0 ;  /* 0x00000002020f7824 */ /* 0x000fe200078e0200 */
[----:B------:R-:W-:Y:S01]  /*0680*/  LOP3.LUT R0, R4, 0x1c0, RZ, 0xc0, !PT ;  /* 0x000001c004007812 */ /* 0x000fe200078ec0ff */
[----:B------:R-:W-:Y:S01]  /*0690*/  IMAD R12, R12, 0x20, R9 ;  /* 0x000000200c0c7824 */ /* 0x000fe200078e0209 */
[----:B------:R-:W-:-:S02]  /*06a0*/  LOP3.LUT R5, R3, 0x8, R19, 0xf8, !PT ;  /* 0x0000000803057812 */ /* 0x000fc400078ef813 */
[----:B------:R-:W-:Y:S02]  /*06b0*/  SHF.R.U32.HI R4, RZ, 0x3, R3 ;  /* 0x00000003ff047819 */ /* 0x000fe40000011603 */
[----:B------:R-:W-:Y:S02]  /*06c0*/  LOP3.LUT R3, R0, 0x20, R16, 0xf8, !PT ;  /* 0x0000002000037812 */ /* 0x000fe400078ef810 */
[----:B------:R-:W-:Y:S01]  /*06d0*/  SHF.R.U32.HI R2, RZ, 0x3, R0 ;  /* 0x00000003ff027819 */ /* 0x000fe20000011600 */
[----:B------:R-:W-:Y:S01]  /*06e0*/  IMAD R0, R13, 0x1000, R8 ;  /* 0x000010000d007824 */ /* 0x000fe200078e0208 */
[----:B------:R-:W-:Y:S01]  /*06f0*/  LOP3.LUT R4, R5, R4, RZ, 0x3c, !PT ;  /* 0x0000000405047212 */ /* 0x000fe200078e3cff */
[----:B------:R-:W-:Y:S01]  /*0700*/  IMAD.SHL.U32 R5, R14, 0x10, RZ ;  /* 0x000000100e057824 */ /* 0x000fe200078e00ff */
[----:B------:R-:W-:Y:S01]  /*0710*/  LOP3.LUT R3, R3, R2, RZ, 0x3c, !PT ;  /* 0x0000000203037212 */ /* 0x000fe200078e3cff */
[----:B------:R-:W-:Y:S01]  /*0720*/  IMAD R2, R246, 0x400, R0 ;  /* 0x00000400f6027824 */ /* 0x000fe200078e0200 */
[----:B------:R-:W-:Y:S01]  /*0730*/  LOP3.LUT R6, R7, 0x8, R19, 0xf8, !PT ;  /* 0x0000000807067812 */ /* 0x000fe200078ef813 */
[----:B------:R-:W-:Y:S01]  /*0740*/  IMAD.SHL.U32 R0, R13, 0x8, RZ ;  /* 0x000000080d007824 */ /* 0x000fe200078e00ff */
[----:B------:R-:W-:Y:S01]  /*0750*/  R2P PR, R18, 0x6 ;  /* 0x0000000612007804 */ /* 0x000fe20000000000 */
[----:B------:R-:W-:Y:S01]  /*0760*/  IMAD.U32 R172, R172, 0x20, R4 ;  /* 0x00000020acac7824 */ /* 0x000fe200078e0004 */
[----:B------:R-:W-:Y:S01]  /*0770*/  LOP3.LUT R6, R6, R11, RZ, 0x3c, !PT ;  /* 0x0000000b06067212 */ /* 0x000fe200078e3cff */
[----:B------:R-:W-:Y:S01]  /*0780*/  IMAD.IADD R199, R3, 0x1, R2 ;  /* 0x0000000103c77824 */ /* 0x000fe200078e0202 */
[----:B------:R-:W-:Y:S01]  /*0790*/  LOP3.LUT R8, R0, 0x8, RZ, 0xc0, !PT ;  /* 0x0000000800087812 */ /* 0x000fe200078ec0ff */
[----:B------:R-:W-:Y:S01]  /*07a0*/  IMAD.SHL.U32 R2, R14, 0x8, RZ ;  /* 0x000000080e027824 */ /* 0x000fe200078e00ff */
[----:B------:R-:W-:Y:S01]  /*07b0*/  SHF.R.S32.HI R0, RZ, 0x1, R10 ;  /* 0x00000001ff007819 */ /* 0x000fe2000001140a */
[----:B------:R-:W-:Y:S01]  /*07c0*/  IMAD.SHL.U32 R4, R18, 0x40, RZ ;  /* 0x0000004012047824 */ /* 0x000fe200078e00ff */
[----:B------:R-:W-:Y:S01]  /*07d0*/  LOP3.LUT R9, R8, 0x10, R5, 0xf8, !PT ;  /* 0x0000001008097812 */ /* 0x000fe200078ef805 */
[----:B------:R-:W-:Y:S01]  /*07e0*/  IMAD R3, R14, 0x200, R6 ;  /* 0x000002000e037824 */ /* 0x000fe200078e0206 */
[C---:B------:R-:W-:Y:S01]  /*07f0*/  LOP3.LUT P3, RZ, R0.reuse, 0x2, RZ, 0xc0, !PT ;  /* 0x0000000200ff7812 */ /* 0x040fe2000786c0ff */
[----:B------:R-:W-:Y:S01]  /*0800*/  IMAD.SHL.U32 R0, R0, 0x40, RZ ;  /* 0x0000004000007824 */ /* 0x000fe200078e00ff */
[----:B------:R-:W-:Y:S01]  /*0810*/  LOP3.LUT R183, R2, 0x8, RZ, 0xc0, !PT ;  /* 0x0000000802b77812 */ /* 0x000fe200078ec0ff */
[----:B------:R-:W-:Y:S01]  /*0820*/  IMAD.SHL.U32 R2, R17, 0x40, RZ ;  /* 0x0000004011027824 */ /* 0x000fe200078e00ff */
[----:B------:R-:W-:Y:S01]  /*0830*/  LOP3.LUT R4, R4, 0x1c0, RZ, 0xc0, !PT ;  /* 0x000001c004047812 */ /* 0x000fe200078ec0ff */
[----:B------:R-:W-:Y:S01]  /*0840*/  IMAD.SHL.U32 R199, R199, 0x2, RZ ;  /* 0x00000002c7c77824 */ /* 0x000fe200078e00ff */
[----:B------:R-:W-:Y:S01]  /*0850*/  LOP3.LUT R6, R0, 0xc0, RZ, 0xc0, !PT ;  /* 0x000000c000067812 */ /* 0x000fe200078ec0ff */
[----:B------:R-:W-:Y:S01]  /*0860*/  IMAD.SHL.U32 R0, R20, 0x20, RZ ;  /* 0x0000002014007824 */ /* 0x000fe200078e00ff */
[----:B------:R-:W-:Y:S01]  /*0870*/  SHF.R.U32.HI R177, RZ, 0x3, R4 ;  /* 0x00000003ffb17819 */ /* 0x000fe20000011604 */
[----:B------:R-:W-:Y:S01]  /*0880*/  IMAD.SHL.U32 R172, R172, 0x2, RZ ;  /* 0x00000002acac7824 */ /* 0x000fe200078e00ff */
[----:B------:R-:W-:-:S02]  /*0890*/  LOP3.LUT R2, R2, 0xc0, RZ, 0xc0, !PT ;  /* 0x000000c002027812 */ /* 0x000fc400078ec0ff */
[----:B------:R-:W-:Y:S02]  /*08a0*/  SHF.R.U32.HI R7, RZ, 0x3, R6 ;  /* 0x00000003ff077819 */ /* 0x000fe40000011606 */
[----:B------:R-:W-:Y:S01]  /*08b0*/  LOP3.LUT R177, R177, R4, R183, 0x1e, !PT ;  /* 0x00000004b1b17212 */ /* 0x000fe200078e1eb7 */
[----:B------:R-:W-:Y:S01]  /*08c0*/  IMAD R4, R246, 0x200, R0 ;  /* 0x00000200f6047824 */ /* 0x000fe200078e0200 */
[----:B------:R-:W-:Y:S02]  /*08d0*/  SHF.R.U32.HI R5, RZ, 0x3, R2 ;  /* 0x00000003ff057819 */ /* 0x000fe40000011602 */
[----:B------:R-:W-:Y:S01]  /*08e0*/  LOP3.LUT R7, R7, R6, R8, 0x1e, !PT ;  /* 0x0000000607077212 */ /* 0x000fe200078e1e08 */
[----:B------:R-:W-:Y:S01]  /*08f0*/  IMAD.U32 R177, R15, 0x200, R177 ;  /* 0x000002000fb17824 */ /* 0x000fe200078e00b1 */
[----:B------:R-:W-:Y:S02]  /*0900*/  LOP3.LUT R183, R5, R2, R183, 0x1e, !PT ;  /* 0x0000000205b77212 */ /* 0x000fe400078e1eb7 */
[----:B------:R-:W-:Y:S01]  /*0910*/  LOP3.LUT P0, RZ, R17, 0x2, RZ, 0xc0, !PT ;  /* 0x0000000211ff7812 */ /* 0x000fe2000780c0ff */
[----:B------:R-:W-:Y:S01]  /*0920*/  IMAD.IADD R7, R7, 0x1, R12 ;  /* 0x0000000107077824 */ /* 0x000fe200078e020c */
[----:B------:R-:W-:Y:S01]  /*0930*/  SEL R178, R182, 0xffffffe0, !P1 ;  /* 0xffffffe0b6b27807 */ /* 0x000fe20004800000 */
[----:B------:R-:W-:Y:S01]  /*0940*/  IMAD.IADD R183, R4, 0x1, R183 ;  /* 0x0000000104b77824 */ /* 0x000fe200078e02b7 */
[----:B------:R-:W-:-:S02]  /*0950*/  LEA R177, R177, 0x15000, 0x1 ;  /* 0x00015000b1b17811 */ /* 0x000fc400078e08ff */
[----:B------:R-:W-:Y:S01]  /*0960*/  LOP3.LUT R2, R5, R9, R2, 0x1e, !PT ;  /* 0x0000000905027212 */ /* 0x000fe200078e1e02 */
[----:B------:R-:W-:Y:S01]  /*0970*/  IMAD.SHL.U32 R175, R183, 0x2, RZ ;  /* 0x00000002b7af7824 */ /* 0x000fe200078e00ff */
[----:B------:R-:W-:Y:S01]  /*0980*/  SEL R173, R182, 0xffffffe0, !P6 ;  /* 0xffffffe0b6ad7807 */ /* 0x000fe20007000000 */
[----:B------:R-:W-:Y:S01]  /*0990*/  IMAD.IADD R178, R177, 0x1, R178 ;  /* 0x00000001b1b27824 */ /* 0x000fe200078e02b2 */
[----:B------:R-:W-:Y:S01]  /*09a0*/  SEL R197, R197, 0x10, !P5 ;  /* 0x00000010c5c57807 */ /* 0x000fe20006800000 */
[----:B------:R-:W-:Y:S01]  /*09b0*/  IMAD.IADD R181, R0, 0x1, R2 ;  /* 0x0000000100b57824 */ /* 0x000fe200078e0202 */
[----:B------:R-:W-:Y:S01]  /*09c0*/  SEL R179, R179, 0xffffffc0, !P2 ;  /* 0xffffffc0b3b37807 */ /* 0x000fe20005000000 */
[----:B------:R-:W-:Y:S01]  /*09d0*/  IMAD.SHL.U32 R2, R3, 0x2, RZ ;  /* 0x0000000203027824 */ /* 0x000fe200078e00ff */
[C---:B------:R-:W-:Y:S01]  /*09e0*/  IADD3 R200, R199.reuse, 0x20, RZ ;  /* 0x00000020c7c87810 */ /* 0x040fe20007ffe0ff */
[----:B------:R-:W-:Y:S01]  /*09f0*/  IMAD.IADD R198, R199, 0x1, R197 ;  /* 0x00000001c7c67824 */ /* 0x000fe200078e02c5 */
[----:B------:R-:W-:Y:S01]  /*0a00*/  SHF.R.S32.HI R218, RZ, 0x2, R218 ;  /* 0x00000002ffda7819 */ /* 0x000fe200000114da */
[----:B------:R-:W-:Y:S01]  /*0a10*/  IMAD.IADD R180, R177, 0x1, R179 ;  /* 0x00000001b1b47824 */ /* 0x000fe200078e02b3 */
[----:B------:R-:W-:Y:S01]  /*0a20*/  SEL R182, R182, 0xffffffe0, !P0 ;  /* 0xffffffe0b6b67807 */ /* 0x000fe20004000000 */
[----:B------:R-:W-:Y:S01]  /*0a30*/  IMAD.IADD R173, R172, 0x1, R173 ;  /* 0x00000001acad7824 */ /* 0x000fe200078e02ad */
[----:B------:R-:W-:Y:S01]  /*0a40*/  @P4 IADD3 R200, R199, -0x20, RZ ;  /* 0xffffffe0c7c84810 */ /* 0x000fe20007ffe0ff */
[----:B------:R-:W-:Y:S01]  /*0a50*/  IMAD R218, R246, 0x10, R218 ;  /* 0x00000010f6da7824 */ /* 0x000fe200078e02da */
[----:B------:R-:W-:Y:S01]  /*0a60*/  LEA R238, R7, 0x9000, 0x1 ;  /* 0x0000900007ee7811 */ /* 0x000fe200078e08ff */
[----:B------:R-:W-:-:S02]  /*0a70*/  IMAD.IADD R179, R178, 0x1, R179 ;  /* 0x00000001b2b37824 */ /* 0x000fc400078e02b3 */
[----:B------:R-:W-:Y:S01]  /*0a80*/  IMAD.IADD R197, R197, 0x1, R200 ;  /* 0x00000001c5c57824 */ /* 0x000fe200078e02c8 */
[C---:B------:R-:W-:Y:S01]  /*0a90*/  IADD3 R239, R238.reuse, 0x20, RZ ;  /* 0x00000020eeef7810 */ /* 0x040fe20007ffe0ff */
[----:B------:R-:W-:Y:S01]  /*0aa0*/  IMAD.IADD R176, R175, 0x1, R182 ;  /* 0x00000001afb07824 */ /* 0x000fe200078e02b6 */
[----:B-1----:R-:W-:Y:S02]  /*0ab0*/  @P3 IADD3 R239, R238, -0x20, RZ ;  /* 0xffffffe0eeef3810 */ /* 0x002fe40007ffe0ff */
.L_x_792:
[----:B-12-4-:R-:W1:Y:S01]  /*0ac0*/  S2R R34, SR_CTAID.Y ;  /* 0x0000000000227919 */ /* 0x016e620000002600 */
[----:B------:R-:W2:Y:S01]  /*0ad0*/  LDC.U8 R0, c[0x0][0x312] ;  /* 0x0000c480ff007b82 */ /* 0x000ea20000000000 */
[----:B------:R-:W-:Y:S02]  /*0ae0*/  ISETP.NE.U32.AND P3, PT, RZ, c[0x0][0x240], PT ;  /* 0x00009000ff007a0c */ /* 0x000fe40003f65070 */
[----:B------:R-:W-:Y:S02]  /*0af0*/  ISETP.NE.U32.AND P2, PT, RZ, c[0x0][0x250], PT ;  /* 0x00009400ff007a0c */ /* 0x000fe40003f45070 */
[----:B------:R-:W-:Y:S02]  /*0b00*/  ISETP.NE.AND.EX P3, PT, RZ, c[0x0][0x244], PT, P3 ;  /* 0x00009100ff007a0c */ /* 0x000fe40003f65330 */
[----:B------:R-:W-:-:S02]  /*0b10*/  ISETP.NE.AND.EX P2, PT, RZ, c[0x0][0x254], PT, P2 ;  /* 0x00009500ff007a0c */ /* 0x000fc40003f45320 */
[----:B------:R-:W-:Y:S01]  /*0b20*/  ISETP.EQ.U32.AND P5, PT, RZ, c[0x0][0x248], PT ;  /* 0x00009200ff007a0c */ /* 0x000fe20003fa2070 */
[----:B-1----:R-:W-:Y:S01]  /*0b30*/  IMAD.SHL.U32 R9, R34, 0x4, RZ ;  /* 0x0000000422097824 */ /* 0x002fe200078e00ff */
[----:B------:R-:W-:Y:S02]  /*0b40*/  SHF.R.S32.HI R10, RZ, 0x1f, R34 ;  /* 0x0000001fff0a7819 */ /* 0x000fe40000011422 */
[----:B--2---:R-:W-:Y:S01]  /*0b50*/  ISETP.NE.AND P4, PT, R0, RZ, PT ;  /* 0x000000ff0000720c */ /* 0x004fe20003f85270 */
[----:B------:R-:W-:Y:S01]  /*0b60*/  IMAD.MOV.U32 R0, RZ, RZ, -0x1 ;  /* 0xffffffffff007424 */ /* 0x000fe200078e00ff */
[----:B------:R-:W-:Y:S02]  /*0b70*/  SHF.L.U64.HI R8, R34, 0x2, R10 ;  /* 0x0000000222087819 */ /* 0x000fe4000001020a */
[----:B------:R-:W-:Y:S02]  /*0b80*/  IADD3 R4, P0, R9, c[0x0][0x240], RZ ;  /* 0x0000900009047a10 */ /* 0x000fe40007f1e0ff */
[----:B------:R-:W-:-:S02]  /*0b90*/  ISETP.EQ.OR.EX P5, PT, RZ, c[0x0][0x24c], !P4, P5 ;  /* 0x00009300ff007a0c */ /* 0x000fc400067a2750 */
[----:B------:R-:W-:Y:S02]  /*0ba0*/  IADD3.X R5, R8, c[0x0][0x244], RZ, P0, !PT ;  /* 0x0000910008057a10 */ /* 0x000fe400007fe4ff */
[----:B------:R-:W-:-:S03]  /*0bb0*/  @P2 IADD3 R6, P0, R9, c[0x0][0x250], RZ ;  /* 0x0000940009062a10 */ /* 0x000fc60007f1e0ff */
[----:B------:R1:W2:Y:S04]  /*0bc0*/  @P3 LDG.E R0, [R4.64] ;  /* 0x0000000604003981 */ /* 0x0002a8000c1e1900 */
[----:B------:R1:W2:Y:S01]  /*0bd0*/  @P3 LDG.E R3, [R4.64+0x4] ;  /* 0x0000040604033981 */ /* 0x0002a2000c1e1900 */
[----:B------:R-:W-:Y:S01]  /*0be0*/  IMAD.MOV.U32 R235, RZ, RZ, RZ ;  /* 0x000000ffffeb7224 */ /* 0x000fe200078e00ff */
[----:B------:R-:W-:Y:S01]  /*0bf0*/  @P2 IADD3.X R7, R8, c[0x0][0x254], RZ, P0, !PT ;  /* 0x0000950008072a10 */ /* 0x000fe200007fe4ff */
[----:B------:R-:W-:-:S04]  /*0c00*/  IMAD.MOV.U32 R249, RZ, RZ, -0x1 ;  /* 0xfffffffffff97424 */ /* 0x000fc800078e00ff */
[----:B---3-5:R3:W5:Y:S01]  /*0c10*/  @P2 LDG.E R235, [R6.64] ;  /* 0x0000000606eb2981 */ /* 0x028762000c1e1900 */
[----:B-1----:R-:W-:-:S04]  /*0c20*/  IADD3 R4, P1, R9, c[0x0][0x248], RZ ;  /* 0x0000920009047a10 */ /* 0x002fc80007f3e0ff */
[----:B------:R-:W-:-:S05]  /*0c30*/  IADD3.X R5, R8, c[0x0][0x24c], RZ, P1, !PT ;  /* 0x0000930008057a10 */ /* 0x000fca0000ffe4ff */
[----:B------:R3:W5:Y:S01]  /*0c40*/  @!P5 LDG.E R249, [R4.64] ;  /* 0x0000000604f9d981 */ /* 0x000762000c1e1900 */
[----:B------:R-:W-:-:S04]  /*0c50*/  ISETP.NE.U32.AND P0, PT, RZ, c[0x0][0x248], PT ;  /* 0x00009200ff007a0c */ /* 0x000fc80003f05070 */
[----:B------:R-:W-:Y:S01]  /*0c60*/  ISETP.NE.AND.EX P0, PT, RZ, c[0x0][0x24c], PT, P0 ;  /* 0x00009300ff007a0c */ /* 0x000fe20003f05300 */
[----:B--2---:R-:W-:Y:S02]  /*0c70*/  @P3 IMAD.IADD R23, R3, 0x1, -R0 ;  /* 0x0000000103173824 */ /* 0x004fe400078e0a00 */
[----:B------:R-:W-:Y:S02]  /*0c80*/  IMAD.MOV.U32 R3, RZ, RZ, c[0x0][0x218] ;  /* 0x00008600ff037624 */ /* 0x000fe400078e00ff */
[----:B------:R-:W-:-:S08]  /*0c90*/  @!P3 IMAD.MOV.U32 R23, RZ, RZ, c[0x0][0x214] ;  /* 0x00008500ff17b624 */ /* 0x000fd000078e00ff */
[----:B------:R-:W-:Y:S05]  /*0ca0*/  @!P0 BRA `(.L_x_764) ;  /* 0x0000003000008947 */ /* 0x000fea0003800000 */
[----:B---3--:R-:W2:Y:S02]  /*0cb0*/  @P4 LDG.E R3, [R4.64+0x4] ;  /* 0x0000040604034981 */ /* 0x008ea4000c1e1900 */
[----:B--2--5:R-:W-:-:S06]  /*0cc0*/  @P4 IADD3 R3, R3, -R249, RZ ;  /* 0x800000f903034210 */ /* 0x024fcc0007ffe0ff */
[----:B------:R1:W5:Y:S02]  /*0cd0*/  @!P4 LDG.E R3, [R4.64] ;  /* 0x000000060403c981 */ /* 0x000364000c1e1900 */
.L_x_764:
[----:B---3--:R-:W-:-:S04]  /*0ce0*/  ISETP.NE.U32.AND P1, PT, RZ, c[0x0][0x258], PT ;  /* 0x00009600ff007a0c */ /* 0x008fc80003f25070 */
[----:B------:R-:W-:-:S13]  /*0cf0*/  ISETP.NE.AND.EX P1, PT, RZ, c[0x0][0x25c], PT, P1 ;  /* 0x00009700ff007a0c */ /* 0x000fda0003f25310 */
[----:B-1----:R-:W-:-:S04]  /*0d00*/  @P1 IADD3 R4, P0, R9, c[0x0][0x258], RZ ;  /* 0x0000960009041a10 */ /* 0x002fc80007f1e0ff */
[----:B------:R-:W-:-:S06]  /*0d10*/  @P1 IADD3.X R5, R8, c[0x0][0x25c], RZ, P0, !PT ;  /* 0x0000970008051a10 */ /* 0x000fcc00007fe4ff */
[----:B------:R-:W2:Y:S01]  /*0d20*/  @P1 LDG.E R5, [R4.64] ;  /* 0x0000000604051981 */ /* 0x000ea2000c1e1900 */
[----:B------:R-:W-:Y:S01]  /*0d30*/  @!P1 ISETP.NE.U32.AND P0, PT, RZ, c[0x0][0x268], PT ;  /* 0x00009a00ff009a0c */ /* 0x000fe20003f05070 */
[----:B------:R-:W-:-:S03]  /*0d40*/  IMAD.SHL.U32 R19, R233, 0x80, RZ ;  /* 0x00000080e9137824 */ /* 0x000fc600078e00ff */
[----:B------:R-:W-:-:S04]  /*0d50*/  @!P1 ISETP.NE.AND.EX P0, PT, RZ, c[0x0][0x26c], PT, P0 ;  /* 0x00009b00ff009a0c */ /* 0x000fc80003f05300 */
[----:B------:R-:W-:Y:S01]  /*0d60*/  @!P1 SEL R4, RZ, c[0x0][0x21c], !P0 ;  /* 0x00008700ff049a07 */ /* 0x000fe20004000000 */
[----:B--2--5:R-:W-:-:S03]  /*0d70*/  @P1 IMAD.IADD R195, R5, 0x1, -R235 ;  /* 0x0000000105c31824 */ /* 0x024fc600078e0aeb */
[----:B------:R-:W-:-:S04]  /*0d80*/  @!P1 IADD3 R195, R4, R3, -R235 ;  /* 0x0000000304c39210 */ /* 0x000fc80007ffe8eb */
[----:B------:R-:W-:-:S13]  /*0d90*/  ISETP.GT.AND P0, PT, R195, R19, PT ;  /* 0x00000013c300720c */ /* 0x000fda0003f04270 */
[----:B------:R-:W-:Y:S05]  /*0da0*/  @!P0 BRA `(.L_x_765) ;  /* 0x0000774000008947 */ /* 0x000fea0003800000 */
[----:B------:R-:W-:Y:S01]  /*0db0*/  ISETP.NE.AND P1, PT, R249, -0x1, PT ;  /* 0xfffffffff900780c */ /* 0x000fe20003f25270 */
[----:B------:R-:W-:Y:S01]  /*0dc0*/  IMAD R5, R10, c[0x0][0x178], RZ ;  /* 0x00005e000a057a24 */ /* 0x000fe200078e02ff */
[----:B------:R-:W-:Y:S01]  /*0dd0*/  IADD3 R3, R23, 0x3f, RZ ;  /* 0x0000003f17037810 */ /* 0x000fe20007ffe0ff */
[----:B------:R-:W-:Y:S01]  /*0de0*/  IMAD.WIDE.U32 R12, R34, c[0x0][0x178], RZ ;  /* 0x00005e00220c7a25 */ /* 0x000fe200078e00ff */
[C---:B------:R-:W-:Y:S02]  /*0df0*/  ISETP.NE.AND P0, PT, R0.reuse, -0x1, PT ;  /* 0xffffffff0000780c */ /* 0x040fe40003f05270 */
[----:B------:R-:W-:Y:S01]  /*0e00*/  SHF.R.S32.HI R4, RZ, 0x1f, R3 ;  /* 0x0000001fff047819 */ /* 0x000fe20000011403 */
[----:B------:R-:W-:-:S03]  /*0e10*/  IMAD.WIDE.U32 R6, R0, c[0x0][0x190], RZ ;  /* 0x0000640000067a25 */ /* 0x000fc600078e00ff */
[----:B------:R-:W-:Y:S01]  /*0e20*/  LEA.HI R196, R4, R3, RZ, 0x6 ;  /* 0x0000000304c47211 */ /* 0x000fe200078f30ff */
[----:B------:R-:W-:Y:S01]  /*0e30*/  IMAD R4, R34, c[0x0][0x17c], R5 ;  /* 0x00005f0022047a24 */ /* 0x000fe200078e0205 */
[----:B------:R-:W-:Y:S01]  /*0e40*/  SEL R31, R12, R6, !P0 ;  /* 0x000000060c1f7207 */ /* 0x000fe20004000000 */
[----:B------:R-:W-:Y:S01]  /*0e50*/  @P1 IMAD.IADD R3, R235, 0x1, R249 ;  /* 0x00000001eb031824 */ /* 0x000fe200078e02f9 */
[----:B------:R-:W-:Y:S01]  /*0e60*/  LOP3.LUT R9, R196, 0xffffffc0, RZ, 0xc0, !PT ;  /* 0xffffffc0c4097812 */ /* 0x000fe200078ec0ff */
[----:B------:R-:W-:Y:S02]  /*0e70*/  IMAD R8, R0, c[0x0][0x194], RZ ;  /* 0x0000650000087a24 */ /* 0x000fe400078e02ff */
[----:B------:R-:W-:Y:S01]  /*0e80*/  IMAD.IADD R27, R13, 0x1, R4 ;  /* 0x000000010d1b7824 */ /* 0x000fe200078e0204 */
[----:B------:R-:W-:Y:S01]  /*0e90*/  IADD3 R11, R9, -0x40, RZ ;  /* 0xffffffc0090b7810 */ /* 0x000fe20007ffe0ff */
[----:B------:R-:W-:Y:S01]  /*0ea0*/  @P1 IMAD.WIDE.U32 R4, R3, c[0x0][0x198], RZ ;  /* 0x0000660003041a25 */ /* 0x000fe200078e00ff */
[----:B------:R-:W-:-:S02]  /*0eb0*/  @P0 IADD3 R27, R7, R8, RZ ;  /* 0x00000008071b0210 */ /* 0x000fc40007ffe0ff */
[----:B------:R-:W-:Y:S01]  /*0ec0*/  SHF.R.S32.HI R17, RZ, 0x1f, R11 ;  /* 0x0000001fff117819 */ /* 0x000fe2000001140b */
[----:B------:R-:W-:Y:S02]  /*0ed0*/  @P1 IMAD R30, R3, c[0x0][0x19c], R5 ;  /* 0x00006700031e1a24 */ /* 0x000fe400078e0205 */
[----:B------:R-:W-:Y:S01]  /*0ee0*/  @P1 IMAD.MOV.U32 R29, RZ, RZ, R4 ;  /* 0x000000ffff1d1224 */ /* 0x000fe200078e0004 */
[----:B------:R-:W-:Y:S05]  /*0ef0*/  @P1 BRA `(.L_x_766) ;  /* 0x000000a000001947 */ /* 0x000fea0003800000 */
[----:B------:R-:W-:Y:S01]  /*0f00*/  SHF.R.S32.HI R3, RZ, 0x1f, R235 ;  /* 0x0000001fff037819 */ /* 0x000fe200000114eb */
[----:B------:R-:W-:-:S04]  /*0f10*/  IMAD.WIDE.U32 R4, R235, c[0x0][0x198], RZ ;  /* 0x00006600eb047a25 */ /* 0x000fc800078e00ff */
[----:B------:R-:W-:Y:S02]  /*0f20*/  IMAD R3, R3, c[0x0][0x198], RZ ;  /* 0x0000660003037a24 */ /* 0x000fe400078e02ff */
[----:B------:R-:W-:Y:S02]  /*0f30*/  IMAD R6, R10, c[0x0][0x180], RZ ;  /* 0x000060000a067a24 */ /* 0x000fe400078e02ff */
[----:B------:R-:W-:-:S05]  /*0f40*/  IMAD R3, R235, c[0x0][0x19c], R3 ;  /* 0x00006700eb037a24 */ /* 0x000fca00078e0203 */
[----:B------:R-:W-:Y:S01]  /*0f50*/  IADD3 R5, R5, R3, RZ ;  /* 0x0000000305057210 */ /* 0x000fe20007ffe0ff */
[----:B------:R-:W-:-:S04]  /*0f60*/  IMAD R3, R34, c[0x0][0x184], R6 ;  /* 0x0000610022037a24 */ /* 0x000fc800078e0206 */
[----:B------:R-:W-:-:S05]  /*0f70*/  IMAD.WIDE.U32 R4, R34, c[0x0][0x180], R4 ;  /* 0x0000600022047a25 */ /* 0x000fca00078e0004 */
[----:B------:R-:W-:Y:S02]  /*0f80*/  IADD3 R30, R5, R3, RZ ;  /* 0x00000003051e7210 */ /* 0x000fe40007ffe0ff */
[----:B------:R-:W-:Y:S02]  /*0f90*/  MOV R29, R4 ;  /* 0x00000004001d7202 */ /* 0x000fe40000000f00 */
.L_x_766:
[----:B------:R-:W-:-:S05]  /*0fa0*/  @P1 IADD3 R3, R235, R249, RZ ;  /* 0x000000f9eb031210 */ /* 0x000fca0007ffe0ff */
[----:B------:R-:W-:-:S04]  /*0fb0*/  @P1 IMAD.WIDE.U32 R4, R3, c[0x0][0x1a0], RZ ;  /* 0x0000680003041a25 */ /* 0x000fc800078e00ff */
[----:B------:R-:W-:Y:S01]  /*0fc0*/  @P1 IMAD R28, R3, c[0x0][0x1a4], R5 ;  /* 0x00006900031c1a24 */ /* 0x000fe200078e0205 */
[----:B------:R-:W-:Y:S01]  /*0fd0*/  @P1 MOV R26, R4 ;  /* 0x00000004001a1202 */ /* 0x000fe20000000f00 */
        /* <DEDUP_REMOVED lines=11> */
.L_x_767:
[----:B------:R-:W-:Y:S01]  /*1090*/  IABS R12, c[0x0][0x1c8] ;  /* 0x00007200000c7a13 */ /* 0x000fe20000000000 */
[----:B------:R-:W1:Y:S01]  /*10a0*/  S2R R35, SR_CTAID.Z ;  /* 0x0000000000237919 */ /* 0x000e620000002700 */
[----:B------:R-:W2:Y:S01]  /*10b0*/  LDC.U8 R18, c[0x0][0x328] ;  /* 0x0000ca00ff127b82 */ /* 0x000ea20000000000 */
[----:B------:R-:W-:Y:S01]  /*10c0*/  IMAD.MOV.U32 R14, RZ, RZ, c[0x0][0x224] ;  /* 0x00008900ff0e7624 */ /* 0x000fe200078e00ff */
[----:B------:R-:W3:Y:S01]  /*10d0*/  I2F.RP R4, R12 ;  /* 0x0000000c00047306 */ /* 0x000ee20000209400 */
[C---:B------:R-:W-:Y:S01]  /*10e0*/  @P0 IMAD.WIDE.U32 R6, R0.reuse, c[0x0][0x370], RZ ;  /* 0x0000dc0000060a25 */ /* 0x040fe200078e00ff */
[----:B------:R-:W4:Y:S02]  /*10f0*/  S2R R16, SR_CTAID.X ;  /* 0x0000000000107919 */ /* 0x000f240000002500 */
[----:B------:R-:W-:Y:S01]  /*1100*/  SHF.R.S32.HI R14, RZ, 0x1f, R14 ;  /* 0x0000001fff0e7819 */ /* 0x000fe2000001140e */
[----:B------:R-:W-:Y:S01]  /*1110*/  @P0 IMAD R15, R0, c[0x0][0x374], R7 ;  /* 0x0000dd00000f0a24 */ /* 0x000fe200078e0207 */
[----:B------:R-:W-:Y:S01]  /*1120*/  @P0 MOV R13, R6 ;  /* 0x00000006000d0202 */ /* 0x000fe20000000f00 */
[----:B------:R-:W-:Y:S01]  /*1130*/  @!P0 IMAD.WIDE.U32 R6, R34, c[0x0][0x368], RZ ;  /* 0x0000da0022068a25 */ /* 0x000fe200078e00ff */
[----:B------:R-:W5:Y:S03]  /*1140*/  LDC.U8 R22, c[0x0][0x3d0] ;  /* 0x0000f400ff167b82 */ /* 0x000f660000000000 */
[----:B------:R-:W-:-:S02]  /*1150*/  IMAD.MOV.U32 R32, RZ, RZ, c[0x0][0x22c] ;  /* 0x00008b00ff207624 */ /* 0x000fc400078e00ff */
[----:B------:R-:W-:Y:S01]  /*1160*/  IMAD.WIDE.U32 R20, R34, c[0x0][0x224], RZ ;  /* 0x0000890022147a25 */ /* 0x000fe200078e00ff */
[----:B---3--:R-:W3:Y:S03]  /*1170*/  MUFU.RCP R4, R4 ;  /* 0x0000000400047308 */ /* 0x008ee60000001000 */
[----:B------:R-:W-:Y:S01]  /*1180*/  IMAD.WIDE R24, R32, c[0x0][0x1c0], RZ ;  /* 0x0000700020187a25 */ /* 0x000fe200078e02ff */
[----:B-1----:R-:W-:-:S03]  /*1190*/  IABS R8, R35 ;  /* 0x0000002300087213 */ /* 0x002fc60000000000 */
[----:B------:R-:W-:Y:S01]  /*11a0*/  @!P0 IMAD.MOV.U32 R13, RZ, RZ, R6 ;  /* 0x000000ffff0d8224 */ /* 0x000fe200078e0006 */
[----:B------:R-:W-:Y:S01]  /*11b0*/  LOP3.LUT R9, R35, c[0x0][0x1c8], RZ, 0x3c, !PT ;  /* 0x0000720023097a12 */ /* 0x000fe200078e3cff */
[----:B------:R-:W-:Y:S01]  /*11c0*/  IMAD.SHL.U32 R6, R34, 0x80, RZ ;  /* 0x0000008022067824 */ /* 0x000fe200078e00ff */
[----:B--2---:R-:W-:Y:S02]  /*11d0*/  ISETP.NE.AND P1, PT, R18, RZ, PT ;  /* 0x000000ff1200720c */ /* 0x004fe40003f25270 */
[----:B------:R-:W-:Y:S02]  /*11e0*/  ISETP.GE.AND P2, PT, R9, RZ, PT ;  /* 0x000000ff0900720c */ /* 0x000fe40003f46270 */
[----:B------:R-:W-:Y:S02]  /*11f0*/  SHF.L.U64.HI R9, R34, 0x7, R10 ;  /* 0x0000000722097819 */ /* 0x000fe4000001020a */
[----:B------:R-:W-:Y:S02]  /*1200*/  SHF.R.S32.HI R33, RZ, 0x1f, R35 ;  /* 0x0000001fff217819 */ /* 0x000fe40000011423 */
[----:B---3--:R-:W-:-:S02]  /*1210*/  IADD3 R4, R4, 0xffffffe, RZ ;  /* 0x0ffffffe04047810 */ /* 0x008fc40007ffe0ff */
[----:B------:R-:W-:Y:S02]  /*1220*/  SEL R9, R9, RZ, P3 ;  /* 0x000000ff09097207 */ /* 0x000fe40001800000 */
[----:B------:R-:W1:Y:S01]  /*1230*/  F2I.FTZ.U32.TRUNC.NTZ R5, R4 ;  /* 0x0000000400057305 */ /* 0x000e62000021f000 */
[----:B-----5:R-:W-:Y:S02]  /*1240*/  ISETP.NE.AND P6, PT, R22, RZ, PT ;  /* 0x000000ff1600720c */ /* 0x020fe40003fc5270 */
[----:B-1----:R-:W-:Y:S01]  /*1250*/  IADD3 R3, RZ, -R5, RZ ;  /* 0x80000005ff037210 */ /* 0x002fe20007ffe0ff */
[----:B------:R-:W-:-:S04]  /*1260*/  IMAD.MOV.U32 R4, RZ, RZ, RZ ;  /* 0x000000ffff047224 */ /* 0x000fc800078e00ff */
[----:B------:R-:W-:-:S04]  /*1270*/  IMAD R3, R3, R12, RZ ;  /* 0x0000000c03037224 */ /* 0x000fc800078e02ff */
[----:B------:R-:W-:-:S04]  /*1280*/  IMAD.HI.U32 R3, R5, R3, R4 ;  /* 0x0000000305037227 */ /* 0x000fc800078e0004 */
[----:B------:R-:W-:Y:S02]  /*1290*/  @!P0 IMAD R5, R10, c[0x0][0x368], RZ ;  /* 0x0000da000a058a24 */ /* 0x000fe400078e02ff */
[----:B------:R-:W-:-:S04]  /*12a0*/  IMAD.HI.U32 R3, R3, R8, RZ ;  /* 0x0000000803037227 */ /* 0x000fc800078e00ff */
[----:B------:R-:W-:Y:S01]  /*12b0*/  @!P0 IMAD R5, R34, c[0x0][0x36c], R5 ;  /* 0x0000db0022058a24 */ /* 0x000fe200078e0205 */
[----:B------:R-:W-:-:S04]  /*12c0*/  IADD3 R4, -R3, RZ, RZ ;  /* 0x000000ff03047210 */ /* 0x000fc80007ffe1ff */
[----:B------:R-:W-:Y:S01]  /*12d0*/  @!P0 IADD3 R15, R7, R5, RZ ;  /* 0x00000005070f8210 */ /* 0x000fe20007ffe0ff */
[----:B------:R-:W-:Y:S02]  /*12e0*/  IMAD R4, R12, R4, R8 ;  /* 0x000000040c047224 */ /* 0x000fe400078e0208 */
[----:B------:R-:W-:-:S03]  /*12f0*/  IMAD R8, R14, R34, RZ ;  /* 0x000000220e087224 */ /* 0x000fc600078e02ff */
[----:B------:R-:W-:Y:S01]  /*1300*/  ISETP.GT.U32.AND P4, PT, R12, R4, PT ;  /* 0x000000040c00720c */ /* 0x000fe20003f84070 */
[----:B------:R-:W-:Y:S02]  /*1310*/  IMAD R5, R10, c[0x0][0x224], R8 ;  /* 0x000089000a057a24 */ /* 0x000fe400078e0208 */
[C---:B------:R-:W-:Y:S02]  /*1320*/  IMAD R8, R25.reuse, R20, RZ ;  /* 0x0000001419087224 */ /* 0x040fe400078e02ff */
[----:B------:R-:W-:Y:S01]  /*1330*/  IMAD R10, R25, R0, RZ ;  /* 0x00000000190a7224 */ /* 0x000fe200078e02ff */
[----:B------:R-:W-:Y:S01]  /*1340*/  IADD3 R5, R21, R5, RZ ;  /* 0x0000000515057210 */ /* 0x000fe20007ffe0ff */
[----:B------:R-:W-:-:S04]  /*1350*/  IMAD.WIDE.U32 R20, R24, R20, RZ ;  /* 0x0000001418147225 */ /* 0x000fc800078e00ff */
[----:B------:R-:W-:Y:S01]  /*1360*/  IMAD R8, R24, R5, R8 ;  /* 0x0000000518087224 */ /* 0x000fe200078e0208 */
[----:B------:R-:W-:Y:S01]  /*1370*/  SEL R5, R6, RZ, P3 ;  /* 0x000000ff06057207 */ /* 0x000fe20001800000 */
[----:B------:R-:W-:Y:S01]  /*1380*/  IMAD.WIDE.U32 R6, R24, R0, RZ ;  /* 0x0000000018067225 */ /* 0x000fe200078e00ff */
[-C--:B------:R-:W-:Y:S02]  /*1390*/  @!P4 IADD3 R4, R4, -R12.reuse, RZ ;  /* 0x8000000c0404c210 */ /* 0x080fe40007ffe0ff */
[----:B------:R-:W-:Y:S02]  /*13a0*/  IADD3 R5, P3, R11, R5, RZ ;  /* 0x000000050b057210 */ /* 0x000fe40007f7e0ff */
[----:B------:R-:W-:Y:S02]  /*13b0*/  ISETP.GE.U32.AND P5, PT, R4, R12, PT ;  /* 0x0000000c0400720c */ /* 0x000fe40003fa6070 */
[----:B------:R-:W-:Y:S01]  /*13c0*/  SEL R18, R20, R6, !P0 ;  /* 0x0000000614127207 */ /* 0x000fe20004000000 */
[----:B------:R-:W-:Y:S01]  /*13d0*/  IMAD.X R9, R17, 0x1, R9, P3 ;  /* 0x0000000111097824 */ /* 0x000fe200018e0609 */
[----:B------:R-:W-:Y:S01]  /*13e0*/  ISETP.NE.AND P3, PT, RZ, c[0x0][0x1c8], PT ;  /* 0x00007200ff007a0c */ /* 0x000fe20003f65270 */
[----:B------:R-:W-:Y:S01]  /*13f0*/  @P1 IMAD R6, R34, c[0x0][0x214], RZ ;  /* 0x0000850022061a24 */ /* 0x000fe200078e02ff */
[----:B------:R-:W-:Y:S01]  /*1400*/  IADD3 R12, R21, R8, RZ ;  /* 0x00000008150c7210 */ /* 0x000fe20007ffe0ff */
[----:B------:R-:W-:Y:S01]  /*1410*/  @P0 IMAD.IADD R12, R7, 0x1, R10 ;  /* 0x00000001070c0824 */ /* 0x000fe200078e020a */
[----:B------:R-:W-:Y:S01]  /*1420*/  @!P4 IADD3 R3, R3, 0x1, RZ ;  /* 0x000000010303c810 */ /* 0x000fe20007ffe0ff */
[----:B------:R-:W-:Y:S01]  /*1430*/  IMAD R14, R25, R5, RZ ;  /* 0x00000005190e7224 */ /* 0x000fe200078e02ff */
[----:B------:R-:W-:Y:S01]  /*1440*/  @P1 SEL R7, R6, R0, !P0 ;  /* 0x0000000006071207 */ /* 0x000fe20004000000 */
[----:B----4-:R-:W-:-:S02]  /*1450*/  IMAD.WIDE.U32 R20, R16, c[0x0][0x3d8], RZ ;  /* 0x0000f60010147a25 */ /* 0x010fc400078e00ff */
[----:B------:R-:W-:Y:S02]  /*1460*/  @P5 IADD3 R3, R3, 0x1, RZ ;  /* 0x0000000103035810 */ /* 0x000fe40007ffe0ff */
[----:B------:R-:W-:Y:S01]  /*1470*/  IMAD R9, R24, R9, R14 ;  /* 0x0000000918097224 */ /* 0x000fe200078e020e */
[----:B------:R-:W-:Y:S01]  /*1480*/  SEL R22, R20, RZ, P6 ;  /* 0x000000ff14167207 */ /* 0x000fe20003000000 */
[----:B------:R-:W-:Y:S01]  /*1490*/  IMAD R6, R16, c[0x0][0x3dc], R21 ;  /* 0x0000f70010067a24 */ /* 0x000fe200078e0215 */
[----:B------:R-:W-:Y:S01]  /*14a0*/  @!P2 IADD3 R3, -R3, RZ, RZ ;  /* 0x000000ff0303a210 */ /* 0x000fe20007ffe1ff */
[C---:B------:R-:W-:Y:S01]  /*14b0*/  @P1 IMAD R14, R35.reuse, c[0x0][0x234], R7 ;  /* 0x00008d00230e1a24 */ /* 0x040fe200078e0207 */
[----:B------:R-:W-:Y:S01]  /*14c0*/  @!P3 LOP3.LUT R3, RZ, c[0x0][0x1c8], RZ, 0x33, !PT ;  /* 0x00007200ff03ba12 */ /* 0x000fe200078e33ff */
[----:B------:R-:W-:Y:S01]  /*14d0*/  IMAD.WIDE.U32 R4, R24, R5, RZ ;  /* 0x0000000518047225 */ /* 0x000fe200078e00ff */
[----:B------:R-:W-:Y:S02]  /*14e0*/  SEL R16, R6, RZ, P6 ;  /* 0x000000ff06107207 */ /* 0x000fe40003000000 */
[----:B------:R-:W-:Y:S01]  /*14f0*/  SHF.R.S32.HI R20, RZ, 0x1f, R19 ;  /* 0x0000001fff147819 */ /* 0x000fe20000011413 */
[----:B------:R-:W-:Y:S01]  /*1500*/  IMAD R7, R35, c[0x0][0x22c], RZ ;  /* 0x00008b0023077a24 */ /* 0x000fe200078e02ff */
[----:B------:R-:W-:Y:S01]  /*1510*/  IADD3 R6, R5, R9, RZ ;  /* 0x0000000905067210 */ /* 0x000fe20007ffe0ff */
[----:B------:R-:W-:Y:S01]  /*1520*/  @!P1 IMAD R8, R34, c[0x0][0x1c0], R35 ;  /* 0x0000700022089a24 */ /* 0x000fe200078e0223 */
[----:B------:R-:W-:-:S02]  /*1530*/  SHF.R.S32.HI R21, RZ, 0x1f, R3 ;  /* 0x0000001fff157819 */ /* 0x000fc40000011403 */
[----:B------:R-:W-:Y:S01]  /*1540*/  SHF.R.S32.HI R10, RZ, 0x1f, R7 ;  /* 0x0000001fff0a7819 */ /* 0x000fe20000011407 */
[----:B------:R-:W-:Y:S01]  /*1550*/  @!P1 IMAD R14, R8, c[0x0][0x214], RZ ;  /* 0x00008500080e9a24 */ /* 0x000fe200078e02ff */
[----:B------:R-:W-:Y:S05]  /*1560*/  @!P1 BRA `(.L_x_768) ;  /* 0x0000007000009947 */ /* 0x000fea0003800000 */
[C---:B------:R-:W-:Y:S01]  /*1570*/  @!P0 IMAD R0, R34.reuse, c[0x0][0x224], RZ ;  /* 0x0000890022008a24 */ /* 0x040fe200078e02ff */
[----:B------:R-:W-:Y:S02]  /*1580*/  MOV R9, 0x80 ;  /* 0x0000008000097802 */ /* 0x000fe40000000f00 */
[----:B------:R-:W-:Y:S02]  /*1590*/  MOV R8, c[0x0][0x210] ;  /* 0x0000840000087a02 */ /* 0x000fe40000000f00 */
[----:B------:R-:W-:-:S03]  /*15a0*/  LEA R0, R34, R0, 0x7 ;  /* 0x0000000022007211 */ /* 0x000fc600078e38ff */
[----:B------:R-:W-:-:S04]  /*15b0*/  IMAD R8, R9, R8, c[0x0][0x234] ;  /* 0x00008d0009087624 */ /* 0x000fc800078e0208 */
[----:B------:R-:W-:Y:S01]  /*15c0*/  IMAD R8, R8, R35, R0 ;  /* 0x0000002308087224 */ /* 0x000fe200078e0200 */
[----:B------:R-:W-:Y:S05]  /*15d0*/  BRA `(.L_x_769) ;  /* 0x0000002000007947 */ /* 0x000fea0003800000 */
.L_x_768:
[----:B------:R-:W-:-:S04]  /*15e0*/  IMAD R8, R34, c[0x0][0x1c0], R35 ;  /* 0x0000700022087a24 */ /* 0x000fc800078e0223 */
[----:B------:R-:W-:Y:S02]  /*15f0*/  IMAD R8, R8, c[0x0][0x224], RZ ;  /* 0x0000890008087a24 */ /* 0x000fe400078e02ff */
.L_x_769:
[----:B------:R-:W1:Y:S01]  /*1600*/  S2R R24, SR_TID.X ;  /* 0x0000000000187919 */ /* 0x000e620000002100 */
[----:B------:R-:W-:Y:S01]  /*1610*/  IMAD R25, R32, c[0x0][0x1c0], RZ ;  /* 0x0000700020197a24 */ /* 0x000fe200078e02ff */
[----:B------:R-:W-:Y:S01]  /*1620*/  SHF.R.S32.HI R251, RZ, 0x1f, R250 ;  /* 0x0000001ffffb7819 */ /* 0x000fe200000114fa */
[----:B------:R-:W-:Y:S01]  /*1630*/  BSSY B1, `(.L_x_765) ;  /* 0x00006eb000017945 */ /* 0x000fe20003800000 */
[----:B------:R-:W2:Y:S01]  /*1640*/  S2R R36, SR_TID.X ;  /* 0x0000000000247919 */ /* 0x000ea20000002100 */
[----:B------:R-:W-:Y:S01]  /*1650*/  IMAD.SHL.U32 R0, R25, 0x40, RZ ;  /* 0x0000004019007824 */ /* 0x000fe200078e00ff */
[----:B------:R-:W-:Y:S02]  /*1660*/  SHF.R.S32.HI R32, RZ, 0x1f, R234 ;  /* 0x0000001fff207819 */ /* 0x000fe400000114ea */
[----:B------:R-:W3:Y:S01]  /*1670*/  S2R R37, SR_TID.X ;  /* 0x0000000000257919 */ /* 0x000ee20000002100 */
[----:B------:R-:W-:Y:S02]  /*1680*/  ISETP.GE.AND P3, PT, R23, 0x1, PT ;  /* 0x000000011700780c */ /* 0x000fe40003f66270 */
[----:B------:R-:W-:-:S02]  /*1690*/  IADD3 R7, P2, P1, R4, R0, R7 ;  /* 0x0000000004077210 */ /* 0x000fc4000795e007 */
[----:B------:R-:W-:Y:S02]  /*16a0*/  SHF.R.S32.HI R0, RZ, 0x1f, R0 ;  /* 0x0000001fff007819 */ /* 0x000fe40000011400 */
[----:B------:R-:W-:Y:S02]  /*16b0*/  IADD3 R4, P0, R250, R13, RZ ;  /* 0x0000000dfa047210 */ /* 0x000fe40007f1e0ff */
[----:B------:R-:W-:Y:S01]  /*16c0*/  IADD3.X R10, R6, R0, R10, P2, P1 ;  /* 0x00000000060a7210 */ /* 0x000fe200017e240a */
[----:B------:R-:W-:Y:S01]  /*16d0*/  IMAD R0, R17, c[0x0][0x370], RZ ;  /* 0x0000dc0011007a24 */ /* 0x000fe200078e02ff */
[----:B------:R-:W-:Y:S01]  /*16e0*/  IADD3 R6, P2, R234, R11, RZ ;  /* 0x0000000bea067210 */ /* 0x000fe20007f5e0ff */
[----:B------:R-:W-:Y:S01]  /*16f0*/  IMAD.X R5, R251, 0x1, R15, P0 ;  /* 0x00000001fb057824 */ /* 0x000fe200000e060f */
[----:B------:R-:W-:Y:S01]  /*1700*/  IADD3 R13, P1, P0, R22, R7, R18 ;  /* 0x00000007160d7210 */ /* 0x000fe2000783e012 */
[C---:B------:R-:W-:Y:S01]  /*1710*/  IMAD R7, R11.reuse, c[0x0][0x374], R0 ;  /* 0x0000dd000b077a24 */ /* 0x040fe200078e0200 */
[C---:B------:R-:W-:Y:S01]  /*1720*/  IADD3 R14, R11.reuse, R14, RZ ;  /* 0x0000000e0b0e7210 */ /* 0x040fe20007ffe0ff */
[----:B------:R-:W-:Y:S01]  /*1730*/  IMAD.WIDE.U32 R4, R11, c[0x0][0x370], R4 ;  /* 0x0000dc000b047a25 */ /* 0x000fe200078e0004 */
[----:B-1----:R-:W-:-:S02]  /*1740*/  SHF.R.S32.HI R9, RZ, 0x1f, R24 ;  /* 0x0000001fff097819 */ /* 0x002fc40000011418 */
[----:B------:R-:W-:Y:S01]  /*1750*/  IADD3.X R10, R16, R10, R12, P1, P0 ;  /* 0x0000000a100a7210 */ /* 0x000fe20000fe040c */
[----:B------:R-:W-:Y:S01]  /*1760*/  IMAD.IADD R5, R5, 0x1, R7 ;  /* 0x0000000105057824 */ /* 0x000fe200078e0207 */
[-C--:B------:R-:W-:Y:S01]  /*1770*/  LEA.HI R15, R9, R24.reuse, RZ, 0x5 ;  /* 0x00000018090f7211 */ /* 0x080fe200078f28ff */
[----:B------:R-:W-:Y:S01]  /*1780*/  IMAD.X R9, R32, 0x1, R17, P2 ;  /* 0x0000000120097824 */ /* 0x000fe200010e0611 */
[----:B--2---:R-:W-:Y:S01]  /*1790*/  SHF.R.S32.HI R36, RZ, 0x1f, R36 ;  /* 0x0000001fff247819 */ /* 0x004fe20000011424 */
[----:B------:R-:W-:Y:S01]  /*17a0*/  IMAD R16, R33, c[0x0][0x378], RZ ;  /* 0x0000de0021107a24 */ /* 0x000fe200078e02ff */
[----:B------:R-:W-:Y:S01]  /*17b0*/  LOP3.LUT R0, R15, 0xffffffe0, RZ, 0xc0, !PT ;  /* 0xffffffe00f007812 */ /* 0x000fe200078ec0ff */
[----:B------:R-:W-:Y:S01]  /*17c0*/  IMAD R9, R9, c[0x0][0x190], RZ ;  /* 0x0000640009097a24 */ /* 0x000fe200078e02ff */
[----:B---3--:R-:W-:Y:S01]  /*17d0*/  LEA.HI R36, R36, R37, RZ, 0x5 ;  /* 0x0000002524247211 */ /* 0x008fe200078f28ff */
[----:B------:R-:W-:Y:S01]  /*17e0*/  IMAD.IADD R15, R11, 0x1, R8 ;  /* 0x000000010b0f7824 */ /* 0x000fe200078e0208 */
[----:B------:R-:W-:Y:S01]  /*17f0*/  IADD3 R22, -R0, R24, RZ ;  /* 0x0000001800167210 */ /* 0x000fe20007ffe1ff */
[C---:B------:R-:W-:Y:S01]  /*1800*/  IMAD R12, R6.reuse, c[0x0][0x194], R9 ;  /* 0x00006500060c7a24 */ /* 0x040fe200078e0209 */
[----:B------:R-:W-:Y:S01]  /*1810*/  SHF.R.S32.HI R36, RZ, 0x5, R36 ;  /* 0x00000005ff247819 */ /* 0x000fe20000011424 */
[----:B------:R-:W-:Y:S01]  /*1820*/  IMAD.WIDE.U32 R6, R6, c[0x0][0x190], R250 ;  /* 0x0000640006067a25 */ /* 0x000fe200078e00fa */
[----:B------:R-:W-:-:S03]  /*1830*/  LEA.HI.SX32 R196, R196, 0xffffffff, 0x1a ;  /* 0xffffffffc4c47811 */ /* 0x000fc600078fd2ff */
[----:B------:R-:W-:Y:S01]  /*1840*/  IMAD R0, R36, R25, R22 ;  /* 0x0000001924007224 */ /* 0x000fe200078e0216 */
[----:B------:R-:W-:Y:S01]  /*1850*/  IADD3 R6, P1, R31, R6, RZ ;  /* 0x000000061f067210 */ /* 0x000fe20007f3e0ff */
[C---:B------:R-:W-:Y:S02]  /*1860*/  IMAD R9, R35.reuse, c[0x0][0x37c], R16 ;  /* 0x0000df0023097a24 */ /* 0x040fe400078e0210 */
[----:B------:R-:W-:Y:S01]  /*1870*/  IMAD.WIDE.U32 R4, R35, c[0x0][0x378], R4 ;  /* 0x0000de0023047a25 */ /* 0x000fe200078e0004 */
[C---:B------:R-:W-:Y:S02]  /*1880*/  IADD3 R8, P0, R0.reuse, R13, RZ ;  /* 0x0000000d00087210 */ /* 0x040fe40007f1e0ff */
[----:B------:R-:W-:Y:S01]  /*1890*/  IADD3.X R7, R27, R7, R12, P1, !PT ;  /* 0x000000071b077210 */ /* 0x000fe20000ffe40c */
[----:B------:R-:W-:Y:S01]  /*18a0*/  IMAD R11, R33, c[0x0][0x1a8], RZ ;  /* 0x00006a00210b7a24 */ /* 0x000fe200078e02ff */
[----:B------:R-:W-:Y:S01]  /*18b0*/  LEA.HI.X.SX32 R10, R0, R10, 0x1, P0 ;  /* 0x0000000a000a7211 */ /* 0x000fe200000f0eff */
[----:B------:R-:W-:Y:S01]  /*18c0*/  IMAD.IADD R5, R5, 0x1, R9 ;  /* 0x0000000105057824 */ /* 0x000fe200078e0209 */
[----:B------:R-:W-:Y:S01]  /*18d0*/  LEA R206, P0, R8, c[0x0][0x350], 0x2 ;  /* 0x0000d40008ce7a11 */ /* 0x000fe200078010ff */
[----:B------:R-:W-:-:S02]  /*18e0*/  IMAD R0, R32, c[0x0][0x370], RZ ;  /* 0x0000dc0020007a24 */ /* 0x000fc400078e02ff */
[C---:B------:R-:W-:Y:S01]  /*18f0*/  IMAD R9, R35.reuse, c[0x0][0x1ac], R11 ;  /* 0x00006b0023097a24 */ /* 0x040fe200078e020b */
[----:B------:R-:W-:Y:S01]  /*1900*/  LEA.HI.X R201, R8, c[0x0][0x354], R10, 0x2, P0 ;  /* 0x0000d50008c97a11 */ /* 0x000fe200000f140a */
[----:B------:R-:W-:-:S04]  /*1910*/  IMAD.WIDE.U32 R6, R35, c[0x0][0x1a8], R6 ;  /* 0x00006a0023067a25 */ /* 0x000fc800078e0006 */
[----:B------:R-:W-:Y:S01]  /*1920*/  IMAD R0, R234, c[0x0][0x374], R0 ;  /* 0x0000dd00ea007a24 */ /* 0x000fe200078e0200 */
[----:B------:R-:W-:Y:S01]  /*1930*/  LEA R204, P2, R6, c[0x0][0x160], 0x1 ;  /* 0x0000580006cc7a11 */ /* 0x000fe200078408ff */
[----:B------:R-:W-:-:S04]  /*1940*/  IMAD.WIDE.U32 R4, R234, c[0x0][0x370], R4 ;  /* 0x0000dc00ea047a25 */ /* 0x000fc800078e0004 */
[----:B------:R-:W-:Y:S01]  /*1950*/  IMAD.IADD R9, R7, 0x1, R9 ;  /* 0x0000000107097824 */ /* 0x000fe200078e0209 */
[----:B------:R-:W-:Y:S01]  /*1960*/  IADD3 R0, R5, R0, RZ ;  /* 0x0000000005007210 */ /* 0x000fe20007ffe0ff */
[----:B------:R-:W-:Y:S01]  /*1970*/  IMAD.MOV.U32 R24, RZ, RZ, 0x4 ;  /* 0x00000004ff187424 */ /* 0x000fe200078e00ff */
[----:B------:R-:W-:Y:S02]  /*1980*/  LEA R202, P1, R4, c[0x0][0x330], 0x1 ;  /* 0x0000cc0004ca7a11 */ /* 0x000fe400078208ff */
[----:B------:R-:W-:Y:S01]  /*1990*/  LEA.HI.X R205, R6, c[0x0][0x164], R9, 0x1, P2 ;  /* 0x0000590006cd7a11 */ /* 0x000fe200010f0c09 */
[----:B------:R-:W-:Y:S01]  /*19a0*/  IMAD.WIDE R210, R14, R24, c[0x0][0x200] ;  /* 0x000080000ed27625 */ /* 0x000fe200078e0218 */
[----:B------:R-:W-:-:S03]  /*19b0*/  LEA.HI.X R203, R4, c[0x0][0x334], R0, 0x1, P1 ;  /* 0x0000cd0004cb7a11 */ /* 0x000fc600008f0c00 */
[----:B------:R-:W-:Y:S01]  /*19c0*/  IMAD.WIDE R24, R15, R24, c[0x0][0x3c8] ;  /* 0x0000f2000f187625 */ /* 0x000fe200078e0218 */
[----:B------:R-:W-:Y:S05]  /*19d0*/  @!P3 BRA `(.L_x_770) ;  /* 0x000063c00000b947 */ /* 0x000fea0003800000 */
[----:B------:R-:W2:Y:S01]  /*19e0*/  LDL R36, [R1] ;  /* 0x0000000001247983 */ /* 0x000ea20000100800 */
[----:B------:R-:W-:Y:S01]  /*19f0*/  IMAD R0, R233, -0x80, R195 ;  /* 0xffffff80e9007824 */ /* 0x000fe200078e02c3 */
[----:B------:R-:W-:Y:S01]  /*1a00*/  IADD3 R10, R234, 0x40, RZ ;  /* 0x00000040ea0a7810 */ /* 0x000fe20007ffe0ff */
[----:B------:R-:W-:-:S03]  /*1a10*/  IMAD.WIDE.U32 R6, R19, c[0x0][0x198], R250 ;  /* 0x0000660013067a25 */ /* 0x000fc600078e00fa */
[----:B------:R-:W-:Y:S01]  /*1a20*/  ISETP.GE.AND P1, PT, R10, R0, PT ;  /* 0x000000000a00720c */ /* 0x000fe20003f26270 */
[----:B------:R-:W-:Y:S01]  /*1a30*/  IMAD R8, R20, c[0x0][0x198], RZ ;  /* 0x0000660014087a24 */ /* 0x000fe200078e02ff */
[----:B------:R-:W-:Y:S01]  /*1a40*/  IADD3 R6, P2, R29, R6, RZ ;  /* 0x000000061d067210 */ /* 0x000fe20007f5e0ff */
[----:B------:R-:W-:-:S04]  /*1a50*/  IMAD.WIDE.U32 R4, R19, c[0x0][0x1a0], R250 ;  /* 0x0000680013047a25 */ /* 0x000fc800078e00fa */
[----:B------:R-:W-:Y:S01]  /*1a60*/  IMAD R9, R20, c[0x0][0x1a0], RZ ;  /* 0x0000680014097a24 */ /* 0x000fe200078e02ff */
[----:B------:R-:W-:Y:S01]  /*1a70*/  IADD3 R4, P0, R26, R4, RZ ;  /* 0x000000041a047210 */ /* 0x000fe20007f1e0ff */
[C---:B------:R-:W-:Y:S02]  /*1a80*/  IMAD R8, R19.reuse, c[0x0][0x19c], R8 ;  /* 0x0000670013087a24 */ /* 0x040fe400078e0208 */
[----:B------:R-:W-:Y:S02]  /*1a90*/  IMAD R9, R19, c[0x0][0x1a4], R9 ;  /* 0x0000690013097a24 */ /* 0x000fe400078e0209 */
[----:B------:R-:W-:Y:S01]  /*1aa0*/  @!P1 IADD3 R16, P3, R234, 0x40, RZ ;  /* 0x00000040ea109810 */ /* 0x000fe20007f7e0ff */
[----:B------:R-:W-:Y:S01]  /*1ab0*/  IMAD R18, R196, -0x40, R23 ;  /* 0xffffffc0c4127824 */ /* 0x000fe200078e0217 */
[----:B------:R-:W-:Y:S01]  /*1ac0*/  IADD3.X R7, R30, R7, R8, P2, !PT ;  /* 0x000000071e077210 */ /* 0x000fe200017fe408 */
[C---:B------:R-:W-:Y:S01]  /*1ad0*/  IMAD R8, R21.reuse, c[0x0][0x1b0], RZ ;  /* 0x00006c0015087a24 */ /* 0x040fe200078e02ff */
[----:B------:R-:W-:Y:S01]  /*1ae0*/  ISETP.GE.AND P2, PT, R234, R0, PT ;  /* 0x00000000ea00720c */ /* 0x000fe20003f46270 */
[----:B------:R-:W-:Y:S01]  /*1af0*/  IMAD R0, R21, c[0x0][0x1b8], RZ ;  /* 0x00006e0015007a24 */ /* 0x000fe200078e02ff */
[----:B------:R-:W-:Y:S01]  /*1b00*/  IADD3.X R5, R28, R5, R9, P0, !PT ;  /* 0x000000051c057210 */ /* 0x000fe200007fe409 */
[----:B------:R-:W-:-:S02]  /*1b10*/  IMAD R9, R3, c[0x0][0x1b4], R8 ;  /* 0x00006d0003097a24 */ /* 0x000fc400078e0208 */
[----:B------:R-:W-:-:S04]  /*1b20*/  IMAD.WIDE.U32 R6, R3, c[0x0][0x1b0], R6 ;  /* 0x00006c0003067a25 */ /* 0x000fc800078e0006 */
[C---:B------:R-:W-:Y:S01]  /*1b30*/  IMAD R8, R3.reuse, c[0x0][0x1bc], R0 ;  /* 0x00006f0003087a24 */ /* 0x040fe200078e0200 */
[----:B------:R-:W-:Y:S01]  /*1b40*/  @!P1 IADD3 R0, P0, R234, 0x40, RZ ;  /* 0x00000040ea009810 */ /* 0x000fe20007f1e0ff */
[----:B------:R-:W-:-:S04]  /*1b50*/  IMAD.WIDE.U32 R4, R3, c[0x0][0x1b8], R4 ;  /* 0x00006e0003047a25 */ /* 0x000fc800078e0004 */
[----:B------:R-:W-:Y:S02]  /*1b60*/  IMAD.IADD R7, R7, 0x1, R9 ;  /* 0x0000000107077824 */ /* 0x000fe400078e0209 */
[----:B------:R-:W-:Y:S01]  /*1b70*/  @!P1 IMAD.X R10, RZ, RZ, R32, P3 ;  /* 0x000000ffff0a9224 */ /* 0x000fe200018e0620 */
[----:B------:R-:W-:Y:S01]  /*1b80*/  ISETP.GE.AND P3, PT, R234, R18, PT ;  /* 0x00000012ea00720c */ /* 0x000fe20003f66270 */
[----:B------:R-:W-:Y:S01]  /*1b90*/  IMAD.IADD R5, R5, 0x1, R8 ;  /* 0x0000000105057824 */ /* 0x000fe200078e0208 */
[----:B------:R-:W-:Y:S01]  /*1ba0*/  @!P1 MOV R9, R7 ;  /* 0x0000000700099202 */ /* 0x000fe20000000f00 */
[----:B------:R-:W-:Y:S01]  /*1bb0*/  @!P1 IMAD.X R3, RZ, RZ, R32, P0 ;  /* 0x000000ffff039224 */ /* 0x000fe200000e0620 */
[----:B------:R-:W-:Y:S01]  /*1bc0*/  @P6 BAR.SYNC.DEFER_BLOCKING 0x0 ;  /* 0x0000000000006b1d */ /* 0x000fe20000010000 */
[----:B------:R-:W-:Y:S02]  /*1bd0*/  @!P1 IMAD R10, R10, c[0x0][0x198], RZ ;  /* 0x000066000a0a9a24 */ /* 0x000fe400078e02ff */
[----:B------:R-:W-:-:S02]  /*1be0*/  @!P2 IMAD R11, R32, c[0x0][0x198], RZ ;  /* 0x00006600200baa24 */ /* 0x000fc400078e02ff */
[----:B------:R-:W-:Y:S02]  /*1bf0*/  @!P1 IMAD.MOV.U32 R8, RZ, RZ, R6 ;  /* 0x000000ffff089224 */ /* 0x000fe400078e0006 */
[----:B------:R-:W-:Y:S02]  /*1c00*/  @!P1 IMAD.MOV.U32 R14, RZ, RZ, R4 ;  /* 0x000000ffff0e9224 */ /* 0x000fe400078e0004 */
[----:B------:R-:W-:Y:S02]  /*1c10*/  @!P1 IMAD.MOV.U32 R15, RZ, RZ, R5 ;  /* 0x000000ffff0f9224 */ /* 0x000fe400078e0005 */
[----:B------:R-:W-:Y:S02]  /*1c20*/  @!P1 IMAD R3, R3, c[0x0][0x1a0], RZ ;  /* 0x0000680003039a24 */ /* 0x000fe400078e02ff */
[----:B------:R-:W-:Y:S02]  /*1c30*/  @!P1 IMAD R20, R16, c[0x0][0x19c], R10 ;  /* 0x0000670010149a24 */ /* 0x000fe400078e020a */
[----:B------:R-:W-:-:S02]  /*1c40*/  @!P2 IMAD R11, R234, c[0x0][0x19c], R11 ;  /* 0x00006700ea0baa24 */ /* 0x000fc400078e020b */
[----:B------:R-:W-:-:S04]  /*1c50*/  @!P2 IMAD.WIDE.U32 R6, R234, c[0x0][0x198], R6 ;  /* 0x00006600ea06aa25 */ /* 0x000fc800078e0006 */
[----:B------:R-:W-:Y:S01]  /*1c60*/  @!P1 IMAD.WIDE.U32 R16, R16, c[0x0][0x198], R8 ;  /* 0x0000660010109a25 */ /* 0x000fe200078e0008 */
[----:B------:R-:W-:Y:S01]  /*1c70*/  @!P2 LEA R10, P0, R6, c[0x0][0x168], 0x1 ;  /* 0x00005a00060aaa11 */ /* 0x000fe200078008ff */
[----:B------:R1:W-:Y:S02]  /*1c80*/  @P3 STS [R208+0x6000], RZ ;  /* 0x006000ffd0003388 */ /* 0x0003e40000000800 */
[----:B------:R-:W-:Y:S01]  /*1c90*/  @!P1 IMAD R9, R0, c[0x0][0x1a4], R3 ;  /* 0x0000690000099a24 */ /* 0x000fe200078e0203 */
[----:B------:R-:W-:Y:S01]  /*1ca0*/  LEA.HI R3, R196, R196, RZ, 0x1 ;  /* 0x000000c4c4037211 */ /* 0x000fe200078f08ff */
[----:B------:R-:W-:Y:S01]  /*1cb0*/  @!P1 IMAD.WIDE.U32 R14, R0, c[0x0][0x1a0], R14 ;  /* 0x00006800000e9a25 */ /* 0x000fe200078e000e */
[----:B------:R1:W-:Y:S02]  /*1cc0*/  @P3 STS [R208+0x6004], RZ ;  /* 0x006004ffd0003388 */ /* 0x0003e40000000800 */
[----:B------:R-:W-:Y:S01]  /*1cd0*/  LOP3.LUT R3, R3, 0xfffffffe, RZ, 0xc0, !PT ;  /* 0xfffffffe03037812 */ /* 0x000fe200078ec0ff */
[----:B------:R-:W-:Y:S01]  /*1ce0*/  @!P2 IMAD R0, R32, c[0x0][0x1a0], RZ ;  /* 0x000068002000aa24 */ /* 0x000fe200078e02ff */
[----:B------:R1:W-:Y:S01]  /*1cf0*/  @P3 STS.64 [R208+0x6008], RZ ;  /* 0x006008ffd0003388 */ /* 0x0003e20000000a00 */
[----:B------:R-:W-:Y:S01]  /*1d00*/  @!P2 IMAD.IADD R11, R7, 0x1, R11 ;  /* 0x00000001070ba824 */ /* 0x000fe200078e020b */
[----:B------:R-:W-:Y:S01]  /*1d10*/  IADD3 R7, R196, -R3, RZ ;  /* 0x80000003c4077210 */ /* 0x000fe20007ffe0ff */
[C---:B------:R-:W-:Y:S01]  /*1d20*/  @!P2 IMAD R0, R234.reuse, c[0x0][0x1a4], R0 ;  /* 0x00006900ea00aa24 */ /* 0x040fe200078e0200 */
[----:B------:R1:W-:Y:S01]  /*1d30*/  @P3 STS.128 [R208+0x7000], RZ ;  /* 0x007000ffd0003388 */ /* 0x0003e20000000c00 */
[----:B------:R-:W-:Y:S01]  /*1d40*/  @!P2 IMAD.WIDE.U32 R12, R234, c[0x0][0x1a0], R4 ;  /* 0x00006800ea0caa25 */ /* 0x000fe200078e0004 */
[----:B------:R-:W-:-:S02]  /*1d50*/  @!P2 LEA.HI.X R11, R6, c[0x0][0x16c], R11, 0x1, P0 ;  /* 0x00005b00060baa11 */ /* 0x000fc400000f0c0b */
[----:B------:R-:W-:Y:S01]  /*1d60*/  @!P1 LEA R8, P0, R16, c[0x0][0x168], 0x1 ;  /* 0x00005a0010089a11 */ /* 0x000fe200078008ff */
[----:B------:R-:W-:Y:S01]  /*1d70*/  @!P1 IMAD.IADD R5, R17, 0x1, R20 ;  /* 0x0000000111059824 */ /* 0x000fe200078e0214 */
[----:B------:R-:W-:Y:S01]  /*1d80*/  @!P2 LEA R6, P5, R12, c[0x0][0x170], 0x1 ;  /* 0x00005c000c06aa11 */ /* 0x000fe200078a08ff */
[----:B------:R-:W-:Y:S01]  /*1d90*/  @!P2 IMAD.IADD R0, R13, 0x1, R0 ;  /* 0x000000010d00a824 */ /* 0x000fe200078e0200 */
[----:B------:R1:W-:Y:S01]  /*1da0*/  @P3 STS.128 [R208+0x8000], RZ ;  /* 0x008000ffd0003388 */ /* 0x0003e20000000c00 */
[----:B------:R-:W-:Y:S01]  /*1db0*/  @!P1 IMAD.IADD R3, R15, 0x1, R9 ;  /* 0x000000010f039824 */ /* 0x000fe200078e0209 */
[----:B------:R-:W-:Y:S01]  /*1dc0*/  @!P1 LEA.HI.X R9, R16, c[0x0][0x16c], R5, 0x1, P0 ;  /* 0x00005b0010099a11 */ /* 0x000fe200000f0c05 */
[----:B------:R-:W-:Y:S01]  /*1dd0*/  IMAD.MOV.U32 R220, RZ, RZ, c[0x0][0x308] ;  /* 0x0000c200ffdc7624 */ /* 0x000fe200078e00ff */
[----:B------:R-:W-:Y:S01]  /*1de0*/  ISETP.NE.AND P0, PT, R7, 0x1, PT ;  /* 0x000000010700780c */ /* 0x000fe20003f05270 */
[----:B------:R-:W-:Y:S01]  /*1df0*/  @!PT LDS RZ, [RZ] ;  /* 0x00000000fffff984 */ /* 0x000fe20000000800 */
[----:B------:R-:W-:Y:S01]  /*1e00*/  @!PT LDS RZ, [RZ] ;  /* 0x00000000fffff984 */ /* 0x000fe20000000800 */
[----:B------:R-:W-:Y:S01]  /*1e10*/  @!PT LDS RZ, [RZ] ;  /* 0x00000000fffff984 */ /* 0x000fe20000000800 */
[----:B------:R1:W-:Y:S01]  /*1e20*/  @!P3 LDGSTS.E.BYPASS.LTC128B.128 [R208+0x6000], [R202.64] ;  /* 0x06000000cad0bfae */ /* 0x0003e2000b901d46 */
[----:B------:R-:W-:Y:S01]  /*1e30*/  @!P2 LEA.HI.X R7, R12, c[0x0][0x174], R0, 0x1, P5 ;  /* 0x00005d000c07aa11 */ /* 0x000fe200028f0c00 */
[----:B------:R-:W-:Y:S01]  /*1e40*/  IMAD.MOV.U32 R221, RZ, RZ, c[0x0][0x30c] ;  /* 0x0000c300ffdd7624 */ /* 0x000fe200078e00ff */
[C---:B------:R-:W-:Y:S01]  /*1e50*/  @!P1 LEA R4, P4, R14.reuse, c[0x0][0x170], 0x1 ;  /* 0x00005c000e049a11 */ /* 0x040fe200078808ff */
[----:B------:R1:W-:Y:S03]  /*1e60*/  @!P3 LDGSTS.E.BYPASS.LTC128B.128 [R208+0x7000], [R202.64+0x40] ;  /* 0x07000040cad0bfae */ /* 0x0003e6000b901d46 */
[----:B------:R-:W-:Y:S01]  /*1e70*/  @!P1 LEA.HI.X R5, R14, c[0x0][0x174], R3, 0x1, P4 ;  /* 0x00005d000e059a11 */ /* 0x000fe200020f0c03 */
[----:B------:R1:W-:Y:S01]  /*1e80*/  @!P3 LDGSTS.E.BYPASS.LTC128B.128 [R208+0x8000], [R202.64+0x80] ;  /* 0x08000080cad0bfae */ /* 0x0003e2000b901d46 */
[----:B--2---:R-:W-:-:S04]  /*1e90*/  IADD3 R0, R36, 0x1800, RZ ;  /* 0x0000180024007810 */ /* 0x004fc80007ffe0ff */
[----:B------:R-:W-:-:S04]  /*1ea0*/  SEL R0, R0, R36, !P0 ;  /* 0x0000002400007207 */ /* 0x000fc80004000000 */
[----:B------:R-:W-:-:S05]  /*1eb0*/  SHF.L.U32 R207, R0, 0x1, RZ ;  /* 0x0000000100cf7819 */ /* 0x000fca00000006ff */
[----:B------:R1:W-:Y:S04]  /*1ec0*/  @P3 STS [R207], RZ ;  /* 0x000000ffcf003388 */ /* 0x0003e80000000800 */
[----:B------:R1:W-:Y:S04]  /*1ed0*/  @P3 STS [R207+0x4], RZ ;  /* 0x000004ffcf003388 */ /* 0x0003e80000000800 */
        /* <DEDUP_REMOVED lines=10> */
[----:B------:R-:W-:Y:S01]  /*1f80*/  @!PT LDS RZ, [RZ] ;  /* 0x00000000fffff984 */ /* 0x000fe20000000800 */
[----:B------:R-:W-:Y:S01]  /*1f90*/  @!PT LDS RZ, [RZ] ;  /* 0x00000000fffff984 */ /* 0x000fe20000000800 */
[----:B------:R-:W-:Y:S01]  /*1fa0*/  @!PT LDS RZ, [RZ] ;  /* 0x00000000fffff984 */ /* 0x000fe20000000800 */
[----:B------:R1:W-:Y:S04]  /*1fb0*/  @!P3 LDGSTS.E.BYPASS.LTC128B.128 [R207], [R204.64] ;  /* 0x00000000cccfbfae */ /* 0x0003e8000b901d46 */
[----:B------:R1:W-:Y:S04]  /*1fc0*/  @!P3 LDGSTS.E.BYPASS.LTC128B.128 [R207+0x1000], [R204.64+0x40] ;  /* 0x01000040cccfbfae */ /* 0x0003e8000b901d46 */
[----:B------:R1:W-:Y:S04]  /*1fd0*/  @!P3 LDGSTS.E.BYPASS.LTC128B.128 [R207+0x2000], [R204.64+0x80] ;  /* 0x02000080cccfbfae */ /* 0x0003e8000b901d46 */
[----:B------:R1:W-:Y:S04]  /*1fe0*/  @P2 STS [R208+0x9000], RZ ;  /* 0x009000ffd0002388 */ /* 0x0003e80000000800 */
[----:B------:R1:W-:Y:S04]  /*1ff0*/  @P2 STS [R208+0x9004], RZ ;  /* 0x009004ffd0002388 */ /* 0x0003e80000000800 */
[----:B------:R1:W-:Y:S04]  /*2000*/  @P2 STS.64 [R208+0x9008], RZ ;  /* 0x009008ffd0002388 */ /* 0x0003e80000000a00 */
[----:B------:R1:W-:Y:S04]  /*2010*/  @P2 STS.128 [R208+0xb000], RZ ;  /* 0x00b000ffd0002388 */ /* 0x0003e80000000c00 */
[----:B------:R1:W-:Y:S04]  /*2020*/  @P2 STS.128 [R208+0xd000], RZ ;  /* 0x00d000ffd0002388 */ /* 0x0003e80000000c00 */
[----:B------:R-:W-:Y:S01]  /*2030*/  @!PT LDS RZ, [RZ] ;  /* 0x00000000fffff984 */ /* 0x000fe20000000800 */
[----:B------:R-:W-:Y:S01]  /*2040*/  @!PT LDS RZ, [RZ] ;  /* 0x00000000fffff984 */ /* 0x000fe20000000800 */
[----:B------:R-:W-:Y:S01]  /*2050*/  @!PT LDS RZ, [RZ] ;  /* 0x00000000fffff984 */ /* 0x000fe20000000800 */
[----:B------:R1:W-:Y:S04]  /*2060*/  @!P2 LDGSTS.E.BYPASS.LTC128B.128 [R208+0x9000], [R10.64] ;  /* 0x090000000ad0afae */ /* 0x0003e8000b901d46 */
[----:B------:R1:W-:Y:S04]  /*2070*/  @!P2 LDGSTS.E.BYPASS.LTC128B.128 [R208+0xb000], [R10.64+0x40] ;  /* 0x0b0000400ad0afae */ /* 0x0003e8000b901d46 */
[----:B------:R1:W-:Y:S04]  /*2080*/  @!P2 LDGSTS.E.BYPASS.LTC128B.128 [R208+0xd000], [R10.64+0x80] ;  /* 0x0d0000800ad0afae */ /* 0x0003e8000b901d46 */
[----:B------:R1:W-:Y:S04]  /*2090*/  @P1 STS.128 [R208+0xa000], RZ ;  /* 0x00a000ffd0001388 */ /* 0x0003e80000000c00 */
        /* <DEDUP_REMOVED lines=28> */
[----:B------:R-:W0:Y:S04]  /*2260*/  LDGDEPBAR ;  /* 0x00000000000079af */ /* 0x000e280000000000 */
[----:B---3--:R4:W3:Y:S01]  /*2270*/  LDG.E.64 R6, [R220.64+0x8] ;  /* 0x00000806dc067981 */ /* 0x0088e2000c1e1b00 */
[C---:B------:R-:W-:Y:S01]  /*2280*/  IADD3 R0, R218.reuse, 0x28, RZ ;  /* 0x00000028da007810 */ /* 0x040fe20007ffe0ff */
[----:B------:R-:W-:Y:S01]  /*2290*/  IMAD.MOV.U32 R213, RZ, RZ, 0x7f800000 ;  /* 0x7f800000ffd57424 */ /* 0x000fe200078e00ff */
[----:B------:R-:W-:Y:S01]  /*22a0*/  IADD3 R3, R218, 0x20, RZ ;  /* 0x00000020da037810 */ /* 0x000fe20007ffe0ff */
[----:B------:R-:W-:Y:S01]  /*22b0*/  IMAD.MOV.U32 R209, RZ, RZ, 0x7f800000 ;  /* 0x7f800000ffd17424 */ /* 0x000fe200078e00ff */
[-C--:B------:R-:W-:Y:S01]  /*22c0*/  ISETP.GE.AND P1, PT, R0, R18.reuse, PT ;  /* 0x000000120000720c */ /* 0x080fe20003f26270 */
[----:B------:R-:W-:Y:S01]  /*22d0*/  IMAD.MOV.U32 R212, RZ, RZ, 0x7f800000 ;  /* 0x7f800000ffd47424 */ /* 0x000fe200078e00ff */
[----:B------:R-:W-:-:S02]  /*22e0*/  ISETP.GE.AND P4, PT, R218, R18, PT ;  /* 0x00000012da00720c */ /* 0x000fc40003f86270 */
[----:B------:R-:W-:Y:S02]  /*22f0*/  ISETP.GE.AND P2, PT, R3, R18, PT ;  /* 0x000000120300720c */ /* 0x000fe40003f46270 */
[----:B------:R-:W-:-:S07]  /*2300*/  MOV R214, 0x7f800000 ;  /* 0x7f80000000d67802 */ /* 0x000fce0000000f00 */
[----:B--2---:R-:W-:Y:S01]  /*2310*/  @!P1 IMAD.WIDE R8, R0, 0x4, R210 ;  /* 0x0000000400089825 */ /* 0x004fe200078e02d2 */
[----:B----4-:R-:W-:-:S04]  /*2320*/  IADD3 R4, R218, 0x8, RZ ;  /* 0x00000008da047810 */ /* 0x010fc80007ffe0ff */
[----:B------:R-:W-:Y:S01]  /*2330*/  ISETP.GE.AND P3, PT, R4, R18, PT ;  /* 0x000000120400720c */ /* 0x000fe20003f66270 */
[----:B------:R-:W2:Y:S01]  /*2340*/  LDG.E.64 R220, [R220.64] ;  /* 0x00000006dcdc7981 */ /* 0x000ea2000c1e1b00 */
[----:B------:R-:W-:Y:S02]  /*2350*/  IMAD R0, R34, c[0x0][0x1c0], R35 ;  /* 0x0000700022007a24 */ /* 0x000fe400078e0223 */
[----:B------:R-:W-:Y:S01]  /*2360*/  IMAD.WIDE R4, R218, 0x4, R210 ;  /* 0x00000004da047825 */ /* 0x000fe200078e02d2 */
[----:B------:R1:W5:Y:S03]  /*2370*/  @!P1 LDG.E R212, [R8.64] ;  /* 0x0000000608d49981 */ /* 0x000366000c1e1900 */
[----:B------:R-:W-:Y:S01]  /*2380*/  IMAD.SHL.U32 R0, R0, 0x20, RZ ;  /* 0x0000002000007824 */ /* 0x000fe200078e00ff */
[----:B------:R4:W5:Y:S01]  /*2390*/  @!P4 LDG.E R213, [R4.64] ;  /* 0x0000000604d5c981 */ /* 0x000962000c1e1900 */
[----:B------:R-:W-:-:S03]  /*23a0*/  IADD3 R3, R19, 0x80, RZ ;  /* 0x0000008013037810 */ /* 0x000fc60007ffe0ff */
[----:B------:R4:W5:Y:S04]  /*23b0*/  @!P3 LDG.E R214, [R4.64+0x20] ;  /* 0x0000200604d6b981 */ /* 0x000968000c1e1900 */
[----:B------:R4:W5:Y:S01]  /*23c0*/  @!P2 LDG.E R209, [R4.64+0x80] ;  /* 0x0000800604d1a981 */ /* 0x000962000c1e1900 */
[----:B------:R-:W-:Y:S02]  /*23d0*/  ISETP.GE.AND P5, PT, R3, R195, PT ;  /* 0x000000c30300720c */ /* 0x000fe40003fa6270 */
[----:B------:R-:W-:-:S04]  /*23e0*/  IADD3 R3, R183, 0x1800, RZ ;  /* 0x00001800b7037810 */ /* 0x000fc80007ffe0ff */
[----:B------:R-:W-:Y:S02]  /*23f0*/  SEL R3, R3, R183, !P0 ;  /* 0x000000b703037207 */ /* 0x000fe40004000000 */
[----:B----4-:R-:W-:-:S03]  /*2400*/  SHF.R.S32.HI R4, RZ, 0x1f, R22 ;  /* 0x0000001fff047819 */ /* 0x010fc60000011416 */
[----:B------:R-:W-:Y:S01]  /*2410*/  IMAD.SHL.U32 R174, R3, 0x2, RZ ;  /* 0x0000000203ae7824 */ /* 0x000fe200078e00ff */
[----:B------:R-:W-:Y:S01]  /*2420*/  SHF.L.U32 R241, R244, 0x5, RZ ;  /* 0x00000005f4f17819 */ /* 0x000fe200000006ff */
[----:B------:R-:W-:Y:S01]  /*2430*/  IMAD.MOV.U32 R215, RZ, RZ, R25 ;  /* 0x000000ffffd77224 */ /* 0x000fe200078e0019 */
[----:B------:R-:W-:Y:S01]  /*2440*/  MOV R216, R24 ;  /* 0x0000001800d87202 */ /* 0x000fe20000000f00 */
        /* <DEDUP_REMOVED lines=48> */
[----:B---3--:R-:W-:-:S02]  /*2750*/  IADD3 R22, P2, P1, R0, R6, R22 ;  /* 0x0000000600167210 */ /* 0x008fc4000795e016 */
[----:B------:R-:W-:-:S04]  /*2760*/  SHF.R.S32.HI R0, RZ, 0x1f, R0 ;  /* 0x0000001fff007819 */ /* 0x000fc80000011400 */
[----:B------:R-:W-:Y:S02]  /*2770*/  IADD3.X R4, R0, R7, R4, P2, P1 ;  /* 0x0000000700047210 */ /* 0x000fe400017e2404 */
[----:B------:R-:W-:-:S04]  /*2780*/  IADD3 R0, R181, 0x1800, RZ ;  /* 0x00001800b5007810 */ /* 0x000fc80007ffe0ff */
[----:B------:R-:W-:-:S05]  /*2790*/  SEL R0, R0, R181, !P0 ;  /* 0x000000b500007207 */ /* 0x000fca0004000000 */
[----:B------:R-:W-:Y:S02]  /*27a0*/  IMAD.SHL.U32 R3, R0, 0x2, RZ ;  /* 0x0000000200037824 */ /* 0x000fe400078e00ff */
[----:B------:R-:W3:Y:S01]  /*27b0*/  @P5 S2R R0, SR_TID.X ;  /* 0x0000000000005919 */ /* 0x000ee20000002100 */
[----:B--2---:R-:W-:Y:S01]  /*27c0*/  LOP3.LUT R232, R4, R220, RZ, 0x3c, !PT ;  /* 0x000000dc04e87212 */ /* 0x004fe200078e3cff */
[----:B------:R-:W-:Y:S02]  /*27d0*/  IMAD.MOV.U32 R4, RZ, RZ, c[0x0][0x22c] ;  /* 0x00008b00ff047624 */ /* 0x000fe400078e00ff */
[----:B---3--:R-:W-:-:S05]  /*27e0*/  @P5 IMAD.SHL.U32 R0, R0, 0x2, RZ ;  /* 0x0000000200005824 */ /* 0x008fca00078e00ff */
[----:B------:R-:W-:Y:S01]  /*27f0*/  @P5 LOP3.LUT R241, R241, 0x6, R0, 0xf8, !PT ;  /* 0x00000006f1f15812 */ /* 0x000fe200078ef800 */
[----:B------:R-:W-:-:S04]  /*2800*/  IMAD R0, R4, c[0x0][0x1c0], RZ ;  /* 0x0000700004007a24 */ /* 0x000fc800078e02ff */
[C---:B------:R-:W-:Y:S01]  /*2810*/  IMAD.SHL.U32 R245, R0.reuse, 0x10, RZ ;  /* 0x0000001000f57824 */ /* 0x040fe200078e00ff */
[----:B------:R-:W-:-:S04]  /*2820*/  SHF.L.U32 R217, R0, 0x3, RZ ;  /* 0x0000000300d97819 */ /* 0x000fc800000006ff */
[C---:B------:R-:W-:Y:S02]  /*2830*/  IADD3 R247, R245.reuse, 0x40, RZ ;  /* 0x00000040f5f77810 */ /* 0x040fe40007ffe0ff */
[----:B------:R-:W-:-:S03]  /*2840*/  IADD3 R248, R245, 0x20, RZ ;  /* 0x00000020f5f87810 */ /* 0x000fc60007ffe0ff */
[----:B------:R-:W-:Y:S01]  /*2850*/  IMAD.IADD R242, R217, 0x1, R247 ;  /* 0x00000001d9f27824 */ /* 0x000fe200078e02f7 */
[----:B------:R-:W-:Y:S01]  /*2860*/  IADD3 R4, R221, 0x32370b8f, RZ ;  /* 0x32370b8fdd047810 */ /* 0x000fe20007ffe0ff */
[----:B------:R-:W-:Y:S01]  /*2870*/  IMAD.IADD R243, R217, 0x1, R248 ;  /* 0x00000001d9f37824 */ /* 0x000fe200078e02f8 */
[C---:B------:R-:W-:Y:S02]  /*2880*/  IADD3 R4, R221.reuse, -0x56f99767, RZ ;  /* 0xa9066899dd047810 */ /* 0x040fe40007ffe0ff */
[----:B------:R-:W-:Y:S02]  /*2890*/  IADD3 R4, R221, 0x646e171e, RZ ;  /* 0x646e171edd047810 */ /* 0x000fe40007ffe0ff */
[----:B------:R-:W-:Y:S02]  /*28a0*/  IADD3 R4, R217, R242, RZ ;  /* 0x000000f2d9047210 */ /* 0x000fe40007ffe0ff */
[C---:B------:R-:W-:Y:S02]  /*28b0*/  IADD3 R5, R221.reuse, 0x76cf5d0a, RZ ;  /* 0x76cf5d0add057810 */ /* 0x040fe40007ffe0ff */
[----:B------:R-:W-:Y:S01]  /*28c0*/  IADD3 R5, R221, -0x126145ec, RZ ;  /* 0xed9eba14dd057810 */ /* 0x000fe20007ffe0ff */
[----:B------:R-:W-:Y:S01]  /*28d0*/  IMAD.IADD R5, R217, 0x1, R243 ;  /* 0x00000001d9057824 */ /* 0x000fe200078e02f3 */
[----:B------:R-:W-:-:S02]  /*28e0*/  IADD3 R231, R220, -0x61c88647, RZ ;  /* 0x9e3779b9dce77810 */ /* 0x000fc40007ffe0ff */
[C---:B------:R-:W-:Y:S02]  /*28f0*/  IADD3 R240, R220.reuse, 0x3c6ef372, RZ ;  /* 0x3c6ef372dcf07810 */ /* 0x040fe40007ffe0ff */
[C---:B------:R-:W-:Y:S02]  /*2900*/  IADD3 R230, R220.reuse, -0x255992d5, RZ ;  /* 0xdaa66d2bdce67810 */ /* 0x040fe40007ffe0ff */
[C---:B------:R-:W-:Y:S02]  /*2910*/  IADD3 R229, R220.reuse, 0x78dde6e4, RZ ;  /* 0x78dde6e4dce57810 */ /* 0x040fe40007ffe0ff */
[C---:B------:R-:W-:Y:S02]  /*2920*/  IADD3 R228, R220.reuse, 0x1715609d, RZ ;  /* 0x1715609ddce47810 */ /* 0x040fe40007ffe0ff */
[----:B------:R-:W-:Y:S01]  /*2930*/  IADD3 R226, R220, -0x4ab325aa, RZ ;  /* 0xb54cda56dce27810 */ /* 0x000fe20007ffe0ff */
[C---:B------:R-:W-:Y:S02]  /*2940*/  IMAD.IADD R220, R217.reuse, 0x1, R4 ;  /* 0x00000001d9dc7824 */ /* 0x040fe400078e0204 */
[----:B------:R-:W-:Y:S01]  /*2950*/  IMAD.IADD R223, R217, 0x1, R5 ;  /* 0x00000001d9df7824 */ /* 0x000fe200078e0205 */
[----:B------:R-:W-:Y:S01]  /*2960*/  IADD3 R227, R221, -0x4498517b, RZ ;  /* 0xbb67ae85dde37810 */ /* 0x000fe20007ffe0ff */
[----:B------:R-:W-:Y:S01]  /*2970*/  IMAD.WIDE.U32 R236, R22, -0x2daee0ad, RZ ;  /* 0xd2511f5316ec7825 */ /* 0x000fe200078e00ff */
[----:B------:R-:W-:-:S03]  /*2980*/  IADD3 R219, R217, R220, RZ ;  /* 0x000000dcd9db7210 */ /* 0x000fc60007ffe0ff */
[C---:B------:R-:W-:Y:S01]  /*2990*/  IMAD.IADD R222, R217.reuse, 0x1, R223 ;  /* 0x00000001d9de7824 */ /* 0x040fe200078e02df */
[----:B------:R-:W-:Y:S01]  /*29a0*/  LOP3.LUT R227, R236, R227, RZ, 0x3c, !PT ;  /* 0x000000e3ece37212 */ /* 0x000fe200078e3cff */
[----:B------:R-:W-:Y:S02]  /*29b0*/  IMAD R252, R0, 0x38, RZ ;  /* 0x0000003800fc7824 */ /* 0x000fe400078e02ff */
[C---:B------:R-:W-:Y:S02]  /*29c0*/  IMAD.IADD R225, R217.reuse, 0x1, R222 ;  /* 0x00000001d9e17824 */ /* 0x040fe400078e02de */
[----:B-1----:R-:W-:Y:S02]  /*29d0*/  IMAD.IADD R224, R217, 0x1, R219 ;  /* 0x00000001d9e07824 */ /* 0x002fe400078e02db */
.L_x_773:
[----:B------:R-:W0:Y:S01]  /*29e0*/  LDGDEPBAR ;  /* 0x00000000000079af */ /* 0x000e220000000000 */
[----:B------:R-:W-:Y:S01]  /*29f0*/  IMAD.IADD R0, R182, 0x1, R174 ;  /* 0x00000001b6007824 */ /* 0x000fe200078e02ae */
[----:B-----5:R-:W-:Y:S01]  /*2a00*/  FSETP.NEU.FTZ.AND P0, PT, R213, -INF , PT ;  /* 0xff800000d500780b */ /* 0x020fe20003f1d000 */
[----:B------:R-:W-:Y:S01]  /*2a10*/  ULDC.U8 UR4, c[0x0][0x2d8] ;  /* 0x0000b60000047ab9 */ /* 0x000fe20000000000 */
[----:B------:R-:W-:Y:S02]  /*2a20*/  FSETP.NEU.FTZ.AND P1, PT, R214, -INF , PT ;  /* 0xff800000d600780b */ /* 0x000fe40003f3d000 */
[----:B------:R-:W-:Y:S02]  /*2a30*/  FSETP.NEU.FTZ.AND P2, PT, R212, -INF , PT ;  /* 0xff800000d400780b */ /* 0x000fe40003f5d000 */
[C---:B------:R-:W-:Y:S02]  /*2a40*/  IADD3 R187, R221.reuse, 0x76cf5d0a, RZ ;  /* 0x76cf5d0addbb7810 */ /* 0x040fe40007ffe0ff */
[C---:B------:R-:W-:Y:S01]  /*2a50*/  IADD3 R186, R221.reuse, 0x32370b8f, RZ ;  /* 0x32370b8fddba7810 */ /* 0x040fe20007ffe0ff */
        /* <DEDUP_REMOVED lines=15> */
[----:B------:R-:W1:Y:S01]  /*2b50*/  LDSM.16.M88.4 R156, [R172+0xb000] ;  /* 0x00b00000ac9c783b */ /* 0x000e620000000200 */
[-C--:B---3--:R-:W-:Y:S07]  /*2b60*/  HMMA.16816.F32.BF16 R20, R32, R132.reuse, RZ ;  /* 0x000000842014723c */ /* 0x088fee00000418ff */
[----:B------:R-:W-:Y:S01]  /*2b70*/  LDSM.16.M88.4 R160, [R172+0xb400] ;  /* 0x00b40000aca0783b */ /* 0x000fe20000000200 */
        /* <DEDUP_REMOVED lines=10> */
[----:B------:R-:W-:Y:S07]  /*2c20*/  LDSM.16.M88.4 R140, [R173+0xb400] ;  /* 0x00b40000ad8c783b */ /* 0x000fee0000000200 */
[-C--:B--2---:R-:W-:Y:S08]  /*2c30*/  HMMA.16816.F32.BF16 R20, R136, R148.reuse, R20 ;  /* 0x000000948814723c */ /* 0x084ff00000041814 */
[C---:B------:R-:W-:Y:S08]  /*2c40*/  HMMA.16816.F32.BF16 R24, R144.reuse, R148, R24 ;  /* 0x000000949018723c */ /* 0x040ff00000041818 */
[-C--:B------:R-:W-:Y:S01]  /*2c50*/  HMMA.16816.F32.BF16 R28, R144, R150.reuse, R28 ;  /* 0x00000096901c723c */ /* 0x080fe2000004181c */
[----:B------:R-:W-:Y:S07]  /*2c60*/  LDSM.16.M88.4 R144, [R174+0x2000] ;  /* 0x00200000ae90783b */ /* 0x000fee0000000200 */
[----:B------:R-:W-:Y:S01]  /*2c70*/  HMMA.16816.F32.BF16 R32, R136, R150, R32 ;  /* 0x000000968820723c */ /* 0x000fe20000041820 */
[----:B------:R-:W1:Y:S07]  /*2c80*/  LDSM.16.M88.4 R136, [R0+0x1800] ;  /* 0x001800000088783b */ /* 0x000e6e0000000200 */
[-C--:B------:R-:W-:Y:S01]  /*2c90*/  HMMA.16816.F32.BF16 R4, R152, R156.reuse, R4 ;  /* 0x0000009c9804723c */ /* 0x080fe20000041804 */
[----:B------:R-:W2:Y:S07]  /*2ca0*/  LDSM.16.M88.4 R148, [R172+0xd000] ;  /* 0x00d00000ac94783b */ /* 0x000eae0000000200 */
[C---:B---3--:R-:W-:Y:S08]  /*2cb0*/  HMMA.16816.F32.BF16 R8, R132.reuse, R156, R8 ;  /* 0x0000009c8408723c */ /* 0x048ff00000041808 */
[-C--:B------:R-:W-:Y:S08]  /*2cc0*/  HMMA.16816.F32.BF16 R12, R132, R158.reuse, R12 ;  /* 0x0000009e840c723c */ /* 0x080ff0000004180c */
[C---:B------:R-:W-:Y:S01]  /*2cd0*/  HMMA.16816.F32.BF16 R16, R152.reuse, R158, R16 ;  /* 0x0000009e9810723c */ /* 0x040fe20000041810 */
[----:B------:R-:W-:Y:S07]  /*2ce0*/  LDSM.16.M88.4 R156, [R0+0x2000] ;  /* 0x00200000009c783b */ /* 0x000fee0000000200 */
[-C--:B------:R-:W-:Y:S08]  /*2cf0*/  HMMA.16816.F32.BF16 R20, R152, R160.reuse, R20 ;  /* 0x000000a09814723c */ /* 0x080ff00000041814 */
[C---:B------:R-:W-:Y:S08]  /*2d00*/  HMMA.16816.F32.BF16 R24, R132.reuse, R160, R24 ;  /* 0x000000a08418723c */ /* 0x040ff00000041818 */
[-C--:B------:R-:W-:Y:S01]  /*2d10*/  HMMA.16816.F32.BF16 R28, R132, R162.reuse, R28 ;  /* 0x000000a2841c723c */ /* 0x080fe2000004181c */
[----:B------:R-:W3:Y:S07]  /*2d20*/  LDSM.16.M88.4 R132, [R174+0x2800] ;  /* 0x00280000ae84783b */ /* 0x000eee0000000200 */
[----:B------:R-:W-:Y:S01]  /*2d30*/  HMMA.16816.F32.BF16 R32, R152, R162, R32 ;  /* 0x000000a29820723c */ /* 0x000fe20000041820 */
[----:B------:R-:W4:Y:S07]  /*2d40*/  LDSM.16.M88.4 R152, [R172+0xd400] ;  /* 0x00d40000ac98783b */ /* 0x000f2e0000000200 */
[-C--:B------:R-:W-:Y:S01]  /*2d50*/  HMMA.16816.F32.BF16 R4, R164, R168.reuse, R4 ;  /* 0x000000a8a404723c */ /* 0x080fe20000041804 */
[----:B------:R-:W2:Y:S07]  /*2d60*/  LDSM.16.M88.4 R160, [R173+0xd000] ;  /* 0x00d00000ada0783b */ /* 0x000eae0000000200 */
[C---:B-1----:R-:W-:Y:S07]  /*2d70*/  HMMA.16816.F32.BF16 R8, R136.reuse, R168, R8 ;  /* 0x000000a88808723c */ /* 0x042fee0000041808 */
[C---:B------:R-:W-:Y:S01]  /*2d80*/  IADD3 R169, R221.reuse, -0x56f99767, RZ ;  /* 0xa9066899dda97810 */ /* 0x040fe20007ffe0ff */
[-C--:B------:R-:W-:Y:S04]  /*2d90*/  HMMA.16816.F32.BF16 R12, R136, R170.reuse, R12 ;  /* 0x000000aa880c723c */ /* 0x080fe8000004180c */
[C---:B------:R-:W-:Y:S04]  /*2da0*/  IADD3 R168, R221.reuse, -0x126145ec, RZ ;  /* 0xed9eba14dda87810 */ /* 0x040fe80007ffe0ff */
[C---:B------:R-:W-:Y:S08]  /*2db0*/  HMMA.16816.F32.BF16 R16, R164.reuse, R170, R16 ;  /* 0x000000aaa410723c */ /* 0x040ff00000041810 */
[-C--:B------:R-:W-:Y:S08]  /*2dc0*/  HMMA.16816.F32.BF16 R20, R164, R140.reuse, R20 ;  /* 0x0000008ca414723c */ /* 0x080ff00000041814 */
[C---:B------:R-:W-:Y:S08]  /*2dd0*/  HMMA.16816.F32.BF16 R24, R136.reuse, R140, R24 ;  /* 0x0000008c8818723c */ /* 0x040ff00000041818 */
[-C--:B------:R-:W-:Y:S07]  /*2de0*/  HMMA.16816.F32.BF16 R28, R136, R142.reuse, R28 ;  /* 0x0000008e881c723c */ /* 0x080fee000004181c */
[----:B------:R-:W-:Y:S01]  /*2df0*/  IADD3 R139, R221, 0x646e171e, RZ ;  /* 0x646e171edd8b7810 */ /* 0x000fe20007ffe0ff */
[----:B------:R-:W-:Y:S04]  /*2e00*/  HMMA.16816.F32.BF16 R32, R164, R142, R32 ;  /* 0x0000008ea420723c */ /* 0x000fe80000041820 */
[----:B------:R-:W-:Y:S02]  /*2e10*/  FMUL.FTZ R138, R213, 1.4426950216293334961 ;  /* 0x3fb8aa3bd58a7820 */ /* 0x000fe40000410000 */
[----:B------:R-:W-:Y:S02]  /*2e20*/  FMUL.FTZ R137, R214, 1.4426950216293334961 ;  /* 0x3fb8aa3bd6897820 */ /* 0x000fe40000410000 */
[-C--:B--2---:R-:W-:Y:S05]  /*2e30*/  HMMA.16816.F32.BF16 R4, R144, R148.reuse, R4 ;  /* 0x000000949004723c */ /* 0x084fea0000041804 */
[----:B------:R-:W-:Y:S02]  /*2e40*/  FSEL R138, R138, RZ, P0 ;  /* 0x000000ff8a8a7208 */ /* 0x000fe40000000000 */
[----:B------:R-:W-:Y:S01]  /*2e50*/  FSEL R137, R137, RZ, P1 ;  /* 0x000000ff89897208 */ /* 0x000fe20000800000 */
[C---:B---3--:R-:W-:Y:S04]  /*2e60*/  HMMA.16816.F32.BF16 R8, R132.reuse, R148, R8 ;  /* 0x000000948408723c */ /* 0x048fe80000041808 */
[----:B------:R-:W-:Y:S04]  /*2e70*/  FSETP.NEU.FTZ.AND P1, PT, R209, -INF , PT ;  /* 0xff800000d100780b */ /* 0x000fe80003f3d000 */
[-C--:B------:R-:W-:Y:S08]  /*2e80*/  HMMA.16816.F32.BF16 R12, R132, R150.reuse, R12 ;  /* 0x00000096840c723c */ /* 0x080ff0000004180c */
[C---:B------:R-:W-:Y:S08]  /*2e90*/  HMMA.16816.F32.BF16 R16, R144.reuse, R150, R16 ;  /* 0x000000969010723c */ /* 0x040ff00000041810 */
[-C--:B----4-:R-:W-:Y:S08]  /*2ea0*/  HMMA.16816.F32.BF16 R20, R144, R152.reuse, R20 ;  /* 0x000000989014723c */ /* 0x090ff00000041814 */
[C---:B------:R-:W-:Y:S08]  /*2eb0*/  HMMA.16816.F32.BF16 R24, R132.reuse, R152, R24 ;  /* 0x000000988418723c */ /* 0x040ff00000041818 */
[-C--:B------:R-:W-:Y:S01]  /*2ec0*/  HMMA.16816.F32.BF16 R28, R132, R154.reuse, R28 ;  /* 0x0000009a841c723c */ /* 0x080fe2000004181c */
[----:B------:R1:W2:Y:S07]  /*2ed0*/  LDSM.16.M88.4 R132, [R0+0x2800] ;  /* 0x002800000084783b */ /* 0x0002ae0000000200 */
[----:B------:R-:W-:Y:S08]  /*2ee0*/  HMMA.16816.F32.BF16 R32, R144, R154, R32 ;  /* 0x0000009a9020723c */ /* 0x000ff00000041820 */
[-C--:B------:R-:W-:Y:S05]  /*2ef0*/  HMMA.16816.F32.BF16 R4, R156, R160.reuse, R4 ;  /* 0x000000a09c04723c */ /* 0x080fea0000041804 */
[----:B-1----:R-:W-:Y:S05]  /*2f00*/  @P5 IMAD R0, R233, 0x80, R241 ;  /* 0x00000080e9005824 */ /* 0x002fea00078e02f1 */
[CC--:B------:R-:W-:Y:S02]  /*2f10*/  @P5 ISETP.GE.AND P6, PT, R0.reuse, R195.reuse, PT ;  /* 0x000000c30000520c */ /* 0x0c0fe40003fc6270 */
[----:B------:R-:W-:Y:S04]  /*2f20*/  @P5 IADD3 R136, R0, 0x1, RZ ;  /* 0x0000000100885810 */ /* 0x000fe80007ffe0ff */
[-C--:B------:R-:W-:Y:S01]  /*2f30*/  @P5 ISETP.GE.AND P0, PT, R136, R195.reuse, PT ;  /* 0x000000c38800520c */ /* 0x080fe20003f06270 */
[----:B------:R-:W-:Y:S07]  /*2f40*/  FMUL.FTZ R136, R209, 1.4426950216293334961 ;  /* 0x3fb8aa3bd1887820 */ /* 0x000fee0000410000 */
[----:B------:R-:W-:Y:S01]  /*2f50*/  @P5 FSEL R6, R6, -INF , !P6 ;  /* 0xff80000006065808 */ /* 0x000fe20007000000 */
[C---:B--2---:R-:W-:Y:S04]  /*2f60*/  HMMA.16816.F32.BF16 R8, R132.reuse, R160, R8 ;  /* 0x000000a08408723c */ /* 0x044fe80000041808 */
[----:B------:R-:W-:Y:S01]  /*2f70*/  FSEL R136, R136, RZ, P1 ;  /* 0x000000ff88887208 */ /* 0x000fe20000800000 */
[--C-:B------:R-:W-:Y:S01]  /*2f80*/  FFMA.FTZ R6, R6, c[0x0][0x23c], -R137.reuse ;  /* 0x00008f0006067a23 */ /* 0x100fe20000010889 */
[----:B------:R-:W-:Y:S02]  /*2f90*/  @P5 FSEL R5, R5, -INF , !P0 ;  /* 0xff80000005055808 */ /* 0x000fe40004000000 */
[----:B------:R-:W-:Y:S01]  /*2fa0*/  @P5 FSEL R4, R4, -INF , !P6 ;  /* 0xff80000004045808 */ /* 0x000fe20007000000 */
[-C--:B------:R-:W-:Y:S01]  /*2fb0*/  HMMA.16816.F32.BF16 R12, R132, R162.reuse, R12 ;  /* 0x000000a2840c723c */ /* 0x080fe2000004180c */
[----:B------:R1:W-:Y:S02]  /*2fc0*/  MUFU.EX2 R171, R6 ;  /* 0x0000000600ab7308 */ /* 0x0003e40000000800 */
[----:B------:R-:W-:Y:S01]  /*2fd0*/  @P5 FSEL R7, R7, -INF , !P0 ;  /* 0xff80000007075808 */ /* 0x000fe20004000000 */
[--C-:B------:R-:W-:Y:S02]  /*2fe0*/  FFMA.FTZ R5, R5, c[0x0][0x23c], -R138.reuse ;  /* 0x00008f0005057a23 */ /* 0x100fe4000001088a */
[----:B------:R-:W-:Y:S02]  /*2ff0*/  FFMA.FTZ R4, R4, c[0x0][0x23c], -R138 ;  /* 0x00008f0004047a23 */ /* 0x000fe4000001088a */
[----:B------:R-:W-:Y:S01]  /*3000*/  FFMA.FTZ R7, R7, c[0x0][0x23c], -R137 ;  /* 0x00008f0007077a23 */ /* 0x000fe20000010889 */
[C---:B------:R-:W-:Y:S02]  /*3010*/  HMMA.16816.F32.BF16 R16, R156.reuse, R162, R16 ;  /* 0x000000a29c10723c */ /* 0x040fe40000041810 */
[----:B------:R2:W3:Y:S04]  /*3020*/  MUFU.EX2 R184, R5 ;  /* 0x0000000500b87308 */ /* 0x0004e80000000800 */
[----:B------:R-:W-:Y:S02]  /*3030*/  @P5 FSEL R8, R8, -INF , !P6 ;  /* 0xff80000008085808 */ /* 0x000fe40007000000 */
[----:B------:R-:W-:Y:S04]  /*3040*/  @P5 FSEL R9, R9, -INF , !P0 ;  /* 0xff80000009095808 */ /* 0x000fe80004000000 */
[----:B------:R-:W-:Y:S01]  /*3050*/  @P5 FSEL R10, R10, -INF , !P6 ;  /* 0xff8000000a0a5808 */ /* 0x000fe20007000000 */
[--C-:B------:R-:W-:Y:S01]  /*3060*/  FFMA.FTZ R8, R8, c[0x0][0x23c], -R136.reuse ;  /* 0x00008f0008087a23 */ /* 0x100fe20000010888 */
[----:B------:R-:W-:Y:S01]  /*3070*/  @P5 FSEL R11, R11, -INF , !P0 ;  /* 0xff8000000b0b5808 */ /* 0x000fe20004000000 */
[----:B------:R4:W3:Y:S01]  /*3080*/  MUFU.EX2 R185, R4 ;  /* 0x0000000400b97308 */ /* 0x0008e20000000800 */
[----:B-1----:R-:W-:Y:S02]  /*3090*/  FMUL.FTZ R6, R212, 1.4426950216293334961 ;  /* 0x3fb8aa3bd4067820 */ /* 0x002fe40000410000 */
[----:B------:R-:W-:Y:S07]  /*30a0*/  FFMA.FTZ R9, R9, c[0x0][0x23c], -R136 ;  /* 0x00008f0009097a23 */ /* 0x000fee0000010888 */
[----:B------:R1:W-:Y:S01]  /*30b0*/  MUFU.EX2 R193, R8 ;  /* 0x0000000800c17308 */ /* 0x0003e20000000800 */
[C---:B--2---:R-:W-:Y:S04]  /*30c0*/  @P5 IADD3 R5, R0.reuse, 0x9, RZ ;  /* 0x0000000900055810 */ /* 0x044fe80007ffe0ff */
[-C--:B------:R-:W-:Y:S02]  /*30d0*/  @P5 ISETP.GE.AND P3, PT, R5, R195.reuse, PT ;  /* 0x000000c30500520c */ /* 0x080fe40003f66270 */
[C---:B------:R-:W-:Y:S02]  /*30e0*/  @P5 IADD3 R5, R0.reuse, 0x10, RZ ;  /* 0x0000001000055810 */ /* 0x040fe40007ffe0ff */
[----:B------:R-:W-:Y:S01]  /*30f0*/  @P5 FSEL R13, R13, -INF , !P3 ;  /* 0xff8000000d0d5808 */ /* 0x000fe20005800000 */
[----:B------:R2:W2:Y:S01]  /*3100*/  MUFU.EX2 R190, R7 ;  /* 0x0000000700be7308 */ /* 0x0004a20000000800 */
[----:B------:R-:W-:Y:S01]  /*3110*/  @P5 ISETP.GE.AND P1, PT, R5, R195, PT ;  /* 0x000000c30500520c */ /* 0x000fe20003f26270 */
[----:B------:R-:W-:Y:S01]  /*3120*/  IMAD R5, R233, 0x4, R244 ;  /* 0x00000004e9057824 */ /* 0x000fe200078e02f4 */
[----:B------:R-:W-:Y:S01]  /*3130*/  @P5 FSEL R15, R15, -INF , !P3 ;  /* 0xff8000000f0f5808 */ /* 0x000fe20005800000 */
[----:B------:R-:W-:Y:S01]  /*3140*/  FFMA.FTZ R13, R13, c[0x0][0x23c], -R136 ;  /* 0x00008f000d0d7a23 */ /* 0x000fe20000010888 */
[----:B----4-:R-:W-:Y:S02]  /*3150*/  @P5 IADD3 R4, R0, 0x8, RZ ;  /* 0x0000000800045810 */ /* 0x010fe40007ffe0ff */
[----:B------:R-:W-:Y:S02]  /*3160*/  LOP3.LUT R5, R237, R221, R5, 0x96, !PT ;  /* 0x000000dded057212 */ /* 0x000fe400078e9605 */
[-C--:B------:R-:W-:Y:S01]  /*3170*/  @P5 ISETP.GE.AND P4, PT, R4, R195.reuse, PT ;  /* 0x000000c30400520c */ /* 0x080fe20003f86270 */
[----:B------:R4:W3:Y:S01]  /*3180*/  MUFU.EX2 R191, R9 ;  /* 0x0000000900bf7308 */ /* 0x0008e20000000800 */
[----:B------:R-:W-:Y:S01]  /*3190*/  @P5 FSEL R17, R17, -INF , !P3 ;  /* 0xff80000011115808 */ /* 0x000fe20005800000 */
[----:B------:R-:W-:Y:S01]  /*31a0*/  IMAD R4, R196, 0x4, R246 ;  /* 0x00000004c4047824 */ /* 0x000fe200078e02f6 */
[----:B------:R-:W-:Y:S02]  /*31b0*/  @P5 FSEL R12, R12, -INF , !P4 ;  /* 0xff8000000c0c5808 */ /* 0x000fe40006000000 */
[----:B-1----:R-:W-:Y:S01]  /*31c0*/  FSEL R8, R6, RZ, P2 ;  /* 0x000000ff06087208 */ /* 0x002fe20001000000 */
[----:B------:R-:W-:Y:S01]  /*31d0*/  FFMA.FTZ R17, R17, c[0x0][0x23c], -R138 ;  /* 0x00008f0011117a23 */ /* 0x000fe2000001088a */
[----:B------:R-:W-:Y:S01]  /*31e0*/  IADD3 R6, R4, 0x2, RZ ;  /* 0x0000000204067810 */ /* 0x000fe20007ffe0ff */
[----:B------:R-:W-:Y:S01]  /*31f0*/  FFMA.FTZ R12, R12, c[0x0][0x23c], -R136 ;  /* 0x00008f000c0c7a23 */ /* 0x000fe20000010888 */
[----:B------:R-:W-:Y:S01]  /*3200*/  @P5 FSEL R14, R14, -INF , !P4 ;  /* 0xff8000000e0e5808 */ /* 0x000fe20006000000 */
[--C-:B------:R-:W-:Y:S01]  /*3210*/  FFMA.FTZ R10, R10, c[0x0][0x23c], -R8.reuse ;  /* 0x00008f000a0a7a23 */ /* 0x100fe20000010808 */
[----:B------:R-:W-:Y:S01]  /*3220*/  @P5 FSEL R18, R18, -INF , !P4 ;  /* 0xff80000012125808 */ /* 0x000fe20006000000 */
[--C-:B------:R-:W-:Y:S01]  /*3230*/  FFMA.FTZ R11, R11, c[0x0][0x23c], -R8.reuse ;  /* 0x00008f000b0b7a23 */ /* 0x100fe20000010808 */
[----:B------:R-:W-:Y:S01]  /*3240*/  @P5 FSEL R16, R16, -INF , !P4 ;  /* 0xff80000010105808 */ /* 0x000fe20006000000 */
[----:B------:R1:W1:Y:S01]  /*3250*/  MUFU.EX2 R194, R10 ;  /* 0x0000000a00c27308 */ /* 0x0002620000000800 */
[----:B--2---:R-:W-:Y:S01]  /*3260*/  @P5 IADD3 R7, R0, 0x11, RZ ;  /* 0x0000001100075810 */ /* 0x004fe20007ffe0ff */
[----:B------:R-:W-:Y:S01]  /*3270*/  IMAD.WIDE.U32 R142, R4, -0x326172a9, RZ ;  /* 0xcd9e8d57048e7825 */ /* 0x000fe200078e00ff */
[----:B------:R-:W-:Y:S02]  /*3280*/  @P5 FSEL R19, R19, -INF , !P3 ;  /* 0xff80000013135808 */ /* 0x000fe40005800000 */
[----:B------:R-:W-:Y:S01]  /*3290*/  @P5 ISETP.GE.AND P6, PT, R7, R195, PT ;  /* 0x000000c30700520c */ /* 0x000fe20003fc6270 */
[----:B------:R-:W-:Y:S01]  /*32a0*/  IMAD.WIDE.U32 R4, R5, -0x326172a9, RZ ;  /* 0xcd9e8d5705047825 */ /* 0x000fe200078e00ff */
[----:B------:R-:W-:Y:S03]  /*32b0*/  LOP3.LUT R140, R143, R232, RZ, 0x3c, !PT ;  /* 0x000000e88f8c7212 */ /* 0x000fe600078e3cff */
[----:B------:R2:W2:Y:S01]  /*32c0*/  MUFU.EX2 R192, R11 ;  /* 0x0000000b00c07308 */ /* 0x0004a20000000800 */
[----:B----4-:R-:W-:Y:S01]  /*32d0*/  LOP3.LUT R9, R4, R240, RZ, 0x3c, !PT ;  /* 0x000000f004097212 */ /* 0x010fe200078e3cff */
[----:B------:R-:W-:Y:S04]  /*32e0*/  IMAD.WIDE.U32 R6, R6, -0x326172a9, RZ ;  /* 0xcd9e8d5706067825 */ /* 0x000fe800078e00ff */
[----:B------:R-:W-:Y:S01]  /*32f0*/  IMAD.WIDE.U32 R140, R140, -0x2daee0ad, RZ ;  /* 0xd2511f538c8c7825 */ /* 0x000fe200078e00ff */
[----:B------:R-:W-:Y:S02]  /*3300*/  LOP3.LUT R4, R7, R232, RZ, 0x3c, !PT ;  /* 0x000000e807047212 */ /* 0x000fe400078e3cff */
[--C-:B------:R-:W-:Y:S01]  /*3310*/  LOP3.LUT R148, R5, R6, R231.reuse, 0x96, !PT ;  /* 0x0000000605947212 */ /* 0x100fe200078e96e7 */
[--C-:B------:R-:W-:Y:S01]  /*3320*/  FFMA.FTZ R15, R15, c[0x0][0x23c], -R8.reuse ;  /* 0x00008f000f0f7a23 */ /* 0x100fe20000010808 */
[----:B------:R-:W-:Y:S01]  /*3330*/  LOP3.LUT R143, R227, R141, RZ, 0x3c, !PT ;  /* 0x0000008de38f7212 */ /* 0x000fe200078e3cff */
[----:B------:R-:W-:Y:S01]  /*3340*/  FFMA.FTZ R14, R14, c[0x0][0x23c], -R8 ;  /* 0x00008f000e0e7a23 */ /* 0x000fe20000010808 */
[----:B------:R-:W4:Y:S01]  /*3350*/  MUFU.EX2 R189, R12 ;  /* 0x0000000c00bd7308 */ /* 0x000f220000000800 */
[----:B-1----:R-:W-:Y:S01]  /*3360*/  LOP3.LUT R10, R5, R142, R231, 0x96, !PT ;  /* 0x0000008e050a7212 */ /* 0x002fe200078e96e7 */
[----:B------:R-:W-:Y:S04]  /*3370*/  IMAD.WIDE.U32 R4, R4, -0x2daee0ad, RZ ;  /* 0xd2511f5304047825 */ /* 0x000fe800078e00ff */
[----:B------:R-:W-:Y:S01]  /*3380*/  IMAD.WIDE.U32 R6, R10, -0x2daee0ad, RZ ;  /* 0xd2511f530a067825 */ /* 0x000fe200078e00ff */
[----:B------:R-:W-:Y:S03]  /*3390*/  LOP3.LUT R10, R227, R5, RZ, 0x3c, !PT ;  /* 0x00000005e30a7212 */ /* 0x000fe600078e3cff */
[----:B------:R-:W-:Y:S01]  /*33a0*/  IMAD.WIDE.U32 R148, R148, -0x2daee0ad, RZ ;  /* 0xd2511f5394947825 */ /* 0x000fe200078e00ff */
[--C-:B------:R-:W-:Y:S01]  /*33b0*/  LOP3.LUT R140, R7, R140, R187.reuse, 0x96, !PT ;  /* 0x0000008c078c7212 */ /* 0x100fe200078e96bb */
[----:B------:R-:W-:Y:S02]  /*33c0*/  MUFU.EX2 R188, R14 ;  /* 0x0000000e00bc7308 */ /* 0x000fe40000000800 */
[----:B------:R-:W-:Y:S01]  /*33d0*/  IMAD.WIDE.U32 R142, R143, -0x326172a9, RZ ;  /* 0xcd9e8d578f8e7825 */ /* 0x000fe200078e00ff */
[----:B------:R-:W-:Y:S03]  /*33e0*/  LOP3.LUT R144, R149, R4, R187, 0x96, !PT ;  /* 0x0000000495907212 */ /* 0x000fe600078e96bb */
[----:B--2---:R-:W-:Y:S01]  /*33f0*/  IMAD.WIDE.U32 R10, R10, -0x326172a9, RZ ;  /* 0xcd9e8d570a0a7825 */ /* 0x004fe200078e00ff */
[C---:B------:R-:W-:Y:S03]  /*3400*/  LOP3.LUT R152, R9.reuse, R143, RZ, 0x3c, !PT ;  /* 0x0000008f09987212 */ /* 0x040fe600078e3cff */
[----:B------:R1:W2:Y:S01]  /*3410*/  MUFU.EX2 R187, R13 ;  /* 0x0000000d00bb7308 */ /* 0x0002a20000000800 */
[----:B------:R-:W-:Y:S01]  /*3420*/  IMAD.WIDE.U32 R140, R140, -0x326172a9, RZ ;  /* 0xcd9e8d578c8c7825 */ /* 0x000fe200078e00ff */
[----:B------:R-:W-:Y:S02]  /*3430*/  LOP3.LUT R143, R9, R11, RZ, 0x3c, !PT ;  /* 0x0000000b098f7212 */ /* 0x000fe400078e3cff */
[----:B------:R-:W-:Y:S01]  /*3440*/  @P5 IADD3 R9, R0, 0x18, RZ ;  /* 0x0000001800095810 */ /* 0x000fe20007ffe0ff */
[----:B------:R-:W-:Y:S01]  /*3450*/  IMAD.WIDE.U32 R152, R152, -0x2daee0ad, RZ ;  /* 0xd2511f5398987825 */ /* 0x000fe200078e00ff */
[----:B------:R-:W-:Y:S02]  /*3460*/  LOP3.LUT R11, R141, R142, R230, 0x96, !PT ;  /* 0x0000008e8d0b7212 */ /* 0x000fe400078e96e6 */
[-C--:B------:R-:W-:Y:S01]  /*3470*/  @P5 ISETP.GE.AND P2, PT, R9, R195.reuse, PT ;  /* 0x000000c30900520c */ /* 0x080fe20003f46270 */
[----:B------:R-:W-:Y:S01]  /*3480*/  IMAD.WIDE.U32 R142, R143, -0x2daee0ad, RZ ;  /* 0xd2511f538f8e7825 */ /* 0x000fe200078e00ff */
[--C-:B------:R-:W-:Y:S02]  /*3490*/  LOP3.LUT R146, R153, R6, R186.reuse, 0x96, !PT ;  /* 0x0000000699927212 */ /* 0x100fe400078e96ba */
[----:B------:R-:W2:Y:S01]  /*34a0*/  LDSM.16.M88.4 R4, [R173+0xd400] ;  /* 0x00d40000ad04783b */ /* 0x000ea20000000200 */
[----:B------:R-:W-:Y:S01]  /*34b0*/  IMAD.WIDE.U32 R144, R144, -0x326172a9, RZ ;  /* 0xcd9e8d5790907825 */ /* 0x000fe200078e00ff */
[----:B------:R-:W-:Y:S02]  /*34c0*/  LOP3.LUT R148, R143, R148, R186, 0x96, !PT ;  /* 0x000000948f947212 */ /* 0x000fe400078e96ba */
[----:B------:R3:W2:Y:S01]  /*34d0*/  MUFU.EX2 R186, R15 ;  /* 0x0000000f00ba7308 */ /* 0x0006a20000000800 */
[----:B------:R-:W-:Y:S01]  /*34e0*/  IMAD.WIDE.U32 R146, R146, -0x326172a9, RZ ;  /* 0xcd9e8d5792927825 */ /* 0x000fe200078e00ff */
[----:B------:R-:W-:Y:S03]  /*34f0*/  @P5 IADD3 R0, R0, 0x19, RZ ;  /* 0x0000001900005810 */ /* 0x000fe60007ffe0ff */
[----:B------:R-:W-:Y:S01]  /*3500*/  IMAD.WIDE.U32 R148, R148, -0x326172a9, RZ ;  /* 0xcd9e8d5794947825 */ /* 0x000fe200078e00ff */
[--C-:B------:R-:W-:Y:S02]  /*3510*/  LOP3.LUT R150, R147, R140, R229.reuse, 0x96, !PT ;  /* 0x0000008c93967212 */ /* 0x100fe400078e96e5 */
[----:B-1----:R-:W-:Y:S01]  /*3520*/  LOP3.LUT R13, R145, R10, R230, 0x96, !PT ;  /* 0x0000000a910d7212 */ /* 0x002fe200078e96e6 */
[----:B------:R-:W-:Y:S01]  /*3530*/  IMAD.WIDE.U32 R10, R11, -0x2daee0ad, RZ ;  /* 0xd2511f530b0a7825 */ /* 0x000fe200078e00ff */
[----:B------:R-:W-:Y:S02]  /*3540*/  LOP3.LUT R143, R149, R144, R229, 0x96, !PT ;  /* 0x00000090958f7212 */ /* 0x000fe400078e96e5 */
[----:B------:R-:W-:Y:S01]  /*3550*/  @P5 ISETP.GE.AND P3, PT, R0, R195, PT ;  /* 0x000000c30000520c */ /* 0x000fe20003f66270 */
[----:B------:R-:W-:Y:S01]  /*3560*/  IMAD.WIDE.U32 R150, R150, -0x2daee0ad, RZ ;  /* 0xd2511f5396967825 */ /* 0x000fe200078e00ff */
[--C-:B------:R-:W-:Y:S03]  /*3570*/  LOP3.LUT R12, R11, R152, R168.reuse, 0x96, !PT ;  /* 0x000000980b0c7212 */ /* 0x100fe600078e96a8 */
[----:B------:R-:W-:Y:S01]  /*3580*/  FFMA.FTZ R18, R18, c[0x0][0x23c], -R137 ;  /* 0x00008f0012127a23 */ /* 0x000fe20000010889 */
[----:B------:R-:W-:Y:S01]  /*3590*/  LOP3.LUT R140, R151, R10, R169, 0x96, !PT ;  /* 0x0000000a978c7212 */ /* 0x000fe200078e96a9 */
[----:B------:R-:W-:Y:S04]  /*35a0*/  IMAD.WIDE.U32 R10, R13, -0x2daee0ad, RZ ;  /* 0xd2511f530d0a7825 */ /* 0x000fe800078e00ff */
[----:B------:R-:W-:Y:S01]  /*35b0*/  IMAD.WIDE.U32 R140, R140, -0x326172a9, RZ ;  /* 0xcd9e8d578c8c7825 */ /* 0x000fe200078e00ff */
[----:B---3--:R-:W-:Y:S02]  /*35c0*/  LOP3.LUT R15, R11, R142, R168, 0x96, !PT ;  /* 0x0000008e0b0f7212 */ /* 0x008fe400078e96a8 */
[----:B------:R1:W-:Y:S01]  /*35d0*/  MUFU.EX2 R168, R17 ;  /* 0x0000001100a87308 */ /* 0x0003e20000000800 */
[----:B------:R-:W-:Y:S04]  /*35e0*/  IMAD.WIDE.U32 R12, R12, -0x326172a9, RZ ;  /* 0xcd9e8d570c0c7825 */ /* 0x000fe800078e00ff */
[----:B------:R-:W-:Y:S01]  /*35f0*/  IMAD.WIDE.U32 R142, R143, -0x2daee0ad, RZ ;  /* 0xd2511f538f8e7825 */ /* 0x000fe200078e00ff */
[----:B------:R-:W-:Y:S02]  /*3600*/  LOP3.LUT R9, R141, R12, R226, 0x96, !PT ;  /* 0x0000000c8d097212 */ /* 0x000fe400078e96e2 */
[----:B------:R-:W-:Y:S01]  /*3610*/  LOP3.LUT R14, R13, R146, R228, 0x96, !PT ;  /* 0x000000920d0e7212 */ /* 0x000fe200078e96e4 */
[----:B------:R-:W-:Y:S01]  /*3620*/  FFMA.FTZ R16, R16, c[0x0][0x23c], -R138 ;  /* 0x00008f0010107a23 */ /* 0x000fe2000001088a */
[-C--:B--2---:R-:W-:Y:S03]  /*3630*/  HMMA.16816.F32.BF16 R20, R156, R4.reuse, R20 ;  /* 0x000000049c14723c */ /* 0x084fe60000041814 */
[----:B------:R-:W-:Y:S01]  /*3640*/  LOP3.LUT R11, R9, 0xffff, RZ, 0xc0, !PT ;  /* 0x0000ffff090b7812 */ /* 0x000fe200078ec0ff */
[----:B------:R-:W-:Y:S01]  /*3650*/  FFMA.FTZ R19, R19, c[0x0][0x23c], -R137 ;  /* 0x00008f0013137a23 */ /* 0x000fe20000010889 */
[----:B------:R-:W-:Y:S01]  /*3660*/  LOP3.LUT R12, R143, R10, R169, 0x96, !PT ;  /* 0x0000000a8f0c7212 */ /* 0x000fe200078e96a9 */
[----:B------:R-:W2:Y:S01]  /*3670*/  MUFU.EX2 R170, R16 ;  /* 0x0000001000aa7308 */ /* 0x000ea20000000800 */
[----:B------:R-:W-:Y:S01]  /*3680*/  SHF.R.U32.HI R10, RZ, 0x8, R11 ;  /* 0x00000008ff0a7819 */ /* 0x000fe2000001160b */
[C---:B------:R-:W-:Y:S04]  /*3690*/  HMMA.16816.F32.BF16 R24, R132.reuse, R4, R24 ;  /* 0x000000048418723c */ /* 0x040fe80000041818 */
[----:B------:R-:W-:Y:S01]  /*36a0*/  LOP3.LUT R10, R10, 0xffff, RZ, 0xc0, !PT ;  /* 0x0000ffff0a0a7812 */ /* 0x000fe200078ec0ff */
[----:B------:R-:W-:Y:S01]  /*36b0*/  IMAD.WIDE.U32 R12, R12, -0x326172a9, RZ ;  /* 0xcd9e8d570c0c7825 */ /* 0x000fe200078e00ff */
[----:B------:R-:W-:Y:S02]  /*36c0*/  LOP3.LUT R11, R9, 0xff, RZ, 0xc0, !PT ;  /* 0x000000ff090b7812 */ /* 0x000fe400078ec0ff */
[-C--:B------:R-:W-:Y:S01]  /*36d0*/  HMMA.16816.F32.BF16 R28, R132, R6.reuse, R28 ;  /* 0x00000006841c723c */ /* 0x080fe2000004181c */
[----:B------:R3:W-:Y:S02]  /*36e0*/  MUFU.EX2 R169, R18 ;  /* 0x0000001200a97308 */ /* 0x0007e40000000800 */
[----:B------:R-:W-:Y:S02]  /*36f0*/  ISETP.LE.U32.AND P4, PT, R10, UR4, PT ;  /* 0x000000040a007c0c */ /* 0x000fe4000bf83070 */
[----:B------:R-:W-:Y:S01]  /*3700*/  ISETP.LE.U32.AND P0, PT, R11, UR4, PT ;  /* 0x000000040b007c0c */ /* 0x000fe2000bf03070 */
[----:B------:R-:W-:Y:S01]  /*3710*/  IMAD.WIDE.U32 R10, R15, -0x326172a9, RZ ;  /* 0xcd9e8d570f0a7825 */ /* 0x000fe200078e00ff */
[--C-:B-1----:R-:W-:Y:S01]  /*3720*/  SHF.R.U32.HI R17, RZ, 0x10, R9.reuse ;  /* 0x00000010ff117819 */ /* 0x102fe20000011609 */
[----:B------:R-:W-:Y:S03]  /*3730*/  HMMA.16816.F32.BF16 R32, R156, R6, R32 ;  /* 0x000000069c20723c */ /* 0x000fe60000041820 */
[----:B------:R1:W1:Y:S01]  /*3740*/  MUFU.EX2 R167, R19 ;  /* 0x0000001300a77308 */ /* 0x0002620000000800 */
[----:B------:R-:W-:Y:S01]  /*3750*/  SHF.R.U32.HI R9, RZ, 0x18, R9 ;  /* 0x00000018ff097819 */ /* 0x000fe20000011609 */
[----:B------:R-:W-:Y:S01]  /*3760*/  IMAD.WIDE.U32 R14, R14, -0x2daee0ad, RZ ;  /* 0xd2511f530e0e7825 */ /* 0x000fe200078e00ff */
[----:B------:R-:W-:Y:S02]  /*3770*/  LOP3.LUT R0, R13, R10, R226, 0x96, !PT ;  /* 0x0000000a0d007212 */ /* 0x000fe400078e96e2 */
[----:B------:R-:W-:Y:S01]  /*3780*/  LOP3.LUT R148, R11, R148, R228, 0x96, !PT ;  /* 0x000000940b947212 */ /* 0x000fe200078e96e4 */
[----:B------:R-:W-:Y:S01]  /*3790*/  @!P4 FADD.FTZ R184, -R184, -RZ ;  /* 0x800000ffb8b8c221 */ /* 0x000fe20000010100 */
[----:B------:R-:W-:Y:S02]  /*37a0*/  ISETP.LE.U32.AND P4, PT, R9, UR4, PT ;  /* 0x0000000409007c0c */ /* 0x000fe4000bf83070 */
[----:B------:R-:W-:Y:S01]  /*37b0*/  LOP3.LUT R11, R17, 0xff, RZ, 0xc0, !PT ;  /* 0x000000ff110b7812 */ /* 0x000fe200078ec0ff */
[----:B------:R-:W-:Y:S01]  /*37c0*/  @!P0 FADD.FTZ R185, -R185, -RZ ;  /* 0x800000ffb9b98221 */ /* 0x000fe20000010100 */
[----:B------:R-:W-:Y:S02]  /*37d0*/  LOP3.LUT R17, R0, 0xffff, RZ, 0xc0, !PT ;  /* 0x0000ffff00117812 */ /* 0x000fe400078ec0ff */
[----:B------:R-:W-:Y:S01]  /*37e0*/  ISETP.LE.U32.AND P0, PT, R11, UR4, PT ;  /* 0x000000040b007c0c */ /* 0x000fe2000bf03070 */
[----:B------:R-:W-:Y:S01]  /*37f0*/  IMAD.WIDE.U32 R10, R148, -0x2daee0ad, RZ ;  /* 0xd2511f53940a7825 */ /* 0x000fe200078e00ff */
[----:B------:R-:W-:Y:S02]  /*3800*/  SHF.R.U32.HI R17, RZ, 0x8, R17 ;  /* 0x00000008ff117819 */ /* 0x000fe40000011611 */
[----:B---3--:R-:W-:Y:S02]  /*3810*/  LOP3.LUT R18, R0, 0xff, RZ, 0xc0, !PT ;  /* 0x000000ff00127812 */ /* 0x008fe400078ec0ff */
[----:B------:R-:W-:Y:S01]  /*3820*/  LOP3.LUT R17, R17, 0xffff, RZ, 0xc0, !PT ;  /* 0x0000ffff11117812 */ /* 0x000fe200078ec0ff */
[----:B------:R-:W-:Y:S01]  /*3830*/  @!P4 FADD.FTZ R190, -R190, -RZ ;  /* 0x800000ffbebec221 */ /* 0x000fe20000010100 */
[----:B------:R-:W-:Y:S02]  /*3840*/  @P5 FSEL R20, R20, -INF , !P1 ;  /* 0xff80000014145808 */ /* 0x000fe40004800000 */
[----:B------:R-:W-:Y:S02]  /*3850*/  ISETP.LE.U32.AND P4, PT, R17, UR4, PT ;  /* 0x0000000411007c0c */ /* 0x000fe4000bf83070 */
[----:B------:R-:W-:Y:S01]  /*3860*/  @P5 FSEL R21, R21, -INF , !P6 ;  /* 0xff80000015155808 */ /* 0x000fe20007000000 */
[----:B------:R-:W-:Y:S01]  /*3870*/  @!P0 FADD.FTZ R171, -R171, -RZ ;  /* 0x800000ffabab8221 */ /* 0x000fe20000010100 */
[----:B------:R-:W-:Y:S01]  /*3880*/  ISETP.LE.U32.AND P0, PT, R18, UR4, PT ;  /* 0x0000000412007c0c */ /* 0x000fe2000bf03070 */
[----:B------:R-:W-:Y:S01]  /*3890*/  FFMA.FTZ R20, R20, c[0x0][0x23c], -R138 ;  /* 0x00008f0014147a23 */ /* 0x000fe2000001088a */
[----:B------:R-:W-:Y:S01]  /*38a0*/  SHF.R.U32.HI R4, RZ, 0x10, R0 ;  /* 0x00000010ff047819 */ /* 0x000fe20000011600 */
[----:B------:R-:W-:Y:S01]  /*38b0*/  FFMA.FTZ R21, R21, c[0x0][0x23c], -R138 ;  /* 0x00008f0015157a23 */ /* 0x000fe2000001088a */
[----:B------:R-:W-:Y:S01]  /*38c0*/  SHF.R.U32.HI R0, RZ, 0x18, R0 ;  /* 0x00000018ff007819 */ /* 0x000fe20000011600 */
[----:B------:R3:W2:Y:S01]  /*38d0*/  MUFU.EX2 R165, R20 ;  /* 0x0000001400a57308 */ /* 0x0006a20000000800 */
[----:B------:R-:W-:Y:S02]  /*38e0*/  LOP3.LUT R4, R4, 0xff, RZ, 0xc0, !PT ;  /* 0x000000ff04047812 */ /* 0x000fe400078ec0ff */
[--C-:B------:R-:W-:Y:S01]  /*38f0*/  LOP3.LUT R16, R15, R150, R139.reuse, 0x96, !PT ;  /* 0x000000960f107212 */ /* 0x100fe200078e968b */
[----:B------:R-:W-:Y:S01]  /*3900*/  @!P4 FADD.FTZ R191, -R191, -RZ ;  /* 0x800000ffbfbfc221 */ /* 0x000fe20000010100 */
[----:B------:R-:W-:Y:S02]  /*3910*/  ISETP.LE.U32.AND P4, PT, R4, UR4, PT ;  /* 0x0000000404007c0c */ /* 0x000fe4000bf83070 */
[----:B------:R-:W-:Y:S01]  /*3920*/  LOP3.LUT R4, R12, 0xff, RZ, 0xc0, !PT ;  /* 0x000000ff0c047812 */ /* 0x000fe200078ec0ff */
[----:B------:R-:W-:Y:S01]  /*3930*/  @!P0 FADD.FTZ R193, -R193, -RZ ;  /* 0x800000ffc1c18221 */ /* 0x000fe20000010100 */
[----:B------:R-:W-:Y:S01]  /*3940*/  ISETP.LE.U32.AND P0, PT, R0, UR4, PT ;  /* 0x0000000400007c0c */ /* 0x000fe2000bf03070 */
[----:B------:R2:W-:Y:S01]  /*3950*/  MUFU.EX2 R161, R21 ;  /* 0x0000001500a17308 */ /* 0x0005e20000000800 */
[----:B------:R-:W-:Y:S02]  /*3960*/  LOP3.LUT R0, R12, 0xffff, RZ, 0xc0, !PT ;  /* 0x0000ffff0c007812 */ /* 0x000fe400078ec0ff */
[----:B------:R-:W-:Y:S02]  /*3970*/  LOP3.LUT R9, R11, R142, R139, 0x96, !PT ;  /* 0x0000008e0b097212 */ /* 0x000fe400078e968b */
[----:B------:R-:W-:Y:S02]  /*3980*/  SHF.R.U32.HI R0, RZ, 0x8, R0 ;  /* 0x00000008ff007819 */ /* 0x000fe40000011600 */
[----:B------:R-:W-:Y:S01]  /*3990*/  LOP3.LUT R17, R14, 0xff, RZ, 0xc0, !PT ;  /* 0x000000ff0e117812 */ /* 0x000fe200078ec0ff */
[----:B------:R-:W-:Y:S01]  /*39a0*/  @!P4 FADD.FTZ R194, -R194, -RZ ;  /* 0x800000ffc2c2c221 */ /* 0x000fe20000010100 */
[----:B------:R-:W-:Y:S02]  /*39b0*/  ISETP.LE.U32.AND P4, PT, R4, UR4, PT ;  /* 0x0000000404007c0c */ /* 0x000fe4000bf83070 */
[----:B------:R-:W-:Y:S01]  /*39c0*/  LOP3.LUT R0, R0, 0xffff, RZ, 0xc0, !PT ;  /* 0x0000ffff00007812 */ /* 0x000fe200078ec0ff */
[----:B------:R-:W-:Y:S01]  /*39d0*/  @!P0 FADD.FTZ R192, -R192, -RZ ;  /* 0x800000ffc0c08221 */ /* 0x000fe20000010100 */
[----:B-1----:R-:W-:Y:S02]  /*39e0*/  LOP3.LUT R19, R14, 0xffff, RZ, 0xc0, !PT ;  /* 0x0000ffff0e137812 */ /* 0x002fe400078ec0ff */
[----:B------:R-:W-:Y:S02]  /*39f0*/  ISETP.LE.U32.AND P0, PT, R0, UR4, PT ;  /* 0x0000000400007c0c */ /* 0x000fe4000bf03070 */
[----:B------:R-:W-:Y:S02]  /*3a00*/  LOP3.LUT R0, R140, 0xffff, RZ, 0xc0, !PT ;  /* 0x0000ffff8c007812 */ /* 0x000fe400078ec0ff */
[C---:B------:R-:W-:Y:S02]  /*3a10*/  LOP3.LUT R18, R10.reuse, 0xffff, RZ, 0xc0, !PT ;  /* 0x0000ffff0a127812 */ /* 0x040fe400078ec0ff */
[----:B---3--:R-:W-:Y:S01]  /*3a20*/  SHF.R.U32.HI R20, RZ, 0x18, R14 ;  /* 0x00000018ff147819 */ /* 0x008fe2000001160e */
[----:B----4-:R-:W-:Y:S01]  /*3a30*/  @!P4 FADD.FTZ R189, -R189, -RZ ;  /* 0x800000ffbdbdc221 */ /* 0x010fe20000010100 */
[----:B------:R-:W-:Y:S02]  /*3a40*/  SHF.R.U32.HI R15, RZ, 0x18, R10 ;  /* 0x00000018ff0f7819 */ /* 0x000fe4000001160a */
[----:B--2---:R-:W-:Y:S02]  /*3a50*/  SHF.R.U32.HI R21, RZ, 0x10, R14 ;  /* 0x00000010ff157819 */ /* 0x004fe4000001160e */
[----:B------:R-:W-:Y:S01]  /*3a60*/  LOP3.LUT R14, R10, 0xff, RZ, 0xc0, !PT ;  /* 0x000000ff0a0e7812 */ /* 0x000fe200078ec0ff */
[----:B------:R-:W-:Y:S01]  /*3a70*/  @!P0 FADD.FTZ R187, -R187, -RZ ;  /* 0x800000ffbbbb8221 */ /* 0x000fe20000010100 */
[----:B------:R-:W-:Y:S02]  /*3a80*/  SHF.R.U32.HI R11, RZ, 0x10, R10 ;  /* 0x00000010ff0b7819 */ /* 0x000fe4000001160a */
[--C-:B------:R-:W-:Y:S02]  /*3a90*/  SHF.R.U32.HI R10, RZ, 0x10, R12.reuse ;  /* 0x00000010ff0a7819 */ /* 0x100fe4000001160c */
[----:B------:R-:W-:Y:S02]  /*3aa0*/  SHF.R.U32.HI R12, RZ, 0x18, R12 ;  /* 0x00000018ff0c7819 */ /* 0x000fe4000001160c */
[----:B------:R-:W-:Y:S02]  /*3ab0*/  LOP3.LUT R5, R140, 0xff, RZ, 0xc0, !PT ;  /* 0x000000ff8c057812 */ /* 0x000fe400078ec0ff */
[----:B------:R-:W-:Y:S02]  /*3ac0*/  SHF.R.U32.HI R0, RZ, 0x8, R0 ;  /* 0x00000008ff007819 */ /* 0x000fe40000011600 */
[----:B------:R-:W-:Y:S02]  /*3ad0*/  ISETP.LE.U32.AND P4, PT, R12, UR4, PT ;  /* 0x000000040c007c0c */ /* 0x000fe4000bf83070 */
[----:B------:R-:W-:Y:S02]  /*3ae0*/  @P5 FSEL R23, R23, -INF , !P6 ;  /* 0xff80000017175808 */ /* 0x000fe40007000000 */
[----:B------:R-:W-:Y:S02]  /*3af0*/  @P5 FSEL R25, R25, -INF , !P6 ;  /* 0xff80000019195808 */ /* 0x000fe40007000000 */
[----:B------:R-:W-:Y:S01]  /*3b00*/  @P5 FSEL R27, R27, -INF , !P6 ;  /* 0xff8000001b1b5808 */ /* 0x000fe20007000000 */
[--C-:B------:R-:W-:Y:S01]  /*3b10*/  FFMA.FTZ R23, R23, c[0x0][0x23c], -R137.reuse ;  /* 0x00008f0017177a23 */ /* 0x100fe20000010889 */
[----:B------:R-:W-:Y:S01]  /*3b20*/  ISETP.LE.U32.AND P6, PT, R5, UR4, PT ;  /* 0x0000000405007c0c */ /* 0x000fe2000bfc3070 */
[----:B------:R-:W-:Y:S01]  /*3b30*/  FFMA.FTZ R25, R25, c[0x0][0x23c], -R136 ;  /* 0x00008f0019197a23 */ /* 0x000fe20000010888 */
[----:B------:R-:W-:Y:S01]  /*3b40*/  LOP3.LUT R0, R0, 0xffff, RZ, 0xc0, !PT ;  /* 0x0000ffff00007812 */ /* 0x000fe200078ec0ff */
[----:B------:R-:W-:Y:S01]  /*3b50*/  MUFU.EX2 R163, R23 ;  /* 0x0000001700a37308 */ /* 0x000fe20000000800 */
[----:B------:R-:W-:Y:S01]  /*3b60*/  LOP3.LUT R4, R10, 0xff, RZ, 0xc0, !PT ;  /* 0x000000ff0a047812 */ /* 0x000fe200078ec0ff */
[----:B------:R-:W-:Y:S01]  /*3b70*/  @!P4 FADD.FTZ R186, -R186, -RZ ;  /* 0x800000ffbabac221 */ /* 0x000fe20000010100 */
[----:B------:R-:W-:Y:S01]  /*3b80*/  ISETP.LE.U32.AND P0, PT, R0, UR4, PT ;  /* 0x0000000400007c0c */ /* 0x000fe2000bf03070 */
[----:B------:R-:W-:Y:S01]  /*3b90*/  FFMA.FTZ R27, R27, c[0x0][0x23c], -R8 ;  /* 0x00008f001b1b7a23 */ /* 0x000fe20000010808 */
[----:B------:R-:W-:Y:S02]  /*3ba0*/  @P5 FSEL R22, R22, -INF , !P1 ;  /* 0xff80000016165808 */ /* 0x000fe40004800000 */
[----:B------:R-:W-:Y:S02]  /*3bb0*/  @P5 FSEL R24, R24, -INF , !P1 ;  /* 0xff80000018185808 */ /* 0x000fe40004800000 */
[----:B------:R-:W-:Y:S01]  /*3bc0*/  @P5 FSEL R26, R26, -INF , !P1 ;  /* 0xff8000001a1a5808 */ /* 0x000fe20004800000 */
[----:B------:R-:W-:Y:S01]  /*3bd0*/  @!P6 FADD.FTZ R170, -R170, -RZ ;  /* 0x800000ffaaaae221 */ /* 0x000fe20000010100 */
[----:B------:R-:W-:Y:S01]  /*3be0*/  ISETP.LE.U32.AND P1, PT, R4, UR4, PT ;  /* 0x0000000404007c0c */ /* 0x000fe2000bf23070 */
[----:B------:R-:W-:Y:S01]  /*3bf0*/  MUFU.EX2 R160, R25 ;  /* 0x0000001900a07308 */ /* 0x000fe20000000800 */
[--C-:B------:R-:W-:Y:S01]  /*3c00*/  SHF.R.U32.HI R4, RZ, 0x10, R140.reuse ;  /* 0x00000010ff047819 */ /* 0x100fe2000001168c */
[--C-:B------:R-:W-:Y:S01]  /*3c10*/  FFMA.FTZ R22, R22, c[0x0][0x23c], -R137.reuse ;  /* 0x00008f0016167a23 */ /* 0x100fe20000010889 */
[----:B------:R-:W-:Y:S01]  /*3c20*/  SHF.R.U32.HI R140, RZ, 0x18, R140 ;  /* 0x00000018ff8c7819 */ /* 0x000fe2000001168c */
[----:B------:R-:W-:Y:S01]  /*3c30*/  @!P0 FADD.FTZ R168, -R168, -RZ ;  /* 0x800000ffa8a88221 */ /* 0x000fe20000010100 */
[----:B------:R-:W-:Y:S01]  /*3c40*/  LOP3.LUT R0, R4, 0xff, RZ, 0xc0, !PT ;  /* 0x000000ff04007812 */ /* 0x000fe200078ec0ff */
[----:B------:R-:W-:Y:S01]  /*3c50*/  FFMA.FTZ R24, R24, c[0x0][0x23c], -R136 ;  /* 0x00008f0018187a23 */ /* 0x000fe20000010888 */
[----:B------:R-:W-:Y:S01]  /*3c60*/  ISETP.LE.U32.AND P4, PT, R140, UR4, PT ;  /* 0x000000048c007c0c */ /* 0x000fe2000bf83070 */
[----:B------:R-:W-:Y:S01]  /*3c70*/  FFMA.FTZ R26, R26, c[0x0][0x23c], -R8 ;  /* 0x00008f001a1a7a23 */ /* 0x000fe20000010808 */
[----:B------:R-:W-:Y:S01]  /*3c80*/  ISETP.LE.U32.AND P6, PT, R0, UR4, PT ;  /* 0x0000000400007c0c */ /* 0x000fe2000bfc3070 */
[----:B------:R-:W-:Y:S01]  /*3c90*/  MUFU.EX2 R156, R27 ;  /* 0x0000001b009c7308 */ /* 0x000fe20000000800 */
[----:B------:R-:W-:Y:S01]  /*3ca0*/  LOP3.LUT R0, R16, 0xff, RZ, 0xc0, !PT ;  /* 0x000000ff10007812 */ /* 0x000fe200078ec0ff */
[----:B------:R-:W-:Y:S01]  /*3cb0*/  @!P1 FADD.FTZ R188, -R188, -RZ ;  /* 0x800000ffbcbc9221 */ /* 0x000fe20000010100 */
[----:B------:R-:W-:Y:S02]  /*3cc0*/  LOP3.LUT R4, R16, 0xffff, RZ, 0xc0, !PT ;  /* 0x0000ffff10047812 */ /* 0x000fe400078ec0ff */
[----:B------:R-:W-:Y:S02]  /*3cd0*/  ISETP.LE.U32.AND P0, PT, R0, UR4, PT ;  /* 0x0000000400007c0c */ /* 0x000fe4000bf03070 */
[----:B------:R-:W-:Y:S02]  /*3ce0*/  SHF.R.U32.HI R0, RZ, 0x10, R16 ;  /* 0x00000010ff007819 */ /* 0x000fe40000011610 */
[----:B------:R-:W-:Y:S01]  /*3cf0*/  SHF.R.U32.HI R4, RZ, 0x8, R4 ;  /* 0x00000008ff047819 */ /* 0x000fe20000011604 */
[----:B------:R-:W-:Y:S01]  /*3d00*/  @!P4 FADD.FTZ R167, -R167, -RZ ;  /* 0x800000ffa7a7c221 */ /* 0x000fe20000010100 */
[----:B------:R-:W-:Y:S01]  /*3d10*/  LOP3.LUT R0, R0, 0xff, RZ, 0xc0, !PT ;  /* 0x000000ff00007812 */ /* 0x000fe200078ec0ff */
[----:B------:R-:W-:Y:S01]  /*3d20*/  @!P6 FADD.FTZ R169, -R169, -RZ ;  /* 0x800000ffa9a9e221 */ /* 0x000fe20000010100 */
[----:B------:R-:W-:Y:S01]  /*3d30*/  SHF.R.U32.HI R16, RZ, 0x18, R16 ;  /* 0x00000018ff107819 */ /* 0x000fe20000011610 */
[----:B------:R-:W1:Y:S01]  /*3d40*/  MUFU.EX2 R162, R22 ;  /* 0x0000001600a27308 */ /* 0x000e620000000800 */
[----:B------:R-:W-:Y:S02]  /*3d50*/  ISETP.LE.U32.AND P4, PT, R0, UR4, PT ;  /* 0x0000000400007c0c */ /* 0x000fe4000bf83070 */
[----:B------:R-:W-:Y:S01]  /*3d60*/  LOP3.LUT R0, R4, 0xffff, RZ, 0xc0, !PT ;  /* 0x0000ffff04007812 */ /* 0x000fe200078ec0ff */
[----:B------:R-:W-:Y:S01]  /*3d70*/  @!P0 FADD.FTZ R165, -R165, -RZ ;  /* 0x800000ffa5a58221 */ /* 0x000fe20000010100 */
[----:B------:R-:W-:Y:S02]  /*3d80*/  @P5 FSEL R28, R28, -INF , !P2 ;  /* 0xff8000001c1c5808 */ /* 0x000fe40005000000 */
[----:B------:R-:W-:Y:S02]  /*3d90*/  @P5 FSEL R30, R30, -INF , !P2 ;  /* 0xff8000001e1e5808 */ /* 0x000fe40005000000 */
[----:B------:R-:W-:Y:S01]  /*3da0*/  @P5 FSEL R32, R32, -INF , !P2 ;  /* 0xff80000020205808 */ /* 0x000fe20005000000 */
[----:B------:R-:W-:Y:S01]  /*3db0*/  MUFU.EX2 R164, R24 ;  /* 0x0000001800a47308 */ /* 0x000fe20000000800 */
[----:B------:R-:W-:Y:S01]  /*3dc0*/  @P5 FSEL R34, R34, -INF , !P2 ;  /* 0xff80000022225808 */ /* 0x000fe20005000000 */
[----:B------:R-:W-:Y:S01]  /*3dd0*/  FFMA.FTZ R28, R28, c[0x0][0x23c], -R136 ;  /* 0x00008f001c1c7a23 */ /* 0x000fe20000010888 */
[----:B------:R-:W-:Y:S01]  /*3de0*/  ISETP.LE.U32.AND P2, PT, R0, UR4, PT ;  /* 0x0000000400007c0c */ /* 0x000fe2000bf43070 */
[----:B------:R-:W-:Y:S01]  /*3df0*/  FFMA.FTZ R32, R32, c[0x0][0x23c], -R138 ;  /* 0x00008f0020207a23 */ /* 0x000fe2000001088a */
[C---:B------:R-:W-:Y:S01]  /*3e00*/  LOP3.LUT R0, R9.reuse, 0xffff, RZ, 0xc0, !PT ;  /* 0x0000ffff09007812 */ /* 0x040fe200078ec0ff */
[----:B------:R-:W-:Y:S01]  /*3e10*/  FFMA.FTZ R34, R34, c[0x0][0x23c], -R137 ;  /* 0x00008f0022227a23 */ /* 0x000fe20000010889 */
[----:B------:R-:W-:Y:S01]  /*3e20*/  ISETP.LE.U32.AND P6, PT, R16, UR4, PT ;  /* 0x0000000410007c0c */ /* 0x000fe2000bfc3070 */
[----:B------:R-:W-:Y:S01]  /*3e30*/  FFMA.FTZ R30, R30, c[0x0][0x23c], -R8 ;  /* 0x00008f001e1e7a23 */ /* 0x000fe20000010808 */
[----:B------:R-:W-:Y:S01]  /*3e40*/  SHF.R.U32.HI R0, RZ, 0x8, R0 ;  /* 0x00000008ff007819 */ /* 0x000fe20000011600 */
[----:B------:R-:W-:Y:S01]  /*3e50*/  MUFU.EX2 R150, R32 ;  /* 0x0000002000967308 */ /* 0x000fe20000000800 */
[----:B------:R-:W-:Y:S02]  /*3e60*/  LOP3.LUT R5, R9, 0xff, RZ, 0xc0, !PT ;  /* 0x000000ff09057812 */ /* 0x000fe400078ec0ff */
[----:B------:R-:W-:Y:S01]  /*3e70*/  LOP3.LUT R0, R0, 0xffff, RZ, 0xc0, !PT ;  /* 0x0000ffff00007812 */ /* 0x000fe200078ec0ff */
[----:B-1----:R-:W-:Y:S01]  /*3e80*/  @!P4 FADD.FTZ R162, -R162, -RZ ;  /* 0x800000ffa2a2c221 */ /* 0x002fe20000010100 */
[--C-:B------:R-:W-:Y:S01]  /*3e90*/  SHF.R.U32.HI R4, RZ, 0x10, R9.reuse ;  /* 0x00000010ff047819 */ /* 0x100fe20000011609 */
[----:B------:R-:W-:Y:S01]  /*3ea0*/  @!P2 FADD.FTZ R161, -R161, -RZ ;  /* 0x800000ffa1a1a221 */ /* 0x000fe20000010100 */
[----:B------:R-:W-:Y:S02]  /*3eb0*/  ISETP.LE.U32.AND P2, PT, R0, UR4, PT ;  /* 0x0000000400007c0c */ /* 0x000fe4000bf43070 */
[----:B------:R-:W-:Y:S01]  /*3ec0*/  SHF.R.U32.HI R9, RZ, 0x18, R9 ;  /* 0x00000018ff097819 */ /* 0x000fe20000011609 */
[----:B------:R-:W-:Y:S01]  /*3ed0*/  @!P6 FADD.FTZ R163, -R163, -RZ ;  /* 0x800000ffa3a3e221 */ /* 0x000fe20000010100 */
[----:B------:R-:W-:Y:S01]  /*3ee0*/  SHF.R.U32.HI R0, RZ, 0x8, R19 ;  /* 0x00000008ff007819 */ /* 0x000fe20000011613 */
[----:B------:R-:W1:Y:S01]  /*3ef0*/  MUFU.EX2 R166, R26 ;  /* 0x0000001a00a67308 */ /* 0x000e620000000800 */
[----:B------:R-:W-:Y:S02]  /*3f00*/  ISETP.LE.U32.AND P6, PT, R9, UR4, PT ;  /* 0x0000000409007c0c */ /* 0x000fe4000bfc3070 */
[----:B------:R-:W-:Y:S02]  /*3f10*/  LOP3.LUT R0, R0, 0xffff, RZ, 0xc0, !PT ;  /* 0x0000ffff00007812 */ /* 0x000fe400078ec0ff */
[----:B------:R-:W-:Y:S02]  /*3f20*/  LOP3.LUT R4, R4, 0xff, RZ, 0xc0, !PT ;  /* 0x000000ff04047812 */ /* 0x000fe400078ec0ff */
[----:B------:R-:W-:Y:S01]  /*3f30*/  @P5 FSEL R33, R33, -INF , !P3 ;  /* 0xff80000021215808 */ /* 0x000fe20005800000 */
[----:B------:R-:W-:Y:S01]  /*3f40*/  @!P2 FADD.FTZ R160, -R160, -RZ ;  /* 0x800000ffa0a0a221 */ /* 0x000fe20000010100 */
[----:B------:R-:W-:Y:S01]  /*3f50*/  ISETP.LE.U32.AND P2, PT, R0, UR4, PT ;  /* 0x0000000400007c0c */ /* 0x000fe2000bf43070 */
[----:B------:R-:W2:Y:S01]  /*3f60*/  MUFU.EX2 R151, R34 ;  /* 0x0000002200977308 */ /* 0x000ea20000000800 */
[----:B------:R-:W-:Y:S01]  /*3f70*/  SHF.R.U32.HI R0, RZ, 0x8, R18 ;  /* 0x00000008ff007819 */ /* 0x000fe20000011612 */
[----:B------:R-:W-:Y:S01]  /*3f80*/  FFMA.FTZ R138, R33, c[0x0][0x23c], -R138 ;  /* 0x00008f00218a7a23 */ /* 0x000fe2000001088a */
[----:B------:R-:W-:Y:S01]  /*3f90*/  ISETP.LE.U32.AND P0, PT, R4, UR4, PT ;  /* 0x0000000404007c0c */ /* 0x000fe2000bf03070 */
[----:B------:R-:W-:Y:S01]  /*3fa0*/  @!P6 FADD.FTZ R156, -R156, -RZ ;  /* 0x800000ff9c9ce221 */ /* 0x000fe20000010100 */
[----:B------:R-:W-:Y:S02]  /*3fb0*/  LOP3.LUT R4, R21, 0xff, RZ, 0xc0, !PT ;  /* 0x000000ff15047812 */ /* 0x000fe400078ec0ff */
[----:B------:R-:W-:Y:S02]  /*3fc0*/  ISETP.LE.U32.AND P1, PT, R17, UR4, PT ;  /* 0x0000000411007c0c */ /* 0x000fe4000bf23070 */
[----:B------:R-:W-:Y:S01]  /*3fd0*/  ISETP.LE.U32.AND P6, PT, R4, UR4, PT ;  /* 0x0000000404007c0c */ /* 0x000fe2000bfc3070 */
[----:B------:R-:W3:Y:S01]  /*3fe0*/  MUFU.EX2 R148, R138 ;  /* 0x0000008a00947308 */ /* 0x000ee20000000800 */
[----:B------:R-:W-:Y:S02]  /*3ff0*/  LOP3.LUT R4, R0, 0xffff, RZ, 0xc0, !PT ;  /* 0x0000ffff00047812 */ /* 0x000fe400078ec0ff */
[----:B------:R-:W-:Y:S02]  /*4000*/  F2FP.RELU.BF16.PACK_AB R0, R184, R185 ;  /* 0x000000b9b800723e */ /* 0x000fe400000018ff */
[----:B------:R-:W-:Y:S01]  /*4010*/  F2FP.RELU.BF16.PACK_AB R7, R190, R171 ;  /* 0x000000abbe07723e */ /* 0x000fe200000018ff */
[----:B-1----:R-:W-:Y:S01]  /*4020*/  @!P0 FADD.FTZ R166, -R166, -RZ ;  /* 0x800000ffa6a68221 */ /* 0x002fe20000010100 */
[----:B------:R-:W-:Y:S01]  /*4030*/  @P5 FSEL R29, R29, -INF , !P3 ;  /* 0xff8000001d1d5808 */ /* 0x000fe20005800000 */
[----:B------:R1:W-:Y:S01]  /*4040*/  STS [R199+0x19000], R0 ;  /* 0x01900000c7007388 */ /* 0x0003e20000000800 */
[----:B------:R-:W-:Y:S01]  /*4050*/  @P5 FSEL R31, R31, -INF , !P3 ;  /* 0xff8000001f1f5808 */ /* 0x000fe20005800000 */
[----:B------:R-:W-:Y:S01]  /*4060*/  @!P1 FADD.FTZ R150, -R150, -RZ ;  /* 0x800000ff96969221 */ /* 0x000fe20000010100 */
[----:B------:R-:W-:Y:S01]  /*4070*/  @P5 FSEL R35, R35, -INF , !P3 ;  /* 0xff80000023235808 */ /* 0x000fe20005800000 */
[----:B------:R4:W-:Y:S01]  /*4080*/  STS [R199+0x19400], R7 ;  /* 0x01940007c7007388 */ /* 0x0009e20000000800 */
[----:B------:R-:W-:Y:S01]  /*4090*/  F2FP.RELU.BF16.PACK_AB R6, R191, R193 ;  /* 0x000000c1bf06723e */ /* 0x000fe200000018ff */
[----:B------:R-:W-:Y:S01]  /*40a0*/  FFMA.FTZ R136, R29, c[0x0][0x23c], -R136 ;  /* 0x00008f001d887a23 */ /* 0x000fe20000010888 */
[----:B------:R-:W-:Y:S01]  /*40b0*/  ISETP.LE.U32.AND P3, PT, R5, UR4, PT ;  /* 0x0000000405007c0c */ /* 0x000fe2000bf63070 */
[----:B------:R-:W-:Y:S01]  /*40c0*/  FFMA.FTZ R137, R35, c[0x0][0x23c], -R137 ;  /* 0x00008f0023897a23 */ /* 0x000fe20000010889 */
[----:B------:R-:W-:Y:S01]  /*40d0*/  LOP3.LUT R5, R11, 0xff, RZ, 0xc0, !PT ;  /* 0x000000ff0b057812 */ /* 0x000fe200078ec0ff */
[----:B------:R-:W-:Y:S01]  /*40e0*/  FFMA.FTZ R8, R31, c[0x0][0x23c], -R8 ;  /* 0x00008f001f087a23 */ /* 0x000fe20000010808 */
[----:B------:R-:W4:Y:S01]  /*40f0*/  MUFU.EX2 R154, R28 ;  /* 0x0000001c009a7308 */ /* 0x000f220000000800 */
[----:B------:R-:W-:Y:S01]  /*4100*/  ISETP.LE.U32.AND P4, PT, R20, UR4, PT ;  /* 0x0000000414007c0c */ /* 0x000fe2000bf83070 */
[----:B--2---:R-:W-:Y:S01]  /*4110*/  @!P6 FADD.FTZ R151, -R151, -RZ ;  /* 0x800000ff9797e221 */ /* 0x004fe20000010100 */
[----:B------:R-:W-:Y:S01]  /*4120*/  ISETP.LE.U32.AND P1, PT, R5, UR4, PT ;  /* 0x0000000405007c0c */ /* 0x000fe2000bf23070 */
[----:B---3--:R-:W-:Y:S01]  /*4130*/  @!P2 FADD.FTZ R148, -R148, -RZ ;  /* 0x800000ff9494a221 */ /* 0x008fe20000010100 */
[----:B------:R-:W-:Y:S02]  /*4140*/  ISETP.LE.U32.AND P2, PT, R4, UR4, PT ;  /* 0x0000000404007c0c */ /* 0x000fe4000bf43070 */
[----:B------:R-:W-:Y:S02]  /*4150*/  F2FP.RELU.BF16.PACK_AB R4, R168, R170 ;  /* 0x000000aaa804723e */ /* 0x000fe400000018ff */
[----:B------:R-:W-:Y:S01]  /*4160*/  @!P3 FADD.FTZ R164, -R164, -RZ ;  /* 0x800000ffa4a4b221 */ /* 0x000fe20000010100 */
[----:B------:R-:W-:Y:S01]  /*4170*/  F2FP.RELU.BF16.PACK_AB R5, R192, R194 ;  /* 0x000000c2c005723e */ /* 0x000fe200000018ff */
[----:B------:R-:W2:Y:S01]  /*4180*/  MUFU.EX2 R149, R137 ;  /* 0x0000008900957308 */ /* 0x000ea20000000800 */
[----:B------:R-:W-:Y:S01]  /*4190*/  ISETP.LE.U32.AND P0, PT, R15, UR4, PT ;  /* 0x000000040f007c0c */ /* 0x000fe2000bf03070 */
[----:B------:R3:W-:Y:S01]  /*41a0*/  STS [R198+0x19000], R4 ;  /* 0x01900004c6007388 */ /* 0x0007e20000000800 */
[----:B-1----:R-:W-:Y:S02]  /*41b0*/  F2FP.RELU.BF16.PACK_AB R0, R167, R169 ;  /* 0x000000a9a700723e */ /* 0x002fe400000018ff */
[----:B------:R-:W-:Y:S02]  /*41c0*/  ISETP.LE.U32.AND P3, PT, R14, UR4, PT ;  /* 0x000000040e007c0c */ /* 0x000fe4000bf63070 */
[----:B----4-:R-:W-:Y:S01]  /*41d0*/  F2FP.RELU.BF16.PACK_AB R7, R187, R189 ;  /* 0x000000bdbb07723e */ /* 0x010fe200000018ff */
[----:B------:R1:W-:Y:S01]  /*41e0*/  STS [R198+0x19400], R0 ;  /* 0x01940000c6007388 */ /* 0x0003e20000000800 */
[----:B------:R-:W-:Y:S01]  /*41f0*/  FSETP.GE.FTZ.AND P6, PT, R170, RZ, PT ;  /* 0x000000ffaa00720b */ /* 0x000fe20003fd6000 */
[----:B------:R-:W4:Y:S02]  /*4200*/  MUFU.EX2 R153, R136 ;  /* 0x0000008800997308 */ /* 0x000f240000000800 */
[----:B------:R4:W-:Y:S04]  /*4210*/  STS [R199+0x1a000], R6 ;  /* 0x01a00006c7007388 */ /* 0x0009e80000000800 */
[----:B------:R4:W-:Y:S02]  /*4220*/  STS [R199+0x1a400], R5 ;  /* 0x01a40005c7007388 */ /* 0x0009e40000000800 */
[----:B------:R-:W-:Y:S01]  /*4230*/  @!P3 FADD.FTZ R154, -R154, -RZ ;  /* 0x800000ff9a9ab221 */ /* 0x000fe20000010100 */
[----:B------:R-:W-:Y:S01]  /*4240*/  FSETP.GE.FTZ.AND P3, PT, R165, RZ, PT ;  /* 0x000000ffa500720b */ /* 0x000fe20003f76000 */
[----:B------:R4:W-:Y:S01]  /*4250*/  STS [R198+0x1a000], R7 ;  /* 0x01a00007c6007388 */ /* 0x0009e20000000800 */
[----:B------:R-:W4:Y:S01]  /*4260*/  MUFU.EX2 R155, R30 ;  /* 0x0000001e009b7308 */ /* 0x000f220000000800 */
[----:B--2---:R-:W-:Y:S01]  /*4270*/  @!P4 FADD.FTZ R149, -R149, -RZ ;  /* 0x800000ff9595c221 */ /* 0x004fe20000010100 */
[----:B------:R-:W-:Y:S02]  /*4280*/  FSETP.GE.FTZ.AND P4, PT, R168, RZ, PT ;  /* 0x000000ffa800720b */ /* 0x000fe40003f96000 */
[----:B---3--:R-:W-:Y:S06]  /*4290*/  F2FP.RELU.BF16.PACK_AB R4, R163, R162 ;  /* 0x000000a2a304723e */ /* 0x008fec00000018ff */
[----:B------:R-:W2:Y:S01]  /*42a0*/  MUFU.EX2 R152, R8 ;  /* 0x0000000800987308 */ /* 0x000ea20000000800 */
[----:B-1----:R-:W-:Y:S01]  /*42b0*/  F2FP.RELU.BF16.PACK_AB R0, R148, R150 ;  /* 0x000000969400723e */ /* 0x002fe200000018ff */
[----:B----4-:R-:W-:Y:S01]  /*42c0*/  @!P2 FADD.FTZ R153, -R153, -RZ ;  /* 0x800000ff9999a221 */ /* 0x010fe20000010100 */
[----:B------:R-:W-:Y:S02]  /*42d0*/  FSETP.GE.FTZ.AND P2, PT, R185, RZ, PT ;  /* 0x000000ffb900720b */ /* 0x000fe40003f56000 */
[----:B------:R-:W-:Y:S02]  /*42e0*/  F2FP.RELU.BF16.PACK_AB R6, R186, R188 ;  /* 0x000000bcba06723e */ /* 0x000fe400000018ff */
[----:B------:R-:W-:Y:S03]  /*42f0*/  F2FP.RELU.BF16.PACK_AB R5, R161, R165 ;  /* 0x000000a5a105723e */ /* 0x000fe600000018ff */
[----:B------:R1:W-:Y:S01]  /*4300*/  STS [R198+0x1a400], R6 ;  /* 0x01a40006c6007388 */ /* 0x0003e20000000800 */
[----:B------:R-:W-:Y:S03]  /*4310*/  @!P1 FADD.FTZ R155, -R155, -RZ ;  /* 0x800000ff9b9b9221 */ /* 0x000fe60000010100 */
[----:B------:R3:W-:Y:S01]  /*4320*/  STS [R200+0x19000], R5 ;  /* 0x01900005c8007388 */ /* 0x0007e20000000800 */
[----:B------:R-:W-:Y:S02]  /*4330*/  F2FP.RELU.BF16.PACK_AB R7, R160, R164 ;  /* 0x000000a4a007723e */ /* 0x000fe400000018ff */
[----:B------:R-:W-:Y:S01]  /*4340*/  FSETP.GE.FTZ.AND P1, PT, R184, RZ, PT ;  /* 0x000000ffb800720b */ /* 0x000fe20003f36000 */
[----:B------:R4:W-:Y:S04]  /*4350*/  STS [R200+0x19400], R4 ;  /* 0x01940004c8007388 */ /* 0x0009e80000000800 */
[----:B------:R4:W-:Y:S01]  /*4360*/  STS [R197+0x19000], R0 ;  /* 0x01900000c5007388 */ /* 0x0009e20000000800 */
[----:B--2---:R-:W-:Y:S01]  /*4370*/  @!P0 FADD.FTZ R152, -R152, -RZ ;  /* 0x800000ff98988221 */ /* 0x004fe20000010100 */
        /* <DEDUP_REMOVED lines=9> */
[----:B------:R-:W-:Y:S08]  /*4410*/  LDSM.16.M88.4 R32, [R175+0x6000] ;  /* 0x00600000af20783b */ /* 0x000ff00000000200 */
[----:B------:R-:W1:Y:S08]  /*4420*/  LDSM.16.M88.4 R16, [R172+0xf000] ;  /* 0x00f00000ac10783b */ /* 0x000e700000000200 */
[----:B------:R-:W2:Y:S08]  /*4430*/  LDSM.16.M88.4 R28, [R175+0x6800] ;  /* 0x00680000af1c783b */ /* 0x000eb00000000200 */
[----:B------:R-:W3:Y:S08]  /*4440*/  LDSM.16.M88.4 R132, [R172+0xf400] ;  /* 0x00f40000ac84783b */ /* 0x000ef00000000200 */
[----:B------:R-:W-:Y:S08]  /*4450*/  LDSM.16.M88.4 R136, [R176+0x6000] ;  /* 0x00600000b088783b */ /* 0x000ff00000000200 */
[----:B------:R-:W4:Y:S01]  /*4460*/  LDSM.16.M88.4 R140, [R173+0xf000] ;  /* 0x00f00000ad8c783b */ /* 0x000f220000000200 */
        /* <DEDUP_REMOVED lines=51> */
[C---:B------:R-:W-:Y:S07]  /*47a0*/  HMMA.16816.F32.BF16 R24, R140.reuse, R132, R24 ;  /* 0x000000848c18723c */ /* 0x040fee0000041818 */
[----:B------:R-:W-:Y:S01]  /*47b0*/  IMAD.MOV.U32 R132, RZ, RZ, R216 ;  /* 0x000000ffff847224 */ /* 0x000fe200078e00d8 */
[-C--:B------:R-:W-:Y:S04]  /*47c0*/  HMMA.16816.F32.BF16 R28, R140, R134.reuse, R28 ;  /* 0x000000868c1c723c */ /* 0x080fe8000004181c */
[----:B------:R-:W-:Y:S01]  /*47d0*/  IMAD.MOV.U32 R133, RZ, RZ, R215 ;  /* 0x000000ffff857224 */ /* 0x000fe200078e00d7 */
[C---:B------:R-:W-:Y:S03]  /*47e0*/  LEA R146, P0, R218.reuse, R132, 0x2 ;  /* 0x00000084da927211 */ /* 0x040fe600078010ff */
[----:B------:R-:W-:Y:S01]  /*47f0*/  HMMA.16816.F32.BF16 R32, R136, R134, R32 ;  /* 0x000000868820723c */ /* 0x000fe20000041820 */
[----:B------:R-:W-:Y:S03]  /*4800*/  LDSM.16.M88.4 R136, [R173+0x13000] ;  /* 0x01300000ad88783b */ /* 0x000fe60000000200 */
[----:B------:R-:W-:Y:S02]  /*4810*/  LEA.HI.X.SX32 R147, R218, R133, 0x2, P0 ;  /* 0x00000085da937211 */ /* 0x000fe400000f16ff */
[----:B------:R-:W-:Y:S03]  /*4820*/  FSETP.GE.FTZ.AND P0, PT, R171, RZ, PT ;  /* 0x000000ffab00720b */ /* 0x000fe60003f16000 */
[----:B------:R-:W2:Y:S04]  /*4830*/  LDG.E R145, [R146.64] ;  /* 0x0000000692917981 */ /* 0x000ea8000c1e1900 */
[----:B------:R-:W3:Y:S04]  /*4840*/  LDG.E R144, [R146.64+0x20] ;  /* 0x0000200692907981 */ /* 0x000ee8000c1e1900 */
[----:B------:R-:W1:Y:S02]  /*4850*/  LDSM.16.M88.4 R132, [R176+0x8000] ;  /* 0x00800000b084783b */ /* 0x000e640000000200 */
        /* <DEDUP_REMOVED lines=21> */
[C---:B------:R-:W-:Y:S01]  /*49b0*/  HMMA.16816.F32.BF16 R16, R132.reuse, R138, R16 ;  /* 0x0000008a8410723c */ /* 0x040fe20000041810 */
[----:B------:R-:W1:Y:S11]  /*49c0*/  LDSM.16.M88.4 R136, [R173+0x13400] ;  /* 0x01340000ad88783b */ /* 0x000e760000000200 */
[----:B------:R-:W-:Y:S11]  /*49d0*/  @!UPT UIADD3 URZ, URZ, URZ, URZ ;  /* 0x0000003f3f3ff290 */ /* 0x000ff6000fffe03f */
[----:B------:R-:W-:Y:S01]  /*49e0*/  @!UPT UIADD3 URZ, URZ, URZ, URZ ;  /* 0x0000003f3f3ff290 */ /* 0x000fe2000fffe03f */
[C---:B------:R-:W-:Y:S02]  /*49f0*/  FADD.FTZ R5, -R145.reuse, R16 ;  /* 0x0000001091057221 */ /* 0x040fe40000010100 */
[----:B------:R-:W-:Y:S02]  /*4a00*/  FADD.FTZ R17, -R145, R17 ;  /* 0x0000001191117221 */ /* 0x000fe40000010100 */
[----:B------:R-:W-:Y:S03]  /*4a10*/  FADD.FTZ R18, -R144, R18 ;  /* 0x0000001290127221 */ /* 0x000fe60000010100 */
[----:B------:R-:W-:Y:S02]  /*4a20*/  FSEL R17, R17, R145, P4 ;  /* 0x0000009111117208 */ /* 0x000fe40002000000 */
[----:B------:R-:W-:Y:S03]  /*4a30*/  FSETP.GE.FTZ.AND P4, PT, R163, RZ, PT ;  /* 0x000000ffa300720b */ /* 0x000fe60003f96000 */
[----:B------:R-:W-:Y:S01]  /*4a40*/  FMUL.FTZ R168, R168, R17 ;  /* 0x00000011a8a87220 */ /* 0x000fe20000410000 */
[-C--:B-1----:R-:W-:Y:S08]  /*4a50*/  HMMA.16816.F32.BF16 R20, R132, R136.reuse, R20 ;  /* 0x000000888414723c */ /* 0x082ff00000041814 */
[C---:B------:R-:W-:Y:S08]  /*4a60*/  HMMA.16816.F32.BF16 R24, R140.reuse, R136, R24 ;  /* 0x000000888c18723c */ /* 0x040ff00000041818 */
[-C--:B------:R-:W-:Y:S08]  /*4a70*/  HMMA.16816.F32.BF16 R28, R140, R138.reuse, R28 ;  /* 0x0000008a8c1c723c */ /* 0x080ff0000004181c */
        /* <DEDUP_REMOVED lines=9> */
[----:B------:R-:W-:Y:S01]  /*4b10*/  FSETP.GE.FTZ.AND P3, PT, R151, RZ, PT ;  /* 0x000000ff9700720b */ /* 0x000fe20003f76000 */
[----:B------:R-:W-:Y:S01]  /*4b20*/  FMUL.FTZ R161, R161, R6 ;  /* 0x00000006a1a17220 */ /* 0x000fe20000410000 */
[----:B------:R-:W-:Y:S01]  /*4b30*/  ISETP.GE.AND P6, PT, R196, 0x1, PT ;  /* 0x00000001c400780c */ /* 0x000fe20003fc6270 */
[----:B------:R-:W-:Y:S02]  /*4b40*/  FADD.FTZ R6, -R144, R19 ;  /* 0x0000001390067221 */ /* 0x000fe40000010100 */
[----:B------:R-:W-:Y:S06]  /*4b50*/  FMUL.FTZ R165, R165, R16 ;  /* 0x00000010a5a57220 */ /* 0x000fec0000410000 */
        /* <DEDUP_REMOVED lines=29> */
[C---:B------:R-:W-:Y:S01]  /*4d30*/  FADD.FTZ R25, -R4.reuse, R25 ;  /* 0x0000001904197221 */ /* 0x040fe20000010100 */
        /* <DEDUP_REMOVED lines=8> */
[-C--:B------:R-:W-:Y:S01]  /*4dc0*/  FSEL R12, R12, R4.reuse, P1 ;  /* 0x000000040c0c7208 */ /* 0x080fe20000800000 */
[----:B------:R-:W-:Y:S01]  /*4dd0*/  FMUL.FTZ R23, R191, R5 ;  /* 0x00000005bf177220 */ /* 0x000fe20000410000 */
[----:B------:R-:W-:Y:S01]  /*4de0*/  FSETP.GE.FTZ.AND P1, PT, R160, RZ, PT ;  /* 0x000000ffa000720b */ /* 0x000fe20003f36000 */
[----:B---3--:R-:W-:Y:S01]  /*4df0*/  FADD.FTZ R5, -R0, R14 ;  /* 0x0000000e00057221 */ /* 0x008fe20000010100 */
[----:B------:R-:W-:Y:S01]  /*4e00*/  FSETP.GE.FTZ.AND P2, PT, R164, RZ, PT ;  /* 0x000000ffa400720b */ /* 0x000fe20003f56000 */
[C---:B------:R-:W-:Y:S01]  /*4e10*/  FADD.FTZ R10, -R0.reuse, R10 ;  /* 0x0000000a000a7221 */ /* 0x040fe20000010100 */
[----:B------:R-:W-:Y:S01]  /*4e20*/  FSEL R25, R25, R4, P1 ;  /* 0x0000000419197208 */ /* 0x000fe20000800000 */
[----:B------:R-:W-:Y:S01]  /*4e30*/  FADD.FTZ R11, -R0, R11 ;  /* 0x0000000b000b7221 */ /* 0x000fe20000010100 */
[----:B------:R-:W-:Y:S01]  /*4e40*/  FSETP.GE.FTZ.AND P1, PT, R154, RZ, PT ;  /* 0x000000ff9a00720b */ /* 0x000fe20003f36000 */
[----:B------:R-:W-:Y:S01]  /*4e50*/  FMUL.FTZ R32, R193, R6 ;  /* 0x00000006c1207220 */ /* 0x000fe20000410000 */
[-C--:B------:R-:W-:Y:S01]  /*4e60*/  FSEL R24, R24, R4.reuse, P2 ;  /* 0x0000000418187208 */ /* 0x080fe20001000000 */
[----:B------:R-:W-:Y:S01]  /*4e70*/  FADD.FTZ R7, -R0, R15 ;  /* 0x0000000f00077221 */ /* 0x000fe20000010100 */
[----:B------:R-:W-:Y:S01]  /*4e80*/  FSEL R28, R28, R4, P1 ;  /* 0x000000041c1c7208 */ /* 0x000fe20000800000 */
[----:B------:R-:W-:Y:S01]  /*4e90*/  @P0 FADD.FTZ R4, -R4, R29 ;  /* 0x0000001d04040221 */ /* 0x000fe20000010100 */
[----:B------:R-:W-:Y:S01]  /*4ea0*/  FSETP.GE.FTZ.AND P0, PT, R188, RZ, PT ;  /* 0x000000ffbc00720b */ /* 0x000fe20003f16000 */
[----:B------:R-:W-:Y:S01]  /*4eb0*/  FADD.FTZ R6, -R0, R26 ;  /* 0x0000001a00067221 */ /* 0x000fe20000010100 */
        /* <DEDUP_REMOVED lines=16> */
[----:B------:R-:W-:Y:S01]  /*4fc0*/  FSETP.GE.FTZ.AND P2, PT, R156, RZ, PT ;  /* 0x000000ff9c00720b */ /* 0x000fe20003f56000 */
[----:B------:R-:W-:Y:S01]  /*4fd0*/  FMUL.FTZ R24, R164, R24 ;  /* 0x00000018a4187220 */ /* 0x000fe20000410000 */
[----:B------:R-:W-:Y:S01]  /*4fe0*/  FSETP.GE.FTZ.AND P1, PT, R155, RZ, PT ;  /* 0x000000ff9b00720b */ /* 0x000fe20003f36000 */
[----:B------:R-:W-:Y:S01]  /*4ff0*/  FMUL.FTZ R25, R160, R25 ;  /* 0x00000019a0197220 */ /* 0x000fe20000410000 */
[----:B------:R-:W-:Y:S01]  /*5000*/  FSEL R7, R7, R0, P4 ;  /* 0x0000000007077208 */ /* 0x000fe20002000000 */
        /* <DEDUP_REMOVED lines=16> */
[----:B------:R-:W-:Y:S01]  /*5110*/  LOP3.LUT R0, R196, 0x1, RZ, 0xc0, !PT ;  /* 0x00000001c4007812 */ /* 0x000fe200078ec0ff */
[----:B------:R-:W-:Y:S02]  /*5120*/  IMAD.MOV.U32 R6, RZ, RZ, -0x3000 ;  /* 0xffffd000ff067424 */ /* 0x000fe400078e00ff */
[----:B------:R-:W-:Y:S01]  /*5130*/  IMAD.U32 R4, R4, -0x40, RZ ;  /* 0xffffffc004047824 */ /* 0x000fe200078e00ff */
[----:B------:R-:W-:Y:S04]  /*5140*/  ISETP.NE.U32.AND P1, PT, R0, 0x1, PT ;  /* 0x000000010000780c */ /* 0x000fe80003f25070 */
[----:B------:R-:W-:Y:S02]  /*5150*/  LEA R5, P0, R4, R204, 0x1 ;  /* 0x000000cc04057211 */ /* 0x000fe400078008ff */
[----:B------:R-:W-:Y:S02]  /*5160*/  SEL R0, R6, 0x3000, !P1 ;  /* 0x0000300006007807 */ /* 0x000fe40004800000 */
[----:B------:R-:W-:Y:S01]  /*5170*/  LEA.HI.X.SX32 R4, R4, R205, 0x1, P0 ;  /* 0x000000cd04047211 */ /* 0x000fe200000f0eff */
[----:B------:R-:W-:Y:S01]  /*5180*/  IMAD.MOV.U32 R204, RZ, RZ, R5 ;  /* 0x000000ffffcc7224 */ /* 0x000fe200078e0005 */
[-C--:B------:R-:W-:Y:S02]  /*5190*/  IADD3 R207, R207, R0.reuse, RZ ;  /* 0x00000000cfcf7210 */ /* 0x080fe40007ffe0ff */
[----:B------:R-:W-:Y:S01]  /*51a0*/  IADD3 R174, R174, R0, RZ ;  /* 0x00000000aeae7210 */ /* 0x000fe20007ffe0ff */
[----:B------:R-:W-:Y:S05]  /*51b0*/  IMAD.MOV.U32 R205, RZ, RZ, R4 ;  /* 0x000000ffffcd7224 */ /* 0x000fea00078e0004 */
[----:B------:R-:W-:Y:S01]  /*51c0*/  @!PT LDS RZ, [RZ] ;  /* 0x00000000fffff984 */ /* 0x000fe20000000800 */
[----:B------:R-:W-:Y:S01]  /*51d0*/  @!PT LDS RZ, [RZ] ;  /* 0x00000000fffff984 */ /* 0x000fe20000000800 */
[----:B------:R-:W-:Y:S01]  /*51e0*/  @!PT LDS RZ, [RZ] ;  /* 0x00000000fffff984 */ /* 0x000fe20000000800 */
[----:B------:R1:W-:Y:S04]  /*51f0*/  LDGSTS.E.BYPASS.LTC128B.128 [R207], [R204.64] ;  /* 0x00000000cccf7fae */ /* 0x0003e8000b901d46 */
[----:B------:R1:W-:Y:S04]  /*5200*/  LDGSTS.E.BYPASS.LTC128B.128 [R207+0x1000], [R204.64+0x40] ;  /* 0x01000040cccf7fae */ /* 0x0003e8000b901d46 */
[----:B------:R1:W-:Y:S04]  /*5210*/  LDGSTS.E.BYPASS.LTC128B.128 [R207+0x2000], [R204.64+0x80] ;  /* 0x02000080cccf7fae */ /* 0x0003e8000b901d46 */
[----:B------:R-:W0:Y:S02]  /*5220*/  LDGDEPBAR ;  /* 0x00000000000079af */ /* 0x000e240000000000 */
.L_x_771:
        /* <DEDUP_REMOVED lines=104> */
[----:B------:R-:W-:Y:S04]  /*58b0*/  IMAD.MOV.U32 R4, RZ, RZ, c[0x0][0x370] ;  /* 0x0000dc00ff047624 */ /* 0x000fe800078e00ff */
[----:B------:R-:W-:Y:S05]  /*58c0*/  IMAD.U32 R4, R4, -0x40, RZ ;  /* 0xffffffc004047824 */ /* 0x000fea00078e00ff */
        /* <DEDUP_REMOVED lines=11> */
.L_x_772:
[----:B------:R-:W-:Y:S01]  /*5980*/  LDSM.16.M88.4 R24, [R177] ;  /* 0x00000000b118783b */ /* 0x000fe20000000200 */
[----:B------:R-:W-:Y:S02]  /*5990*/  IMAD.MOV.U32 R163, RZ, RZ, c[0x0][0x22c] ;  /* 0x00008b00ffa37624 */ /* 0x000fe400078e00ff */
[----:B------:R-:W-:Y:S01]  /*59a0*/  IMAD.MOV.U32 R162, RZ, RZ, c[0x0][0x22c] ;  /* 0x00008b00ffa27624 */ /* 0x000fe200078e00ff */
[----:B------:R-:W2:Y:S01]  /*59b0*/  LDSM.16.MT88.4 R8, [R0+0x9000] ;  /* 0x009000000008783b */ /* 0x000ea20000004200 */
[----:B------:R-:W-:Y:S02]  /*59c0*/  IMAD R163, R163, c[0x0][0x1c0], RZ ;  /* 0x00007000a3a37a24 */ /* 0x000fe400078e02ff */
[----:B------:R-:W-:Y:S01]  /*59d0*/  IMAD R162, R162, c[0x0][0x1c0], RZ ;  /* 0x00007000a2a27a24 */ /* 0x000fe200078e02ff */
[----:B------:R-:W3:Y:S01]  /*59e0*/  LDSM.16.MT88.4 R16, [R0+0xb000] ;  /* 0x00b000000010783b */ /* 0x000ee20000004200 */
[----:B------:R-:W-:Y:S02]  /*59f0*/  IMAD R163, R163, 0x18, RZ ;  /* 0x00000018a3a37824 */ /* 0x000fe400078e02ff */
[----:B------:R-:W-:Y:S01]  /*5a00*/  IMAD.SHL.U32 R162, R162, 0x20, RZ ;  /* 0x00000020a2a27824 */ /* 0x000fe200078e00ff */
[----:B------:R-:W4:Y:S01]  /*5a10*/  LDSM.16.MT88.4 R28, [R0+0xd000] ;  /* 0x00d00000001c783b */ /* 0x000f220000004200 */
[----:B------:R-:W-:Y:S02]  /*5a20*/  IMAD.MOV.U32 R161, RZ, RZ, c[0x0][0x22c] ;  /* 0x00008b00ffa17624 */ /* 0x000fe400078e00ff */
[----:B------:R-:W-:Y:S01]  /*5a30*/  IMAD.MOV.U32 R160, RZ, RZ, c[0x0][0x22c] ;  /* 0x00008b00ffa07624 */ /* 0x000fe200078e00ff */
[----:B------:R-:W-:Y:S01]  /*5a40*/  LDSM.16.M88.4 R32, [R178] ;  /* 0x00000000b220783b */ /* 0x000fe20000000200 */
[----:B------:R-:W-:Y:S02]  /*5a50*/  IMAD R161, R161, c[0x0][0x1c0], RZ ;  /* 0x00007000a1a17a24 */ /* 0x000fe400078e02ff */
[----:B------:R-:W-:Y:S01]  /*5a60*/  IMAD R160, R160, c[0x0][0x1c0], RZ ;  /* 0x00007000a0a07a24 */ /* 0x000fe200078e02ff */
[----:B------:R-:W1:Y:S01]  /*5a70*/  LDSM.16.MT88.4 R132, [R0+0x9400] ;  /* 0x009400000084783b */ /* 0x000e620000004200 */
[----:B------:R-:W-:Y:S02]  /*5a80*/  IMAD R161, R161, 0x28, RZ ;  /* 0x00000028a1a17824 */ /* 0x000fe400078e02ff */
[----:B------:R-:W-:Y:S01]  /*5a90*/  IMAD.U32 R160, R160, -0x40, RZ ;  /* 0xffffffc0a0a07824 */ /* 0x000fe200078e00ff */
[----:B------:R-:W1:Y:S04]  /*5aa0*/  LDSM.16.MT88.4 R136, [R0+0xb400] ;  /* 0x00b400000088783b */ /* 0x000e680000004200 */
[----:B------:R-:W1:Y:S01]  /*5ab0*/  LDSM.16.MT88.4 R140, [R0+0xd400] ;  /* 0x00d40000008c783b */ /* 0x000e620000004200 */
[C---:B------:R-:W-:Y:S03]  /*5ac0*/  LEA R206, P0, R160.reuse, R186, 0x2 ;  /* 0x000000baa0ce7211 */ /* 0x040fe600078010ff */
[----:B------:R-:W-:Y:S01]  /*5ad0*/  LDSM.16.M88.4 R144, [R180] ;  /* 0x00000000b490783b */ /* 0x000fe20000000200 */
[----:B------:R-:W-:Y:S01]  /*5ae0*/  LEA.HI.X.SX32 R201, R160, R187, 0x2, P0 ;  /* 0x000000bba0c97211 */ /* 0x000fe200000f16ff */
[----:B------:R-:W-:Y:S02]  /*5af0*/  IMAD.MOV.U32 R160, RZ, RZ, c[0x0][0x22c] ;  /* 0x00008b00ffa07624 */ /* 0x000fe400078e00ff */
[----:B------:R-:W1:Y:S02]  /*5b00*/  LDSM.16.MT88.4 R148, [R0+0x9800] ;  /* 0x009800000094783b */ /* 0x000e640000004200 */
[----:B------:R-:W-:Y:S02]  /*5b10*/  IMAD R160, R160, c[0x0][0x1c0], RZ ;  /* 0x00007000a0a07a24 */ /* 0x000fe400078e02ff */
[----:B------:R-:W1:Y:S02]  /*5b20*/  LDSM.16.MT88.4 R152, [R0+0xb800] ;  /* 0x00b800000098783b */ /* 0x000e640000004200 */
[----:B------:R-:W-:Y:S01]  /*5b30*/  IMAD R160, R160, 0x30, RZ ;  /* 0x00000030a0a07824 */ /* 0x000fe200078e02ff */
[C---:B--2---:R-:W-:Y:S01]  /*5b40*/  HMMA.16816.F32.BF16 R4, R24.reuse, R8, RZ ;  /* 0x000000081804723c */ /* 0x044fe200000418ff */
[----:B------:R-:W-:Y:S07]  /*5b50*/  LDSM.16.MT88.4 R156, [R0+0xbc00] ;  /* 0x00bc0000009c783b */ /* 0x000fee0000004200 */
[C---:B------:R-:W-:Y:S08]  /*5b60*/  HMMA.16816.F32.BF16 R8, R24.reuse, R10, RZ ;  /* 0x0000000a1808723c */ /* 0x040ff000000418ff */
[C---:B---3--:R-:W-:Y:S08]  /*5b70*/  HMMA.16816.F32.BF16 R12, R24.reuse, R16, RZ ;  /* 0x00000010180c723c */ /* 0x048ff000000418ff */
[C---:B------:R-:W-:Y:S08]  /*5b80*/  HMMA.16816.F32.BF16 R16, R24.reuse, R18, RZ ;  /* 0x000000121810723c */ /* 0x040ff000000418ff */
[C---:B----4-:R-:W-:Y:S08]  /*5b90*/  HMMA.16816.F32.BF16 R20, R24.reuse, R28, RZ ;  /* 0x0000001c1814723c */ /* 0x050ff000000418ff */
[----:B------:R-:W-:Y:S01]  /*5ba0*/  HMMA.16816.F32.BF16 R24, R24, R30, RZ ;  /* 0x0000001e1818723c */ /* 0x000fe200000418ff */
[----:B------:R-:W2:Y:S07]  /*5bb0*/  LDSM.16.MT88.4 R28, [R0+0xd800] ;  /* 0x00d80000001c783b */ /* 0x000eae0000004200 */
[C---:B-1----:R-:W-:Y:S08]  /*5bc0*/  HMMA.16816.F32.BF16 R4, R32.reuse, R132, R4 ;  /* 0x000000842004723c */ /* 0x042ff00000041804 */
[C---:B------:R-:W-:Y:S01]  /*5bd0*/  HMMA.16816.F32.BF16 R8, R32.reuse, R134, R8 ;  /* 0x000000862008723c */ /* 0x040fe20000041808 */
[----:B------:R-:W-:Y:S07]  /*5be0*/  LDSM.16.M88.4 R132, [R179] ;  /* 0x00000000b384783b */ /* 0x000fee0000000200 */
[C---:B------:R-:W-:Y:S08]  /*5bf0*/  HMMA.16816.F32.BF16 R12, R32.reuse, R136, R12 ;  /* 0x00000088200c723c */ /* 0x040ff0000004180c */
[C---:B------:R-:W-:Y:S01]  /*5c00*/  HMMA.16816.F32.BF16 R16, R32.reuse, R138, R16 ;  /* 0x0000008a2010723c */ /* 0x040fe20000041810 */
[----:B------:R-:W1:Y:S07]  /*5c10*/  LDSM.16.MT88.4 R136, [R0+0x9c00] ;  /* 0x009c00000088783b */ /* 0x000e6e0000004200 */
[C---:B------:R-:W-:Y:S08]  /*5c20*/  HMMA.16816.F32.BF16 R20, R32.reuse, R140, R20 ;  /* 0x0000008c2014723c */ /* 0x040ff00000041814 */
[----:B------:R-:W-:Y:S01]  /*5c30*/  HMMA.16816.F32.BF16 R24, R32, R142, R24 ;  /* 0x0000008e2018723c */ /* 0x000fe20000041818 */
[----:B------:R-:W3:Y:S04]  /*5c40*/  LDSM.16.MT88.4 R32, [R0+0xdc00] ;  /* 0x00dc00000020783b */ /* 0x000ee80000004200 */
[----:B------:R-:W-:Y:S03]  /*5c50*/  LDSM.16.M88.4 R140, [R177+0x2000] ;  /* 0x00200000b18c783b */ /* 0x000fe60000000200 */
[C---:B------:R-:W-:Y:S08]  /*5c60*/  HMMA.16816.F32.BF16 R4, R144.reuse, R148, R4 ;  /* 0x000000949004723c */ /* 0x040ff00000041804 */
[C---:B------:R-:W-:Y:S01]  /*5c70*/  HMMA.16816.F32.BF16 R8, R144.reuse, R150, R8 ;  /* 0x000000969008723c */ /* 0x040fe20000041808 */
[----:B------:R-:W4:Y:S07]  /*5c80*/  LDSM.16.MT88.4 R148, [R0+0xa000] ;  /* 0x00a000000094783b */ /* 0x000f2e0000004200 */
[C---:B------:R-:W-:Y:S08]  /*5c90*/  HMMA.16816.F32.BF16 R12, R144.reuse, R152, R12 ;  /* 0x00000098900c723c */ /* 0x040ff0000004180c */
[C---:B------:R-:W-:Y:S01]  /*5ca0*/  HMMA.16816.F32.BF16 R16, R144.reuse, R154, R16 ;  /* 0x0000009a9010723c */ /* 0x040fe20000041810 */
[----:B------:R-:W3:Y:S07]  /*5cb0*/  LDSM.16.MT88.4 R152, [R0+0xc000] ;  /* 0x00c000000098783b */ /* 0x000eee0000004200 */
[C---:B--2---:R-:W-:Y:S08]  /*5cc0*/  HMMA.16816.F32.BF16 R20, R144.reuse, R28, R20 ;  /* 0x0000001c9014723c */ /* 0x044ff00000041814 */
[----:B------:R-:W-:Y:S01]  /*5cd0*/  HMMA.16816.F32.BF16 R24, R144, R30, R24 ;  /* 0x0000001e9018723c */ /* 0x000fe20000041818 */
[----:B------:R-:W2:Y:S04]  /*5ce0*/  LDSM.16.MT88.4 R28, [R0+0xe000] ;  /* 0x00e00000001c783b */ /* 0x000ea80000004200 */
[----:B------:R-:W-:Y:S03]  /*5cf0*/  LDSM.16.MT88.4 R144, [R0+0xa400] ;  /* 0x00a400000090783b */ /* 0x000fe60000004200 */
[C---:B-1----:R-:W-:Y:S08]  /*5d00*/  HMMA.16816.F32.BF16 R4, R132.reuse, R136, R4 ;  /* 0x000000888404723c */ /* 0x042ff00000041804 */
[C---:B------:R-:W-:Y:S01]  /*5d10*/  HMMA.16816.F32.BF16 R8, R132.reuse, R138, R8 ;  /* 0x0000008a8408723c */ /* 0x040fe20000041808 */
[----:B------:R-:W1:Y:S07]  /*5d20*/  LDSM.16.M88.4 R136, [R178+0x2000] ;  /* 0x00200000b288783b */ /* 0x000e6e0000000200 */
[C---:B------:R-:W-:Y:S08]  /*5d30*/  HMMA.16816.F32.BF16 R12, R132.reuse, R156, R12 ;  /* 0x0000009c840c723c */ /* 0x040ff0000004180c */
[C---:B------:R-:W-:Y:S01]  /*5d40*/  HMMA.16816.F32.BF16 R16, R132.reuse, R158, R16 ;  /* 0x0000009e8410723c */ /* 0x040fe20000041810 */
[----:B------:R-:W1:Y:S07]  /*5d50*/  LDSM.16.MT88.4 R156, [R0+0xc400] ;  /* 0x00c40000009c783b */ /* 0x000e6e0000004200 */
[C---:B---3--:R-:W-:Y:S08]  /*5d60*/  HMMA.16816.F32.BF16 R20, R132.reuse, R32, R20 ;  /* 0x000000208414723c */ /* 0x048ff00000041814 */
[----:B------:R-:W-:Y:S01]  /*5d70*/  HMMA.16816.F32.BF16 R24, R132, R34, R24 ;  /* 0x000000228418723c */ /* 0x000fe20000041818 */
[----:B------:R-:W3:Y:S04]  /*5d80*/  LDSM.16.MT88.4 R32, [R0+0xe400] ;  /* 0x00e400000020783b */ /* 0x000ee80000004200 */
[----:B------:R-:W-:Y:S03]  /*5d90*/  LDSM.16.M88.4 R132, [R180+0x2000] ;  /* 0x00200000b484783b */ /* 0x000fe60000000200 */
[C---:B----4-:R-:W-:Y:S08]  /*5da0*/  HMMA.16816.F32.BF16 R4, R140.reuse, R148, R4 ;  /* 0x000000948c04723c */ /* 0x050ff00000041804 */
        /* <DEDUP_REMOVED lines=14> */
[----:B------:R-:W1:Y:S07]  /*5e90*/  LDSM.16.MT88.4 R156, [R0+0xcc00] ;  /* 0x00cc0000009c783b */ /* 0x000e6e0000004200 */
[C---:B---3--:R-:W-:Y:S08]  /*5ea0*/  HMMA.16816.F32.BF16 R20, R136.reuse, R32, R20 ;  /* 0x000000208814723c */ /* 0x048ff00000041814 */
[----:B------:R-:W-:Y:S01]  /*5eb0*/  HMMA.16816.F32.BF16 R24, R136, R34, R24 ;  /* 0x000000228818723c */ /* 0x000fe20000041818 */
[----:B------:R3:W1:Y:S04]  /*5ec0*/  LDSM.16.MT88.4 R32, [R0+0xec00] ;  /* 0x00ec00000020783b */ /* 0x0006680000004200 */
[----:B------:R-:W-:Y:S03]  /*5ed0*/  LDSM.16.MT88.4 R136, [R2+0x18800] ;  /* 0x018800000288783b */ /* 0x000fe60000004200 */
[C---:B----4-:R-:W-:Y:S08]  /*5ee0*/  HMMA.16816.F32.BF16 R4, R132.reuse, R148, R4 ;  /* 0x000000948404723c */ /* 0x050ff00000041804 */
[C---:B------:R-:W-:Y:S08]  /*5ef0*/  HMMA.16816.F32.BF16 R8, R132.reuse, R150, R8 ;  /* 0x000000968408723c */ /* 0x040ff00000041808 */
[C---:B------:R-:W-:Y:S04]  /*5f00*/  HMMA.16816.F32.BF16 R12, R132.reuse, R152, R12 ;  /* 0x00000098840c723c */ /* 0x040fe8000004180c */
[C---:B---3--:R-:W-:Y:S04]  /*5f10*/  IMAD.IADD R0, R217.reuse, 0x1, R243 ;  /* 0x00000001d9007824 */ /* 0x048fe800078e02f3 */
[C---:B------:R-:W-:Y:S08]  /*5f20*/  HMMA.16816.F32.BF16 R16, R132.reuse, R154, R16 ;  /* 0x0000009a8410723c */ /* 0x040ff00000041810 */
[C---:B--2---:R-:W-:Y:S07]  /*5f30*/  HMMA.16816.F32.BF16 R20, R132.reuse, R28, R20 ;  /* 0x0000001c8414723c */ /* 0x044fee0000041814 */
[----:B------:R-:W-:Y:S01]  /*5f40*/  IMAD.MOV.U32 R28, RZ, RZ, R206 ;  /* 0x000000ffff1c7224 */ /* 0x000fe200078e00ce */
[----:B------:R-:W-:Y:S04]  /*5f50*/  HMMA.16816.F32.BF16 R24, R132, R30, R24 ;  /* 0x0000001e8418723c */ /* 0x000fe80000041818 */
[----:B------:R-:W-:Y:S03]  /*5f60*/  IMAD.MOV.U32 R29, RZ, RZ, R201 ;  /* 0x000000ffff1d7224 */ /* 0x000fe600078e00c9 */
[CC--:B------:R-:W-:Y:S01]  /*5f70*/  LEA R30, P1, R217.reuse, R28.reuse, 0x2 ;  /* 0x0000001cd91e7211 */ /* 0x0c0fe200078210ff */
[C---:B-1----:R-:W-:Y:S05]  /*5f80*/  HMMA.16816.F32.BF16 R4, R140.reuse, R144, R4 ;  /* 0x000000908c04723c */ /* 0x042fea0000041804 */
[-C--:B------:R-:W-:Y:S02]  /*5f90*/  LEA.HI.X.SX32 R31, R217, R29.reuse, 0x2, P1 ;  /* 0x0000001dd91f7211 */ /* 0x080fe400008f16ff */
[----:B------:R-:W-:Y:S01]  /*5fa0*/  @P6 IADD3 R132, R218, -0x40, RZ ;  /* 0xffffffc0da846810 */ /* 0x000fe20007ffe0ff */
[C---:B------:R-:W-:Y:S04]  /*5fb0*/  HMMA.16816.F32.BF16 R8, R140.reuse, R146, R8 ;  /* 0x000000928c08723c */ /* 0x040fe80000041808 */
[----:B------:R-:W-:Y:S04]  /*5fc0*/  @P6 IMAD.WIDE R132, R132, 0x4, R210 ;  /* 0x0000000484846825 */ /* 0x000fe800078e02d2 */
[C---:B------:R-:W-:Y:S01]  /*5fd0*/  HMMA.16816.F32.BF16 R12, R140.reuse, R156, R12 ;  /* 0x0000009c8c0c723c */ /* 0x040fe2000004180c */
[----:B------:R1:W5:Y:S04]  /*5fe0*/  @P6 LDG.E R213, [R132.64] ;  /* 0x0000000684d56981 */ /* 0x000368000c1e1900 */
[----:B------:R1:W5:Y:S03]  /*5ff0*/  @P6 LDG.E R214, [R132.64+0x20] ;  /* 0x0000200684d66981 */ /* 0x000366000c1e1900 */
[C---:B------:R-:W-:Y:S01]  /*6000*/  HMMA.16816.F32.BF16 R16, R140.reuse, R158, R16 ;  /* 0x0000009e8c10723c */ /* 0x040fe20000041810 */
[----:B------:R1:W5:Y:S04]  /*6010*/  @P6 LDG.E R209, [R132.64+0x80] ;  /* 0x0000800684d16981 */ /* 0x000368000c1e1900 */
[----:B------:R1:W5:Y:S03]  /*6020*/  @P6 LDG.E R212, [R132.64+0xa0] ;  /* 0x0000a00684d46981 */ /* 0x000366000c1e1900 */
[C---:B------:R-:W-:Y:S01]  /*6030*/  HMMA.16816.F32.BF16 R20, R140.reuse, R32, R20 ;  /* 0x000000208c14723c */ /* 0x040fe20000041814 */
[----:B------:R2:W-:Y:S04]  /*6040*/  RED.E.ADD.F32.FTZ.RN.STRONG.GPU [R28.64], R4 ;  /* 0x000000041c00798e */ /* 0x0005e8000c10e786 */
[----:B------:R3:W-:Y:S02]  /*6050*/  RED.E.ADD.F32.FTZ.RN.STRONG.GPU [R30.64], R5 ;  /* 0x000000051e00798e */ /* 0x0007e4000c10e786 */
[CC--:B------:R-:W-:Y:S01]  /*6060*/  LEA R32, P0, R245.reuse, R28.reuse, 0x2 ;  /* 0x0000001cf5207211 */ /* 0x0c0fe200078010ff */
[----:B------:R-:W-:Y:S01]  /*6070*/  HMMA.16816.F32.BF16 R24, R140, R34, R24 ;  /* 0x000000228c18723c */ /* 0x000fe20000041818 */
[----:B------:R-:W-:Y:S03]  /*6080*/  LDSM.16.MT88.4 R140, [R3+0x1c00] ;  /* 0x001c0000038c783b */ /* 0x000fe60000004200 */
[-C--:B------:R-:W-:Y:S03]  /*6090*/  LEA.HI.X.SX32 R33, R245, R29.reuse, 0x2, P0 ;  /* 0x0000001df5217211 */ /* 0x080fe600000f16ff */
[CC--:B------:R-:W-:Y:S02]  /*60a0*/  LEA R34, P0, R162.reuse, R28.reuse, 0x2 ;  /* 0x0000001ca2227211 */ /* 0x0c0fe400078010ff */
[----:B------:R4:W-:Y:S03]  /*60b0*/  RED.E.ADD.F32.FTZ.RN.STRONG.GPU [R32.64], R6 ;  /* 0x000000062000798e */ /* 0x0009e6000c10e786 */
[-C--:B------:R-:W-:Y:S02]  /*60c0*/  LEA.HI.X.SX32 R35, R162, R29.reuse, 0x2, P0 ;  /* 0x0000001da2237211 */ /* 0x080fe400000f16ff */
[CC--:B-1----:R-:W-:Y:S04]  /*60d0*/  LEA R132, P1, R163.reuse, R28.reuse, 0x2 ;  /* 0x0000001ca3847211 */ /* 0x0c2fe800078210ff */
[-C--:B------:R-:W-:Y:S02]  /*60e0*/  LEA.HI.X.SX32 R133, R163, R29.reuse, 0x2, P1 ;  /* 0x0000001da3857211 */ /* 0x080fe400008f16ff */
[CC--:B--2---:R-:W-:Y:S03]  /*60f0*/  LEA R4, P1, R160.reuse, R28.reuse, 0x2 ;  /* 0x0000001ca0047211 */ /* 0x0c4fe600078210ff */
[----:B------:R1:W-:Y:S01]  /*6100*/  RED.E.ADD.F32.FTZ.RN.STRONG.GPU [R132.64], R7 ;  /* 0x000000078400798e */ /* 0x0003e2000c10e786 */
[-C--:B---3--:R-:W-:Y:S03]  /*6110*/  LEA.HI.X.SX32 R5, R160, R29.reuse, 0x2, P1 ;  /* 0x0000001da0057211 */ /* 0x088fe600008f16ff */
[----:B------:R2:W-:Y:S04]  /*6120*/  RED.E.ADD.F32.FTZ.RN.STRONG.GPU [R34.64], R8 ;  /* 0x000000082200798e */ /* 0x0005e8000c10e786 */
[----:B------:R-:W-:Y:S01]  /*6130*/  LDSM.16.MT88.4 R132, [R2+0x17800] ;  /* 0x017800000284783b */ /* 0x000fe20000004200 */
[CC--:B----4-:R-:W-:Y:S02]  /*6140*/  LEA R32, P2, R161.reuse, R28.reuse, 0x2 ;  /* 0x0000001ca1207211 */ /* 0x0d0fe400078410ff */
[CC--:B------:R-:W-:Y:S02]  /*6150*/  LEA R6, P0, R252.reuse, R28.reuse, 0x2 ;  /* 0x0000001cfc067211 */ /* 0x0c0fe400078010ff */
[-C--:B------:R-:W-:Y:S05]  /*6160*/  LEA.HI.X.SX32 R33, R161, R29.reuse, 0x2, P2 ;  /* 0x0000001da1217211 */ /* 0x080fea00010f16ff */
[----:B------:R3:W-:Y:S04]  /*6170*/  RED.E.ADD.F32.FTZ.RN.STRONG.GPU [R32.64], R9 ;  /* 0x000000092000798e */ /* 0x0007e8000c10e786 */
[----:B------:R4:W-:Y:S01]  /*6180*/  RED.E.ADD.F32.FTZ.RN.STRONG.GPU [R4.64], R10 ;  /* 0x0000000a0400798e */ /* 0x0009e2000c10e786 */
[-C--:B-1----:R-:W-:Y:S02]  /*6190*/  LEA.HI.X.SX32 R7, R252, R29.reuse, 0x2, P0 ;  /* 0x0000001dfc077211 */ /* 0x082fe400000f16ff */
[-C--:B--2---:R-:W-:Y:S03]  /*61a0*/  LEA R8, P2, R223, R28.reuse, 0x2 ;  /* 0x0000001cdf087211 */ /* 0x084fe600078410ff */
[----:B------:R1:W-:Y:S04]  /*61b0*/  RED.E.ADD.F32.FTZ.RN.STRONG.GPU [R6.64], R11 ;  /* 0x0000000b0600798e */ /* 0x0003e8000c10e786 */
[----:B------:R2:W-:Y:S04]  /*61c0*/  RED.E.ADD.F32.FTZ.RN.STRONG.GPU [R28.64+0x80], R12 ;  /* 0x0000800c1c00798e */ /* 0x0005e8000c10e786 */
[----:B------:R2:W-:Y:S01]  /*61d0*/  RED.E.ADD.F32.FTZ.RN.STRONG.GPU [R30.64+0x80], R13 ;  /* 0x0000800d1e00798e */ /* 0x0005e2000c10e786 */
[-C--:B---3--:R-:W-:Y:S02]  /*61e0*/  LEA R32, P1, R243, R28.reuse, 0x2 ;  /* 0x0000001cf3207211 */ /* 0x088fe400078210ff */
[-C--:B------:R-:W-:Y:S02]  /*61f0*/  LEA.HI.X.SX32 R9, R223, R29.reuse, 0x2, P2 ;  /* 0x0000001ddf097211 */ /* 0x080fe400010f16ff */
[CC--:B----4-:R-:W-:Y:S02]  /*6200*/  LEA R4, P0, R248.reuse, R28.reuse, 0x2 ;  /* 0x0000001cf8047211 */ /* 0x0d0fe400078010ff */
[-C--:B------:R-:W-:Y:S02]  /*6210*/  LEA.HI.X.SX32 R33, R243, R29.reuse, 0x2, P1 ;  /* 0x0000001df3217211 */ /* 0x080fe400008f16ff */
[-C--:B------:R-:W-:Y:S02]  /*6220*/  LEA.HI.X.SX32 R5, R248, R29.reuse, 0x2, P0 ;  /* 0x0000001df8057211 */ /* 0x080fe400000f16ff */
[-C--:B------:R-:W-:Y:S02]  /*6230*/  LEA R10, P0, R0, R28.reuse, 0x2 ;  /* 0x0000001c000a7211 */ /* 0x080fe400078010ff */
[-C--:B-1----:R-:W-:Y:S01]  /*6240*/  LEA R6, P1, R222, R28.reuse, 0x2 ;  /* 0x0000001cde067211 */ /* 0x082fe200078210ff */
[----:B------:R1:W-:Y:S01]  /*6250*/  RED.E.ADD.F32.FTZ.RN.STRONG.GPU [R4.64], R14 ;  /* 0x0000000e0400798e */ /* 0x0003e2000c10e786 */
[-C--:B------:R-:W-:Y:S01]  /*6260*/  LEA.HI.X.SX32 R11, R0, R29.reuse, 0x2, P0 ;  /* 0x0000001d000b7211 */ /* 0x080fe200000f16ff */
[----:B------:R-:W-:Y:S01]  /*6270*/  IMAD.IADD R0, R217, 0x1, R242 ;  /* 0x00000001d9007824 */ /* 0x000fe200078e02f2 */
[-C--:B------:R-:W-:Y:S01]  /*6280*/  LEA.HI.X.SX32 R7, R222, R29.reuse, 0x2, P1 ;  /* 0x0000001dde077211 */ /* 0x080fe200008f16ff */
[----:B------:R-:W-:Y:S01]  /*6290*/  RED.E.ADD.F32.FTZ.RN.STRONG.GPU [R32.64], R15 ;  /* 0x0000000f2000798e */ /* 0x000fe2000c10e786 */
[CC--:B--2---:R-:W-:Y:S03]  /*62a0*/  LEA R12, P4, R242.reuse, R28.reuse, 0x2 ;  /* 0x0000001cf20c7211 */ /* 0x0c4fe600078810ff */
[----:B------:R2:W-:Y:S01]  /*62b0*/  RED.E.ADD.F32.FTZ.RN.STRONG.GPU [R10.64], R16 ;  /* 0x000000100a00798e */ /* 0x0005e2000c10e786 */
[-C--:B------:R-:W-:Y:S03]  /*62c0*/  LEA.HI.X.SX32 R13, R242, R29.reuse, 0x2, P4 ;  /* 0x0000001df20d7211 */ /* 0x080fe600020f16ff */
[----:B------:R3:W-:Y:S04]  /*62d0*/  RED.E.ADD.F32.FTZ.RN.STRONG.GPU [R8.64], R17 ;  /* 0x000000110800798e */ /* 0x0007e8000c10e786 */
[----:B------:R4:W-:Y:S04]  /*62e0*/  RED.E.ADD.F32.FTZ.RN.STRONG.GPU [R6.64], R18 ;  /* 0x000000120600798e */ /* 0x0009e8000c10e786 */
[----:B------:R-:W-:Y:S01]  /*62f0*/  LDSM.16.MT88.4 R32, [R2+0x15800] ;  /* 0x015800000220783b */ /* 0x000fe20000004200 */
[CC--:B-1----:R-:W-:Y:S04]  /*6300*/  LEA R4, P0, R225.reuse, R28.reuse, 0x2 ;  /* 0x0000001ce1047211 */ /* 0x0c2fe800078010ff */
[-C--:B------:R-:W-:Y:S02]  /*6310*/  LEA.HI.X.SX32 R5, R225, R29.reuse, 0x2, P0 ;  /* 0x0000001de1057211 */ /* 0x080fe400000f16ff */
[CC--:B------:R-:W-:Y:S02]  /*6320*/  LEA R14, P0, R247.reuse, R28.reuse, 0x2 ;  /* 0x0000001cf70e7211 */ /* 0x0c0fe400078010ff */
[-C--:B--2---:R-:W-:Y:S01]  /*6330*/  LEA R10, P3, R0, R28.reuse, 0x2 ;  /* 0x0000001c000a7211 */ /* 0x084fe200078610ff */
[----:B------:R1:W-:Y:S01]  /*6340*/  RED.E.ADD.F32.FTZ.RN.STRONG.GPU [R4.64], R19 ;  /* 0x000000130400798e */ /* 0x0003e2000c10e786 */
[-C--:B------:R-:W-:Y:S02]  /*6350*/  LEA.HI.X.SX32 R15, R247, R29.reuse, 0x2, P0 ;  /* 0x0000001df70f7211 */ /* 0x080fe400000f16ff */
[-C--:B---3--:R-:W-:Y:S01]  /*6360*/  LEA R8, P2, R220, R28.reuse, 0x2 ;  /* 0x0000001cdc087211 */ /* 0x088fe200078410ff */
[----:B------:R-:W-:Y:S01]  /*6370*/  RED.E.ADD.F32.FTZ.RN.STRONG.GPU [R28.64+0x100], R20 ;  /* 0x000100141c00798e */ /* 0x000fe2000c10e786 */
[-C--:B------:R-:W-:Y:S02]  /*6380*/  LEA.HI.X.SX32 R11, R0, R29.reuse, 0x2, P3 ;  /* 0x0000001d000b7211 */ /* 0x080fe400018f16ff */
[CC--:B----4-:R-:W-:Y:S01]  /*6390*/  LEA R6, P1, R219.reuse, R28.reuse, 0x2 ;  /* 0x0000001cdb067211 */ /* 0x0d0fe200078210ff */
[----:B------:R-:W-:Y:S01]  /*63a0*/  RED.E.ADD.F32.FTZ.RN.STRONG.GPU [R30.64+0x100], R21 ;  /* 0x000100151e00798e */ /* 0x000fe2000c10e786 */
[-C--:B------:R-:W-:Y:S02]  /*63b0*/  LEA.HI.X.SX32 R9, R220, R29.reuse, 0x2, P2 ;  /* 0x0000001ddc097211 */ /* 0x080fe400010f16ff */
[-C--:B------:R-:W-:Y:S01]  /*63c0*/  LEA.HI.X.SX32 R7, R219, R29.reuse, 0x2, P1 ;  /* 0x0000001ddb077211 */ /* 0x080fe200008f16ff */
[----:B------:R-:W-:Y:S01]  /*63d0*/  RED.E.ADD.F32.FTZ.RN.STRONG.GPU [R14.64], R22 ;  /* 0x000000160e00798e */ /* 0x000fe2000c10e786 */
[C---:B------:R-:W-:Y:S02]  /*63e0*/  LOP3.LUT R0, R196.reuse, 0x1, RZ, 0xc0, !PT ;  /* 0x00000001c4007812 */ /* 0x040fe400078ec0ff */
[----:B------:R-:W-:Y:S01]  /*63f0*/  ISETP.GT.AND P3, PT, R196, RZ, PT ;  /* 0x000000ffc400720c */ /* 0x000fe20003f64270 */
[----:B------:R-:W-:Y:S01]  /*6400*/  RED.E.ADD.F32.FTZ.RN.STRONG.GPU [R12.64], R23 ;  /* 0x000000170c00798e */ /* 0x000fe2000c10e786 */
[----:B------:R-:W-:Y:S03]  /*6410*/  @P6 IADD3 R216, P1, R216, -0x100, RZ ;  /* 0xffffff00d8d86810 */ /* 0x000fe60007f3e0ff */
[----:B------:R-:W-:Y:S01]  /*6420*/  RED.E.ADD.F32.FTZ.RN.STRONG.GPU [R10.64], R24 ;  /* 0x000000180a00798e */ /* 0x000fe2000c10e786 */
[----:B------:R-:W-:Y:S03]  /*6430*/  @P6 IADD3.X R215, R215, -0x1, RZ, P1, !PT ;  /* 0xffffffffd7d76810 */ /* 0x000fe60000ffe4ff */
[----:B------:R-:W-:Y:S01]  /*6440*/  RED.E.ADD.F32.FTZ.RN.STRONG.GPU [R8.64], R25 ;  /* 0x000000190800798e */ /* 0x000fe2000c10e786 */
[C---:B-1----:R-:W-:Y:S03]  /*6450*/  LEA R4, P0, R224.reuse, R28, 0x2 ;  /* 0x0000001ce0047211 */ /* 0x042fe600078010ff */
[----:B------:R-:W-:Y:S01]  /*6460*/  RED.E.ADD.F32.FTZ.RN.STRONG.GPU [R6.64], R26 ;  /* 0x0000001a0600798e */ /* 0x000fe2000c10e786 */
[----:B------:R-:W-:Y:S03]  /*6470*/  LEA.HI.X.SX32 R5, R224, R29, 0x2, P0 ;  /* 0x0000001de0057211 */ /* 0x000fe600000f16ff */
[----:B------:R-:W-:Y:S01]  /*6480*/  LDSM.16.MT88.4 R8, [R3] ;  /* 0x000000000308783b */ /* 0x000fe20000004200 */
[----:B------:R-:W-:Y:S02]  /*6490*/  ISETP.NE.U32.AND P0, PT, R0, 0x1, PT ;  /* 0x000000010000780c */ /* 0x000fe40003f05070 */
[C---:B------:R-:W-:Y:S01]  /*64a0*/  IADD3 R0, R3.reuse, -0x3000, RZ ;  /* 0xffffd00003007810 */ /* 0x040fe20007ffe0ff */
[----:B------:R-:W-:Y:S04]  /*64b0*/  RED.E.ADD.F32.FTZ.RN.STRONG.GPU [R4.64], R27 ;  /* 0x0000001b0400798e */ /* 0x000fe8000c10e786 */
[----:B------:R-:W1:Y:S04]  /*64c0*/  LDSM.16.MT88.4 R4, [R2+0x15000] ;  /* 0x015000000204783b */ /* 0x000e680000004200 */
[----:B------:R-:W2:Y:S02]  /*64d0*/  LDSM.16.MT88.4 R12, [R2+0x17000] ;  /* 0x01700000020c783b */ /* 0x000ea40000004200 */
[----:B------:R-:W-:Y:S02]  /*64e0*/  @P0 IADD3 R0, R3, 0x3000, RZ ;  /* 0x0000300003000810 */ /* 0x000fe40007ffe0ff */
[----:B------:R-:W3:Y:S04]  /*64f0*/  LDSM.16.MT88.4 R16, [R3+0x1000] ;  /* 0x001000000310783b */ /* 0x000ee80000004200 */
[----:B------:R-:W4:Y:S04]  /*6500*/  LDSM.16.MT88.4 R28, [R3+0x2000] ;  /* 0x00200000031c783b */ /* 0x000f280000004200 */
[----:B------:R-:W3:Y:S04]  /*6510*/  LDSM.16.MT88.4 R20, [R3+0x400] ;  /* 0x000400000314783b */ /* 0x000ee80000004200 */
        /* <DEDUP_REMOVED lines=46> */
[----:B------:R-:W-:Y:S07]  /*6800*/  HMMA.16816.F32.BF16 R128, R4, R22, R128 ;  /* 0x000000160480723c */ /* 0x000fee0000041880 */
[----:B------:R-:W-:Y:S01]  /*6810*/  @P6 IADD3 R5, P2, R210, -0x100, RZ ;  /* 0xffffff00d2056810 */ /* 0x000fe20007f5e0ff */
[-C--:B-1----:R-:W-:Y:S05]  /*6820*/  HMMA.16816.F32.BF16 R84, R24, R132.reuse, R84 ;  /* 0x000000841854723c */ /* 0x082fea0000041854 */
[----:B------:R-:W-:Y:S01]  /*6830*/  IADD3 R6, R196, -0x1, RZ ;  /* 0xffffffffc4067810 */ /* 0x000fe20007ffe0ff */
[----:B------:R-:W-:Y:S01]  /*6840*/  @P6 IMAD.MOV.U32 R210, RZ, RZ, R5 ;  /* 0x000000ffffd26224 */ /* 0x000fe200078e0005 */
[----:B------:R-:W-:Y:S01]  /*6850*/  @P6 IADD3.X R4, R211, -0x1, RZ, P2, !PT ;  /* 0xffffffffd3046810 */ /* 0x000fe200017fe4ff */
[C---:B------:R-:W-:Y:S04]  /*6860*/  HMMA.16816.F32.BF16 R88, R136.reuse, R132, R88 ;  /* 0x000000848858723c */ /* 0x040fe80000041858 */
[----:B------:R-:W-:Y:S02]  /*6870*/  IMAD.MOV.U32 R196, RZ, RZ, R6 ;  /* 0x000000ffffc47224 */ /* 0x000fe400078e0006 */
[----:B------:R-:W-:Y:S02]  /*6880*/  @P6 IMAD.MOV.U32 R211, RZ, RZ, R4 ;  /* 0x000000ffffd36224 */ /* 0x000fe400078e0004 */
        /* <DEDUP_REMOVED lines=11> */
[----:B------:R-:W-:Y:S01]  /*6940*/  BAR.SYNC.DEFER_BLOCKING 0x0 ;  /* 0x0000000000007b1d */ /* 0x000fe20000010000 */
[----:B------:R-:W-:Y:S01]  /*6950*/  FMUL.FTZ R132, R48, c[0x0][0x2dc] ;  /* 0x0000b70030847a20 */ /* 0x000fe20000410000 */
[----:B------:R-:W-:Y:S01]  /*6960*/  ISETP.NE.AND P0, PT, R249, -0x1, PT ;  /* 0xfffffffff900780c */ /* 0x000fe20003f05270 */
[----:B------:R-:W-:-:S02]  /*6970*/  FMUL.FTZ R48, R46, c[0x0][0x2dc] ;  /* 0x0000b7002e307a20 */ /* 0x000fc40000410000 */
[----:B------:R-:W-:Y:S01]  /*6980*/  FMUL.FTZ R18, R47, c[0x0][0x2dc] ;  /* 0x0000b7002f127a20 */ /* 0x000fe20000410000 */
[----:B------:R-:W1:Y:S01]  /*6990*/  S2R R144, SR_CTAID.Y ;  /* 0x0000000000907919 */ /* 0x000e620000002600 */
        /* <DEDUP_REMOVED lines=15> */
[----:B------:R-:W-:Y:S01]  /*6a90*/  STS [R238], R47 ;  /* 0x0000002fee007388 */ /* 0x000fe20000000800 */
[----:B------:R-:W-:Y:S01]  /*6aa0*/  FMUL.FTZ R43, R97, c[0x0][0x2e0] ;  /* 0x0000b800612b7a20 */ /* 0x000fe20000410000 */
[----:B------:R-:W-:Y:S01]  /*6ab0*/  F2FP.BF16.PACK_AB R19, R19, R49 ;  /* 0x000000311313723e */ /* 0x000fe200000010ff */
[----:B------:R-:W-:Y:S01]  /*6ac0*/  FMUL.FTZ R98, R98, c[0x0][0x2e0] ;  /* 0x0000b80062627a20 */ /* 0x000fe20000410000 */
[----:B------:R-:W-:Y:S01]  /*6ad0*/  STS [R238+0x200], R46 ;  /* 0x0002002eee007388 */ /* 0x000fe20000000800 */
[----:B------:R-:W-:Y:S01]  /*6ae0*/  FMUL.FTZ R42, R99, c[0x0][0x2e0] ;  /* 0x0000b800632a7a20 */ /* 0x000fe20000410000 */
[----:B------:R-:W-:Y:S01]  /*6af0*/  F2FP.BF16.PACK_AB R43, R43, R96 ;  /* 0x000000602b2b723e */ /* 0x000fe200000010ff */
[----:B------:R-:W-:-:S02]  /*6b00*/  FMUL.FTZ R134, R40, c[0x0][0x2dc] ;  /* 0x0000b70028867a20 */ /* 0x000fc40000410000 */
        /* <DEDUP_REMOVED lines=14> */
[----:B------:R-:W-:Y:S01]  /*6bf0*/  STS [R238+0x1000], R45 ;  /* 0x0010002dee007388 */ /* 0x000fe20000000800 */
        /* <DEDUP_REMOVED lines=139> */
[----:B------:R-:W-:-:S02]  /*74b0*/  F2FP.BF16.PACK_AB R3, R3, R76 ;  /* 0x0000004c0303723e */ /* 0x000fc400000010ff */
[----:B------:R-:W-:Y:S02]  /*74c0*/  STS [R239+0x9000], R11 ;  /* 0x0090000bef007388 */ /* 0x000fe40000000800 */
[----:B------:R-:W-:Y:S02]  /*74d0*/  F2FP.BF16.PACK_AB R0, R0, R78 ;  /* 0x0000004e0000723e */ /* 0x000fe400000010ff */
[----:B------:R-:W-:Y:S04]  /*74e0*/  STS [R239+0x9200], R10 ;  /* 0x0092000aef007388 */ /* 0x000fe80000000800 */
[----:B------:R-:W-:Y:S04]  /*74f0*/  STS [R238+0xa000], R9 ;  /* 0x00a00009ee007388 */ /* 0x000fe80000000800 */
[----:B------:R-:W-:Y:S04]  /*7500*/  STS [R238+0xa200], R8 ;  /* 0x00a20008ee007388 */ /* 0x000fe80000000800 */
[----:B------:R-:W-:Y:S04]  /*7510*/  STS [R239+0xa000], R5 ;  /* 0x00a00005ef007388 */ /* 0x000fe80000000800 */
[----:B------:R-:W-:Y:S04]  /*7520*/  STS [R239+0xa200], R4 ;  /* 0x00a20004ef007388 */ /* 0x000fe80000000800 */
[----:B------:R-:W-:Y:S04]  /*7530*/  STS [R238+0xb000], R7 ;  /* 0x00b00007ee007388 */ /* 0x000fe80000000800 */
[----:B------:R1:W-:Y:S04]  /*7540*/  STS [R238+0xb200], R6 ;  /* 0x00b20006ee007388 */ /* 0x0003e80000000800 */
[----:B------:R-:W-:Y:S04]  /*7550*/  STS [R239+0xb000], R3 ;  /* 0x00b00003ef007388 */ /* 0x000fe80000000800 */
[----:B------:R2:W-:Y:S01]  /*7560*/  STS [R239+0xb200], R0 ;  /* 0x00b20000ef007388 */ /* 0x0005e20000000800 */
[----:B-1----:R-:W-:-:S02]  /*7570*/  SHF.R.S32.HI R6, RZ, 0x1f, R144 ;  /* 0x0000001fff067819 */ /* 0x002fc40000011490 */
[----:B--2---:R-:W-:-:S05]  /*7580*/  @P0 IADD3 R0, R235, R249, RZ ;  /* 0x000000f9eb000210 */ /* 0x004fca0007ffe0ff */
        /* <DEDUP_REMOVED lines=14> */
.L_x_774:
        /* <DEDUP_REMOVED lines=15> */
.L_x_775:
[----:B------:R-:W-:Y:S01]  /*7760*/  BAR.SYNC.DEFER_BLOCKING 0x0 ;  /* 0x0000000000007b1d */ /* 0x000fe20000010000 */
[C---:B------:R-:W-:Y:S01]  /*7770*/  SHF.L.U32 R0, R233.reuse, 0x7, RZ ;  /* 0x00000007e9007819 */ /* 0x040fe200000006ff */
[----:B------:R-:W-:Y:S01]  /*7780*/  IMAD R25, R233, -0x80, R195 ;  /* 0xffffff80e9197824 */ /* 0x000fe200078e02c3 */
[----:B------:R-:W-:Y:S02]  /*7790*/  SHF.R.S32.HI R7, RZ, 0x1f, R250 ;  /* 0x0000001fff077819 */ /* 0x000fe400000114fa */
[----:B------:R-:W-:Y:S01]  /*77a0*/  SHF.R.S32.HI R26, RZ, 0x1f, R0 ;  /* 0x0000001fff1a7819 */ /* 0x000fe20000011400 */
[----:B------:R-:W1:Y:S01]  /*77b0*/  S2R R43, SR_CTAID.Z ;  /* 0x00000000002b7919 */ /* 0x000e620000002700 */
[----:B------:R-:W-:Y:S01]  /*77c0*/  MOV R6, R250 ;  /* 0x000000fa00067202 */ /* 0x000fe20000000f00 */
[----:B------:R-:W-:Y:S01]  /*77d0*/  BSSY B0, `(.L_x_776) ;  /* 0x0000025000007945 */ /* 0x000fe20003800000 */
[----:B------:R-:W-:Y:S01]  /*77e0*/  ISETP.GE.AND P2, PT, R234, R25, PT ;  /* 0x00000019ea00720c */ /* 0x000fe20003f46270 */
[----:B------:R-:W-:Y:S01]  /*77f0*/  IMAD R3, R26, c[0x0][0x3a0], RZ ;  /* 0x0000e8001a037a24 */ /* 0x000fe200078e02ff */
[----:B------:R-:W-:Y:S01]  /*7800*/  SHF.R.S32.HI R41, RZ, 0x1f, R234 ;  /* 0x0000001fff297819 */ /* 0x000fe200000114ea */
[----:B------:R-:W-:-:S04]  /*7810*/  IMAD.WIDE.U32 R4, R0, c[0x0][0x3a0], R6 ;  /* 0x0000e80000047a25 */ /* 0x000fc800078e0006 */
[----:B------:R-:W-:Y:S01]  /*7820*/  IMAD R3, R0, c[0x0][0x3a4], R3 ;  /* 0x0000e90000037a24 */ /* 0x000fe200078e0203 */
[----:B------:R-:W-:-:S04]  /*7830*/  IADD3 R4, P0, R8, R4, RZ ;  /* 0x0000000408047210 */ /* 0x000fc80007f1e0ff */
[----:B------:R-:W-:Y:S01]  /*7840*/  IADD3.X R5, R9, R5, R3, P0, !PT ;  /* 0x0000000509057210 */ /* 0x000fe200007fe403 */
[----:B------:R2:W3:Y:S04]  /*7850*/  LDS.128 R36, [R208+0xa000] ;  /* 0x00a00000d0247984 */ /* 0x0004e80000000c00 */
[----:B------:R2:W4:Y:S01]  /*7860*/  LDS.128 R32, [R208+0xc000] ;  /* 0x00c00000d0207984 */ /* 0x0005220000000c00 */
[----:B-1----:R-:W-:Y:S01]  /*7870*/  SHF.R.S32.HI R42, RZ, 0x1f, R43 ;  /* 0x0000001fff2a7819 */ /* 0x002fe2000001142b */
[----:B------:R-:W-:Y:S02]  /*7880*/  IMAD.WIDE.U32 R8, R43, c[0x0][0x3b8], R4 ;  /* 0x0000ee002b087a25 */ /* 0x000fe400078e0004 */
[----:B------:R2:W1:Y:S02]  /*7890*/  LDS.128 R28, [R208+0xe000] ;  /* 0x00e00000d01c7984 */ /* 0x0004640000000c00 */
[----:B------:R-:W-:-:S02]  /*78a0*/  IMAD R3, R42, c[0x0][0x3b8], RZ ;  /* 0x0000ee002a037a24 */ /* 0x000fc400078e02ff */
[----:B------:R2:W1:Y:S02]  /*78b0*/  LDS.128 R52, [R208+0xf000] ;  /* 0x00f00000d0347984 */ /* 0x0004640000000c00 */
[----:B------:R-:W-:Y:S02]  /*78c0*/  IMAD R3, R43, c[0x0][0x3bc], R3 ;  /* 0x0000ef002b037a24 */ /* 0x000fe400078e0203 */
[----:B------:R2:W1:Y:S04]  /*78d0*/  LDS.128 R64, [R208+0x10000] ;  /* 0x01000000d0407984 */ /* 0x0004680000000c00 */
[----:B------:R2:W1:Y:S01]  /*78e0*/  LDS.128 R48, [R208+0x11000] ;  /* 0x01100000d0307984 */ /* 0x0004620000000c00 */
[----:B------:R-:W-:-:S03]  /*78f0*/  IADD3 R24, R9, R3, RZ ;  /* 0x0000000309187210 */ /* 0x000fc60007ffe0ff */
[----:B------:R2:W1:Y:S04]  /*7900*/  LDS.128 R60, [R208+0x12000] ;  /* 0x01200000d03c7984 */ /* 0x0004680000000c00 */
[----:B------:R2:W1:Y:S04]  /*7910*/  LDS.128 R44, [R208+0x13000] ;  /* 0x01300000d02c7984 */ /* 0x0004680000000c00 */
[----:B------:R2:W1:Y:S01]  /*7920*/  LDS.128 R56, [R208+0x14000] ;  /* 0x01400000d0387984 */ /* 0x0004620000000c00 */
[----:B------:R-:W-:Y:S05]  /*7930*/  @P2 BRA `(.L_x_777) ;  /* 0x000000e000002947 */ /* 0x000fea0003800000 */
[----:B------:R-:W2:Y:S01]  /*7940*/  LDS.128 R16, [R208+0xb000] ;  /* 0x00b00000d0107984 */ /* 0x000ea20000000c00 */
[----:B------:R-:W-:Y:S01]  /*7950*/  MOV R4, R8 ;  /* 0x0000000800047202 */ /* 0x000fe20000000f00 */
[----:B------:R-:W-:Y:S01]  /*7960*/  IMAD R3, R41, c[0x0][0x3a0], RZ ;  /* 0x0000e80029037a24 */ /* 0x000fe200078e02ff */
[----:B------:R-:W-:Y:S01]  /*7970*/  MOV R5, R24 ;  /* 0x0000001800057202 */ /* 0x000fe20000000f00 */
[----:B------:R-:W4:Y:S02]  /*7980*/  LDS.128 R12, [R208+0x9000] ;  /* 0x00900000d00c7984 */ /* 0x000f240000000c00 */
[----:B------:R-:W-:-:S02]  /*7990*/  IMAD R3, R234, c[0x0][0x3a4], R3 ;  /* 0x0000e900ea037a24 */ /* 0x000fc400078e0203 */
[----:B------:R-:W3:Y:S01]  /*79a0*/  LDS.128 R20, [R208+0xd000] ;  /* 0x00d00000d0147984 */ /* 0x000ee20000000c00 */
[----:B------:R-:W-:-:S05]  /*79b0*/  IMAD.WIDE.U32 R10, R234, c[0x0][0x3a0], R4 ;  /* 0x0000e800ea0a7a25 */ /* 0x000fca00078e0004 */
[----:B------:R-:W-:Y:S02]  /*79c0*/  IADD3 R3, R11, R3, RZ ;  /* 0x000000030b037210 */ /* 0x000fe40007ffe0ff */
[----:B------:R-:W-:-:S04]  /*79d0*/  LEA R4, P0, R10, c[0x0][0x340], 0x1 ;  /* 0x0000d0000a047a11 */ /* 0x000fc800078008ff */
[----:B------:R-:W-:-:S05]  /*79e0*/  LEA.HI.X R5, R10, c[0x0][0x344], R3, 0x1, P0 ;  /* 0x0000d1000a057a11 */ /* 0x000fca00000f0c03 */
[----:B--2---:R2:W-:Y:S04]  /*79f0*/  STG.E.128 [R4.64+0x40], R16 ;  /* 0x0000401004007986 */ /* 0x0045e8000c101d06 */
[----:B----4-:R2:W-:Y:S04]  /*7a00*/  STG.E.128 [R4.64], R12 ;  /* 0x0000000c04007986 */ /* 0x0105e8000c101d06 */
[----:B---3--:R2:W-:Y:S02]  /*7a10*/  STG.E.128 [R4.64+0x80], R20 ;  /* 0x0000801404007986 */ /* 0x0085e4000c101d06 */
.L_x_777:
[----:B------:R-:W-:Y:S05]  /*7a20*/  BSYNC B0 ;  /* 0x0000000000007941 */ /* 0x000fea0003800000 */
.L_x_776:
[----:B------:R-:W-:Y:S01]  /*7a30*/  IADD3 R3, R234, 0x40, RZ ;  /* 0x00000040ea037810 */ /* 0x000fe20007ffe0ff */
[----:B------:R-:W-:Y:S03]  /*7a40*/  BSSY B0, `(.L_x_778) ;  /* 0x0000010000007945 */ /* 0x000fe60003800000 */
[----:B------:R-:W-:-:S13]  /*7a50*/  ISETP.GE.AND P1, PT, R3, R25, PT ;  /* 0x000000190300720c */ /* 0x000fda0003f26270 */
[----:B------:R-:W-:Y:S05]  /*7a60*/  @P1 BRA `(.L_x_779) ;  /* 0x000000d000001947 */ /* 0x000fea0003800000 */
[----:B------:R-:W-:Y:S02]  /*7a70*/  IADD3 R3, P0, R234, 0x40, RZ ;  /* 0x00000040ea037810 */ /* 0x000fe40007f1e0ff */
[----:B--2---:R-:W-:-:S03]  /*7a80*/  MOV R5, R24 ;  /* 0x0000001800057202 */ /* 0x004fc60000000f00 */
        /* <DEDUP_REMOVED lines=8> */
[----:B---3--:R2:W-:Y:S04]  /*7b10*/  STG.E.128 [R4.64], R36 ;  /* 0x0000002404007986 */ /* 0x0085e8000c101d06 */
[----:B----4-:R2:W-:Y:S04]  /*7b20*/  STG.E.128 [R4.64+0x40], R32 ;  /* 0x0000402004007986 */ /* 0x0105e8000c101d06 */
[----:B-1----:R2:W-:Y:S02]  /*7b30*/  STG.E.128 [R4.64+0x80], R28 ;  /* 0x0000801c04007986 */ /* 0x0025e4000c101d06 */
.L_x_779:
[----:B------:R-:W-:Y:S05]  /*7b40*/  BSYNC B0 ;  /* 0x0000000000007941 */ /* 0x000fea0003800000 */
.L_x_778:
[----:B------:R-:W-:Y:S01]  /*7b50*/  IMAD.WIDE.U32 R6, R0, c[0x0][0x3a8], R6 ;  /* 0x0000ea0000067a25 */ /* 0x000fe200078e0006 */
[----:B------:R-:W-:Y:S03]  /*7b60*/  BSSY B0, `(.L_x_780) ;  /* 0x0000015000007945 */ /* 0x000fe60003800000 */
[----:B------:R-:W-:Y:S01]  /*7b70*/  IMAD R3, R26, c[0x0][0x3a8], RZ ;  /* 0x0000ea001a037a24 */ /* 0x000fe200078e02ff */
[----:B------:R-:W-:-:S03]  /*7b80*/  IADD3 R6, P0, R27, R6, RZ ;  /* 0x000000061b067210 */ /* 0x000fc60007f1e0ff */
[----:B------:R-:W-:Y:S02]  /*7b90*/  IMAD R3, R0, c[0x0][0x3ac], R3 ;  /* 0x0000eb0000037a24 */ /* 0x000fe400078e0203 */
[----:B------:R-:W-:-:S03]  /*7ba0*/  IMAD R0, R42, c[0x0][0x3c0], RZ ;  /* 0x0000f0002a007a24 */ /* 0x000fc600078e02ff */
[----:B------:R-:W-:Y:S01]  /*7bb0*/  IADD3.X R7, R40, R7, R3, P0, !PT ;  /* 0x0000000728077210 */ /* 0x000fe200007fe403 */
[----:B------:R-:W-:-:S04]  /*7bc0*/  IMAD R3, R43, c[0x0][0x3c4], R0 ;  /* 0x0000f1002b037a24 */ /* 0x000fc800078e0200 */
[----:B------:R-:W-:-:S05]  /*7bd0*/  IMAD.WIDE.U32 R6, R43, c[0x0][0x3c0], R6 ;  /* 0x0000f0002b067a25 */ /* 0x000fca00078e0006 */
[----:B------:R-:W-:Y:S01]  /*7be0*/  IADD3 R3, R7, R3, RZ ;  /* 0x0000000307037210 */ /* 0x000fe20007ffe0ff */
[----:B------:R-:W-:Y:S05]  /*7bf0*/  @P2 BRA `(.L_x_781) ;  /* 0x000000b000002947 */ /* 0x000fea0003800000 */
[----:B--2---:R-:W-:Y:S01]  /*7c00*/  MOV R4, R6 ;  /* 0x0000000600047202 */ /* 0x004fe20000000f00 */
[----:B------:R-:W-:Y:S01]  /*7c10*/  IMAD R0, R41, c[0x0][0x3a8], RZ ;  /* 0x0000ea0029007a24 */ /* 0x000fe200078e02ff */
[----:B------:R-:W-:-:S03]  /*7c20*/  MOV R5, R3 ;  /* 0x0000000300057202 */ /* 0x000fc60000000f00 */
[C---:B------:R-:W-:Y:S02]  /*7c30*/  IMAD R0, R234.reuse, c[0x0][0x3ac], R0 ;  /* 0x0000eb00ea007a24 */ /* 0x040fe400078e0200 */
[----:B------:R-:W-:-:S05]  /*7c40*/  IMAD.WIDE.U32 R8, R234, c[0x0][0x3a8], R4 ;  /* 0x0000ea00ea087a25 */ /* 0x000fca00078e0004 */
[----:B------:R-:W-:Y:S02]  /*7c50*/  IADD3 R0, R9, R0, RZ ;  /* 0x0000000009007210 */ /* 0x000fe40007ffe0ff */
[----:B------:R-:W-:-:S04]  /*7c60*/  LEA R4, P0, R8, c[0x0][0x348], 0x1 ;  /* 0x0000d20008047a11 */ /* 0x000fc800078008ff */
[----:B------:R-:W-:-:S05]  /*7c70*/  LEA.HI.X R5, R8, c[0x0][0x34c], R0, 0x1, P0 ;  /* 0x0000d30008057a11 */ /* 0x000fca00000f0c00 */
[----:B-1----:R1:W-:Y:S04]  /*7c80*/  STG.E.128 [R4.64], R52 ;  /* 0x0000003404007986 */ /* 0x0023e8000c101d06 */
[----:B------:R1:W-:Y:S04]  /*7c90*/  STG.E.128 [R4.64+0x40], R48 ;  /* 0x0000403004007986 */ /* 0x0003e8000c101d06 */
[----:B------:R1:W-:Y:S02]  /*7ca0*/  STG.E.128 [R4.64+0x80], R44 ;  /* 0x0000802c04007986 */ /* 0x0003e4000c101d06 */
.L_x_781:
[----:B------:R-:W-:Y:S05]  /*7cb0*/  BSYNC B0 ;  /* 0x0000000000007941 */ /* 0x000fea0003800000 */
.L_x_780:
[----:B------:R-:W-:Y:S05]  /*7cc0*/  @P1 BRA `(.L_x_782) ;  /* 0x0000081000001947 */ /* 0x000fea0003800000 */
[----:B------:R-:W-:Y:S02]  /*7cd0*/  IADD3 R0, P0, R234, 0x40, RZ ;  /* 0x00000040ea007810 */ /* 0x000fe40007f1e0ff */
[----:B------:R-:W-:-:S02]  /*7ce0*/  MOV R7, R3 ;  /* 0x0000000300077202 */ /* 0x000fc40000000f00 */
[----:B-12---:R-:W-:-:S03]  /*7cf0*/  IADD3.X R4, RZ, R41, RZ, P0, !PT ;  /* 0x00000029ff047210 */ /* 0x006fc600007fe4ff */
        /* <DEDUP_REMOVED lines=10> */
.L_x_770:
[----:B------:R-:W1:Y:S01]  /*7da0*/  S2R R9, SR_CTAID.Y ;  /* 0x0000000000097919 */ /* 0x000e620000002600 */
[----:B------:R-:W-:-:S13]  /*7db0*/  ISETP.NE.AND P0, PT, R249, -0x1, PT ;  /* 0xfffffffff900780c */ /* 0x000fda0003f05270 */
[----:B------:R-:W-:-:S05]  /*7dc0*/  @P0 IADD3 R0, R235, R249, RZ ;  /* 0x000000f9eb000210 */ /* 0x000fca0007ffe0ff */
[----:B------:R-:W-:-:S04]  /*7dd0*/  @P0 IMAD.WIDE.U32 R4, R0, c[0x0][0x3a0], RZ ;  /* 0x0000e80000040a25 */ /* 0x000fc800078e00ff */
[----:B------:R-:W-:Y:S01]  /*7de0*/  @P0 IMAD R7, R0, c[0x0][0x3a4], R5 ;  /* 0x0000e90000070a24 */ /* 0x000fe200078e0205 */
[----:B-1----:R-:W-:Y:S02]  /*7df0*/  SHF.R.S32.HI R8, RZ, 0x1f, R9 ;  /* 0x0000001fff087819 */ /* 0x002fe40000011409 */
        /* <DEDUP_REMOVED lines=12> */
.L_x_783:
        /* <DEDUP_REMOVED lines=15> */
.L_x_784:
[----:B------:R-:W1:Y:S01]  /*7fb0*/  S2R R17, SR_CTAID.Z ;  /* 0x0000000000117919 */ /* 0x000e620000002700 */
[C---:B------:R-:W-:Y:S01]  /*7fc0*/  SHF.L.U32 R0, R233.reuse, 0x7, RZ ;  /* 0x00000007e9007819 */ /* 0x040fe200000006ff */
[----:B------:R-:W-:Y:S01]  /*7fd0*/  IMAD R11, R233, -0x80, R195 ;  /* 0xffffff80e90b7824 */ /* 0x000fe200078e02c3 */
[----:B------:R-:W-:Y:S01]  /*7fe0*/  BSSY B0, `(.L_x_785) ;  /* 0x000001a000007945 */ /* 0x000fe20003800000 */
[----:B------:R-:W-:Y:S02]  /*7ff0*/  SHF.R.S32.HI R15, RZ, 0x1f, R234 ;  /* 0x0000001fff0f7819 */ /* 0x000fe400000114ea */
[----:B------:R-:W-:Y:S01]  /*8000*/  SHF.R.S32.HI R12, RZ, 0x1f, R0 ;  /* 0x0000001fff0c7819 */ /* 0x000fe20000011400 */
[----:B------:R-:W-:Y:S01]  /*8010*/  IMAD.WIDE.U32 R4, R0, c[0x0][0x3a0], R250 ;  /* 0x0000e80000047a25 */ /* 0x000fe200078e00fa */
[----:B------:R-:W-:-:S03]  /*8020*/  ISETP.GE.AND P2, PT, R234, R11, PT ;  /* 0x0000000bea00720c */ /* 0x000fc60003f46270 */
[----:B------:R-:W-:Y:S01]  /*8030*/  IMAD R3, R12, c[0x0][0x3a0], RZ ;  /* 0x0000e8000c037a24 */ /* 0x000fe200078e02ff */
[----:B------:R-:W-:-:S03]  /*8040*/  IADD3 R6, P0, R6, R4, RZ ;  /* 0x0000000406067210 */ /* 0x000fc60007f1e0ff */
[----:B------:R-:W-:-:S05]  /*8050*/  IMAD R3, R0, c[0x0][0x3a4], R3 ;  /* 0x0000e90000037a24 */ /* 0x000fca00078e0203 */
[----:B------:R-:W-:Y:S02]  /*8060*/  IADD3.X R7, R7, R5, R3, P0, !PT ;  /* 0x0000000507077210 */ /* 0x000fe400007fe403 */
[----:B-1----:R-:W-:-:S03]  /*8070*/  SHF.R.S32.HI R16, RZ, 0x1f, R17 ;  /* 0x0000001fff107819 */ /* 0x002fc60000011411 */
[----:B------:R-:W-:-:S04]  /*8080*/  IMAD.WIDE.U32 R6, R17, c[0x0][0x3b8], R6 ;  /* 0x0000ee0011067a25 */ /* 0x000fc800078e0006 */
[----:B------:R-:W-:-:S04]  /*8090*/  IMAD R10, R16, c[0x0][0x3b8], RZ ;  /* 0x0000ee00100a7a24 */ /* 0x000fc800078e02ff */
[----:B------:R-:W-:-:S05]  /*80a0*/  IMAD R10, R17, c[0x0][0x3bc], R10 ;  /* 0x0000ef00110a7a24 */ /* 0x000fca00078e020a */
[----:B------:R-:W-:Y:S01]  /*80b0*/  IADD3 R10, R10, R7, RZ ;  /* 0x000000070a0a7210 */ /* 0x000fe20007ffe0ff */
        /* <DEDUP_REMOVED lines=12> */
.L_x_786:
[----:B------:R-:W-:Y:S05]  /*8180*/  BSYNC B0 ;  /* 0x0000000000007941 */ /* 0x000fea0003800000 */
.L_x_785:
[----:B------:R-:W-:Y:S01]  /*8190*/  IADD3 R3, R234, 0x40, RZ ;  /* 0x00000040ea037810 */ /* 0x000fe20007ffe0ff */
[----:B------:R-:W-:Y:S03]  /*81a0*/  BSSY B0, `(.L_x_787) ;  /* 0x000000f000007945 */ /* 0x000fe60003800000 */
[----:B------:R-:W-:-:S13]  /*81b0*/  ISETP.GE.AND P1, PT, R3, R11, PT ;  /* 0x0000000b0300720c */ /* 0x000fda0003f26270 */
        /* <DEDUP_REMOVED lines=13> */
.L_x_788:
[----:B------:R-:W-:Y:S05]  /*8290*/  BSYNC B0 ;  /* 0x0000000000007941 */ /* 0x000fea0003800000 */
.L_x_787:
[----:B-1----:R-:W-:Y:S01]  /*82a0*/  IMAD.WIDE.U32 R4, R0, c[0x0][0x3a8], R250 ;  /* 0x0000ea0000047a25 */ /* 0x002fe200078e00fa */
        /* <DEDUP_REMOVED lines=21> */
.L_x_790:
[----:B------:R-:W-:Y:S05]  /*8400*/  BSYNC B0 ;  /* 0x0000000000007941 */ /* 0x000fea0003800000 */
.L_x_789:
        /* <DEDUP_REMOVED lines=13> */
.L_x_782:
[----:B------:R-:W-:Y:S05]  /*84e0*/  BSYNC B1 ;  /* 0x0000000000017941 */ /* 0x000fea0003800000 */
.L_x_765:
[----:B------:R-:W-:Y:S01]  /*84f0*/  ULDC UR5, c[0x0][0x218] ;  /* 0x0000860000057ab9 */ /* 0x000fe20000000800 */
[----:B------:R-:W-:Y:S01]  /*8500*/  IADD3 R233, R233, c[0x0][0xc], RZ ;  /* 0x00000300e9e97a10 */ /* 0x000fe20007ffe0ff */
[----:B------:R-:W-:-:S04]  /*8510*/  UIADD3 UR5, UR5, 0x7f, URZ ;  /* 0x0000007f05057890 */ /* 0x000fc8000fffe03f */
[----:B------:R-:W-:-:S04]  /*8520*/  USHF.R.S32.HI UR4, URZ, 0x1f, UR5 ;  /* 0x0000001f3f047899 */ /* 0x000fc80008011405 */
[----:B------:R-:W-:-:S04]  /*8530*/  ULEA.HI UR4, UR4, UR5, URZ, 0x7 ;  /* 0x0000000504047291 */ /* 0x000fc8000f8f383f */
[----:B------:R-:W-:-:S06]  /*8540*/  USHF.R.S32.HI UR4, URZ, 0x7, UR4 ;  /* 0x000000073f047899 */ /* 0x000fcc0008011404 */
[----:B------:R-:W-:-:S13]  /*8550*/  ISETP.GE.AND P0, PT, R233, UR4, PT ;  /* 0x00000004e9007c0c */ /* 0x000fda000bf06270 */
[----:B------:R-:W-:Y:S01]  /*8560*/  @P0 CALL.REL.NOINC `(.L_x_791) ;  /* 0x0000001000000944 */ /* 0x000fe20003c00000 */
[----:B------:R-:W-:Y:S05]  /*8570*/  BRA `(.L_x_792) ;  /* 0xffff854000007947 */ /* 0x000fea000383ffff */
.L_x_791:
[----:B------:R-:W-:Y:S05]  /*8580*/  EXIT ;  /* 0x000000000000794d */ /* 0x000fea0003800000 */
.L_x_793:
        /* <DEDUP_REMOVED lines=15> */
.L_x_1299:


//--------------------- .text._ZN5flash44flash_bwd_dq_dk_dv_loop_seqk_parallel_kernelI23Flash_bwd_kernel_traitsILi96ELi64ELi128ELi8ELi2ELi4ELi4ELb0ELb0EN7cutlass10bfloat16_tE19Flash_kernel_traitsILi96ELi64ELi128ELi8ES3_EELb0ELb0ELb0ELb0ELb0ELb1ELb1EEEvNS_16Flash_bwd_paramsE --------------------------
	.section	.text._ZN5flash44flash_bwd_dq_dk_dv_loop_seqk_parallel_kernelI23Flash_bwd_kernel_traitsILi96ELi64ELi128ELi8ELi2ELi4ELi4ELb0ELb0EN7cutlass10bfloat16_tE19Flash_kernel_traitsILi96ELi64ELi128ELi8ES3_EELb0ELb0ELb0ELb0ELb0ELb1ELb1EEEvNS_16Flash_bwd_paramsE,"ax",@progbits
	.sectioninfo	@"SHI_REGISTERS=255"
	.align	128
        .global         _ZN5flash44flash_bwd_dq_dk_dv_loop_seqk_parallel_kernelI23Flash_bwd_kernel_traitsILi96ELi64ELi128ELi8ELi2ELi4ELi4ELb0ELb0EN7cutlass10bfloat16_tE19Flash_kernel_traitsILi96ELi64ELi128ELi8ES3_EELb0ELb0ELb0ELb0ELb0ELb1ELb1EEEvNS_16Flash_bwd_paramsE
        .type           _ZN5flash44flash_bwd_dq_dk_dv_loop_seqk_parallel_kernelI23Flash_bwd_kernel_traitsILi96ELi64ELi128ELi8ELi2ELi4ELi4ELb0ELb0EN7cutlass10bfloat16_tE19Flash_kernel_traitsILi96ELi64ELi128ELi8ES3_EELb0ELb0ELb0ELb0ELb0ELb1ELb1EEEvNS_16Flash_bwd_paramsE,@function
        .size           _ZN5flash44flash_bwd_dq_dk_dv_loop_seqk_parallel_kernelI23Flash_bwd_kernel_traitsILi96ELi64ELi128ELi8ELi2ELi4ELi4ELb0ELb0EN7cutlass10bfloat16_tE19Flash_kernel_traitsILi96ELi64ELi128ELi8ES3_EELb0ELb0ELb0ELb0ELb0ELb1ELb1EEEvNS_16Flash_bwd_paramsE,(.L_x_1300 - _ZN5flash44flash_bwd_dq_dk_dv_loop_seqk_parallel_kernelI23Flash_bwd_kernel_traitsILi96ELi64ELi128ELi8ELi2ELi4ELi4ELb0ELb0EN7cutlass10bfloat16_tE19Flash_kernel_traitsILi96ELi64ELi128ELi8ES3_EELb0ELb0ELb0ELb0ELb0ELb1ELb1EEEvNS_16Flash_bwd_paramsE)
        .other          _ZN5flash44flash_bwd_dq_dk_dv_loop_seqk_parallel_kernelI23Flash_bwd_kernel_traitsILi96ELi64ELi128ELi8ELi2ELi4ELi4ELb0ELb0EN7cutlass10bfloat16_tE19Flash_kernel_traitsILi96ELi64ELi128ELi8ES3_EELb0ELb0ELb0ELb0ELb0ELb1ELb1EEEvNS_16Flash_bwd_paramsE,@"STO_CUDA_ENTRY STV_DEFAULT"
_ZN5flash44flash_bwd_dq_dk_dv_loop_seqk_parallel_kernelI23Flash_bwd_kernel_traitsILi96ELi64ELi128ELi8ELi2ELi4ELi4ELb0ELb0EN7cutlass10bfloat16_tE19Flash_kernel_traitsILi96ELi64ELi128ELi8ES3_EELb0ELb0ELb0ELb0ELb0ELb1ELb1EEEvNS_16Flash_bwd_paramsE:
.text._ZN5flash44flash_bwd_dq_dk_dv_loop_seqk_parallel_kernelI23Flash_bwd_kernel_traitsILi96ELi64ELi128ELi8ELi2ELi4ELi4ELb0ELb0EN7cutlass10bfloat16_tE19Flash_kernel_traitsILi96ELi64ELi128ELi8ES3_EELb0ELb0ELb0ELb0ELb0ELb1ELb1EEEvNS_16Flash_bwd_paramsE:
        /* <DEDUP_REMOVED lines=100> */
[----:B------:R-:W-:-:S02]  /*0640*/  USHF.R.S32.HI UR57, URZ, 0x1f, UR38 ;  /* 0x0000001f3f397899 */ /* 0x000fc40008011426 */
[----:B------:R-:W-:Y:S01]  /*0650*/  IMAD.IADD R0, R20, 0x1, -R0 ;  /* 0x0000000114007824 */ /* 0x000fe200078e0a00 */
[----:B------:R-:W-:Y:S01]  /*0660*/  LEA.HI R2, R2, R245, RZ, 0x3 ;  /* 0x000000f502027211 */ /* 0x000fe200078f18ff */
[----:B------:R-:W-:Y:S01]  /*0670*/  IMAD.SHL.U32 R20, R20, 0x2, RZ ;  /* 0x0000000214147824 */ /* 0x000fe200078e00ff */
[----:B------:R-:W-:Y:S02]  /*0680*/  UIMAD.WIDE.U32 UR42, UR36, UR44, URZ ;  /* 0x0000002c242a72a5 */ /* 0x000fe4000f8e003f */
[----:B------:R-:W-:Y:S01]  /*0690*/  SHF.R.S32.HI R4, RZ, 0x1f, R0 ;  /* 0x0000001fff047819 */ /* 0x000fe20000011400 */
[----:B------:R-:W-:Y:S01]  /*06a0*/  UIMAD UR51, UR37, UR44, URZ ;  /* 0x0000002c253372a4 */ /* 0x000fe2000f8e023f */
[----:B------:R-:W-:Y:S01]  /*06b0*/  LOP3.LUT R2, R2, 0xfffffff8, RZ, 0xc0, !PT ;  /* 0xfffffff802027812 */ /* 0x000fe200078ec0ff */
[----:B------:R-:W-:Y:S01]  /*06c0*/  USHF.R.S32.HI UR53, URZ, 0x1f, UR47 ;  /* 0x0000001f3f357899 */ /* 0x000fe2000801142f */
[-C--:B------:R-:W-:Y:S01]  /*06d0*/  LEA.HI R3, R0, R0.reuse, RZ, 0x1 ;  /* 0x0000000000037211 */ /* 0x080fe200078f08ff */
[----:B------:R-:W-:Y:S01]  /*06e0*/  UIMAD UR50, UR6, UR50, URZ ;  /* 0x00000032063272a4 */ /* 0x000fe2000f8e023f */
[----:B------:R-:W-:Y:S01]  /*06f0*/  LEA.HI R10, R4, R0, RZ, 0x3 ;  /* 0x00000000040a7211 */ /* 0x000fe200078f18ff */
[----:B------:R-:W-:Y:S01]  /*0700*/  IMAD.IADD R6, R245, 0x1, -R2 ;  /* 0x00000001f5067824 */ /* 0x000fe200078e0a02 */
[----:B------:R-:W-:Y:S01]  /*0710*/  LOP3.LUT R5, R3, 0x7fffffe, RZ, 0xc0, !PT ;  /* 0x07fffffe03057812 */ /* 0x000fe200078ec0ff */
[----:B------:R-:W-:Y:S01]  /*0720*/  @!UP5 UIMAD UR49, UR7, UR49, URZ ;  /* 0x000000310731d2a4 */ /* 0x000fe2000f8e023f */
[----:B------:R-:W-:Y:S01]  /*0730*/  LOP3.LUT R2, R10, 0xfffffff8, RZ, 0xc0, !PT ;  /* 0xfffffff80a027812 */ /* 0x000fe200078ec0ff */
[----:B------:R-:W-:Y:S01]  /*0740*/  USHF.R.S32.HI UR48, URZ, 0x1f, UR41 ;  /* 0x0000001f3f307899 */ /* 0x000fe20008011429 */
[----:B------:R-:W-:Y:S01]  /*0750*/  LOP3.LUT R4, R6, 0x1, RZ, 0xc0, !PT ;  /* 0x0000000106047812 */ /* 0x000fe200078ec0ff */
[----:B------:R-:W-:Y:S01]  /*0760*/  IMAD.IADD R17, R0, 0x1, -R5 ;  /* 0x0000000100117824 */ /* 0x000fe200078e0a05 */
[----:B------:R-:W-:Y:S01]  /*0770*/  LOP3.LUT P4, RZ, R6, 0x2, RZ, 0xc0, !PT ;  /* 0x0000000206ff7812 */ /* 0x000fe2000788c0ff */
[----:B------:R-:W-:Y:S01]  /*0780*/  IMAD.IADD R15, R0, 0x1, -R2 ;  /* 0x00000001000f7824 */ /* 0x000fe200078e0a02 */
[----:B------:R-:W-:Y:S01]  /*0790*/  SHF.R.S32.HI R2, RZ, 0x1, R8 ;  /* 0x00000001ff027819 */ /* 0x000fe20000011408 */
[----:B------:R-:W-:Y:S01]  /*07a0*/  IMAD.SHL.U32 R0, R7, 0x40, RZ ;  /* 0x0000004007007824 */ /* 0x000fe200078e00ff */
[----:B------:R-:W-:Y:S01]  /*07b0*/  ISETP.NE.U32.AND P5, PT, R4, 0x1, PT ;  /* 0x000000010400780c */ /* 0x000fe20003fa5070 */
[----:B------:R-:W-:Y:S01]  /*07c0*/  UMOV UR40, 0xffffd000 ;  /* 0xffffd00000287882 */ /* 0x000fe20000000000 */
[----:B------:R-:W-:-:S02]  /*07d0*/  SHF.R.S32.HI R7, RZ, 0x1, R3 ;  /* 0x00000001ff077819 */ /* 0x000fc40000011403 */
[----:B------:R-:W-:Y:S01]  /*07e0*/  LOP3.LUT R5, R0, 0x1c0, RZ, 0xc0, !PT ;  /* 0x000001c000057812 */ /* 0x000fe200078ec0ff */
[----:B------:R-:W-:Y:S01]  /*07f0*/  IMAD.SHL.U32 R0, R12, 0x10, RZ ;  /* 0x000000100c007824 */ /* 0x000fe200078e00ff */
[----:B------:R-:W-:Y:S01]  /*0800*/  SHF.R.S32.HI R4, RZ, 0x1f, R3 ;  /* 0x0000001fff047819 */ /* 0x000fe20000011403 */
[C---:B------:R-:W-:Y:S01]  /*0810*/  IMAD.SHL.U32 R3, R2.reuse, 0x40, RZ ;  /* 0x0000004002037824 */ /* 0x040fe200078e00ff */
[----:B------:R-:W-:Y:S02]  /*0820*/  LOP3.LUT P6, RZ, R2, 0x2, RZ, 0xc0, !PT ;  /* 0x0000000202ff7812 */ /* 0x000fe400078cc0ff */
[----:B------:R-:W-:Y:S02]  /*0830*/  LEA.HI R4, R4, R7, RZ, 0x2 ;  /* 0x0000000704047211 */ /* 0x000fe400078f10ff */
[----:B------:R-:W-:Y:S02]  /*0840*/  LOP3.LUT R2, R5, 0x30, R0, 0xf8, !PT ;  /* 0x0000003005027812 */ /* 0x000fe400078ef800 */
[----:B------:R-:W-:-:S02]  /*0850*/  LOP3.LUT R0, R3, 0xc0, RZ, 0xc0, !PT ;  /* 0x000000c003007812 */ /* 0x000fc400078ec0ff */
[----:B------:R-:W-:Y:S02]  /*0860*/  LOP3.LUT R3, R4, 0xfffffffc, RZ, 0xc0, !PT ;  /* 0xfffffffc04037812 */ /* 0x000fe400078ec0ff */
[--C-:B------:R-:W-:Y:S02]  /*0870*/  LOP3.LUT R4, R2, 0x8, R16.reuse, 0xf8, !PT ;  /* 0x0000000802047812 */ /* 0x100fe400078ef810 */
[----:B------:R-:W-:Y:S01]  /*0880*/  LOP3.LUT R2, R0, 0x8, R16, 0xf8, !PT ;  /* 0x0000000800027812 */ /* 0x000fe200078ef810 */
[----:B------:R-:W-:Y:S01]  /*0890*/  IMAD.IADD R11, R7, 0x1, -R3 ;  /* 0x00000001070b7824 */ /* 0x000fe200078e0a03 */
[----:B------:R-:W-:Y:S02]  /*08a0*/  SHF.R.U32.HI R0, RZ, 0x3, R0 ;  /* 0x00000003ff007819 */ /* 0x000fe40000011600 */
[----:B------:R-:W-:Y:S02]  /*08b0*/  LEA.HI R7, R6, R6, RZ, 0x1 ;  /* 0x0000000606077211 */ /* 0x000fe400078f08ff */
[----:B------:R-:W-:Y:S01]  /*08c0*/  LOP3.LUT R173, R2, R0, RZ, 0x3c, !PT ;  /* 0x0000000002ad7212 */ /* 0x000fe200078e3cff */
[----:B------:R-:W-:Y:S01]  /*08d0*/  IMAD.SHL.U32 R2, R6, 0x40, RZ ;  /* 0x0000004006027824 */ /* 0x000fe200078e00ff */
[----:B------:R-:W-:Y:S01]  /*08e0*/  SHF.R.U32.HI R0, RZ, 0x3, R5 ;  /* 0x00000003ff007819 */ /* 0x000fe20000011605 */
[----:B------:R-:W-:Y:S01]  /*08f0*/  IMAD.SHL.U32 R5, R18, 0x2, RZ ;  /* 0x0000000212057824 */ /* 0x000fe200078e00ff */
[----:B------:R-:W-:Y:S01]  /*0900*/  SHF.R.S32.HI R3, RZ, 0x3, R10 ;  /* 0x00000003ff037819 */ /* 0x000fe2000001140a */
[----:B------:R-:W-:Y:S01]  /*0910*/  IMAD.U32 R173, R21, 0x20, R173 ;  /* 0x0000002015ad7824 */ /* 0x000fe200078e00ad */
[----:B------:R-:W-:-:S02]  /*0920*/  LOP3.LUT R16, R4, R0, RZ, 0x3c, !PT ;  /* 0x0000000004107212 */ /* 0x000fc400078e3cff */
[----:B------:R-:W-:Y:S01]  /*0930*/  LOP3.LUT R0, R7, 0x3fffffe, RZ, 0xc0, !PT ;  /* 0x03fffffe07007812 */ /* 0x000fe200078ec0ff */
[----:B------:R-:W-:Y:S01]  /*0940*/  IMAD R17, R3, 0x8, R17 ;  /* 0x0000000803117824 */ /* 0x000fe200078e0211 */
[----:B------:R-:W-:Y:S01]  /*0950*/  LOP3.LUT R2, R2, 0x1c0, RZ, 0xc0, !PT ;  /* 0x000001c002027812 */ /* 0x000fe200078ec0ff */
[----:B------:R-:W-:Y:S01]  /*0960*/  IMAD R177, R12, 0x2, R3 ;  /* 0x000000020cb17824 */ /* 0x000fe200078e0203 */
[----:B------:R-:W-:Y:S01]  /*0970*/  SEL R172, R182, 0xffffffe0, !P6 ;  /* 0xffffffe0b6ac7807 */ /* 0x000fe20007000000 */
[----:B------:R-:W-:Y:S01]  /*0980*/  IMAD.IADD R8, R6, 0x1, -R0 ;  /* 0x0000000106087824 */ /* 0x000fe200078e0a00 */
[----:B------:R-:W-:Y:S01]  /*0990*/  SEL R184, R184, 0x10, !P5 ;  /* 0x00000010b8b87807 */ /* 0x000fe20006800000 */
[----:B------:R-:W-:Y:S02]  /*09a0*/  IMAD.SHL.U32 R0, R13, 0x20, RZ ;  /* 0x000000200d007824 */ /* 0x000fe400078e00ff */
[----:B------:R-:W-:Y:S02]  /*09b0*/  IMAD.U32 R3, RZ, RZ, UR14 ;  /* 0x0000000eff037e24 */ /* 0x000fe4000f8e00ff */
[C---:B------:R-:W-:Y:S01]  /*09c0*/  IMAD R172, R173.reuse, 0x2, R172 ;  /* 0x00000002adac7824 */ /* 0x040fe200078e02ac */
        /* <DEDUP_REMOVED lines=31> */
[----:B------:R-:W-:Y:S01]  /*0bc0*/  IMAD.SHL.U32 R187, R187, 0x2, RZ ;  /* 0x00000002bbbb7824 */ /* 0x000fe200078e00ff */
[----:B------:R-:W-:Y:S01]  /*0bd0*/  LOP3.LUT R0, R0, 0x1c0, RZ, 0xc0, !PT ;  /* 0x000001c000007812 */ /* 0x000fe200078ec0ff */
[----:B------:R-:W-:Y:S01]  /*0be0*/  IMAD.IADD R8, R8, 0x1, R10 ;  /* 0x0000000108087824 */ /* 0x000fe200078e020a */
        /* <DEDUP_REMOVED lines=21> */
[C---:B------:R-:W-:Y:S01]  /*0d40*/  IADD3 R247, R246.reuse, 0x20, RZ ;  /* 0x00000020f6f77810 */ /* 0x040fe20007ffe0ff */
[----:B------:R-:W-:Y:S01]  /*0d50*/  IMAD.IADD R180, R177, 0x1, R179 ;  /* 0x00000001b1b47824 */ /* 0x000fe200078e02b3 */
[----:B------:R-:W-:Y:S01]  /*0d60*/  SHF.R.S32.HI R2, RZ, 0x1f, R0 ;  /* 0x0000001fff027819 */ /* 0x000fe20000011400 */
[----:B------:R-:W-:Y:S01]  /*0d70*/  IMAD.IADD R183, R183, 0x1, R5 ;  /* 0x00000001b7b77824 */ /* 0x000fe200078e0205 */
[----:B------:R-:W-:Y:S01]  /*0d80*/  @P3 IADD3 R247, R246, -0x20, RZ ;  /* 0xffffffe0f6f73810 */ /* 0x000fe20007ffe0ff */
[----:B------:R-:W-:Y:S01]  /*0d90*/  IMAD.IADD R184, R184, 0x1, R185 ;  /* 0x00000001b8b87824 */ /* 0x000fe200078e02b9 */
[C---:B------:R-:W-:Y:S01]  /*0da0*/  SHF.L.U64.HI R2, R0.reuse, 0x2, R2 ;  /* 0x0000000200027819 */ /* 0x040fe20000010202 */
[----:B------:R-:W-:-:S02]  /*0db0*/  IMAD.SHL.U32 R0, R0, 0x4, RZ ;  /* 0x0000000400007824 */ /* 0x000fc400078e00ff */
[----:B------:R-:W-:Y:S02]  /*0dc0*/  IMAD.IADD R179, R178, 0x1, R179 ;  /* 0x00000001b2b37824 */ /* 0x000fe400078e02b3 */
[----:B------:R1:W-:Y:S04]  /*0dd0*/  STL [R1+0x4], R2 ;  /* 0x0000040201007387 */ /* 0x0003e80000100800 */
[----:B------:R2:W-:Y:S01]  /*0de0*/  STL [R1], R0 ;  /* 0x0000000001007387 */ /* 0x0005e20000100800 */
[----:B-1----:R-:W-:-:S03]  /*0df0*/  IMAD.SHL.U32 R2, R3, 0x2, RZ ;  /* 0x0000000203027824 */ /* 0x002fc600078e00ff */
.L_x_822:
        /* <DEDUP_REMOVED lines=22> */
[----:B------:R1:W4:Y:S01]  /*0f60*/  @P2 LDG.E R3, [R4.64+0x4] ;  /* 0x0000040404032981 */ /* 0x000322000c1e1900 */
[----:B------:R-:W-:Y:S01]  /*0f70*/  MOV R6, UR6 ;  /* 0x0000000600067c02 */ /* 0x000fe20008000f00 */
[----:B------:R-:W-:-:S03]  /*0f80*/  UISETP.EQ.OR.EX UP1, UPT, URZ, UR9, !UP3, UP1 ;  /* 0x000000093f00728c */ /* 0x000fc6000df22710 */
[----:B------:R-:W-:Y:S01]  /*0f90*/  IMAD.U32 R7, RZ, RZ, UR7 ;  /* 0x00000007ff077e24 */ /* 0x000fe2000f8e00ff */
[----:B------:R-:W-:-:S04]  /*0fa0*/  UIADD3 UR8, UP0, UR13, UR8, URZ ;  /* 0x000000080d087290 */ /* 0x000fc8000ff1e03f */
[----:B-----5:R-:W5:Y:S01]  /*0fb0*/  @P0 LDG.E R6, [R6.64] ;  /* 0x0000000406060981 */ /* 0x020f62000c1e1900 */
[----:B------:R-:W-:Y:S01]  /*0fc0*/  PLOP3.LUT P1, PT, PT, PT, UP1, 0x80, 0x0 ;  /* 0x000000000000781c */ /* 0x000fe20003f2f018 */
[----:B------:R-:W-:Y:S01]  /*0fd0*/  UIADD3.X UR9, UR12, UR9, URZ, UP0, !UPT ;  /* 0x000000090c097290 */ /* 0x000fe200087fe43f */
[----:B-1----:R-:W-:-:S05]  /*0fe0*/  IMAD.U32 R4, RZ, RZ, UR8 ;  /* 0x00000008ff047e24 */ /* 0x002fca000f8e00ff */
[----:B------:R-:W-:-:S06]  /*0ff0*/  MOV R5, UR9 ;  /* 0x0000000900057c02 */ /* 0x000fcc0008000f00 */
[----:B--2---:R-:W2:Y:S01]  /*1000*/  @!P1 LDG.E R0, [R4.64] ;  /* 0x0000000404009981 */ /* 0x004ea2000c1e1900 */
        /* <DEDUP_REMOVED lines=20> */
.L_x_794:
        /* <DEDUP_REMOVED lines=58> */
.L_x_796:
        /* <DEDUP_REMOVED lines=18> */
.L_x_797:
        /* <DEDUP_REMOVED lines=70> */
.L_x_798:
[----:B------:R-:W-:Y:S02]  /*1a70*/  UMOV UR11, UR50 ;  /* 0x00000032000b7c82 */ /* 0x000fe40008000000 */
.L_x_799:
[----:B------:R-:W2:Y:S04]  /*1a80*/  LDL.64 R4, [R1+0x10] ;  /* 0x0000100001047983 */ /* 0x000ea80000100a00 */
[----:B------:R1:W3:Y:S01]  /*1a90*/  LDL.64 R12, [R1+0x10] ;  /* 0x00001000010c7983 */ /* 0x0002e20000100a00 */
[----:B------:R-:W-:Y:S01]  /*1aa0*/  UIADD3 UR8, UP3, UP2, UR8, UR41, UR47 ;  /* 0x0000002908087290 */ /* 0x000fe2000fa7e02f */
[----:B------:R-:W-:Y:S01]  /*1ab0*/  SHF.R.S32.HI R18, RZ, 0x1f, R245 ;  /* 0x0000001fff127819 */ /* 0x000fe200000114f5 */
[----:B------:R-:W-:Y:S01]  /*1ac0*/  UISETP.GE.AND UP4, UPT, UR28, 0x1, UPT ;  /* 0x000000011c00788c */ /* 0x000fe2000bf86270 */
[----:B------:R-:W-:Y:S01]  /*1ad0*/  IADD3 R3, P1, R245, UR14, RZ ;  /* 0x0000000ef5037c10 */ /* 0x000fe2000ff3e0ff */
[----:B------:R-:W-:Y:S01]  /*1ae0*/  UIADD3 UR17, UP1, UP0, UR12, UR8, UR15 ;  /* 0x000000080c117290 */ /* 0x000fe2000f83e00f */
[----:B------:R-:W4:Y:S01]  /*1af0*/  S2R R8, SR_TID.X ;  /* 0x0000000000087919 */ /* 0x000f220000002100 */
[----:B------:R-:W-:Y:S01]  /*1b00*/  BSSY B1, `(.L_x_795) ;  /* 0x00006d7000017945 */ /* 0x000fe20003800000 */
[----:B------:R-:W-:-:S02]  /*1b10*/  ULDC.64 UR8, c[0x0][0x1a8] ;  /* 0x00006a0000087ab9 */ /* 0x000fc40000000a00 */
[----:B------:R-:W-:-:S04]  /*1b20*/  UIMAD UR7, UR61, UR8, URZ ;  /* 0x000000083d0772a4 */ /* 0x000fc8000f8e023f */
[----:B------:R-:W-:-:S03]  /*1b30*/  UIMAD UR12, UR38, UR9, UR7 ;  /* 0x00000009260c72a4 */ /* 0x000fc6000f8e0207 */
[----:B------:R-:W-:Y:S02]  /*1b40*/  ULDC.64 UR8, c[0x0][0x378] ;  /* 0x0000de0000087ab9 */ /* 0x000fe40000000a00 */
[----:B------:R-:W-:-:S04]  /*1b50*/  UIMAD UR7, UR61, UR8, URZ ;  /* 0x000000083d0772a4 */ /* 0x000fc8000f8e023f */
[----:B------:R-:W-:-:S03]  /*1b60*/  UIMAD UR10, UR38, UR9, UR7 ;  /* 0x00000009260a72a4 */ /* 0x000fc6000f8e0207 */
[----:B------:R-:W-:Y:S02]  /*1b70*/  ULDC.64 UR8, c[0x0][0x370] ;  /* 0x0000dc0000087ab9 */ /* 0x000fe40000000a00 */
[----:B------:R-:W-:Y:S02]  /*1b80*/  UIMAD UR7, UR27, UR8, URZ ;  /* 0x000000081b0772a4 */ /* 0x000fe4000f8e023f */
[----:B------:R-:W-:Y:S02]  /*1b90*/  UIADD3 UR8, UR14, UR13, URZ ;  /* 0x0000000d0e087290 */ /* 0x000fe4000fffe03f */
[----:B------:R-:W-:Y:S02]  /*1ba0*/  UIMAD UR7, UR14, UR9, UR7 ;  /* 0x000000090e0772a4 */ /* 0x000fe4000f8e0207 */
[----:B------:R-:W-:Y:S01]  /*1bb0*/  UIADD3 UR9, UR14, UR11, URZ ;  /* 0x0000000b0e097290 */ /* 0x000fe2000fffe03f */
        /* <DEDUP_REMOVED lines=13> */
[----:B------:R-:W-:Y:S02]  /*1c90*/  ULDC.64 UR14, c[0x0][0x200] ;  /* 0x00008000000e7ab9 */ /* 0x000fe40000000a00 */
[----:B------:R-:W-:Y:S01]  /*1ca0*/  UIMAD.WIDE UR14, UR8, UR18, UR14 ;  /* 0x00000012080e72a5 */ /* 0x000fe2000f8e020e */
[----:B------:R-:W-:-:S04]  /*1cb0*/  IMAD.WIDE.U32 R4, R3, c[0x0][0x370], R4 ;  /* 0x0000dc0003047a25 */ /* 0x000fc800078e0004 */
[----:B------:R-:W-:Y:S01]  /*1cc0*/  IMAD.U32 R3, RZ, RZ, UR38 ;  /* 0x00000026ff037e24 */ /* 0x000fe2000f8e00ff */
[----:B------:R-:W-:Y:S01]  /*1cd0*/  IADD3 R5, R5, UR7, RZ ;  /* 0x0000000705057c10 */ /* 0x000fe2000fffe0ff */
[----:B------:R-:W-:-:S04]  /*1ce0*/  UIADD3.X UR7, UR24, UR48, UR53, UP3, UP2 ;  /* 0x0000003018077290 */ /* 0x000fc80009fe4435 */
[----:B------:R-:W-:Y:S01]  /*1cf0*/  IMAD.WIDE.U32 R4, R3, c[0x0][0x378], R4 ;  /* 0x0000de0003047a25 */ /* 0x000fe200078e0004 */
[----:B----4-:R-:W-:Y:S01]  /*1d00*/  SHF.R.S32.HI R3, RZ, 0x1f, R8 ;  /* 0x0000001fff037819 */ /* 0x010fe20000011408 */
[----:B------:R-:W-:-:S03]  /*1d10*/  UIADD3.X UR7, UR26, UR7, UR19, UP1, UP0 ;  /* 0x000000071a077290 */ /* 0x000fc60008fe0413 */
[----:B------:R-:W-:Y:S02]  /*1d20*/  LEA.HI R3, R3, R8, RZ, 0x5 ;  /* 0x0000000803037211 */ /* 0x000fe400078f28ff */
[----:B------:R-:W-:Y:S01]  /*1d30*/  IADD3 R5, R5, UR10, RZ ;  /* 0x0000000a05057c10 */ /* 0x000fe2000fffe0ff */
[----:B------:R-:W-:Y:S01]  /*1d40*/  ULEA.HI.SX32 UR10, UR32, 0xffffffff, 0x1a ;  /* 0xffffffff200a7891 */ /* 0x000fe2000f8fd23f */
        /* <DEDUP_REMOVED lines=10> */
[C---:B------:R-:W-:Y:S01]  /*1df0*/  LEA R190, P0, R6.reuse, c[0x0][0x160], 0x1 ;  /* 0x0000580006be7a11 */ /* 0x040fe200078008ff */
[----:B------:R-:W-:Y:S02]  /*1e00*/  ULDC.64 UR12, c[0x0][0x3c8] ;  /* 0x0000f200000c7ab9 */ /* 0x000fe40000000a00 */
[----:B------:R-:W-:Y:S01]  /*1e10*/  IMAD R7, R245, c[0x0][0x374], R3 ;  /* 0x0000dd00f5077a24 */ /* 0x000fe200078e0203 */
[----:B------:R-:W-:Y:S01]  /*1e20*/  LEA.HI.X R191, R6, c[0x0][0x164], R9, 0x1, P0 ;  /* 0x0000590006bf7a11 */ /* 0x000fe200000f0c09 */
[----:B------:R-:W-:Y:S01]  /*1e30*/  UIMAD.WIDE UR18, UR9, UR18, UR12 ;  /* 0x00000012091272a5 */ /* 0x000fe2000f8e020c */
[----:B------:R-:W-:Y:S01]  /*1e40*/  PLOP3.LUT P0, PT, PT, PT, UP4, 0x80, 0x0 ;  /* 0x000000000000781c */ /* 0x000fe20003f0f048 */
[----:B------:R-:W-:Y:S01]  /*1e50*/  IMAD.IADD R6, R5, 0x1, R7 ;  /* 0x0000000105067824 */ /* 0x000fe200078e0207 */
[----:B------:R-:W-:-:S04]  /*1e60*/  IADD3 R3, P2, R8, UR17, RZ ;  /* 0x0000001108037c10 */ /* 0x000fc8000ff5e0ff */
[C---:B------:R-:W-:Y:S02]  /*1e70*/  LEA R193, P1, R3.reuse, c[0x0][0x350], 0x2 ;  /* 0x0000d40003c17a11 */ /* 0x040fe400078210ff */
[----:B------:R-:W-:Y:S02]  /*1e80*/  LEA.HI.X.SX32 R5, R8, UR7, 0x1, P2 ;  /* 0x0000000708057c11 */ /* 0x000fe400090f0eff */
[----:B------:R-:W-:Y:S02]  /*1e90*/  LEA.HI.X R189, R4, c[0x0][0x334], R6, 0x1, P3 ;  /* 0x0000cd0004bd7a11 */ /* 0x000fe400018f0c06 */
[----:B------:R-:W-:Y:S01]  /*1ea0*/  LEA.HI.X R192, R3, c[0x0][0x354], R5, 0x2, P1 ;  /* 0x0000d50003c07a11 */ /* 0x000fe200008f1405 */
[----:B------:R-:W-:Y:S05]  /*1eb0*/  @!P0 BRA `(.L_x_800) ;  /* 0x000061a000008947 */ /* 0x000fea0003800000 */
[----:B-1----:R-:W2:Y:S01]  /*1ec0*/  LDL R19, [R1+0x18] ;  /* 0x0000180001137983 */ /* 0x002ea20000100800 */
[----:B------:R-:W-:Y:S01]  /*1ed0*/  ULDC.64 UR8, c[0x0][0x198] ;  /* 0x0000660000087ab9 */ /* 0x000fe20000000a00 */
[----:B------:R-:W-:Y:S01]  /*1ee0*/  IMAD.U32 R3, RZ, RZ, UR23 ;  /* 0x00000017ff037e24 */ /* 0x000fe2000f8e00ff */
[----:B------:R-:W-:Y:S01]  /*1ef0*/  UIMAD UR8, UR22, UR8, URZ ;  /* 0x00000008160872a4 */ /* 0x000fe2000f8e023f */
[----:B------:R-:W-:Y:S01]  /*1f00*/  IADD3 R8, R245, 0x40, RZ ;  /* 0x00000040f5087810 */ /* 0x000fe20007ffe0ff */
[----:B------:R-:W-:Y:S01]  /*1f10*/  UMOV UR7, UR10 ;  /* 0x0000000a00077c82 */ /* 0x000fe20008000000 */
[C-C-:B------:R-:W-:Y:S01]  /*1f20*/  IMAD.WIDE.U32 R6, R3.reuse, c[0x0][0x198], R12.reuse ;  /* 0x0000660003067a25 */ /* 0x140fe200078e000c */
[----:B------:R-:W-:Y:S01]  /*1f30*/  ULDC.64 UR10, c[0x0][0x1a0] ;  /* 0x00006800000a7ab9 */ /* 0x000fe20000000a00 */
[----:B------:R-:W-:Y:S01]  /*1f40*/  MOV R234, 0x7f800000 ;  /* 0x7f80000000ea7802 */ /* 0x000fe20000000f00 */
[----:B------:R-:W-:Y:S01]  /*1f50*/  UIMAD UR10, UR22, UR10, URZ ;  /* 0x0000000a160a72a4 */ /* 0x000fe2000f8e023f */
[----:B------:R-:W-:Y:S01]  /*1f60*/  IMAD.WIDE.U32 R4, R3, c[0x0][0x1a0], R12 ;  /* 0x0000680003047a25 */ /* 0x000fe200078e000c */
[----:B------:R-:W-:Y:S01]  /*1f70*/  UIMAD UR12, UR23, UR9, UR8 ;  /* 0x00000009170c72a4 */ /* 0x000fe2000f8e0208 */
[----:B------:R-:W-:Y:S01]  /*1f80*/  IADD3 R6, P2, R6, UR33, RZ ;  /* 0x0000002106067c10 */ /* 0x000fe2000ff5e0ff */
[----:B------:R-:W-:Y:S01]  /*1f90*/  UIMAD UR9, UR20, -0x80, UR6 ;  /* 0xffffff80140978a4 */ /* 0x000fe2000f8e0206 */
[----:B------:R-:W-:Y:S01]  /*1fa0*/  IMAD.MOV.U32 R235, RZ, RZ, 0x7f800000 ;  /* 0x7f800000ffeb7424 */ /* 0x000fe200078e00ff */
[----:B------:R-:W-:Y:S01]  /*1fb0*/  UIMAD UR8, UR7, -0x40, UR28 ;  /* 0xffffffc0070878a4 */ /* 0x000fe2000f8e021c */
[----:B------:R-:W-:Y:S01]  /*1fc0*/  IADD3 R4, P0, R4, UR29, RZ ;  /* 0x0000001d04047c10 */ /* 0x000fe2000ff1e0ff */
[----:B------:R-:W-:Y:S01]  /*1fd0*/  UIMAD UR11, UR23, UR11, UR10 ;  /* 0x0000000b170b72a4 */ /* 0x000fe2000f8e020a */
[----:B------:R-:W-:Y:S01]  /*1fe0*/  IMAD.MOV.U32 R236, RZ, RZ, 0x7f800000 ;  /* 0x7f800000ffec7424 */ /* 0x000fe200078e00ff */
[----:B------:R-:W-:Y:S01]  /*1ff0*/  ISETP.GE.AND P1, PT, R8, UR9, PT ;  /* 0x0000000908007c0c */ /* 0x000fe2000bf26270 */
[----:B------:R-:W-:-:S02]  /*2000*/  IMAD.U32 R8, RZ, RZ, UR12 ;  /* 0x0000000cff087e24 */ /* 0x000fc4000f8e00ff */
[----:B------:R-:W-:-:S03]  /*2010*/  IMAD.MOV.U32 R237, RZ, RZ, 0x7f800000 ;  /* 0x7f800000ffed7424 */ /* 0x000fc600078e00ff */
[----:B------:R-:W-:Y:S01]  /*2020*/  IADD3.X R7, R7, UR35, R8, P2, !PT ;  /* 0x0000002307077c10 */ /* 0x000fe200097fe408 */
[----:B------:R-:W-:Y:S01]  /*2030*/  IMAD R8, R10, c[0x0][0x1b0], RZ ;  /* 0x00006c000a087a24 */ /* 0x000fe200078e02ff */
[----:B------:R-:W-:Y:S01]  /*2040*/  ISETP.GE.AND P2, PT, R245, UR9, PT ;  /* 0x00000009f5007c0c */ /* 0x000fe2000bf46270 */
[----:B------:R-:W-:Y:S02]  /*2050*/  ULEA.HI UR9, UR7, UR7, URZ, 0x1 ;  /* 0x0000000707097291 */ /* 0x000fe4000f8f083f */
[C---:B------:R-:W-:Y:S02]  /*2060*/  IMAD R8, R0.reuse, c[0x0][0x1b4], R8 ;  /* 0x00006d0000087a24 */ /* 0x040fe400078e0208 */
[----:B------:R-:W-:Y:S01]  /*2070*/  IMAD.WIDE.U32 R6, R0, c[0x0][0x1b0], R6 ;  /* 0x00006c0000067a25 */ /* 0x000fe200078e0006 */
[----:B------:R-:W-:-:S03]  /*2080*/  ULOP3.LUT UR9, UR9, 0xfffffffe, URZ, 0xc0, !UPT ;  /* 0xfffffffe09097892 */ /* 0x000fc6000f8ec03f */
[----:B------:R-:W-:Y:S01]  /*2090*/  IMAD.IADD R7, R7, 0x1, R8 ;  /* 0x0000000107077824 */ /* 0x000fe200078e0208 */
[----:B------:R-:W-:Y:S01]  /*20a0*/  UIADD3 UR9, UR7, -UR9, URZ ;  /* 0x8000000907097290 */ /* 0x000fe2000fffe03f */
[----:B------:R-:W-:Y:S02]  /*20b0*/  @!P1 IMAD.MOV.U32 R8, RZ, RZ, R6 ;  /* 0x000000ffff089224 */ /* 0x000fe400078e0006 */
[----:B------:R-:W-:Y:S01]  /*20c0*/  @!P1 IMAD.MOV.U32 R9, RZ, RZ, R7 ;  /* 0x000000ffff099224 */ /* 0x000fe200078e0007 */
[----:B------:R-:W-:-:S03]  /*20d0*/  UISETP.NE.AND UP0, UPT, UR9, 0x1, UPT ;  /* 0x000000010900788c */ /* 0x000fc6000bf05270 */
[----:B------:R-:W-:Y:S01]  /*20e0*/  UMOV UR9, UR14 ;  /* 0x0000000e00097c82 */ /* 0x000fe20008000000 */
[----:B--2---:R-:W-:-:S04]  /*20f0*/  IADD3 R3, R19, 0x8, RZ ;  /* 0x0000000813037810 */ /* 0x004fc80007ffe0ff */
[----:B------:R-:W-:Y:S01]  /*2100*/  ISETP.GE.AND P6, PT, R3, UR8, PT ;  /* 0x0000000803007c0c */ /* 0x000fe2000bfc6270 */
[----:B------:R-:W-:-:S05]  /*2110*/  IMAD.U32 R3, RZ, RZ, UR11 ;  /* 0x0000000bff037e24 */ /* 0x000fca000f8e00ff */
[----:B------:R-:W-:Y:S01]  /*2120*/  IADD3.X R5, R5, UR30, R3, P0, !PT ;  /* 0x0000001e05057c10 */ /* 0x000fe200087fe403 */
[----:B------:R-:W-:Y:S01]  /*2130*/  IMAD R3, R10, c[0x0][0x1b8], RZ ;  /* 0x00006e000a037a24 */ /* 0x000fe200078e02ff */
[C---:B------:R-:W-:Y:S01]  /*2140*/  @!P1 IADD3 R16, P0, R245.reuse, 0x40, RZ ;  /* 0x00000040f5109810 */ /* 0x040fe20007f1e0ff */
[----:B------:R-:W-:Y:S02]  /*2150*/  @!P2 IMAD R10, R18, c[0x0][0x198], RZ ;  /* 0x00006600120aaa24 */ /* 0x000fe400078e02ff */
[C---:B------:R-:W-:Y:S01]  /*2160*/  IMAD R12, R0.reuse, c[0x0][0x1bc], R3 ;  /* 0x00006f00000c7a24 */ /* 0x040fe200078e0203 */
[----:B------:R-:W-:Y:S01]  /*2170*/  @!P1 IADD3 R3, P3, R245, 0x40, RZ ;  /* 0x00000040f5039810 */ /* 0x000fe20007f7e0ff */
[----:B------:R-:W-:-:S03]  /*2180*/  IMAD.WIDE.U32 R4, R0, c[0x0][0x1b8], R4 ;  /* 0x00006e0000047a25 */ /* 0x000fc600078e0004 */
[----:B------:R-:W-:Y:S01]  /*2190*/  @!P1 IADD3.X R0, RZ, R18, RZ, P3, !PT ;  /* 0x00000012ff009210 */ /* 0x000fe20001ffe4ff */
[----:B------:R-:W-:Y:S01]  /*21a0*/  @!P1 IMAD.X R11, RZ, RZ, R18, P0 ;  /* 0x000000ffff0b9224 */ /* 0x000fe200000e0612 */
[----:B------:R-:W-:Y:S01]  /*21b0*/  IADD3 R5, R5, R12, RZ ;  /* 0x0000000c05057210 */ /* 0x000fe20007ffe0ff */
[C---:B------:R-:W-:Y:S02]  /*21c0*/  @!P2 IMAD R10, R245.reuse, c[0x0][0x19c], R10 ;  /* 0x00006700f50aaa24 */ /* 0x040fe400078e020a */
[----:B------:R-:W-:Y:S02]  /*21d0*/  @!P1 IMAD R0, R0, c[0x0][0x198], RZ ;  /* 0x0000660000009a24 */ /* 0x000fe400078e02ff */
[----:B------:R-:W-:-:S04]  /*21e0*/  @!P2 IMAD.WIDE.U32 R12, R245, c[0x0][0x198], R6 ;  /* 0x00006600f50caa25 */ /* 0x000fc800078e0006 */
[C---:B------:R-:W-:Y:S02]  /*21f0*/  @!P1 IMAD R0, R3.reuse, c[0x0][0x19c], R0 ;  /* 0x0000670003009a24 */ /* 0x040fe400078e0200 */
[----:B------:R-:W-:-:S04]  /*2200*/  @!P1 IMAD.WIDE.U32 R6, R3, c[0x0][0x198], R8 ;  /* 0x0000660003069a25 */ /* 0x000fc800078e0008 */
[----:B------:R-:W-:Y:S01]  /*2210*/  @!P1 IMAD R11, R11, c[0x0][0x1a0], RZ ;  /* 0x000068000b0b9a24 */ /* 0x000fe200078e02ff */
[----:B------:R-:W-:Y:S01]  /*2220*/  @!P1 IADD3 R3, R7, R0, RZ ;  /* 0x0000000007039210 */ /* 0x000fe20007ffe0ff */
[----:B------:R-:W-:Y:S01]  /*2230*/  @!P2 IMAD.IADD R9, R13, 0x1, R10 ;  /* 0x000000010d09a824 */ /* 0x000fe200078e020a */
[----:B------:R-:W-:Y:S01]  /*2240*/  @!P2 LEA R10, P3, R12, c[0x0][0x168], 0x1 ;  /* 0x00005a000c0aaa11 */ /* 0x000fe200078608ff */
[----:B------:R-:W-:Y:S01]  /*2250*/  @!P1 IMAD R17, R16, c[0x0][0x1a4], R11 ;  /* 0x0000690010119a24 */ /* 0x000fe200078e020b */
[----:B------:R-:W-:Y:S01]  /*2260*/  @!P1 LEA R8, P0, R6, c[0x0][0x168], 0x1 ;  /* 0x00005a0006089a11 */ /* 0x000fe200078008ff */
[----:B------:R-:W-:Y:S01]  /*2270*/  @!P2 IMAD R0, R18, c[0x0][0x1a0], RZ ;  /* 0x000068001200aa24 */ /* 0x000fe200078e02ff */
[----:B------:R-:W-:Y:S01]  /*2280*/  @!P2 LEA.HI.X R11, R12, c[0x0][0x16c], R9, 0x1, P3 ;  /* 0x00005b000c0baa11 */ /* 0x000fe200018f0c09 */
[----:B------:R-:W-:Y:S01]  /*2290*/  @!P1 IMAD.MOV.U32 R14, RZ, RZ, R4 ;  /* 0x000000ffff0e9224 */ /* 0x000fe200078e0004 */
[----:B------:R-:W-:Y:S01]  /*22a0*/  @!P1 LEA.HI.X R9, R6, c[0x0][0x16c], R3, 0x1, P0 ;  /* 0x00005b0006099a11 */ /* 0x000fe200000f0c03 */
[--C-:B------:R-:W-:Y:S01]  /*22b0*/  @!P1 IMAD.MOV.U32 R15, RZ, RZ, R5.reuse ;  /* 0x000000ffff0f9224 */ /* 0x100fe200078e0005 */
[----:B------:R-:W-:Y:S01]  /*22c0*/  PLOP3.LUT P0, PT, PT, PT, UP6, 0x80, 0x0 ;  /* 0x000000000000781c */ /* 0x000fe20003f0f068 */
[C---:B------:R-:W-:Y:S01]  /*22d0*/  @!P2 IMAD R0, R245.reuse, c[0x0][0x1a4], R0 ;  /* 0x00006900f500aa24 */ /* 0x040fe200078e0200 */
[C---:B------:R-:W-:Y:S01]  /*22e0*/  ISETP.GE.AND P3, PT, R245.reuse, UR8, PT ;  /* 0x00000008f5007c0c */ /* 0x040fe2000bf66270 */
[----:B------:R-:W-:Y:S01]  /*22f0*/  @!P2 IMAD.WIDE.U32 R12, R245, c[0x0][0x1a0], R4 ;  /* 0x00006800f50caa25 */ /* 0x000fe200078e0004 */
[----:B------:R-:W-:-:S03]  /*2300*/  IADD3 R5, R19, 0x20, RZ ;  /* 0x0000002013057810 */ /* 0x000fc60007ffe0ff */
[----:B------:R-:W-:Y:S01]  /*2310*/  @!P1 IMAD.WIDE.U32 R14, R16, c[0x0][0x1a0], R14 ;  /* 0x00006800100e9a25 */ /* 0x000fe200078e000e */
[----:B------:R-:W-:-:S03]  /*2320*/  @!P2 LEA R6, P5, R12, c[0x0][0x170], 0x1 ;  /* 0x00005c000c06aa11 */ /* 0x000fc600078a08ff */
[----:B------:R-:W-:Y:S01]  /*2330*/  @!P2 IMAD.IADD R0, R13, 0x1, R0 ;  /* 0x000000010d00a824 */ /* 0x000fe200078e0200 */
[----:B------:R-:W-:Y:S01]  /*2340*/  @!P1 LEA R4, P4, R14, c[0x0][0x170], 0x1 ;  /* 0x00005c000e049a11 */ /* 0x000fe200078808ff */
[----:B------:R-:W-:Y:S01]  /*2350*/  @P0 BAR.SYNC.DEFER_BLOCKING 0x0 ;  /* 0x0000000000000b1d */ /* 0x000fe20000010000 */
[----:B------:R-:W-:Y:S01]  /*2360*/  @!P1 IMAD.IADD R3, R15, 0x1, R17 ;  /* 0x000000010f039824 */ /* 0x000fe200078e0211 */
[----:B------:R-:W-:Y:S02]  /*2370*/  PLOP3.LUT P0, PT, PT, PT, UP0, 0x80, 0x0 ;  /* 0x000000000000781c */ /* 0x000fe40003f0f008 */
[----:B------:R-:W-:Y:S01]  /*2380*/  @!P2 LEA.HI.X R7, R12, c[0x0][0x174], R0, 0x1, P5 ;  /* 0x00005d000c07aa11 */ /* 0x000fe200028f0c00 */
[----:B------:R-:W-:Y:S01]  /*2390*/  IMAD.SHL.U32 R0, R250, 0x2, RZ ;  /* 0x00000002fa007824 */ /* 0x000fe200078e00ff */
[----:B------:R-:W-:Y:S02]  /*23a0*/  ISETP.GE.AND P5, PT, R5, UR8, PT ;  /* 0x0000000805007c0c */ /* 0x000fe4000bfa6270 */
[----:B------:R-:W-:-:S02]  /*23b0*/  @!P1 LEA.HI.X R5, R14, c[0x0][0x174], R3, 0x1, P4 ;  /* 0x00005d000e059a11 */ /* 0x000fc400020f0c03 */
[----:B------:R-:W-:Y:S02]  /*23c0*/  IADD3 R3, R250, 0x1800, RZ ;  /* 0x00001800fa037810 */ /* 0x000fe40007ffe0ff */
[----:B------:R-:W-:Y:S02]  /*23d0*/  ISETP.GE.AND P4, PT, R19, UR8, PT ;  /* 0x0000000813007c0c */ /* 0x000fe4000bf86270 */
[----:B------:R-:W-:-:S04]  /*23e0*/  SEL R3, R3, R250, !P0 ;  /* 0x000000fa03037207 */ /* 0x000fc80004000000 */
[----:B------:R-:W-:Y:S02]  /*23f0*/  SHF.L.U32 R194, R3, 0x1, RZ ;  /* 0x0000000103c27819 */ /* 0x000fe400000006ff */
        /* <DEDUP_REMOVED lines=59> */
[----:B---3--:R-:W-:-:S03]  /*27b0*/  SHF.R.S32.HI R8, RZ, 0x1f, R19 ;  /* 0x0000001fff087819 */ /* 0x008fc60000011413 */
[----:B------:R4:W-:Y:S04]  /*27c0*/  @!P2 LDGSTS.E.BYPASS.LTC128B.128 [R0+0x11000], [R6.64+0x40] ;  /* 0x110000400600afae */ /* 0x0009e8000b901d44 */
[----:B------:R4:W-:Y:S01]  /*27d0*/  @!P2 LDGSTS.E.BYPASS.LTC128B.128 [R0+0x13000], [R6.64+0x80] ;  /* 0x130000800600afae */ /* 0x0009e2000b901d44 */
[----:B------:R-:W-:Y:S01]  /*27e0*/  ISETP.GE.AND P2, PT, R3, UR8, PT ;  /* 0x0000000803007c0c */ /* 0x000fe2000bf46270 */
[----:B------:R-:W-:Y:S02]  /*27f0*/  UMOV UR8, UR15 ;  /* 0x0000000f00087c82 */ /* 0x000fe40008000000 */
        /* <DEDUP_REMOVED lines=10> */
[----:B------:R-:W0:Y:S02]  /*28a0*/  LDGDEPBAR ;  /* 0x00000000000079af */ /* 0x000e240000000000 */
[----:B---3--:R-:W-:Y:S02]  /*28b0*/  IADD3 R4, P3, R6, UR9, RZ ;  /* 0x0000000906047c10 */ /* 0x008fe4000ff7e0ff */
[----:B-1----:R-:W-:Y:S02]  /*28c0*/  SHF.R.S32.HI R0, RZ, 0x1f, R3 ;  /* 0x0000001fff007819 */ /* 0x002fe40000011403 */
[----:B------:R-:W-:Y:S02]  /*28d0*/  @!P2 LEA R6, P1, R3, UR9, 0x2 ;  /* 0x000000090306ac11 */ /* 0x000fe4000f8210ff */
[----:B------:R-:W-:Y:S02]  /*28e0*/  SHF.L.U64.HI R5, R19, 0x2, R8 ;  /* 0x0000000213057819 */ /* 0x000fe40000010208 */
[----:B------:R-:W-:-:S02]  /*28f0*/  @!P2 LEA.HI.X R7, R3, UR8, R0, 0x2, P1 ;  /* 0x000000080307ac11 */ /* 0x000fc400088f1400 */
[----:B------:R-:W-:-:S03]  /*2900*/  IADD3.X R5, R5, UR8, RZ, P3, !PT ;  /* 0x0000000805057c10 */ /* 0x000fc60009ffe4ff */
[----:B------:R2:W5:Y:S01]  /*2910*/  @!P2 LDG.E R235, [R6.64] ;  /* 0x0000000406eba981 */ /* 0x000562000c1e1900 */
[----:B------:R-:W-:Y:S02]  /*2920*/  IADD3 R3, R183, 0x1800, RZ ;  /* 0x00001800b7037810 */ /* 0x000fe40007ffe0ff */
[----:B------:R-:W-:Y:S01]  /*2930*/  IADD3 R0, R181, 0x1800, RZ ;  /* 0x00001800b5007810 */ /* 0x000fe20007ffe0ff */
[----:B------:R1:W5:Y:S01]  /*2940*/  @!P4 LDG.E R236, [R4.64] ;  /* 0x0000000404ecc981 */ /* 0x000362000c1e1900 */
[----:B------:R-:W-:Y:S02]  /*2950*/  SEL R3, R3, R183, !P0 ;  /* 0x000000b703037207 */ /* 0x000fe40004000000 */
[----:B------:R-:W-:Y:S01]  /*2960*/  SEL R0, R0, R181, !P0 ;  /* 0x000000b500007207 */ /* 0x000fe20004000000 */
[----:B------:R1:W5:Y:S02]  /*2970*/  @!P6 LDG.E R237, [R4.64+0x20] ;  /* 0x0000200404ede981 */ /* 0x000364000c1e1900 */
[----:B------:R-:W-:-:S02]  /*2980*/  IMAD.SHL.U32 R174, R3, 0x2, RZ ;  /* 0x0000000203ae7824 */ /* 0x000fc400078e00ff */
[----:B------:R-:W-:Y:S01]  /*2990*/  IMAD.SHL.U32 R3, R0, 0x2, RZ ;  /* 0x0000000200037824 */ /* 0x000fe200078e00ff */
[----:B------:R-:W-:Y:S01]  /*29a0*/  MOV R0, c[0x0][0x22c] ;  /* 0x00008b0000007a02 */ /* 0x000fe20000000f00 */
[----:B------:R1:W5:Y:S04]  /*29b0*/  @!P5 LDG.E R234, [R4.64+0x80] ;  /* 0x0000800404ead981 */ /* 0x000368000c1e1900 */
[----:B------:R-:W-:-:S04]  /*29c0*/  IMAD R0, R0, c[0x0][0x1c0], RZ ;  /* 0x0000700000007a24 */ /* 0x000fc800078e02ff */
[C---:B------:R-:W-:Y:S02]  /*29d0*/  IMAD.SHL.U32 R21, R0.reuse, 0x10, RZ ;  /* 0x0000001000157824 */ /* 0x040fe400078e00ff */
[----:B------:R-:W-:-:S03]  /*29e0*/  IMAD.SHL.U32 R238, R0, 0x8, RZ ;  /* 0x0000000800ee7824 */ /* 0x000fc600078e00ff */
[C---:B------:R-:W-:Y:S02]  /*29f0*/  IADD3 R0, R21.reuse, 0x40, RZ ;  /* 0x0000004015007810 */ /* 0x040fe40007ffe0ff */
[----:B------:R-:W-:-:S03]  /*2a00*/  IADD3 R20, R21, 0x20, RZ ;  /* 0x0000002015147810 */ /* 0x000fc60007ffe0ff */
[C---:B------:R-:W-:Y:S01]  /*2a10*/  IMAD.IADD R251, R238.reuse, 0x1, R0 ;  /* 0x00000001eefb7824 */ /* 0x040fe200078e0200 */
[----:B------:R-:W-:-:S04]  /*2a20*/  IADD3 R252, R238, R20, RZ ;  /* 0x00000014eefc7210 */ /* 0x000fc80007ffe0ff */
[C---:B-1----:R-:W-:Y:S01]  /*2a30*/  IADD3 R5, R238.reuse, R252, RZ ;  /* 0x000000fcee057210 */ /* 0x042fe20007ffe0ff */
[----:B------:R-:W-:-:S04]  /*2a40*/  IMAD.IADD R4, R238, 0x1, R251 ;  /* 0x00000001ee047824 */ /* 0x000fc800078e02fb */
[C---:B------:R-:W-:Y:S01]  /*2a50*/  IMAD.IADD R242, R238.reuse, 0x1, R5 ;  /* 0x00000001eef27824 */ /* 0x040fe200078e0205 */
[C---:B------:R-:W-:Y:S01]  /*2a60*/  IADD3 R240, R238.reuse, R4, RZ ;  /* 0x00000004eef07210 */ /* 0x040fe20007ffe0ff */
[----:B------:R-:W-:Y:S01]  /*2a70*/  UIADD3 UR10, UR23, 0x80, URZ ;  /* 0x00000080170a7890 */ /* 0x000fe2000fffe03f */
[----:B------:R-:W-:Y:S02]  /*2a80*/  IMAD.SHL.U32 R175, R183, 0x2, RZ ;  /* 0x00000002b7af7824 */ /* 0x000fe400078e00ff */
[C---:B------:R-:W-:Y:S02]  /*2a90*/  IMAD.IADD R241, R238.reuse, 0x1, R242 ;  /* 0x00000001eef17824 */ /* 0x040fe400078e02f2 */
        /* <DEDUP_REMOVED lines=49> */
[C---:B------:R-:W-:Y:S01]  /*2db0*/  SHF.L.U64.HI R248, R19.reuse, 0x2, R8 ;  /* 0x0000000213f87819 */ /* 0x040fe20000010208 */
[----:B------:R-:W-:Y:S01]  /*2dc0*/  IMAD.SHL.U32 R249, R19, 0x4, RZ ;  /* 0x0000000413f97824 */ /* 0x000fe200078e00ff */
[----:B------:R-:W-:Y:S01]  /*2dd0*/  IADD3 R244, R238, R241, RZ ;  /* 0x000000f1eef47210 */ /* 0x000fe20007ffe0ff */
[----:B------:R-:W-:-:S02]  /*2de0*/  IMAD.IADD R176, R175, 0x1, R182 ;  /* 0x00000001afb07824 */ /* 0x000fc400078e02b6 */
[----:B------:R-:W-:Y:S01]  /*2df0*/  IMAD.IADD R243, R238, 0x1, R239 ;  /* 0x00000001eef37824 */ /* 0x000fe200078e02ef */
[----:B------:R-:W-:Y:S02]  /*2e00*/  UISETP.GE.AND UP0, UPT, UR10, UR6, UPT ;  /* 0x000000060a00728c */ /* 0x000fe4000bf06270 */
[----:B------:R-:W-:Y:S02]  /*2e10*/  UMOV UR11, UR18 ;  /* 0x00000012000b7c82 */ /* 0x000fe40008000000 */
[----:B--2---:R-:W-:Y:S02]  /*2e20*/  UMOV UR10, UR19 ;  /* 0x00000013000a7c82 */ /* 0x004fe40008000000 */
.L_x_803:
[----:B------:R-:W0:Y:S01]  /*2e30*/  LDGDEPBAR ;  /* 0x00000000000079af */ /* 0x000e220000000000 */
[----:B------:R-:W-:Y:S01]  /*2e40*/  IADD3 R0, R182, R174, RZ ;  /* 0x000000aeb6007210 */ /* 0x000fe20007ffe0ff */
[----:B------:R-:W-:Y:S01]  /*2e50*/  UISETP.GE.AND UP3, UPT, UR7, 0x1, UPT ;  /* 0x000000010700788c */ /* 0x000fe2000bf66270 */
[----:B------:R-:W-:Y:S02]  /*2e60*/  PLOP3.LUT P1, PT, PT, PT, UP0, 0x80, 0x0 ;  /* 0x000000000000781c */ /* 0x000fe40003f2f008 */
[----:B------:R-:W-:Y:S02]  /*2e70*/  PLOP3.LUT P3, PT, PT, PT, UP0, 0x80, 0x0 ;  /* 0x000000000000781c */ /* 0x000fe40003f6f008 */
[----:B------:R-:W-:Y:S01]  /*2e80*/  PLOP3.LUT P0, PT, PT, PT, UP0, 0x80, 0x0 ;  /* 0x000000000000781c */ /* 0x000fe20003f0f008 */
[----:B------:R-:W2:Y:S01]  /*2e90*/  LDL R195, [R1+0x8] ;  /* 0x0000080001c37983 */ /* 0x000ea20000100800 */
[----:B------:R-:W-:Y:S02]  /*2ea0*/  PLOP3.LUT P4, PT, PT, PT, UP0, 0x80, 0x0 ;  /* 0x000000000000781c */ /* 0x000fe40003f8f008 */
[----:B-----5:R-:W-:Y:S02]  /*2eb0*/  FSETP.NEU.FTZ.AND P2, PT, R236, -INF , PT ;  /* 0xff800000ec00780b */ /* 0x020fe40003f5d000 */
[----:B------:R-:W-:Y:S02]  /*2ec0*/  PLOP3.LUT P6, PT, PT, PT, UP0, 0x80, 0x0 ;  /* 0x000000000000781c */ /* 0x000fe40003fcf008 */
[----:B------:R-:W-:Y:S01]  /*2ed0*/  PLOP3.LUT P5, PT, PT, PT, UP0, 0x80, 0x0 ;  /* 0x000000000000781c */ /* 0x000fe20003faf008 */
        /* <DEDUP_REMOVED lines=9> */
[----:B------:R-:W1:Y:S01]  /*2f70*/  LDSM.16.M88.4 R144, [R0+0x800] ;  /* 0x000800000090783b */ /* 0x000e620000000200 */
[C---:B---3--:R-:W-:Y:S07]  /*2f80*/  HMMA.16816.F32.BF16 R8, R28.reuse, R16, RZ ;  /* 0x000000101c08723c */ /* 0x048fee00000418ff */
[----:B------:R-:W3:Y:S01]  /*2f90*/  LDSM.16.M88.4 R148, [R172+0x9400] ;  /* 0x00940000ac94783b */ /* 0x000ee20000000200 */
[-C--:B------:R-:W-:Y:S07]  /*2fa0*/  HMMA.16816.F32.BF16 R12, R28, R18.reuse, RZ ;  /* 0x000000121c0c723c */ /* 0x080fee00000418ff */
[----:B------:R-:W-:Y:S01]  /*2fb0*/  LDSM.16.M88.4 R152, [R174+0x1000] ;  /* 0x00100000ae98783b */ /* 0x000fe20000000200 */
[C---:B------:R-:W-:Y:S07]  /*2fc0*/  HMMA.16816.F32.BF16 R16, R32.reuse, R18, RZ ;  /* 0x000000122010723c */ /* 0x040fee00000418ff */
[----:B------:R-:W1:Y:S01]  /*2fd0*/  LDSM.16.M88.4 R156, [R173+0xb000] ;  /* 0x00b00000ad9c783b */ /* 0x000e620000000200 */
[-C--:B----4-:R-:W-:Y:S07]  /*2fe0*/  HMMA.16816.F32.BF16 R20, R32, R132.reuse, RZ ;  /* 0x000000842014723c */ /* 0x090fee00000418ff */
[----:B------:R-:W-:Y:S01]  /*2ff0*/  LDSM.16.M88.4 R160, [R173+0xb400] ;  /* 0x00b40000ada0783b */ /* 0x000fe20000000200 */
[C---:B------:R-:W-:Y:S07]  /*3000*/  HMMA.16816.F32.BF16 R24, R28.reuse, R132, RZ ;  /* 0x000000841c18723c */ /* 0x040fee00000418ff */
[----:B------:R-:W-:Y:S01]  /*3010*/  LDSM.16.M88.4 R164, [R0+0x1000] ;  /* 0x0010000000a4783b */ /* 0x000fe20000000200 */
[-C--:B------:R-:W-:Y:S07]  /*3020*/  HMMA.16816.F32.BF16 R28, R28, R134.reuse, RZ ;  /* 0x000000861c1c723c */ /* 0x080fee00000418ff */
[----:B------:R-:W-:Y:S01]  /*3030*/  LDSM.16.M88.4 R168, [R172+0xb000] ;  /* 0x00b00000aca8783b */ /* 0x000fe20000000200 */
[----:B------:R-:W-:Y:S07]  /*3040*/  HMMA.16816.F32.BF16 R32, R32, R134, RZ ;  /* 0x000000862020723c */ /* 0x000fee00000418ff */
[----:B------:R-:W4:Y:S01]  /*3050*/  LDSM.16.M88.4 R132, [R174+0x1800] ;  /* 0x00180000ae84783b */ /* 0x000f220000000200 */
[-C--:B------:R-:W-:Y:S08]  /*3060*/  HMMA.16816.F32.BF16 R4, R136, R140.reuse, R4 ;  /* 0x0000008c8804723c */ /* 0x080ff00000041804 */
[C---:B-1----:R-:W-:Y:S08]  /*3070*/  HMMA.16816.F32.BF16 R8, R144.reuse, R140, R8 ;  /* 0x0000008c9008723c */ /* 0x042ff00000041808 */
[-C--:B------:R-:W-:Y:S08]  /*3080*/  HMMA.16816.F32.BF16 R12, R144, R142.reuse, R12 ;  /* 0x0000008e900c723c */ /* 0x080ff0000004180c */
[C---:B------:R-:W-:Y:S01]  /*3090*/  HMMA.16816.F32.BF16 R16, R136.reuse, R142, R16 ;  /* 0x0000008e8810723c */ /* 0x040fe20000041810 */
[----:B------:R-:W-:Y:S07]  /*30a0*/  LDSM.16.M88.4 R140, [R172+0xb400] ;  /* 0x00b40000ac8c783b */ /* 0x000fee0000000200 */
[-C--:B---3--:R-:W-:Y:S08]  /*30b0*/  HMMA.16816.F32.BF16 R20, R136, R148.reuse, R20 ;  /* 0x000000948814723c */ /* 0x088ff00000041814 */
[C---:B------:R-:W-:Y:S08]  /*30c0*/  HMMA.16816.F32.BF16 R24, R144.reuse, R148, R24 ;  /* 0x000000949018723c */ /* 0x040ff00000041818 */
[-C--:B------:R-:W-:Y:S01]  /*30d0*/  HMMA.16816.F32.BF16 R28, R144, R150.reuse, R28 ;  /* 0x00000096901c723c */ /* 0x080fe2000004181c */
[----:B------:R-:W-:Y:S07]  /*30e0*/  LDSM.16.M88.4 R144, [R174+0x2000] ;  /* 0x00200000ae90783b */ /* 0x000fee0000000200 */
[----:B------:R-:W-:Y:S01]  /*30f0*/  HMMA.16816.F32.BF16 R32, R136, R150, R32 ;  /* 0x000000968820723c */ /* 0x000fe20000041820 */
[----:B------:R-:W1:Y:S07]  /*3100*/  LDSM.16.M88.4 R136, [R0+0x1800] ;  /* 0x001800000088783b */ /* 0x000e6e0000000200 */
[-C--:B------:R-:W-:Y:S01]  /*3110*/  HMMA.16816.F32.BF16 R4, R152, R156.reuse, R4 ;  /* 0x0000009c9804723c */ /* 0x080fe20000041804 */
[----:B------:R-:W3:Y:S07]  /*3120*/  LDSM.16.M88.4 R148, [R173+0xd000] ;  /* 0x00d00000ad94783b */ /* 0x000eee0000000200 */
[C---:B----4-:R-:W-:Y:S08]  /*3130*/  HMMA.16816.F32.BF16 R8, R132.reuse, R156, R8 ;  /* 0x0000009c8408723c */ /* 0x050ff00000041808 */
[-C--:B------:R-:W-:Y:S08]  /*3140*/  HMMA.16816.F32.BF16 R12, R132, R158.reuse, R12 ;  /* 0x0000009e840c723c */ /* 0x080ff0000004180c */
[C---:B------:R-:W-:Y:S01]  /*3150*/  HMMA.16816.F32.BF16 R16, R152.reuse, R158, R16 ;  /* 0x0000009e9810723c */ /* 0x040fe20000041810 */
[----:B------:R-:W-:Y:S07]  /*3160*/  LDSM.16.M88.4 R156, [R0+0x2000] ;  /* 0x00200000009c783b */ /* 0x000fee0000000200 */
[-C--:B------:R-:W-:Y:S08]  /*3170*/  HMMA.16816.F32.BF16 R20, R152, R160.reuse, R20 ;  /* 0x000000a09814723c */ /* 0x080ff00000041814 */
[C---:B------:R-:W-:Y:S08]  /*3180*/  HMMA.16816.F32.BF16 R24, R132.reuse, R160, R24 ;  /* 0x000000a08418723c */ /* 0x040ff00000041818 */
[-C--:B------:R-:W-:Y:S01]  /*3190*/  HMMA.16816.F32.BF16 R28, R132, R162.reuse, R28 ;  /* 0x000000a2841c723c */ /* 0x080fe2000004181c */
[----:B------:R-:W4:Y:S07]  /*31a0*/  LDSM.16.M88.4 R132, [R174+0x2800] ;  /* 0x00280000ae84783b */ /* 0x000f2e0000000200 */
        /* <DEDUP_REMOVED lines=8> */
[C---:B------:R-:W-:Y:S08]  /*3230*/  HMMA.16816.F32.BF16 R24, R136.reuse, R140, R24 ;  /* 0x0000008c8818723c */ /* 0x040ff00000041818 */
[-C--:B------:R-:W-:Y:S01]  /*3240*/  HMMA.16816.F32.BF16 R28, R136, R142.reuse, R28 ;  /* 0x0000008e881c723c */ /* 0x080fe2000004181c */
[----:B------:R-:W1:Y:S07]  /*3250*/  LDSM.16.M88.4 R136, [R0+0x2800] ;  /* 0x002800000088783b */ /* 0x000e6e0000000200 */
[----:B------:R-:W-:Y:S08]  /*3260*/  HMMA.16816.F32.BF16 R32, R164, R142, R32 ;  /* 0x0000008ea420723c */ /* 0x000ff00000041820 */
[-C--:B---3--:R-:W-:Y:S08]  /*3270*/  HMMA.16816.F32.BF16 R4, R144, R148.reuse, R4 ;  /* 0x000000949004723c */ /* 0x088ff00000041804 */
[C---:B----4-:R-:W-:Y:S08]  /*3280*/  HMMA.16816.F32.BF16 R8, R132.reuse, R148, R8 ;  /* 0x000000948408723c */ /* 0x050ff00000041808 */
[-C--:B------:R-:W-:Y:S08]  /*3290*/  HMMA.16816.F32.BF16 R12, R132, R150.reuse, R12 ;  /* 0x00000096840c723c */ /* 0x080ff0000004180c */
[C---:B------:R-:W-:Y:S08]  /*32a0*/  HMMA.16816.F32.BF16 R16, R144.reuse, R150, R16 ;  /* 0x000000969010723c */ /* 0x040ff00000041810 */
[-C--:B--2---:R-:W-:Y:S08]  /*32b0*/  HMMA.16816.F32.BF16 R20, R144, R152.reuse, R20 ;  /* 0x000000989014723c */ /* 0x084ff00000041814 */
        /* <DEDUP_REMOVED lines=26> */
[----:B------:R-:W-:Y:S09]  /*3460*/  FMUL.FTZ R8, R8, c[0x0][0x2ec] ;  /* 0x0000bb0008087a20 */ /* 0x000ff20000410000 */
[----:B------:R4:W-:Y:S10]  /*3470*/  MUFU.TANH R211, R8 ;  /* 0x0000000800d37308 */ /* 0x0009f40000002400 */
[----:B------:R1:W-:Y:S10]  /*3480*/  MUFU.TANH R197, R7 ;  /* 0x0000000700c57308 */ /* 0x0003f40000002400 */
[----:B------:R2:W-:Y:S01]  /*3490*/  MUFU.TANH R210, R9 ;  /* 0x0000000900d27308 */ /* 0x0005e20000002400 */
[----:B----4-:R-:W-:Y:S05]  /*34a0*/  FMUL.FTZ R8, R236, 1.4426950216293334961 ;  /* 0x3fb8aa3bec087820 */ /* 0x010fea0000410000 */
[----:B------:R-:W-:Y:S04]  /*34b0*/  FSEL R8, R8, RZ, P2 ;  /* 0x000000ff08087208 */ /* 0x000fe80001000000 */
[----:B------:R4:W-:Y:S01]  /*34c0*/  MUFU.TANH R216, R11 ;  /* 0x0000000b00d87308 */ /* 0x0009e20000002400 */
[----:B------:R-:W-:Y:S01]  /*34d0*/  FSETP.NEU.FTZ.AND P2, PT, R237, -INF , PT ;  /* 0xff800000ed00780b */ /* 0x000fe20003f5d000 */
[----:B-1----:R-:W1:Y:S08]  /*34e0*/  LDSM.16.M88.4 R4, [R172+0xd400] ;  /* 0x00d40000ac04783b */ /* 0x002e700000000200 */
[----:B------:R-:W-:Y:S01]  /*34f0*/  MUFU.TANH R208, R12 ;  /* 0x0000000c00d07308 */ /* 0x000fe20000002400 */
[----:B--2---:R-:W-:Y:S04]  /*3500*/  MOV R9, UR20 ;  /* 0x0000001400097c02 */ /* 0x004fe80008000f00 */
[----:B------:R-:W-:Y:S05]  /*3510*/  @P1 LEA R9, R9, R195, 0x7 ;  /* 0x000000c309091211 */ /* 0x000fea00078e38ff */
[----:B------:R-:W-:Y:S01]  /*3520*/  MUFU.TANH R206, R13 ;  /* 0x0000000d00ce7308 */ /* 0x000fe20000002400 */
[----:B------:R-:W-:Y:S02]  /*3530*/  PLOP3.LUT P1, PT, PT, PT, UP0, 0x80, 0x0 ;  /* 0x000000000000781c */ /* 0x000fe40003f2f008 */
[----:B------:R-:W-:Y:S01]  /*3540*/  @P3 ISETP.GE.AND P3, PT, R9, UR6, PT ;  /* 0x0000000609003c0c */ /* 0x000fe2000bf66270 */
[----:B----4-:R-:W-:Y:S01]  /*3550*/  FMUL.FTZ R11, R235, 1.4426950216293334961 ;  /* 0x3fb8aa3beb0b7820 */ /* 0x010fe20000410000 */
[----:B------:R-:W-:Y:S02]  /*3560*/  @P0 IADD3 R0, R9, 0x1, RZ ;  /* 0x0000000109000810 */ /* 0x000fe40007ffe0ff */
[----:B------:R-:W-:Y:S02]  /*3570*/  PLOP3.LUT P0, PT, PT, PT, UP0, 0x80, 0x0 ;  /* 0x000000000000781c */ /* 0x000fe40003f0f008 */
[----:B------:R-:W-:Y:S01]  /*3580*/  @P4 ISETP.GE.AND P4, PT, R0, UR6, PT ;  /* 0x0000000600004c0c */ /* 0x000fe2000bf86270 */
[----:B------:R-:W2:Y:S01]  /*3590*/  MUFU.TANH R214, R14 ;  /* 0x0000000e00d67308 */ /* 0x000ea20000002400 */
[----:B------:R-:W-:Y:S05]  /*35a0*/  MOV R0, R148 ;  /* 0x0000009400007202 */ /* 0x000fea0000000f00 */
[----:B------:R-:W-:Y:S02]  /*35b0*/  @P1 FSEL R0, R148, -INF , !P3 ;  /* 0xff80000094001808 */ /* 0x000fe40005800000 */
[----:B------:R-:W-:Y:S02]  /*35c0*/  PLOP3.LUT P1, PT, PT, PT, UP0, 0x80, 0x0 ;  /* 0x000000000000781c */ /* 0x000fe40003f2f008 */
[----:B------:R-:W4:Y:S01]  /*35d0*/  MUFU.TANH R213, R15 ;  /* 0x0000000f00d57308 */ /* 0x000f220000002400 */
[--C-:B------:R-:W-:Y:S01]  /*35e0*/  FFMA.FTZ R10, R0, c[0x0][0x23c], -R8.reuse ;  /* 0x00008f00000a7a23 */ /* 0x100fe20000010808 */
[----:B------:R-:W-:Y:S01]  /*35f0*/  MOV R0, R164 ;  /* 0x000000a400007202 */ /* 0x000fe20000000f00 */
[-C--:B-1----:R-:W-:Y:S03]  /*3600*/  HMMA.16816.F32.BF16 R20, R156, R4.reuse, R20 ;  /* 0x000000049c14723c */ /* 0x082fe60000041814 */
[----:B------:R-:W-:Y:S02]  /*3610*/  @P0 FSEL R0, R164, -INF , !P4 ;  /* 0xff800000a4000808 */ /* 0x000fe40006000000 */
[----:B------:R-:W-:Y:S02]  /*3620*/  PLOP3.LUT P0, PT, PT, PT, UP0, 0x80, 0x0 ;  /* 0x000000000000781c */ /* 0x000fe40003f0f008 */
[----:B------:R-:W-:Y:S01]  /*3630*/  MUFU.EX2 R201, R10 ;  /* 0x0000000a00c97308 */ /* 0x000fe20000000800 */
[C---:B------:R-:W-:Y:S07]  /*3640*/  HMMA.16816.F32.BF16 R24, R136.reuse, R4, R24 ;  /* 0x000000048818723c */ /* 0x040fee0000041818 */
[----:B------:R-:W-:Y:S02]  /*3650*/  FFMA.FTZ R4, R0, c[0x0][0x23c], -R8 ;  /* 0x00008f0000047a23 */ /* 0x000fe40000010808 */
[----:B------:R-:W1:Y:S01]  /*3660*/  MUFU.TANH R154, R16 ;  /* 0x00000010009a7308 */ /* 0x000e620000002400 */
[-C--:B------:R-:W-:Y:S03]  /*3670*/  HMMA.16816.F32.BF16 R28, R136, R6.reuse, R28 ;  /* 0x00000006881c723c */ /* 0x080fe6000004181c */
[----:B------:R-:W-:Y:S01]  /*3680*/  FMUL.FTZ R5, R237, 1.4426950216293334961 ;  /* 0x3fb8aa3bed057820 */ /* 0x000fe20000410000 */
[----:B---3--:R-:W-:Y:S02]  /*3690*/  MOV R0, R198 ;  /* 0x000000c600007202 */ /* 0x008fe40000000f00 */
[----:B------:R-:W-:Y:S01]  /*36a0*/  @P1 FSEL R0, R198, -INF , !P3 ;  /* 0xff800000c6001808 */ /* 0x000fe20005800000 */
[----:B------:R-:W-:Y:S01]  /*36b0*/  FMUL.FTZ R20, R20, c[0x0][0x2ec] ;  /* 0x0000bb0014147a20 */ /* 0x000fe20000410000 */
[----:B------:R-:W-:Y:S01]  /*36c0*/  HMMA.16816.F32.BF16 R32, R156, R6, R32 ;  /* 0x000000069c20723c */ /* 0x000fe20000041820 */
[----:B------:R3:W-:Y:S01]  /*36d0*/  MUFU.EX2 R145, R4 ;  /* 0x0000000400917308 */ /* 0x0007e20000000800 */
[----:B------:R-:W-:Y:S02]  /*36e0*/  PLOP3.LUT P1, PT, PT, PT, UP0, 0x80, 0x0 ;  /* 0x000000000000781c */ /* 0x000fe40003f2f008 */
[----:B------:R-:W-:Y:S01]  /*36f0*/  FSEL R5, R5, RZ, P2 ;  /* 0x000000ff05057208 */ /* 0x000fe20001000000 */
[----:B------:R-:W-:Y:S01]  /*3700*/  FMUL.FTZ R21, R21, c[0x0][0x2ec] ;  /* 0x0000bb0015157a20 */ /* 0x000fe20000410000 */
[----:B------:R-:W-:Y:S01]  /*3710*/  FSETP.NEU.FTZ.AND P2, PT, R234, -INF , PT ;  /* 0xff800000ea00780b */ /* 0x000fe20003f5d000 */
[----:B------:R-:W-:Y:S01]  /*3720*/  FMUL.FTZ R22, R22, c[0x0][0x2ec] ;  /* 0x0000bb0016167a20 */ /* 0x000fe20000410000 */
[----:B--2---:R-:W-:Y:S01]  /*3730*/  MOV R6, R214 ;  /* 0x000000d600067202 */ /* 0x004fe20000000f00 */
[----:B------:R-:W-:Y:S02]  /*3740*/  FMUL.FTZ R23, R23, c[0x0][0x2ec] ;  /* 0x0000bb0017177a20 */ /* 0x000fe40000410000 */
[----:B------:R-:W2:Y:S01]  /*3750*/  MUFU.TANH R153, R17 ;  /* 0x0000001100997308 */ /* 0x000ea20000002400 */
[----:B------:R-:W-:Y:S02]  /*3760*/  FMUL.FTZ R24, R24, c[0x0][0x2ec] ;  /* 0x0000bb0018187a20 */ /* 0x000fe40000410000 */
[----:B------:R-:W-:Y:S02]  /*3770*/  FMUL.FTZ R25, R25, c[0x0][0x2ec] ;  /* 0x0000bb0019197a20 */ /* 0x000fe40000410000 */
[----:B------:R-:W-:Y:S02]  /*3780*/  FMUL.FTZ R28, R28, c[0x0][0x2ec] ;  /* 0x0000bb001c1c7a20 */ /* 0x000fe40000410000 */
[----:B------:R-:W-:Y:S02]  /*3790*/  FMUL.FTZ R29, R29, c[0x0][0x2ec] ;  /* 0x0000bb001d1d7a20 */ /* 0x000fe40000410000 */
[----:B------:R-:W-:Y:S01]  /*37a0*/  FMUL.FTZ R30, R30, c[0x0][0x2ec] ;  /* 0x0000bb001e1e7a20 */ /* 0x000fe20000410000 */
[----:B------:R-:W1:Y:S01]  /*37b0*/  MUFU.TANH R168, R18 ;  /* 0x0000001200a87308 */ /* 0x000e620000002400 */
[----:B------:R-:W-:Y:S02]  /*37c0*/  FMUL.FTZ R31, R31, c[0x0][0x2ec] ;  /* 0x0000bb001f1f7a20 */ /* 0x000fe40000410000 */
[----:B------:R-:W-:Y:S02]  /*37d0*/  FMUL.FTZ R32, R32, c[0x0][0x2ec] ;  /* 0x0000bb0020207a20 */ /* 0x000fe40000410000 */
[--C-:B---3--:R-:W-:Y:S01]  /*37e0*/  FFMA.FTZ R4, R0, c[0x0][0x23c], -R5.reuse ;  /* 0x00008f0000047a23 */ /* 0x108fe20000010805 */
[----:B------:R-:W-:Y:S01]  /*37f0*/  MOV R0, R197 ;  /* 0x000000c500007202 */ /* 0x000fe20000000f00 */
[----:B------:R-:W-:Y:S01]  /*3800*/  FMUL.FTZ R33, R33, c[0x0][0x2ec] ;  /* 0x0000bb0021217a20 */ /* 0x000fe20000410000 */
[----:B------:R-:W-:Y:S01]  /*3810*/  @P0 FSEL R0, R197, -INF , !P4 ;  /* 0xff800000c5000808 */ /* 0x000fe20006000000 */
[----:B------:R-:W-:Y:S01]  /*3820*/  FMUL.FTZ R34, R34, c[0x0][0x2ec] ;  /* 0x0000bb0022227a20 */ /* 0x000fe20000410000 */
[----:B------:R3:W-:Y:S01]  /*3830*/  MUFU.EX2 R223, R4 ;  /* 0x0000000400df7308 */ /* 0x0007e20000000800 */
[----:B------:R-:W-:Y:S01]  /*3840*/  PLOP3.LUT P0, PT, PT, PT, UP0, 0x80, 0x0 ;  /* 0x000000000000781c */ /* 0x000fe20003f0f008 */
[----:B------:R-:W-:Y:S02]  /*3850*/  FMUL.FTZ R35, R35, c[0x0][0x2ec] ;  /* 0x0000bb0023237a20 */ /* 0x000fe40000410000 */
[--C-:B------:R-:W-:Y:S02]  /*3860*/  FFMA.FTZ R0, R0, c[0x0][0x23c], -R5.reuse ;  /* 0x00008f0000007a23 */ /* 0x100fe40000010805 */
[----:B------:R-:W-:Y:S02]  /*3870*/  FMUL.FTZ R26, R26, c[0x0][0x2ec] ;  /* 0x0000bb001a1a7a20 */ /* 0x000fe40000410000 */
[----:B------:R-:W-:Y:S02]  /*3880*/  FMUL.FTZ R27, R27, c[0x0][0x2ec] ;  /* 0x0000bb001b1b7a20 */ /* 0x000fe40000410000 */
[----:B------:R1:W-:Y:S10]  /*3890*/  MUFU.EX2 R222, R0 ;  /* 0x0000000000de7308 */ /* 0x0003f40000000800 */
[----:B------:R-:W2:Y:S01]  /*38a0*/  MUFU.TANH R166, R19 ;  /* 0x0000001300a67308 */ /* 0x000ea20000002400 */
[----:B---3--:R-:W-:Y:S05]  /*38b0*/  FMUL.FTZ R4, R234, 1.4426950216293334961 ;  /* 0x3fb8aa3bea047820 */ /* 0x008fea0000410000 */
[----:B------:R-:W-:Y:S04]  /*38c0*/  FSEL R4, R4, RZ, P2 ;  /* 0x000000ff04047208 */ /* 0x000fe80001000000 */
[----:B------:R-:W3:Y:S01]  /*38d0*/  MUFU.TANH R161, R20 ;  /* 0x0000001400a17308 */ /* 0x000ee20000002400 */
[----:B------:R-:W-:Y:S02]  /*38e0*/  FSETP.NEU.FTZ.AND P2, PT, R235, -INF , PT ;  /* 0xff800000eb00780b */ /* 0x000fe40003f5d000 */
[----:B-1----:R-:W-:Y:S02]  /*38f0*/  MOV R0, R211 ;  /* 0x000000d300007202 */ /* 0x002fe40000000f00 */
[----:B------:R-:W-:Y:S02]  /*3900*/  @P1 FSEL R0, R211, -INF , !P3 ;  /* 0xff800000d3001808 */ /* 0x000fe40005800000 */
[----:B------:R-:W-:Y:S03]  /*3910*/  PLOP3.LUT P1, PT, PT, PT, UP0, 0x80, 0x0 ;  /* 0x000000000000781c */ /* 0x000fe60003f2f008 */
[----:B------:R-:W1:Y:S01]  /*3920*/  MUFU.TANH R160, R21 ;  /* 0x0000001500a07308 */ /* 0x000e620000002400 */
[--C-:B------:R-:W-:Y:S01]  /*3930*/  FFMA.FTZ R10, R0, c[0x0][0x23c], -R4.reuse ;  /* 0x00008f00000a7a23 */ /* 0x100fe20000010804 */
[----:B------:R-:W-:Y:S02]  /*3940*/  MOV R0, R210 ;  /* 0x000000d200007202 */ /* 0x000fe40000000f00 */
[----:B------:R-:W-:Y:S02]  /*3950*/  @P0 FSEL R0, R210, -INF , !P4 ;  /* 0xff800000d2000808 */ /* 0x000fe40006000000 */
[----:B------:R-:W-:Y:S03]  /*3960*/  PLOP3.LUT P0, PT, PT, PT, UP0, 0x80, 0x0 ;  /* 0x000000000000781c */ /* 0x000fe60003f0f008 */
[----:B------:R-:W-:Y:S01]  /*3970*/  FFMA.FTZ R12, R0, c[0x0][0x23c], -R4 ;  /* 0x00008f00000c7a23 */ /* 0x000fe20000010804 */
[----:B------:R1:W-:Y:S01]  /*3980*/  MUFU.EX2 R230, R10 ;  /* 0x0000000a00e67308 */ /* 0x0003e20000000800 */
[----:B------:R-:W-:Y:S02]  /*3990*/  FSEL R0, R11, RZ, P2 ;  /* 0x000000ff0b007208 */ /* 0x000fe40001000000 */
[----:B------:R-:W-:Y:S07]  /*39a0*/  PLOP3.LUT P2, PT, PT, PT, UP0, 0x80, 0x0 ;  /* 0x000000000000781c */ /* 0x000fee0003f4f008 */
[----:B------:R-:W2:Y:S10]  /*39b0*/  MUFU.TANH R169, R22 ;  /* 0x0000001600a97308 */ /* 0x000eb40000002400 */
[----:B------:R-:W2:Y:S01]  /*39c0*/  MUFU.TANH R167, R23 ;  /* 0x0000001700a77308 */ /* 0x000ea20000002400 */
[----:B-1----:R-:W-:Y:S02]  /*39d0*/  MOV R10, R217 ;  /* 0x000000d9000a7202 */ /* 0x002fe40000000f00 */
[----:B------:R-:W-:Y:S02]  /*39e0*/  @P1 FSEL R10, R217, -INF , !P3 ;  /* 0xff800000d90a1808 */ /* 0x000fe40005800000 */
[----:B------:R-:W-:Y:S05]  /*39f0*/  PLOP3.LUT P1, PT, PT, PT, UP0, 0x80, 0x0 ;  /* 0x000000000000781c */ /* 0x000fea0003f2f008 */
[----:B------:R-:W1:Y:S01]  /*3a00*/  MUFU.TANH R196, R24 ;  /* 0x0000001800c47308 */ /* 0x000e620000002400 */
[--C-:B------:R-:W-:Y:S01]  /*3a10*/  FFMA.FTZ R11, R10, c[0x0][0x23c], -R0.reuse ;  /* 0x00008f000a0b7a23 */ /* 0x100fe20000010800 */
[----:B------:R-:W-:Y:S02]  /*3a20*/  MOV R10, R216 ;  /* 0x000000d8000a7202 */ /* 0x000fe40000000f00 */
[----:B------:R-:W-:Y:S02]  /*3a30*/  @P0 FSEL R10, R216, -INF , !P4 ;  /* 0xff800000d80a0808 */ /* 0x000fe40006000000 */
[----:B------:R-:W-:Y:S02]  /*3a40*/  PLOP3.LUT P0, PT, PT, PT, UP0, 0x80, 0x0 ;  /* 0x000000000000781c */ /* 0x000fe40003f0f008 */
[----:B------:R-:W-:Y:S01]  /*3a50*/  PLOP3.LUT P3, PT, PT, PT, UP0, 0x80, 0x0 ;  /* 0x000000000000781c */ /* 0x000fe20003f6f008 */
[----:B------:R-:W-:Y:S01]  /*3a60*/  FFMA.FTZ R10, R10, c[0x0][0x23c], -R0 ;  /* 0x00008f000a0a7a23 */ /* 0x000fe20000010800 */
[----:B------:R-:W-:Y:S01]  /*3a70*/  MUFU.EX2 R233, R11 ;  /* 0x0000000b00e97308 */ /* 0x000fe20000000800 */
[----:B------:R-:W-:Y:S09]  /*3a80*/  PLOP3.LUT P4, PT, PT, PT, UP0, 0x80, 0x0 ;  /* 0x000000000000781c */ /* 0x000ff20003f8f008 */
[----:B------:R1:W-:Y:S10]  /*3a90*/  MUFU.EX2 R232, R10 ;  /* 0x0000000a00e87308 */ /* 0x0003f40000000800 */
[----:B------:R-:W2:Y:S10]  /*3aa0*/  MUFU.TANH R195, R25 ;  /* 0x0000001900c37308 */ /* 0x000eb40000002400 */
[----:B------:R-:W2:Y:S01]  /*3ab0*/  MUFU.TANH R209, R26 ;  /* 0x0000001a00d17308 */ /* 0x000ea20000002400 */
[C---:B-1----:R-:W-:Y:S02]  /*3ac0*/  @P1 IADD3 R10, R9.reuse, 0x8, RZ ;  /* 0x00000008090a1810 */ /* 0x042fe40007ffe0ff */
[----:B------:R-:W-:Y:S02]  /*3ad0*/  PLOP3.LUT P1, PT, PT, PT, UP0, 0x80, 0x0 ;  /* 0x000000000000781c */ /* 0x000fe40003f2f008 */
[----:B------:R-:W-:Y:S02]  /*3ae0*/  @P6 ISETP.GE.AND P6, PT, R10, UR6, PT ;  /* 0x000000060a006c0c */ /* 0x000fe4000bfc6270 */
[C---:B------:R-:W-:Y:S03]  /*3af0*/  @P0 IADD3 R10, R9.reuse, 0x9, RZ ;  /* 0x00000009090a0810 */ /* 0x040fe60007ffe0ff */
[----:B------:R-:W1:Y:S01]  /*3b00*/  MUFU.TANH R207, R27 ;  /* 0x0000001b00cf7308 */ /* 0x000e620000002400 */
[----:B------:R-:W-:Y:S02]  /*3b10*/  PLOP3.LUT P0, PT, PT, PT, UP0, 0x80, 0x0 ;  /* 0x000000000000781c */ /* 0x000fe40003f0f008 */
[----:B------:R-:W-:Y:S02]  /*3b20*/  @P3 ISETP.GE.AND P3, PT, R10, UR6, PT ;  /* 0x000000060a003c0c */ /* 0x000fe4000bf66270 */
[----:B------:R-:W-:Y:S03]  /*3b30*/  MOV R10, R208 ;  /* 0x000000d0000a7202 */ /* 0x000fe60000000f00 */
[----:B------:R-:W-:Y:S02]  /*3b40*/  @P1 FSEL R10, R208, -INF , !P6 ;  /* 0xff800000d00a1808 */ /* 0x000fe40007000000 */
[----:B------:R-:W1:Y:S01]  /*3b50*/  MUFU.TANH R165, R28 ;  /* 0x0000001c00a57308 */ /* 0x000e620000002400 */
[----:B------:R-:W-:Y:S02]  /*3b60*/  PLOP3.LUT P1, PT, PT, PT, UP0, 0x80, 0x0 ;  /* 0x000000000000781c */ /* 0x000fe40003f2f008 */
[--C-:B------:R-:W-:Y:S01]  /*3b70*/  FFMA.FTZ R11, R10, c[0x0][0x23c], -R4.reuse ;  /* 0x00008f000a0b7a23 */ /* 0x100fe20000010804 */
[----:B------:R-:W-:Y:S02]  /*3b80*/  MOV R10, R206 ;  /* 0x000000ce000a7202 */ /* 0x000fe40000000f00 */
[----:B------:R-:W-:Y:S02]  /*3b90*/  @P0 FSEL R10, R206, -INF , !P3 ;  /* 0xff800000ce0a0808 */ /* 0x000fe40005800000 */
[----:B------:R-:W-:Y:S02]  /*3ba0*/  PLOP3.LUT P0, PT, PT, PT, UP0, 0x80, 0x0 ;  /* 0x000000000000781c */ /* 0x000fe40003f0f008 */
[----:B------:R-:W1:Y:S01]  /*3bb0*/  MUFU.TANH R162, R29 ;  /* 0x0000001d00a27308 */ /* 0x000e620000002400 */
[----:B------:R-:W-:Y:S01]  /*3bc0*/  FFMA.FTZ R7, R10, c[0x0][0x23c], -R4 ;  /* 0x00008f000a077a23 */ /* 0x000fe20000010804 */
[C---:B------:R-:W-:Y:S02]  /*3bd0*/  @P4 IADD3 R10, R9.reuse, 0x10, RZ ;  /* 0x00000010090a4810 */ /* 0x040fe40007ffe0ff */
[----:B------:R-:W-:Y:S02]  /*3be0*/  @P1 FSEL R6, R214, -INF , !P6 ;  /* 0xff800000d6061808 */ /* 0x000fe40007000000 */
[----:B------:R-:W-:Y:S02]  /*3bf0*/  PLOP3.LUT P1, PT, PT, PT, UP0, 0x80, 0x0 ;  /* 0x000000000000781c */ /* 0x000fe40003f2f008 */
[----:B------:R-:W-:Y:S02]  /*3c00*/  @P5 ISETP.GE.AND P5, PT, R10, UR6, PT ;  /* 0x000000060a005c0c */ /* 0x000fe4000bfa6270 */
[----:B------:R1:W-:Y:S01]  /*3c10*/  MUFU.EX2 R221, R7 ;  /* 0x0000000700dd7308 */ /* 0x0003e20000000800 */
[----:B------:R-:W-:Y:S02]  /*3c20*/  @P2 IADD3 R10, R9, 0x11, RZ ;  /* 0x00000011090a2810 */ /* 0x000fe40007ffe0ff */
[----:B------:R-:W-:Y:S02]  /*3c30*/  PLOP3.LUT P2, PT, PT, PT, UP0, 0x80, 0x0 ;  /* 0x000000000000781c */ /* 0x000fe40003f4f008 */
[----:B------:R-:W-:Y:S05]  /*3c40*/  PLOP3.LUT P4, PT, PT, PT, UP0, 0x80, 0x0 ;  /* 0x000000000000781c */ /* 0x000fea0003f8f008 */
[----:B------:R-:W2:Y:S10]  /*3c50*/  MUFU.TANH R200, R30 ;  /* 0x0000001e00c87308 */ /* 0x000eb40000002400 */
[----:B------:R-:W2:Y:S01]  /*3c60*/  MUFU.TANH R150, R32 ;  /* 0x0000002000967308 */ /* 0x000ea20000002400 */
[--C-:B-1----:R-:W-:Y:S01]  /*3c70*/  FFMA.FTZ R7, R6, c[0x0][0x23c], -R0.reuse ;  /* 0x00008f0006077a23 */ /* 0x102fe20000010800 */
[----:B----4-:R-:W-:Y:S02]  /*3c80*/  MOV R6, R213 ;  /* 0x000000d500067202 */ /* 0x010fe40000000f00 */
[----:B------:R-:W-:Y:S02]  /*3c90*/  @P0 FSEL R6, R213, -INF , !P3 ;  /* 0xff800000d5060808 */ /* 0x000fe40005800000 */
[----:B------:R-:W-:Y:S04]  /*3ca0*/  PLOP3.LUT P0, PT, PT, PT, UP0, 0x80, 0x0 ;  /* 0x000000000000781c */ /* 0x000fe80003f0f008 */
[----:B------:R-:W-:Y:S01]  /*3cb0*/  MUFU.EX2 R231, R7 ;  /* 0x0000000700e77308 */ /* 0x000fe20000000800 */
[----:B------:R-:W-:Y:S09]  /*3cc0*/  FFMA.FTZ R6, R6, c[0x0][0x23c], -R0 ;  /* 0x00008f0006067a23 */ /* 0x000ff20000010800 */
[----:B------:R1:W-:Y:S10]  /*3cd0*/  MUFU.EX2 R229, R6 ;  /* 0x0000000600e57308 */ /* 0x0003f40000000800 */
[----:B------:R-:W4:Y:S10]  /*3ce0*/  MUFU.TANH R149, R33 ;  /* 0x0000002100957308 */ /* 0x000f340000002400 */
[----:B------:R-:W3:Y:S01]  /*3cf0*/  MUFU.TANH R152, R34 ;  /* 0x0000002200987308 */ /* 0x000ee20000002400 */
[----:B-1----:R-:W-:Y:S02]  /*3d00*/  MOV R6, R154 ;  /* 0x0000009a00067202 */ /* 0x002fe40000000f00 */
[----:B------:R-:W-:Y:S02]  /*3d10*/  @P0 FSEL R6, R154, -INF , !P6 ;  /* 0xff8000009a060808 */ /* 0x000fe40007000000 */
[----:B------:R-:W-:Y:S05]  /*3d20*/  PLOP3.LUT P0, PT, PT, PT, UP0, 0x80, 0x0 ;  /* 0x000000000000781c */ /* 0x000fea0003f0f008 */
[----:B------:R-:W-:Y:S01]  /*3d30*/  MUFU.TANH R151, R35 ;  /* 0x0000002300977308 */ /* 0x000fe20000002400 */
[--C-:B------:R-:W-:Y:S01]  /*3d40*/  FFMA.FTZ R7, R6, c[0x0][0x23c], -R8.reuse ;  /* 0x00008f0006077a23 */ /* 0x100fe20000010808 */
[----:B--2---:R-:W-:Y:S02]  /*3d50*/  MOV R6, R153 ;  /* 0x0000009900067202 */ /* 0x004fe40000000f00 */
[----:B------:R-:W-:Y:S02]  /*3d60*/  @P1 FSEL R6, R153, -INF , !P3 ;  /* 0xff80000099061808 */ /* 0x000fe40005800000 */
[----:B------:R-:W-:Y:S04]  /*3d70*/  PLOP3.LUT P1, PT, PT, PT, UP0, 0x80, 0x0 ;  /* 0x000000000000781c */ /* 0x000fe80003f2f008 */
[----:B------:R1:W-:Y:S10]  /*3d80*/  MUFU.EX2 R163, R7 ;  /* 0x0000000700a37308 */ /* 0x0003f40000000800 */
[----:B------:R-:W-:Y:S10]  /*3d90*/  MUFU.TANH R199, R31 ;  /* 0x0000001f00c77308 */ /* 0x000ff40000002400 */
[----:B------:R-:W-:Y:S01]  /*3da0*/  MUFU.EX2 R228, R12 ;  /* 0x0000000c00e47308 */ /* 0x000fe20000000800 */
[--C-:B-1----:R-:W-:Y:S01]  /*3db0*/  FFMA.FTZ R7, R6, c[0x0][0x23c], -R8.reuse ;  /* 0x00008f0006077a23 */ /* 0x102fe20000010808 */
[----:B------:R-:W-:Y:S02]  /*3dc0*/  MOV R6, R168 ;  /* 0x000000a800067202 */ /* 0x000fe40000000f00 */
[----:B------:R-:W-:Y:S02]  /*3dd0*/  @P0 FSEL R6, R168, -INF , !P6 ;  /* 0xff800000a8060808 */ /* 0x000fe40007000000 */
[----:B------:R-:W-:Y:S04]  /*3de0*/  PLOP3.LUT P0, PT, PT, PT, UP0, 0x80, 0x0 ;  /* 0x000000000000781c */ /* 0x000fe80003f0f008 */
[----:B------:R1:W-:Y:S01]  /*3df0*/  MUFU.EX2 R159, R7 ;  /* 0x00000007009f7308 */ /* 0x0003e20000000800 */
[----:B------:R-:W-:Y:S09]  /*3e00*/  PLOP3.LUT P6, PT, PT, PT, UP0, 0x80, 0x0 ;  /* 0x000000000000781c */ /* 0x000ff20003fcf008 */
[----:B------:R-:W2:Y:S04]  /*3e10*/  MUFU.EX2 R225, R11 ;  /* 0x0000000b00e17308 */ /* 0x000ea80000000800 */
[----:B------:R-:W-:Y:S01]  /*3e20*/  @P6 ISETP.GE.AND P6, PT, R10, UR6, PT ;  /* 0x000000060a006c0c */ /* 0x000fe2000bfc6270 */
[--C-:B-1----:R-:W-:Y:S01]  /*3e30*/  FFMA.FTZ R7, R6, c[0x0][0x23c], -R5.reuse ;  /* 0x00008f0006077a23 */ /* 0x102fe20000010805 */
[----:B------:R-:W-:Y:S02]  /*3e40*/  MOV R6, R166 ;  /* 0x000000a600067202 */ /* 0x000fe40000000f00 */
[----:B------:R-:W-:Y:S02]  /*3e50*/  @P1 FSEL R6, R166, -INF , !P3 ;  /* 0xff800000a6061808 */ /* 0x000fe40005800000 */
[----:B------:R1:W-:Y:S01]  /*3e60*/  MUFU.EX2 R205, R7 ;  /* 0x0000000700cd7308 */ /* 0x0003e20000000800 */
[----:B------:R-:W-:Y:S02]  /*3e70*/  PLOP3.LUT P1, PT, PT, PT, UP0, 0x80, 0x0 ;  /* 0x000000000000781c */ /* 0x000fe40003f2f008 */
[----:B------:R-:W-:Y:S11]  /*3e80*/  PLOP3.LUT P3, PT, PT, PT, UP0, 0x80, 0x0 ;  /* 0x000000000000781c */ /* 0x000ff60003f6f008 */
[----:B------:R-:W-:Y:S02]  /*3e90*/  @!UPT UIADD3 URZ, URZ, URZ, URZ ;  /* 0x0000003f3f3ff290 */ /* 0x000fe4000fffe03f */
[C---:B------:R-:W-:Y:S02]  /*3ea0*/  @P3 IADD3 R10, R9.reuse, 0x18, RZ ;  /* 0x00000018090a3810 */ /* 0x040fe40007ffe0ff */
[----:B------:R-:W-:Y:S01]  /*3eb0*/  @P4 IADD3 R9, R9, 0x19, RZ ;  /* 0x0000001909094810 */ /* 0x000fe20007ffe0ff */
[--C-:B-1----:R-:W-:Y:S01]  /*3ec0*/  FFMA.FTZ R7, R6, c[0x0][0x23c], -R5.reuse ;  /* 0x00008f0006077a23 */ /* 0x102fe20000010805 */
[----:B---3--:R-:W-:Y:S02]  /*3ed0*/  MOV R6, R161 ;  /* 0x000000a100067202 */ /* 0x008fe40000000f00 */
[----:B------:R-:W-:Y:S01]  /*3ee0*/  @P0 FSEL R6, R161, -INF , !P5 ;  /* 0xff800000a1060808 */ /* 0x000fe20006800000 */
[----:B------:R1:W3:Y:S01]  /*3ef0*/  MUFU.EX2 R204, R7 ;  /* 0x0000000700cc7308 */ /* 0x0002e20000000800 */
[----:B------:R-:W-:Y:S03]  /*3f00*/  PLOP3.LUT P0, PT, PT, PT, UP0, 0x80, 0x0 ;  /* 0x000000000000781c */ /* 0x000fe60003f0f008 */
[--C-:B-1----:R-:W-:Y:S01]  /*3f10*/  FFMA.FTZ R7, R6, c[0x0][0x23c], -R8.reuse ;  /* 0x00008f0006077a23 */ /* 0x102fe20000010808 */
[----:B------:R-:W-:Y:S02]  /*3f20*/  MOV R6, R160 ;  /* 0x000000a000067202 */ /* 0x000fe40000000f00 */
        /* <DEDUP_REMOVED lines=16> */
[----:B------:R1:W1:Y:S01]  /*4030*/  MUFU.EX2 R202, R7 ;  /* 0x0000000700ca7308 */ /* 0x0002620000000800 */
        /* <DEDUP_REMOVED lines=44> */
[----:B----4-:R-:W-:Y:S02]  /*4300*/  MOV R4, R149 ;  /* 0x0000009500047202 */ /* 0x010fe40000000f00 */
        /* <DEDUP_REMOVED lines=25> */
[----:B----4-:R-:W-:Y:S01]  /*44a0*/  F2FP.BF16.PACK_AB R5, R232, R233 ;  /* 0x000000e9e805723e */ /* 0x010fe200000010ff */
[----:B------:R-:W2:Y:S01]  /*44b0*/  LDG.E R144, [R146.64] ;  /* 0x0000000492907981 */ /* 0x000ea2000c1e1900 */
[----:B------:R-:W-:Y:S03]  /*44c0*/  PLOP3.LUT P0, PT, PT, PT, UP3, 0x80, 0x0 ;  /* 0x000000000000781c */ /* 0x000fe60003f0f038 */
[----:B------:R4:W-:Y:S01]  /*44d0*/  STS [R186+0x19000], R4 ;  /* 0x01900004ba007388 */ /* 0x0009e20000000800 */
[----:B-1----:R-:W-:Y:S05]  /*44e0*/  F2FP.BF16.PACK_AB R0, R204, R205 ;  /* 0x000000cdcc00723e */ /* 0x002fea00000010ff */
[----:B------:R3:W-:Y:S04]  /*44f0*/  STS [R186+0x19400], R0 ;  /* 0x01940000ba007388 */ /* 0x0007e80000000800 */
[----:B------:R1:W-:Y:S01]  /*4500*/  STS [R187+0x1a000], R6 ;  /* 0x01a00006bb007388 */ /* 0x0003e20000000800 */
[----:B----4-:R-:W-:Y:S03]  /*4510*/  F2FP.BF16.PACK_AB R4, R202, R203 ;  /* 0x000000cbca04723e */ /* 0x010fe600000010ff */
[----:B------:R4:W-:Y:S04]  /*4520*/  STS [R187+0x1a400], R5 ;  /* 0x01a40005bb007388 */ /* 0x0009e80000000800 */
[----:B------:R4:W-:Y:S01]  /*4530*/  STS [R186+0x1a000], R7 ;  /* 0x01a00007ba007388 */ /* 0x0009e20000000800 */
[----:B---3--:R-:W-:Y:S02]  /*4540*/  F2FP.BF16.PACK_AB R0, R155, R156 ;  /* 0x0000009c9b00723e */ /* 0x008fe400000010ff */
[----:B-1----:R-:W-:Y:S02]  /*4550*/  F2FP.BF16.PACK_AB R6, R229, R231 ;  /* 0x000000e7e506723e */ /* 0x002fe400000010ff */
[----:B----4-:R-:W-:Y:S03]  /*4560*/  F2FP.BF16.PACK_AB R5, R157, R158 ;  /* 0x0000009e9d05723e */ /* 0x010fe600000010ff */
        /* <DEDUP_REMOVED lines=14> */
[----:B------:R-:W-:Y:S08]  /*4650*/  LDSM.16.M88.4 R32, [R175+0x6000] ;  /* 0x00600000af20783b */ /* 0x000ff00000000200 */
[----:B------:R-:W3:Y:S08]  /*4660*/  LDSM.16.M88.4 R16, [R173+0xf000] ;  /* 0x00f00000ad10783b */ /* 0x000ef00000000200 */
[----:B------:R-:W4:Y:S01]  /*4670*/  LDSM.16.M88.4 R28, [R175+0x6800] ;  /* 0x00680000af1c783b */ /* 0x000f220000000200 */
[----:B-1----:R-:W-:Y:S07]  /*4680*/  FFMA.FTZ R0, -R148, R148, 1 ;  /* 0x3f80000094007423 */ /* 0x002fee0000010194 */
[----:B------:R-:W1:Y:S01]  /*4690*/  LDSM.16.M88.4 R132, [R173+0xf400] ;  /* 0x00f40000ad84783b */ /* 0x000e620000000200 */
[----:B------:R-:W-:Y:S07]  /*46a0*/  FMUL.FTZ R0, R0, c[0x0][0x2ec] ;  /* 0x0000bb0000007a20 */ /* 0x000fee0000410000 */
[----:B------:R-:W-:Y:S08]  /*46b0*/  LDSM.16.M88.4 R136, [R176+0x6000] ;  /* 0x00600000b088783b */ /* 0x000ff00000000200 */
[----:B------:R-:W1:Y:S01]  /*46c0*/  LDSM.16.M88.4 R140, [R172+0xf000] ;  /* 0x00f00000ac8c783b */ /* 0x000e620000000200 */
[-C--:B---3--:R-:W-:Y:S08]  /*46d0*/  HMMA.16816.F32.BF16 R4, R32, R16.reuse, RZ ;  /* 0x000000102004723c */ /* 0x088ff000000418ff */
[C---:B----4-:R-:W-:Y:S08]  /*46e0*/  HMMA.16816.F32.BF16 R8, R28.reuse, R16, RZ ;  /* 0x000000101c08723c */ /* 0x050ff000000418ff */
[-C--:B------:R-:W-:Y:S08]  /*46f0*/  HMMA.16816.F32.BF16 R12, R28, R18.reuse, RZ ;  /* 0x000000121c0c723c */ /* 0x080ff000000418ff */
[C---:B------:R-:W-:Y:S08]  /*4700*/  HMMA.16816.F32.BF16 R16, R32.reuse, R18, RZ ;  /* 0x000000122010723c */ /* 0x040ff000000418ff */
[-C--:B-1----:R-:W-:Y:S08]  /*4710*/  HMMA.16816.F32.BF16 R20, R32, R132.reuse, RZ ;  /* 0x000000842014723c */ /* 0x082ff000000418ff */
        /* <DEDUP_REMOVED lines=55> */
[C---:B--2---:R-:W-:Y:S01]  /*4a90*/  FADD.FTZ R5, -R144.reuse, R5 ;  /* 0x0000000590057221 */ /* 0x044fe20000010100 */
[C---:B------:R-:W-:Y:S01]  /*4aa0*/  HMMA.16816.F32.BF16 R16, R140.reuse, R134, R16 ;  /* 0x000000868c10723c */ /* 0x040fe20000041810 */
[----:B------:R-:W1:Y:S03]  /*4ab0*/  LDSM.16.M88.4 R132, [R172+0x13400] ;  /* 0x01340000ac84783b */ /* 0x000e660000000200 */
[----:B------:R-:W-:Y:S02]  /*4ac0*/  FMUL.FTZ R145, R145, R5 ;  /* 0x0000000591917220 */ /* 0x000fe40000410000 */
[----:B------:R-:W-:Y:S03]  /*4ad0*/  FADD.FTZ R4, -R144, R4 ;  /* 0x0000000490047221 */ /* 0x000fe60000010100 */
[----:B------:R-:W2:Y:S03]  /*4ae0*/  LDG.E R5, [R146.64+0x20] ;  /* 0x0000200492057981 */ /* 0x000ea6000c1e1900 */
[----:B------:R-:W-:Y:S04]  /*4af0*/  FMUL.FTZ R4, R201, R4 ;  /* 0x00000004c9047220 */ /* 0x000fe80000410000 */
[----:B------:R-:W-:Y:S02]  /*4b00*/  FMUL.FTZ R148, R4, R0 ;  /* 0x0000000004947220 */ /* 0x000fe40000410000 */
[----:B------:R-:W3:Y:S04]  /*4b10*/  LDG.E R4, [R146.64+0x80] ;  /* 0x0000800492047981 */ /* 0x000ee8000c1e1900 */
[----:B------:R-:W4:Y:S02]  /*4b20*/  LDG.E R0, [R146.64+0xa0] ;  /* 0x0000a00492007981 */ /* 0x000f24000c1e1900 */
[C---:B------:R-:W-:Y:S02]  /*4b30*/  FADD.FTZ R16, -R144.reuse, R16 ;  /* 0x0000001090107221 */ /* 0x040fe40000010100 */
[----:B------:R-:W-:Y:S01]  /*4b40*/  FADD.FTZ R17, -R144, R17 ;  /* 0x0000001190117221 */ /* 0x000fe20000010100 */
[-C--:B-1----:R-:W-:Y:S08]  /*4b50*/  HMMA.16816.F32.BF16 R20, R140, R132.reuse, R20 ;  /* 0x000000848c14723c */ /* 0x082ff00000041814 */
[C---:B------:R-:W-:Y:S07]  /*4b60*/  HMMA.16816.F32.BF16 R24, R136.reuse, R132, R24 ;  /* 0x000000848818723c */ /* 0x040fee0000041818 */
[----:B------:R-:W-:Y:S01]  /*4b70*/  FFMA.FTZ R132, -R164, R164, 1 ;  /* 0x3f800000a4847423 */ /* 0x000fe200000101a4 */
[-C--:B------:R-:W-:Y:S04]  /*4b80*/  HMMA.16816.F32.BF16 R28, R136, R134.reuse, R28 ;  /* 0x00000086881c723c */ /* 0x080fe8000004181c */
[----:B------:R-:W-:Y:S02]  /*4b90*/  FMUL.FTZ R132, R132, c[0x0][0x2ec] ;  /* 0x0000bb0084847a20 */ /* 0x000fe40000410000 */
[----:B------:R-:W-:Y:S01]  /*4ba0*/  FMUL.FTZ R133, R163, R16 ;  /* 0x00000010a3857220 */ /* 0x000fe20000410000 */
[----:B------:R-:W-:Y:S01]  /*4bb0*/  MOV R163, R192 ;  /* 0x000000c000a37202 */ /* 0x000fe20000000f00 */
[----:B------:R-:W-:Y:S01]  /*4bc0*/  FMUL.FTZ R145, R145, R132 ;  /* 0x0000008491917220 */ /* 0x000fe20000410000 */
[----:B------:R-:W-:Y:S04]  /*4bd0*/  HMMA.16816.F32.BF16 R32, R140, R134, R32 ;  /* 0x000000868c20723c */ /* 0x000fe80000041820 */
[----:B------:R-:W-:Y:S02]  /*4be0*/  FMUL.FTZ R132, R159, R17 ;  /* 0x000000119f847220 */ /* 0x000fe40000410000 */
[----:B------:R-:W-:Y:S02]  /*4bf0*/  FFMA.FTZ R17, -R154, R154, 1 ;  /* 0x3f8000009a117423 */ /* 0x000fe4000001019a */
[----:B------:R-:W-:Y:S04]  /*4c00*/  FFMA.FTZ R16, -R153, R153, 1 ;  /* 0x3f80000099107423 */ /* 0x000fe80000010199 */
[----:B------:R-:W-:Y:S02]  /*4c10*/  FADD.FTZ R20, -R144, R20 ;  /* 0x0000001490147221 */ /* 0x000fe40000010100 */
[----:B------:R-:W-:Y:S02]  /*4c20*/  FMUL.FTZ R17, R17, c[0x0][0x2ec] ;  /* 0x0000bb0011117a20 */ /* 0x000fe40000410000 */
[----:B------:R-:W-:Y:S02]  /*4c30*/  FMUL.FTZ R16, R16, c[0x0][0x2ec] ;  /* 0x0000bb0010107a20 */ /* 0x000fe40000410000 */
[----:B------:R-:W-:Y:S02]  /*4c40*/  FMUL.FTZ R135, R158, R20 ;  /* 0x000000149e877220 */ /* 0x000fe40000410000 */
[----:B------:R-:W-:Y:S02]  /*4c50*/  FMUL.FTZ R141, R133, R17 ;  /* 0x00000011858d7220 */ /* 0x000fe40000410000 */
[----:B------:R-:W-:Y:S02]  /*4c60*/  FMUL.FTZ R140, R132, R16 ;  /* 0x00000010848c7220 */ /* 0x000fe40000410000 */
[C---:B------:R-:W-:Y:S02]  /*4c70*/  FADD.FTZ R20, -R144.reuse, R32 ;  /* 0x0000002090147221 */ /* 0x040fe40000010100 */
[----:B------:R-:W-:Y:S02]  /*4c80*/  FADD.FTZ R32, -R144, R33 ;  /* 0x0000002190207221 */ /* 0x000fe40000010100 */
[----:B------:R-:W-:Y:S02]  /*4c90*/  FFMA.FTZ R17, -R150, R150, 1 ;  /* 0x3f80000096117423 */ /* 0x000fe40000010196 */
[----:B------:R-:W-:Y:S02]  /*4ca0*/  FFMA.FTZ R16, -R149, R149, 1 ;  /* 0x3f80000095107423 */ /* 0x000fe40000010195 */
[----:B------:R-:W-:Y:S02]  /*4cb0*/  FADD.FTZ R21, -R144, R21 ;  /* 0x0000001590157221 */ /* 0x000fe40000010100 */
[----:B------:R-:W-:Y:S02]  /*4cc0*/  FMUL.FTZ R33, R156, R20 ;  /* 0x000000149c217220 */ /* 0x000fe40000410000 */
[----:B------:R-:W-:Y:S02]  /*4cd0*/  FMUL.FTZ R32, R155, R32 ;  /* 0x000000209b207220 */ /* 0x000fe40000410000 */
[----:B------:R-:W-:Y:S02]  /*4ce0*/  FMUL.FTZ R17, R17, c[0x0][0x2ec] ;  /* 0x0000bb0011117a20 */ /* 0x000fe40000410000 */
[----:B------:R-:W-:Y:S02]  /*4cf0*/  FMUL.FTZ R16, R16, c[0x0][0x2ec] ;  /* 0x0000bb0010107a20 */ /* 0x000fe40000410000 */
[----:B------:R-:W-:Y:S02]  /*4d00*/  FMUL.FTZ R134, R157, R21 ;  /* 0x000000159d867220 */ /* 0x000fe40000410000 */
[----:B------:R-:W-:Y:S02]  /*4d10*/  FFMA.FTZ R21, -R161, R161, 1 ;  /* 0x3f800000a1157423 */ /* 0x000fe400000101a1 */
[----:B------:R-:W-:Y:S02]  /*4d20*/  FFMA.FTZ R20, -R160, R160, 1 ;  /* 0x3f800000a0147423 */ /* 0x000fe400000101a0 */
[----:B------:R-:W-:Y:S02]  /*4d30*/  FMUL.FTZ R137, R33, R17 ;  /* 0x0000001121897220 */ /* 0x000fe40000410000 */
[----:B------:R-:W-:Y:S02]  /*4d40*/  FMUL.FTZ R136, R32, R16 ;  /* 0x0000001020887220 */ /* 0x000fe40000410000 */
[----:B------:R-:W-:Y:S02]  /*4d50*/  FMUL.FTZ R21, R21, c[0x0][0x2ec] ;  /* 0x0000bb0015157a20 */ /* 0x000fe40000410000 */
[----:B------:R-:W-:Y:S02]  /*4d60*/  FMUL.FTZ R20, R20, c[0x0][0x2ec] ;  /* 0x0000bb0014147a20 */ /* 0x000fe40000410000 */
[----:B------:R-:W-:Y:S02]  /*4d70*/  FMUL.FTZ R139, R135, R21 ;  /* 0x00000015878b7220 */ /* 0x000fe40000410000 */
[----:B------:R-:W-:Y:S02]  /*4d80*/  FMUL.FTZ R138, R134, R20 ;  /* 0x00000014868a7220 */ /* 0x000fe40000410000 */
[----:B------:R-:W-:Y:S04]  /*4d90*/  FFMA.FTZ R21, -R206, R206, 1 ;  /* 0x3f800000ce157423 */ /* 0x000fe800000101ce */
[----:B------:R-:W-:Y:S02]  /*4da0*/  FMUL.FTZ R21, R21, c[0x0][0x2ec] ;  /* 0x0000bb0015157a20 */ /* 0x000fe40000410000 */
[C---:B--2---:R-:W-:Y:S02]  /*4db0*/  FADD.FTZ R17, -R5.reuse, R6 ;  /* 0x0000000605117221 */ /* 0x044fe40000010100 */
[----:B------:R-:W-:Y:S02]  /*4dc0*/  FADD.FTZ R16, -R5, R7 ;  /* 0x0000000705107221 */ /* 0x000fe40000010100 */
[----:B------:R-:W-:Y:S02]  /*4dd0*/  FFMA.FTZ R7, -R198, R198, 1 ;  /* 0x3f800000c6077423 */ /* 0x000fe400000101c6 */
[----:B------:R-:W-:Y:S02]  /*4de0*/  FFMA.FTZ R6, -R197, R197, 1 ;  /* 0x3f800000c5067423 */ /* 0x000fe400000101c5 */
[----:B------:R-:W-:Y:S02]  /*4df0*/  FMUL.FTZ R17, R223, R17 ;  /* 0x00000011df117220 */ /* 0x000fe40000410000 */
[----:B------:R-:W-:Y:S02]  /*4e00*/  FMUL.FTZ R16, R222, R16 ;  /* 0x00000010de107220 */ /* 0x000fe40000410000 */
[----:B------:R-:W-:Y:S02]  /*4e10*/  FMUL.FTZ R7, R7, c[0x0][0x2ec] ;  /* 0x0000bb0007077a20 */ /* 0x000fe40000410000 */
[----:B------:R-:W-:Y:S02]  /*4e20*/  FMUL.FTZ R6, R6, c[0x0][0x2ec] ;  /* 0x0000bb0006067a20 */ /* 0x000fe40000410000 */
[C---:B------:R-:W-:Y:S02]  /*4e30*/  FADD.FTZ R18, -R5.reuse, R18 ;  /* 0x0000001205127221 */ /* 0x040fe40000010100 */
[----:B------:R-:W-:Y:S02]  /*4e40*/  FADD.FTZ R19, -R5, R19 ;  /* 0x0000001305137221 */ /* 0x000fe40000010100 */
[----:B------:R-:W-:Y:S02]  /*4e50*/  FMUL.FTZ R135, R17, R7 ;  /* 0x0000000711877220 */ /* 0x000fe40000410000 */
[----:B------:R-:W-:Y:S02]  /*4e60*/  FMUL.FTZ R134, R16, R6 ;  /* 0x0000000610867220 */ /* 0x000fe40000410000 */
[----:B------:R-:W-:Y:S02]  /*4e70*/  FFMA.FTZ R7, -R168, R168, 1 ;  /* 0x3f800000a8077423 */ /* 0x000fe400000101a8 */
[----:B------:R-:W-:Y:S02]  /*4e80*/  FFMA.FTZ R6, -R166, R166, 1 ;  /* 0x3f800000a6067423 */ /* 0x000fe400000101a6 */
[----:B------:R-:W-:Y:S02]  /*4e90*/  FMUL.FTZ R17, R205, R18 ;  /* 0x00000012cd117220 */ /* 0x000fe40000410000 */
[----:B------:R-:W-:Y:S02]  /*4ea0*/  FMUL.FTZ R16, R204, R19 ;  /* 0x00000013cc107220 */ /* 0x000fe40000410000 */
[----:B------:R-:W-:Y:S02]  /*4eb0*/  FMUL.FTZ R7, R7, c[0x0][0x2ec] ;  /* 0x0000bb0007077a20 */ /* 0x000fe40000410000 */
[----:B------:R-:W-:Y:S02]  /*4ec0*/  FMUL.FTZ R6, R6, c[0x0][0x2ec] ;  /* 0x0000bb0006067a20 */ /* 0x000fe40000410000 */
[C---:B------:R-:W-:Y:S02]  /*4ed0*/  FADD.FTZ R20, -R5.reuse, R22 ;  /* 0x0000001605147221 */ /* 0x040fe40000010100 */
[C---:B------:R-:W-:Y:S02]  /*4ee0*/  FADD.FTZ R19, -R5.reuse, R23 ;  /* 0x0000001705137221 */ /* 0x040fe40000010100 */
[C---:B------:R-:W-:Y:S02]  /*4ef0*/  FADD.FTZ R18, -R5.reuse, R34 ;  /* 0x0000002205127221 */ /* 0x040fe40000010100 */
[----:B------:R-:W-:Y:S02]  /*4f00*/  FADD.FTZ R35, -R5, R35 ;  /* 0x0000002305237221 */ /* 0x000fe40000010100 */
[----:B------:R-:W-:Y:S02]  /*4f10*/  FMUL.FTZ R133, R17, R7 ;  /* 0x0000000711857220 */ /* 0x000fe40000410000 */
[----:B------:R-:W-:Y:S02]  /*4f20*/  FMUL.FTZ R132, R16, R6 ;  /* 0x0000000610847220 */ /* 0x000fe40000410000 */
[----:B------:R-:W-:Y:S02]  /*4f30*/  FFMA.FTZ R7, -R167, R167, 1 ;  /* 0x3f800000a7077423 */ /* 0x000fe400000101a7 */
[----:B------:R-:W-:Y:S02]  /*4f40*/  FFMA.FTZ R6, -R152, R152, 1 ;  /* 0x3f80000098067423 */ /* 0x000fe40000010198 */
[----:B------:R-:W-:Y:S02]  /*4f50*/  FFMA.FTZ R5, -R151, R151, 1 ;  /* 0x3f80000097057423 */ /* 0x000fe40000010197 */
[----:B------:R-:W-:Y:S02]  /*4f60*/  FMUL.FTZ R19, R202, R19 ;  /* 0x00000013ca137220 */ /* 0x000fe40000410000 */
[----:B------:R-:W-:Y:S02]  /*4f70*/  FMUL.FTZ R18, R171, R18 ;  /* 0x00000012ab127220 */ /* 0x000fe40000410000 */
[----:B------:R-:W-:Y:S02]  /*4f80*/  FMUL.FTZ R17, R170, R35 ;  /* 0x00000023aa117220 */ /* 0x000fe40000410000 */
[----:B------:R-:W-:Y:S02]  /*4f90*/  FMUL.FTZ R7, R7, c[0x0][0x2ec] ;  /* 0x0000bb0007077a20 */ /* 0x000fe40000410000 */
[----:B------:R-:W-:Y:S02]  /*4fa0*/  FMUL.FTZ R6, R6, c[0x0][0x2ec] ;  /* 0x0000bb0006067a20 */ /* 0x000fe40000410000 */
[----:B------:R-:W-:Y:S02]  /*4fb0*/  FMUL.FTZ R5, R5, c[0x0][0x2ec] ;  /* 0x0000bb0005057a20 */ /* 0x000fe40000410000 */
[----:B------:R-:W-:Y:S02]  /*4fc0*/  FMUL.FTZ R34, R19, R7 ;  /* 0x0000000713227220 */ /* 0x000fe40000410000 */
[----:B------:R-:W-:Y:S02]  /*4fd0*/  FMUL.FTZ R33, R18, R6 ;  /* 0x0000000612217220 */ /* 0x000fe40000410000 */
[----:B------:R-:W-:Y:S02]  /*4fe0*/  FMUL.FTZ R32, R17, R5 ;  /* 0x0000000511207220 */ /* 0x000fe40000410000 */
[C---:B---3--:R-:W-:Y:S02]  /*4ff0*/  FADD.FTZ R5, -R4.reuse, R8 ;  /* 0x0000000804057221 */ /* 0x048fe40000010100 */
[C---:B------:R-:W-:Y:S02]  /*5000*/  FADD.FTZ R6, -R4.reuse, R9 ;  /* 0x0000000904067221 */ /* 0x040fe40000010100 */
[----:B------:R-:W-:Y:S02]  /*5010*/  FADD.FTZ R9, -R4, R12 ;  /* 0x0000000c04097221 */ /* 0x000fe40000010100 */
        /* <DEDUP_REMOVED lines=9> */
[C---:B------:R-:W-:Y:S02]  /*50b0*/  FADD.FTZ R24, -R4.reuse, R24 ;  /* 0x0000001804187221 */ /* 0x040fe40000010100 */
        /* <DEDUP_REMOVED lines=8> */
[----:B------:R-:W-:Y:S02]  /*5140*/  FFMA.FTZ R24, -R196, R196, 1 ;  /* 0x3f800000c4187423 */ /* 0x000fe400000101c4 */
[----:B------:R-:W-:Y:S02]  /*5150*/  FFMA.FTZ R23, -R195, R195, 1 ;  /* 0x3f800000c3177423 */ /* 0x000fe400000101c3 */
[----:B------:R-:W-:Y:S02]  /*5160*/  FFMA.FTZ R28, -R165, R165, 1 ;  /* 0x3f800000a51c7423 */ /* 0x000fe400000101a5 */
[----:B------:R-:W-:Y:S02]  /*5170*/  FMUL.FTZ R5, R218, R5 ;  /* 0x00000005da057220 */ /* 0x000fe40000410000 */
[----:B------:R-:W-:Y:S02]  /*5180*/  FMUL.FTZ R6, R215, R6 ;  /* 0x00000006d7067220 */ /* 0x000fe40000410000 */
[----:B------:R-:W-:Y:S02]  /*5190*/  FMUL.FTZ R24, R24, c[0x0][0x2ec] ;  /* 0x0000bb0018187a20 */ /* 0x000fe40000410000 */
[----:B------:R-:W-:Y:S02]  /*51a0*/  FMUL.FTZ R23, R23, c[0x0][0x2ec] ;  /* 0x0000bb0017177a20 */ /* 0x000fe40000410000 */
[----:B------:R-:W-:Y:S02]  /*51b0*/  FMUL.FTZ R28, R28, c[0x0][0x2ec] ;  /* 0x0000bb001c1c7a20 */ /* 0x000fe40000410000 */
[----:B------:R-:W-:Y:S02]  /*51c0*/  FFMA.FTZ R16, -R169, R169, 1 ;  /* 0x3f800000a9107423 */ /* 0x000fe400000101a9 */
[----:B------:R-:W-:Y:S01]  /*51d0*/  FFMA.FTZ R25, -R162, R162, 1 ;  /* 0x3f800000a2197423 */ /* 0x000fe200000101a2 */
[----:B------:R-:W-:Y:S01]  /*51e0*/  MOV R162, R193 ;  /* 0x000000c100a27202 */ /* 0x000fe20000000f00 */
[----:B------:R-:W-:Y:S02]  /*51f0*/  FMUL.FTZ R24, R4, R24 ;  /* 0x0000001804187220 */ /* 0x000fe40000410000 */
[----:B------:R-:W-:Y:S02]  /*5200*/  FMUL.FTZ R23, R5, R23 ;  /* 0x0000001705177220 */ /* 0x000fe40000410000 */
[----:B------:R-:W-:Y:S02]  /*5210*/  FMUL.FTZ R28, R6, R28 ;  /* 0x0000001c061c7220 */ /* 0x000fe40000410000 */
[C---:B----4-:R-:W-:Y:S02]  /*5220*/  FADD.FTZ R4, -R0.reuse, R10 ;  /* 0x0000000a00047221 */ /* 0x050fe40000010100 */
[C---:B------:R-:W-:Y:S02]  /*5230*/  FADD.FTZ R10, -R0.reuse, R11 ;  /* 0x0000000b000a7221 */ /* 0x040fe40000010100 */
[----:B------:R-:W-:Y:S02]  /*5240*/  FADD.FTZ R11, -R0, R14 ;  /* 0x0000000e000b7221 */ /* 0x000fe40000010100 */
[----:B------:R-:W-:Y:S02]  /*5250*/  FFMA.FTZ R5, -R217, R217, 1 ;  /* 0x3f800000d9057423 */ /* 0x000fe400000101d9 */
[----:B------:R-:W-:Y:S02]  /*5260*/  FFMA.FTZ R13, -R216, R216, 1 ;  /* 0x3f800000d80d7423 */ /* 0x000fe400000101d8 */
[----:B------:R-:W-:Y:S02]  /*5270*/  FFMA.FTZ R6, -R214, R214, 1 ;  /* 0x3f800000d6067423 */ /* 0x000fe400000101d6 */
[----:B------:R-:W-:Y:S02]  /*5280*/  FMUL.FTZ R20, R203, R20 ;  /* 0x00000014cb147220 */ /* 0x000fe40000410000 */
[----:B------:R-:W-:Y:S02]  /*5290*/  FMUL.FTZ R16, R16, c[0x0][0x2ec] ;  /* 0x0000bb0010107a20 */ /* 0x000fe40000410000 */
[----:B------:R-:W-:Y:S02]  /*52a0*/  FMUL.FTZ R12, R221, R12 ;  /* 0x0000000cdd0c7220 */ /* 0x000fe40000410000 */
[----:B------:R-:W-:Y:S02]  /*52b0*/  FMUL.FTZ R9, R212, R9 ;  /* 0x00000009d4097220 */ /* 0x000fe40000410000 */
[----:B------:R-:W-:Y:S02]  /*52c0*/  FMUL.FTZ R25, R25, c[0x0][0x2ec] ;  /* 0x0000bb0019197a20 */ /* 0x000fe40000410000 */
        /* <DEDUP_REMOVED lines=9> */
[----:B------:R-:W-:Y:S02]  /*5360*/  FADD.FTZ R12, -R0, R15 ;  /* 0x0000000f000c7221 */ /* 0x000fe40000010100 */
[----:B------:R-:W-:Y:S02]  /*5370*/  FFMA.FTZ R9, -R213, R213, 1 ;  /* 0x3f800000d5097423 */ /* 0x000fe400000101d5 */
[----:B------:R-:W-:Y:S02]  /*5380*/  FMUL.FTZ R5, R4, R5 ;  /* 0x0000000504057220 */ /* 0x000fe40000410000 */
[----:B------:R-:W-:Y:S02]  /*5390*/  FMUL.FTZ R13, R10, R13 ;  /* 0x0000000d0a0d7220 */ /* 0x000fe40000410000 */
[----:B------:R-:W-:Y:S02]  /*53a0*/  FMUL.FTZ R6, R11, R6 ;  /* 0x000000060b067220 */ /* 0x000fe40000410000 */
[C---:B------:R-:W-:Y:S02]  /*53b0*/  FADD.FTZ R26, -R0.reuse, R26 ;  /* 0x0000001a001a7221 */ /* 0x040fe40000010100 */
[C---:B------:R-:W-:Y:S02]  /*53c0*/  FADD.FTZ R4, -R0.reuse, R27 ;  /* 0x0000001b00047221 */ /* 0x040fe40000010100 */
[C---:B------:R-:W-:Y:S02]  /*53d0*/  FADD.FTZ R10, -R0.reuse, R30 ;  /* 0x0000001e000a7221 */ /* 0x040fe40000010100 */
[----:B------:R-:W-:Y:S02]  /*53e0*/  FADD.FTZ R11, -R0, R31 ;  /* 0x0000001f000b7221 */ /* 0x000fe40000010100 */
[----:B------:R-:W-:Y:S02]  /*53f0*/  FFMA.FTZ R18, -R209, R209, 1 ;  /* 0x3f800000d1127423 */ /* 0x000fe400000101d1 */
[----:B------:R-:W-:Y:S02]  /*5400*/  FFMA.FTZ R17, -R207, R207, 1 ;  /* 0x3f800000cf117423 */ /* 0x000fe400000101cf */
[----:B------:R-:W-:Y:S02]  /*5410*/  FFMA.FTZ R20, -R200, R200, 1 ;  /* 0x3f800000c8147423 */ /* 0x000fe400000101c8 */
[----:B------:R-:W-:Y:S02]  /*5420*/  FFMA.FTZ R19, -R199, R199, 1 ;  /* 0x3f800000c7137423 */ /* 0x000fe400000101c7 */
[----:B------:R-:W-:Y:S02]  /*5430*/  FMUL.FTZ R12, R229, R12 ;  /* 0x0000000ce50c7220 */ /* 0x000fe40000410000 */
[----:B------:R-:W-:Y:S02]  /*5440*/  FMUL.FTZ R9, R9, c[0x0][0x2ec] ;  /* 0x0000bb0009097a20 */ /* 0x000fe40000410000 */
[----:B------:R-:W-:Y:S02]  /*5450*/  FMUL.FTZ R0, R227, R26 ;  /* 0x0000001ae3007220 */ /* 0x000fe40000410000 */
        /* <DEDUP_REMOVED lines=31> */
.L_x_801:
[----:B------:R-:W-:Y:S01]  /*5650*/  F2FP.BF16.PACK_AB R16, R145, R148 ;  /* 0x000000949110723e */ /* 0x000fe200000010ff */
[----:B------:R-:W-:Y:S01]  /*5660*/  IMAD.SHL.U32 R160, R250, 0x2, RZ ;  /* 0x00000002faa07824 */ /* 0x000fe200078e00ff */
        /* <DEDUP_REMOVED lines=116> */
.L_x_802:
        /* <DEDUP_REMOVED lines=9> */
[----:B------:R-:W-:Y:S01]  /*5e40*/  IMAD R167, R167, 0x28, RZ ;  /* 0x00000028a7a77824 */ /* 0x000fe200078e02ff */
[----:B------:R-:W-:Y:S01]  /*5e50*/  UIADD3 UR12, UR7, -0x1, URZ ;  /* 0xffffffff070c7890 */ /* 0x000fe2000fffe03f */
[----:B------:R-:W-:Y:S01]  /*5e60*/  IMAD R166, R166, 0x30, RZ ;  /* 0x00000030a6a67824 */ /* 0x000fe200078e02ff */
[----:B------:R-:W3:Y:S01]  /*5e70*/  LDSM.16.MT88.4 R28, [R0+0xd000] ;  /* 0x00d00000001c783b */ /* 0x000ee20000004200 */
[----:B------:R-:W-:Y:S03]  /*5e80*/  IMAD.MOV.U32 R161, RZ, RZ, c[0x0][0x22c] ;  /* 0x00008b00ffa17624 */ /* 0x000fe600078e00ff */
[----:B------:R-:W4:Y:S01]  /*5e90*/  LDL R165, [R1] ;  /* 0x0000000001a57983 */ /* 0x000f220000100800 */
[----:B------:R-:W-:Y:S03]  /*5ea0*/  IMAD R161, R161, c[0x0][0x1c0], RZ ;  /* 0x00007000a1a17a24 */ /* 0x000fe600078e02ff */
[----:B------:R-:W-:Y:S01]  /*5eb0*/  LDSM.16.M88.4 R32, [R178] ;  /* 0x00000000b220783b */ /* 0x000fe20000000200 */
[----:B------:R-:W-:Y:S03]  /*5ec0*/  IMAD.U32 R161, R161, -0x40, RZ ;  /* 0xffffffc0a1a17824 */ /* 0x000fe600078e00ff */
[----:B------:R-:W4:Y:S02]  /*5ed0*/  LDL R164, [R1+0x4] ;  /* 0x0000040001a47983 */ /* 0x000f240000100800 */
[C---:B------:R-:W-:Y:S02]  /*5ee0*/  LEA R193, P1, R161.reuse, R162, 0x2 ;  /* 0x000000a2a1c17211 */ /* 0x040fe400078210ff */
[----:B------:R-:W1:Y:S02]  /*5ef0*/  LDSM.16.MT88.4 R132, [R0+0x9400] ;  /* 0x009400000084783b */ /* 0x000e640000004200 */
[----:B------:R-:W-:Y:S01]  /*5f00*/  LEA.HI.X.SX32 R192, R161, R163, 0x2, P1 ;  /* 0x000000a3a1c07211 */ /* 0x000fe200008f16ff */
[----:B------:R-:W-:Y:S01]  /*5f10*/  IMAD.MOV.U32 R161, RZ, RZ, c[0x0][0x22c] ;  /* 0x00008b00ffa17624 */ /* 0x000fe200078e00ff */
[----:B------:R-:W1:Y:S03]  /*5f20*/  LDSM.16.MT88.4 R136, [R0+0xb400] ;  /* 0x00b400000088783b */ /* 0x000e660000004200 */
[----:B------:R-:W-:Y:S01]  /*5f30*/  IMAD R161, R161, c[0x0][0x1c0], RZ ;  /* 0x00007000a1a17a24 */ /* 0x000fe200078e02ff */
[----:B------:R-:W1:Y:S03]  /*5f40*/  LDSM.16.MT88.4 R140, [R0+0xd400] ;  /* 0x00d40000008c783b */ /* 0x000e660000004200 */
[----:B------:R-:W-:Y:S01]  /*5f50*/  IMAD.SHL.U32 R161, R161, 0x10, RZ ;  /* 0x00000010a1a17824 */ /* 0x000fe200078e00ff */
[----:B------:R-:W-:Y:S01]  /*5f60*/  LDSM.16.M88.4 R144, [R180] ;  /* 0x00000000b490783b */ /* 0x000fe20000000200 */
[C---:B--2---:R-:W-:Y:S03]  /*5f70*/  HMMA.16816.F32.BF16 R4, R24.reuse, R8, RZ ;  /* 0x000000081804723c */ /* 0x044fe600000418ff */
[----:B------:R-:W2:Y:S04]  /*5f80*/  LDSM.16.MT88.4 R148, [R0+0x9800] ;  /* 0x009800000094783b */ /* 0x000ea80000004200 */
[----:B------:R-:W1:Y:S01]  /*5f90*/  LDSM.16.MT88.4 R152, [R0+0xb800] ;  /* 0x00b800000098783b */ /* 0x000e620000004200 */
[C---:B------:R-:W-:Y:S03]  /*5fa0*/  HMMA.16816.F32.BF16 R8, R24.reuse, R10, RZ ;  /* 0x0000000a1808723c */ /* 0x040fe600000418ff */
[----:B------:R-:W-:Y:S05]  /*5fb0*/  LDSM.16.MT88.4 R156, [R0+0xbc00] ;  /* 0x00bc0000009c783b */ /* 0x000fea0000004200 */
[C---:B---3--:R-:W-:Y:S08]  /*5fc0*/  HMMA.16816.F32.BF16 R12, R24.reuse, R16, RZ ;  /* 0x00000010180c723c */ /* 0x048ff000000418ff */
[C---:B------:R-:W-:Y:S08]  /*5fd0*/  HMMA.16816.F32.BF16 R16, R24.reuse, R18, RZ ;  /* 0x000000121810723c */ /* 0x040ff000000418ff */
[C---:B------:R-:W-:Y:S08]  /*5fe0*/  HMMA.16816.F32.BF16 R20, R24.reuse, R28, RZ ;  /* 0x0000001c1814723c */ /* 0x040ff000000418ff */
[----:B------:R-:W-:Y:S01]  /*5ff0*/  HMMA.16816.F32.BF16 R24, R24, R30, RZ ;  /* 0x0000001e1818723c */ /* 0x000fe200000418ff */
[----:B------:R-:W3:Y:S07]  /*6000*/  LDSM.16.MT88.4 R28, [R0+0xd800] ;  /* 0x00d80000001c783b */ /* 0x000eee0000004200 */
        /* <DEDUP_REMOVED lines=15> */
[----:B------:R-:W2:Y:S07]  /*6100*/  LDSM.16.MT88.4 R152, [R0+0xc000] ;  /* 0x00c000000098783b */ /* 0x000eae0000004200 */
[C---:B---3--:R-:W-:Y:S08]  /*6110*/  HMMA.16816.F32.BF16 R20, R144.reuse, R28, R20 ;  /* 0x0000001c9014723c */ /* 0x048ff00000041814 */
[----:B------:R-:W-:Y:S01]  /*6120*/  HMMA.16816.F32.BF16 R24, R144, R30, R24 ;  /* 0x0000001e9018723c */ /* 0x000fe20000041818 */
[----:B------:R-:W3:Y:S04]  /*6130*/  LDSM.16.MT88.4 R28, [R0+0xe000] ;  /* 0x00e00000001c783b */ /* 0x000ee80000004200 */
[----:B------:R-:W-:Y:S03]  /*6140*/  LDSM.16.MT88.4 R144, [R0+0xa400] ;  /* 0x00a400000090783b */ /* 0x000fe60000004200 */
[C---:B-1----:R-:W-:Y:S08]  /*6150*/  HMMA.16816.F32.BF16 R4, R132.reuse, R136, R4 ;  /* 0x000000888404723c */ /* 0x042ff00000041804 */
[C---:B------:R-:W-:Y:S01]  /*6160*/  HMMA.16816.F32.BF16 R8, R132.reuse, R138, R8 ;  /* 0x0000008a8408723c */ /* 0x040fe20000041808 */
[----:B------:R-:W1:Y:S07]  /*6170*/  LDSM.16.M88.4 R136, [R178+0x2000] ;  /* 0x00200000b288783b */ /* 0x000e6e0000000200 */
        /* <DEDUP_REMOVED lines=16> */
[----:B------:R-:W-:Y:S03]  /*6280*/  LDSM.16.M88.4 R140, [R179+0x2000] ;  /* 0x00200000b38c783b */ /* 0x000fe60000000200 */
[C---:B-1----:R-:W-:Y:S08]  /*6290*/  HMMA.16816.F32.BF16 R4, R136.reuse, R144, R4 ;  /* 0x000000908804723c */ /* 0x042ff00000041804 */
[C---:B------:R-:W-:Y:S01]  /*62a0*/  HMMA.16816.F32.BF16 R8, R136.reuse, R146, R8 ;  /* 0x000000928808723c */ /* 0x040fe20000041808 */
[----:B------:R-:W1:Y:S07]  /*62b0*/  LDSM.16.MT88.4 R144, [R0+0xac00] ;  /* 0x00ac00000090783b */ /* 0x000e6e0000004200 */
[C---:B------:R-:W-:Y:S08]  /*62c0*/  HMMA.16816.F32.BF16 R12, R136.reuse, R156, R12 ;  /* 0x0000009c880c723c */ /* 0x040ff0000004180c */
[C---:B------:R-:W-:Y:S01]  /*62d0*/  HMMA.16816.F32.BF16 R16, R136.reuse, R158, R16 ;  /* 0x0000009e8810723c */ /* 0x040fe20000041810 */
[----:B------:R-:W1:Y:S07]  /*62e0*/  LDSM.16.MT88.4 R156, [R0+0xcc00] ;  /* 0x00cc0000009c783b */ /* 0x000e6e0000004200 */
[C---:B------:R-:W-:Y:S08]  /*62f0*/  HMMA.16816.F32.BF16 R20, R136.reuse, R32, R20 ;  /* 0x000000208814723c */ /* 0x040ff00000041814 */
[----:B------:R-:W-:Y:S01]  /*6300*/  HMMA.16816.F32.BF16 R24, R136, R34, R24 ;  /* 0x000000228818723c */ /* 0x000fe20000041818 */
[----:B------:R1:W4:Y:S07]  /*6310*/  LDSM.16.MT88.4 R32, [R0+0xec00] ;  /* 0x00ec00000020783b */ /* 0x00032e0000004200 */
[C---:B--2---:R-:W-:Y:S08]  /*6320*/  HMMA.16816.F32.BF16 R4, R132.reuse, R148, R4 ;  /* 0x000000948404723c */ /* 0x044ff00000041804 */
[C---:B------:R-:W-:Y:S08]  /*6330*/  HMMA.16816.F32.BF16 R8, R132.reuse, R150, R8 ;  /* 0x000000968408723c */ /* 0x040ff00000041808 */
[C---:B------:R-:W-:Y:S04]  /*6340*/  HMMA.16816.F32.BF16 R12, R132.reuse, R152, R12 ;  /* 0x00000098840c723c */ /* 0x040fe8000004180c */
[----:B-1----:R-:W-:Y:S04]  /*6350*/  IMAD.IADD R0, R238, 0x1, R252 ;  /* 0x00000001ee007824 */ /* 0x002fe800078e02fc */
[C---:B------:R-:W-:Y:S08]  /*6360*/  HMMA.16816.F32.BF16 R16, R132.reuse, R154, R16 ;  /* 0x0000009a8410723c */ /* 0x040ff00000041810 */
[C---:B---3--:R-:W-:Y:S07]  /*6370*/  HMMA.16816.F32.BF16 R20, R132.reuse, R28, R20 ;  /* 0x0000001c8414723c */ /* 0x048fee0000041814 */
[----:B------:R-:W-:Y:S01]  /*6380*/  IMAD.MOV.U32 R28, RZ, RZ, R193 ;  /* 0x000000ffff1c7224 */ /* 0x000fe200078e00c1 */
[----:B------:R-:W-:Y:S04]  /*6390*/  HMMA.16816.F32.BF16 R24, R132, R30, R24 ;  /* 0x0000001e8418723c */ /* 0x000fe80000041818 */
[----:B------:R-:W-:Y:S03]  /*63a0*/  IMAD.MOV.U32 R29, RZ, RZ, R192 ;  /* 0x000000ffff1d7224 */ /* 0x000fe600078e00c0 */
[----:B----4-:R-:W-:Y:S01]  /*63b0*/  @P0 IADD3 R30, P2, R165, UR9, RZ ;  /* 0x00000009a51e0c10 */ /* 0x010fe2000ff5e0ff */
[C---:B------:R-:W-:Y:S01]  /*63c0*/  HMMA.16816.F32.BF16 R4, R140.reuse, R144, R4 ;  /* 0x000000908c04723c */ /* 0x040fe20000041804 */
[----:B------:R-:W-:Y:S01]  /*63d0*/  IMAD.MOV.U32 R165, RZ, RZ, c[0x0][0x22c] ;  /* 0x00008b00ffa57624 */ /* 0x000fe200078e00ff */
[----:B------:R-:W-:Y:S03]  /*63e0*/  @UP3 UIADD3 UR9, UP2, UR9, -0x100, URZ ;  /* 0xffffff0009093890 */ /* 0x000fe6000ff5e03f */
[----:B------:R-:W-:Y:S01]  /*63f0*/  @P0 IADD3.X R31, R164, UR8, RZ, P2, !PT ;  /* 0x00000008a41f0c10 */ /* 0x000fe200097fe4ff */
[----:B------:R-:W-:Y:S01]  /*6400*/  IMAD R165, R165, c[0x0][0x1c0], RZ ;  /* 0x00007000a5a57a24 */ /* 0x000fe200078e02ff */
[----:B------:R-:W-:Y:S01]  /*6410*/  @UP3 UIADD3.X UR8, UR8, -0x1, URZ, UP2, !UPT ;  /* 0xffffffff08083890 */ /* 0x000fe200097fe43f */
[C---:B------:R-:W-:Y:S01]  /*6420*/  HMMA.16816.F32.BF16 R8, R140.reuse, R146, R8 ;  /* 0x000000928c08723c */ /* 0x040fe20000041808 */
[----:B------:R-:W-:Y:S01]  /*6430*/  IMAD.MOV.U32 R164, RZ, RZ, c[0x0][0x22c] ;  /* 0x00008b00ffa47624 */ /* 0x000fe200078e00ff */
[----:B------:R1:W5:Y:S02]  /*6440*/  @P0 LDG.E R236, [R30.64] ;  /* 0x000000041eec0981 */ /* 0x000364000c1e1900 */
[----:B------:R-:W-:Y:S02]  /*6450*/  IMAD.SHL.U32 R165, R165, 0x20, RZ ;  /* 0x00000020a5a57824 */ /* 0x000fe400078e00ff */
[----:B------:R1:W5:Y:S01]  /*6460*/  @P0 LDG.E R237, [R30.64+0x20] ;  /* 0x000020041eed0981 */ /* 0x000362000c1e1900 */
[----:B------:R-:W-:Y:S01]  /*6470*/  IMAD R164, R164, c[0x0][0x1c0], RZ ;  /* 0x00007000a4a47a24 */ /* 0x000fe200078e02ff */
[C---:B------:R-:W-:Y:S02]  /*6480*/  HMMA.16816.F32.BF16 R12, R140.reuse, R156, R12 ;  /* 0x0000009c8c0c723c */ /* 0x040fe4000004180c */
[----:B------:R1:W5:Y:S02]  /*6490*/  @P0 LDG.E R234, [R30.64+0x80] ;  /* 0x000080041eea0981 */ /* 0x000364000c1e1900 */
[----:B------:R-:W-:Y:S02]  /*64a0*/  IMAD R164, R164, 0x18, RZ ;  /* 0x00000018a4a47824 */ /* 0x000fe400078e02ff */
[----:B------:R1:W5:Y:S01]  /*64b0*/  @P0 LDG.E R235, [R30.64+0xa0] ;  /* 0x0000a0041eeb0981 */ /* 0x000362000c1e1900 */
[CC--:B------:R-:W-:Y:S01]  /*64c0*/  LEA R134, P0, R161.reuse, R28.reuse, 0x2 ;  /* 0x0000001ca1867211 */ /* 0x0c0fe200078010ff */
[C---:B------:R-:W-:Y:S02]  /*64d0*/  HMMA.16816.F32.BF16 R16, R140.reuse, R158, R16 ;  /* 0x0000009e8c10723c */ /* 0x040fe40000041810 */
[----:B------:R2:W-:Y:S02]  /*64e0*/  RED.E.ADD.F32.FTZ.RN.STRONG.GPU [R28.64], R4 ;  /* 0x000000041c00798e */ /* 0x0005e4000c10e784 */
[-C--:B------:R-:W-:Y:S04]  /*64f0*/  LEA.HI.X.SX32 R135, R161, R29.reuse, 0x2, P0 ;  /* 0x0000001da1877211 */ /* 0x080fe800000f16ff */
[C---:B------:R-:W-:Y:S07]  /*6500*/  HMMA.16816.F32.BF16 R20, R140.reuse, R32, R20 ;  /* 0x000000208c14723c */ /* 0x040fee0000041814 */
[CC--:B------:R-:W-:Y:S01]  /*6510*/  LEA R32, P1, R238.reuse, R28.reuse, 0x2 ;  /* 0x0000001cee207211 */ /* 0x0c0fe200078210ff */
[----:B------:R-:W-:Y:S01]  /*6520*/  HMMA.16816.F32.BF16 R24, R140, R34, R24 ;  /* 0x000000228c18723c */ /* 0x000fe20000041818 */
[----:B------:R-:W-:Y:S03]  /*6530*/  LDSM.16.MT88.4 R140, [R3+0x1c00] ;  /* 0x001c0000038c783b */ /* 0x000fe60000004200 */
[-C--:B------:R-:W-:Y:S02]  /*6540*/  LEA.HI.X.SX32 R33, R238, R29.reuse, 0x2, P1 ;  /* 0x0000001dee217211 */ /* 0x080fe400008f16ff */
[CC--:B------:R-:W-:Y:S02]  /*6550*/  LEA R132, P1, R164.reuse, R28.reuse, 0x2 ;  /* 0x0000001ca4847211 */ /* 0x0c0fe400078210ff */
[-C--:B------:R-:W-:Y:S01]  /*6560*/  LEA R34, P0, R165, R28.reuse, 0x2 ;  /* 0x0000001ca5227211 */ /* 0x080fe200078010ff */
[----:B------:R3:W-:Y:S03]  /*6570*/  RED.E.ADD.F32.FTZ.RN.STRONG.GPU [R32.64], R5 ;  /* 0x000000052000798e */ /* 0x0007e6000c10e784 */
[-C--:B------:R-:W-:Y:S01]  /*6580*/  LEA.HI.X.SX32 R133, R164, R29.reuse, 0x2, P1 ;  /* 0x0000001da4857211 */ /* 0x080fe200008f16ff */
[----:B------:R4:W-:Y:S01]  /*6590*/  RED.E.ADD.F32.FTZ.RN.STRONG.GPU [R134.64], R6 ;  /* 0x000000068600798e */ /* 0x0009e2000c10e784 */
[-C--:B-1----:R-:W-:Y:S01]  /*65a0*/  LEA R30, P2, R167, R28.reuse, 0x2 ;  /* 0x0000001ca71e7211 */ /* 0x082fe200078410ff */
[----:B------:R-:W-:Y:S01]  /*65b0*/  IMAD.MOV.U32 R164, RZ, RZ, c[0x0][0x22c] ;  /* 0x00008b00ffa47624 */ /* 0x000fe200078e00ff */
[-C--:B------:R-:W-:Y:S01]  /*65c0*/  LEA.HI.X.SX32 R35, R165, R29.reuse, 0x2, P0 ;  /* 0x0000001da5237211 */ /* 0x080fe200000f16ff */
[----:B------:R1:W-:Y:S01]  /*65d0*/  RED.E.ADD.F32.FTZ.RN.STRONG.GPU [R132.64], R7 ;  /* 0x000000078400798e */ /* 0x0003e2000c10e784 */
[-C--:B--2---:R-:W-:Y:S01]  /*65e0*/  LEA R4, P1, R166, R28.reuse, 0x2 ;  /* 0x0000001ca6047211 */ /* 0x084fe200078210ff */
[----:B------:R-:W-:Y:S01]  /*65f0*/  IMAD R164, R164, c[0x0][0x1c0], RZ ;  /* 0x00007000a4a47a24 */ /* 0x000fe200078e02ff */
[-C--:B------:R-:W-:Y:S01]  /*6600*/  LEA.HI.X.SX32 R31, R167, R29.reuse, 0x2, P2 ;  /* 0x0000001da71f7211 */ /* 0x080fe200010f16ff */
[----:B------:R2:W-:Y:S01]  /*6610*/  RED.E.ADD.F32.FTZ.RN.STRONG.GPU [R34.64], R8 ;  /* 0x000000082200798e */ /* 0x0005e2000c10e784 */
[----:B------:R-:W-:Y:S02]  /*6620*/  IMAD.MOV.U32 R165, RZ, RZ, c[0x0][0x22c] ;  /* 0x00008b00ffa57624 */ /* 0x000fe400078e00ff */
[----:B------:R-:W-:Y:S01]  /*6630*/  IMAD R164, R164, 0x38, RZ ;  /* 0x00000038a4a47824 */ /* 0x000fe200078e02ff */
[----:B------:R2:W-:Y:S01]  /*6640*/  RED.E.ADD.F32.FTZ.RN.STRONG.GPU [R30.64], R9 ;  /* 0x000000091e00798e */ /* 0x0005e2000c10e784 */
[----:B------:R-:W-:Y:S04]  /*6650*/  IMAD R165, R165, c[0x0][0x1c0], RZ ;  /* 0x00007000a5a57a24 */ /* 0x000fe800078e02ff */
[----:B------:R-:W-:Y:S05]  /*6660*/  IMAD.SHL.U32 R165, R165, 0x10, RZ ;  /* 0x00000010a5a57824 */ /* 0x000fea00078e00ff */
[----:B------:R-:W-:Y:S02]  /*6670*/  IADD3 R136, R165, 0x20, RZ ;  /* 0x00000020a5887810 */ /* 0x000fe40007ffe0ff */
[-C--:B---3--:R-:W-:Y:S02]  /*6680*/  LEA.HI.X.SX32 R5, R166, R29.reuse, 0x2, P1 ;  /* 0x0000001da6057211 */ /* 0x088fe400008f16ff */
[CC--:B----4-:R-:W-:Y:S03]  /*6690*/  LEA R6, P0, R164.reuse, R28.reuse, 0x2 ;  /* 0x0000001ca4067211 */ /* 0x0d0fe600078010ff */
[----:B------:R3:W-:Y:S01]  /*66a0*/  RED.E.ADD.F32.FTZ.RN.STRONG.GPU [R4.64], R10 ;  /* 0x0000000a0400798e */ /* 0x0007e2000c10e784 */
[----:B------:R-:W-:Y:S02]  /*66b0*/  IADD3 R134, R161, 0x40, RZ ;  /* 0x00000040a1867810 */ /* 0x000fe40007ffe0ff */
[-C--:B-1----:R-:W-:Y:S02]  /*66c0*/  LEA.HI.X.SX32 R7, R164, R29.reuse, 0x2, P0 ;  /* 0x0000001da4077211 */ /* 0x082fe400000f16ff */
[-C--:B--2---:R-:W-:Y:S03]  /*66d0*/  LEA R8, P2, R242, R28.reuse, 0x2 ;  /* 0x0000001cf2087211 */ /* 0x084fe600078410ff */
[----:B------:R1:W-:Y:S01]  /*66e0*/  RED.E.ADD.F32.FTZ.RN.STRONG.GPU [R6.64], R11 ;  /* 0x0000000b0600798e */ /* 0x0003e2000c10e784 */
[-C--:B------:R-:W-:Y:S03]  /*66f0*/  LEA R30, P1, R252, R28.reuse, 0x2 ;  /* 0x0000001cfc1e7211 */ /* 0x080fe600078210ff */
[----:B------:R2:W-:Y:S01]  /*6700*/  RED.E.ADD.F32.FTZ.RN.STRONG.GPU [R28.64+0x80], R12 ;  /* 0x0000800c1c00798e */ /* 0x0005e2000c10e784 */
[-C--:B------:R-:W-:Y:S02]  /*6710*/  LEA.HI.X.SX32 R9, R242, R29.reuse, 0x2, P2 ;  /* 0x0000001df2097211 */ /* 0x080fe400010f16ff */
[-C--:B------:R-:W-:Y:S01]  /*6720*/  LEA.HI.X.SX32 R31, R252, R29.reuse, 0x2, P1 ;  /* 0x0000001dfc1f7211 */ /* 0x080fe200008f16ff */
[----:B------:R4:W-:Y:S01]  /*6730*/  RED.E.ADD.F32.FTZ.RN.STRONG.GPU [R32.64+0x80], R13 ;  /* 0x0000800d2000798e */ /* 0x0009e2000c10e784 */
[CC--:B---3--:R-:W-:Y:S04]  /*6740*/  LEA R4, P0, R136.reuse, R28.reuse, 0x2 ;  /* 0x0000001c88047211 */ /* 0x0c8fe800078010ff */
[-C--:B------:R-:W-:Y:S02]  /*6750*/  LEA.HI.X.SX32 R5, R136, R29.reuse, 0x2, P0 ;  /* 0x0000001d88057211 */ /* 0x080fe400000f16ff */
[CC--:B------:R-:W-:Y:S01]  /*6760*/  LEA R10, P0, R0.reuse, R28.reuse, 0x2 ;  /* 0x0000001c000a7211 */ /* 0x0c0fe200078010ff */
[----:B------:R-:W-:Y:S01]  /*6770*/  LDSM.16.MT88.4 R136, [R2+0x18800] ;  /* 0x018800000288783b */ /* 0x000fe20000004200 */
[CC--:B-1----:R-:W-:Y:S02]  /*6780*/  LEA R6, P1, R241.reuse, R28.reuse, 0x2 ;  /* 0x0000001cf1067211 */ /* 0x0c2fe400078210ff */
[-C--:B------:R-:W-:Y:S01]  /*6790*/  LEA.HI.X.SX32 R11, R0, R29.reuse, 0x2, P0 ;  /* 0x0000001d000b7211 */ /* 0x080fe200000f16ff */
[----:B------:R1:W-:Y:S01]  /*67a0*/  RED.E.ADD.F32.FTZ.RN.STRONG.GPU [R4.64], R14 ;  /* 0x0000000e0400798e */ /* 0x0003e2000c10e784 */
[-C--:B------:R-:W-:Y:S01]  /*67b0*/  LEA.HI.X.SX32 R7, R241, R29.reuse, 0x2, P1 ;  /* 0x0000001df1077211 */ /* 0x080fe200008f16ff */
[----:B------:R-:W-:Y:S01]  /*67c0*/  IMAD.IADD R0, R238, 0x1, R251 ;  /* 0x00000001ee007824 */ /* 0x000fe200078e02fb */
[CC--:B--2---:R-:W-:Y:S01]  /*67d0*/  LEA R12, P4, R251.reuse, R28.reuse, 0x2 ;  /* 0x0000001cfb0c7211 */ /* 0x0c4fe200078810ff */
[----:B------:R2:W-:Y:S03]  /*67e0*/  RED.E.ADD.F32.FTZ.RN.STRONG.GPU [R30.64], R15 ;  /* 0x0000000f1e00798e */ /* 0x0005e6000c10e784 */
[-C--:B----4-:R-:W-:Y:S01]  /*67f0*/  LEA.HI.X.SX32 R13, R251, R29.reuse, 0x2, P4 ;  /* 0x0000001dfb0d7211 */ /* 0x090fe200020f16ff */
[----:B------:R3:W-:Y:S04]  /*6800*/  RED.E.ADD.F32.FTZ.RN.STRONG.GPU [R10.64], R16 ;  /* 0x000000100a00798e */ /* 0x0007e8000c10e784 */
[----:B------:R4:W-:Y:S04]  /*6810*/  RED.E.ADD.F32.FTZ.RN.STRONG.GPU [R8.64], R17 ;  /* 0x000000110800798e */ /* 0x0009e8000c10e784 */
[----:B------:R4:W-:Y:S01]  /*6820*/  RED.E.ADD.F32.FTZ.RN.STRONG.GPU [R6.64], R18 ;  /* 0x000000120600798e */ /* 0x0009e2000c10e784 */
[-C--:B-1----:R-:W-:Y:S02]  /*6830*/  LEA R4, P0, R244, R28.reuse, 0x2 ;  /* 0x0000001cf4047211 */ /* 0x082fe400078010ff */
[-C--:B------:R-:W-:Y:S02]  /*6840*/  LEA R14, P5, R134, R28.reuse, 0x2 ;  /* 0x0000001c860e7211 */ /* 0x080fe400078a10ff */
[-C--:B------:R-:W-:Y:S02]  /*6850*/  LEA.HI.X.SX32 R5, R244, R29.reuse, 0x2, P0 ;  /* 0x0000001df4057211 */ /* 0x080fe400000f16ff */
[-C--:B--2---:R-:W-:Y:S02]  /*6860*/  LEA.HI.X.SX32 R15, R134, R29.reuse, 0x2, P5 ;  /* 0x0000001d860f7211 */ /* 0x084fe400028f16ff */
[-C--:B---3--:R-:W-:Y:S01]  /*6870*/  LEA R10, P3, R0, R28.reuse, 0x2 ;  /* 0x0000001c000a7211 */ /* 0x088fe200078610ff */
[----:B------:R1:W-:Y:S01]  /*6880*/  RED.E.ADD.F32.FTZ.RN.STRONG.GPU [R4.64], R19 ;  /* 0x000000130400798e */ /* 0x0003e2000c10e784 */
[-C--:B----4-:R-:W-:Y:S03]  /*6890*/  LEA R8, P2, R240, R28.reuse, 0x2 ;  /* 0x0000001cf0087211 */ /* 0x090fe600078410ff */
[----:B------:R-:W-:Y:S01]  /*68a0*/  RED.E.ADD.F32.FTZ.RN.STRONG.GPU [R28.64+0x100], R20 ;  /* 0x000100141c00798e */ /* 0x000fe2000c10e784 */
[-C--:B------:R-:W-:Y:S02]  /*68b0*/  LEA.HI.X.SX32 R11, R0, R29.reuse, 0x2, P3 ;  /* 0x0000001d000b7211 */ /* 0x080fe400018f16ff */
[CC--:B------:R-:W-:Y:S01]  /*68c0*/  LEA R6, P1, R239.reuse, R28.reuse, 0x2 ;  /* 0x0000001cef067211 */ /* 0x0c0fe200078210ff */
[----:B------:R-:W-:Y:S01]  /*68d0*/  RED.E.ADD.F32.FTZ.RN.STRONG.GPU [R32.64+0x100], R21 ;  /* 0x000100152000798e */ /* 0x000fe2000c10e784 */
[-C--:B------:R-:W-:Y:S02]  /*68e0*/  LEA.HI.X.SX32 R9, R240, R29.reuse, 0x2, P2 ;  /* 0x0000001df0097211 */ /* 0x080fe400010f16ff */
[-C--:B------:R-:W-:Y:S01]  /*68f0*/  LEA.HI.X.SX32 R7, R239, R29.reuse, 0x2, P1 ;  /* 0x0000001def077211 */ /* 0x080fe200008f16ff */
[----:B------:R-:W-:Y:S01]  /*6900*/  RED.E.ADD.F32.FTZ.RN.STRONG.GPU [R14.64], R22 ;  /* 0x000000160e00798e */ /* 0x000fe2000c10e784 */
[----:B------:R-:W-:Y:S01]  /*6910*/  ISETP.LT.AND P1, PT, RZ, UR7, PT ;  /* 0x00000007ff007c0c */ /* 0x000fe2000bf21270 */
[----:B------:R-:W-:Y:S01]  /*6920*/  UMOV UR7, UR12 ;  /* 0x0000000c00077c82 */ /* 0x000fe20008000000 */
[----:B------:R-:W-:Y:S01]  /*6930*/  IADD3 R0, R3, -0x3000, RZ ;  /* 0xffffd00003007810 */ /* 0x000fe20007ffe0ff */
[----:B------:R-:W-:Y:S04]  /*6940*/  RED.E.ADD.F32.FTZ.RN.STRONG.GPU [R12.64], R23 ;  /* 0x000000170c00798e */ /* 0x000fe8000c10e784 */
[----:B------:R-:W-:Y:S04]  /*6950*/  RED.E.ADD.F32.FTZ.RN.STRONG.GPU [R10.64], R24 ;  /* 0x000000180a00798e */ /* 0x000fe8000c10e784 */
[----:B------:R-:W-:Y:S01]  /*6960*/  RED.E.ADD.F32.FTZ.RN.STRONG.GPU [R8.64], R25 ;  /* 0x000000190800798e */ /* 0x000fe2000c10e784 */
[C---:B-1----:R-:W-:Y:S03]  /*6970*/  LEA R4, P0, R243.reuse, R28, 0x2 ;  /* 0x0000001cf3047211 */ /* 0x042fe600078010ff */
[----:B------:R-:W-:Y:S01]  /*6980*/  RED.E.ADD.F32.FTZ.RN.STRONG.GPU [R6.64], R26 ;  /* 0x0000001a0600798e */ /* 0x000fe2000c10e784 */
[----:B------:R-:W-:Y:S03]  /*6990*/  LEA.HI.X.SX32 R5, R243, R29, 0x2, P0 ;  /* 0x0000001df3057211 */ /* 0x000fe600000f16ff */
[----:B------:R-:W-:Y:S01]  /*69a0*/  LDSM.16.MT88.4 R8, [R3] ;  /* 0x000000000308783b */ /* 0x000fe20000004200 */
[----:B------:R-:W-:Y:S01]  /*69b0*/  PLOP3.LUT P0, PT, PT, PT, UP1, 0x80, 0x0 ;  /* 0x000000000000781c */ /* 0x000fe20003f0f018 */
[----:B------:R-:W-:Y:S02]  /*69c0*/  @UP3 UIADD3 UR11, UP1, UR11, -0x100, URZ ;  /* 0xffffff000b0b3890 */ /* 0x000fe4000ff3e03f */
[----:B------:R-:W-:Y:S02]  /*69d0*/  RED.E.ADD.F32.FTZ.RN.STRONG.GPU [R4.64], R27 ;  /* 0x0000001b0400798e */ /* 0x000fe4000c10e784 */
[----:B------:R-:W-:Y:S02]  /*69e0*/  @UP3 UIADD3.X UR10, UR10, -0x1, URZ, UP1, !UPT ;  /* 0xffffffff0a0a3890 */ /* 0x000fe40008ffe43f */
[----:B------:R-:W1:Y:S04]  /*69f0*/  LDSM.16.MT88.4 R4, [R2+0x15000] ;  /* 0x015000000204783b */ /* 0x000e680000004200 */
[----:B------:R-:W2:Y:S02]  /*6a00*/  LDSM.16.MT88.4 R12, [R2+0x17000] ;  /* 0x01700000020c783b */ /* 0x000ea40000004200 */
[----:B------:R-:W-:Y:S02]  /*6a10*/  @P0 IADD3 R0, R3, 0x3000, RZ ;  /* 0x0000300003000810 */ /* 0x000fe40007ffe0ff */
[----:B------:R-:W3:Y:S04]  /*6a20*/  LDSM.16.MT88.4 R16, [R3+0x1000] ;  /* 0x001000000310783b */ /* 0x000ee80000004200 */
[----:B------:R-:W4:Y:S04]  /*6a30*/  LDSM.16.MT88.4 R28, [R3+0x2000] ;  /* 0x00200000031c783b */ /* 0x000f280000004200 */
[----:B------:R-:W-:Y:S04]  /*6a40*/  LDSM.16.MT88.4 R32, [R2+0x15800] ;  /* 0x015800000220783b */ /* 0x000fe80000004200 */
[----:B------:R-:W3:Y:S04]  /*6a50*/  LDSM.16.MT88.4 R20, [R3+0x400] ;  /* 0x000400000314783b */ /* 0x000ee80000004200 */
        /* <DEDUP_REMOVED lines=87> */
[----:B------:R1:W-:Y:S01]  /*6fd0*/  STS [R246], R25 ;  /* 0x00000019f6007388 */ /* 0x0003e20000000800 */
[----:B------:R-:W-:Y:S01]  /*6fe0*/  FMUL.FTZ R19, R93, c[0x0][0x2e0] ;  /* 0x0000b8005d137a20 */ /* 0x000fe20000410000 */
[----:B------:R-:W-:Y:S01]  /*6ff0*/  F2FP.BF16.PACK_AB R22, R22, R90 ;  /* 0x0000005a1616723e */ /* 0x000fe200000010ff */
[----:B------:R-:W-:Y:S01]  /*7000*/  FMUL.FTZ R94, R94, c[0x0][0x2e0] ;  /* 0x0000b8005e5e7a20 */ /* 0x000fe20000410000 */
[----:B------:R1:W-:Y:S01]  /*7010*/  STS [R246+0x200], R24 ;  /* 0x00020018f6007388 */ /* 0x0003e20000000800 */
        /* <DEDUP_REMOVED lines=66> */
[----:B------:R-:W-:Y:S01]  /*7440*/  UISETP.NE.AND UP0, UPT, UR21, -0x1, UPT ;  /* 0xffffffff1500788c */ /* 0x000fe2000bf05270 */
[----:B------:R1:W-:Y:S01]  /*7450*/  STS [R247+0x4000], R5 ;  /* 0x00400005f7007388 */ /* 0x0003e20000000800 */
[----:B------:R-:W-:Y:S01]  /*7460*/  F2FP.BF16.PACK_AB R46, R47, R46 ;  /* 0x0000002e2f2e723e */ /* 0x000fe200000010ff */
[----:B------:R-:W-:Y:S01]  /*7470*/  ULDC.64 UR10, c[0x0][0x3a0] ;  /* 0x0000e800000a7ab9 */ /* 0x000fe20000000a00 */
[----:B------:R-:W-:Y:S01]  /*7480*/  F2FP.BF16.PACK_AB R0, R0, R126 ;  /* 0x0000007e0000723e */ /* 0x000fe200000010ff */
[----:B------:R1:W-:Y:S01]  /*7490*/  STS [R247+0x4200], R4 ;  /* 0x00420004f7007388 */ /* 0x0003e20000000800 */
[----:B------:R-:W-:-:S02]  /*74a0*/  F2FP.BF16.PACK_AB R52, R53, R52 ;  /* 0x000000343534723e */ /* 0x000fc400000010ff */
[----:B------:R-:W-:Y:S01]  /*74b0*/  F2FP.BF16.PACK_AB R54, R55, R54 ;  /* 0x000000363736723e */ /* 0x000fe200000010ff */
[----:B------:R1:W-:Y:S01]  /*74c0*/  STS [R246+0x5000], R7 ;  /* 0x00500007f6007388 */ /* 0x0003e20000000800 */
[----:B------:R-:W-:Y:S01]  /*74d0*/  F2FP.BF16.PACK_AB R64, R65, R64 ;  /* 0x000000404140723e */ /* 0x000fe200000010ff */
[----:B------:R-:W-:Y:S01]  /*74e0*/  @UP0 UIADD3 UR7, UR16, UR21, URZ ;  /* 0x0000001510070290 */ /* 0x000fe2000fffe03f */
[----:B------:R-:W-:Y:S01]  /*74f0*/  F2FP.BF16.PACK_AB R66, R67, R66 ;  /* 0x000000424342723e */ /* 0x000fe200000010ff */
[----:B------:R1:W-:Y:S01]  /*7500*/  STS [R246+0x5200], R6 ;  /* 0x00520006f6007388 */ /* 0x0003e20000000800 */
[----:B------:R-:W-:Y:S01]  /*7510*/  F2FP.BF16.PACK_AB R56, R57, R56 ;  /* 0x000000383938723e */ /* 0x000fe200000010ff */
[----:B------:R-:W-:Y:S01]  /*7520*/  @UP0 UIMAD.WIDE.U32 UR8, UR7, UR10, URZ ;  /* 0x0000000a070802a5 */ /* 0x000fe2000f8e003f */
[----:B------:R-:W-:Y:S01]  /*7530*/  F2FP.BF16.PACK_AB R58, R59, R58 ;  /* 0x0000003a3b3a723e */ /* 0x000fe200000010ff */
[----:B------:R1:W-:Y:S01]  /*7540*/  STS [R247+0x5000], R3 ;  /* 0x00500003f7007388 */ /* 0x0003e20000000800 */
[----:B------:R-:W-:Y:S01]  /*7550*/  F2FP.BF16.PACK_AB R60, R61, R60 ;  /* 0x0000003c3d3c723e */ /* 0x000fe200000010ff */
[----:B------:R-:W-:Y:S01]  /*7560*/  @UP0 UIMAD UR15, UR7, UR11, UR9 ;  /* 0x0000000b070f02a4 */ /* 0x000fe2000f8e0209 */
[----:B------:R-:W-:Y:S01]  /*7570*/  F2FP.BF16.PACK_AB R62, R63, R62 ;  /* 0x0000003e3f3e723e */ /* 0x000fe200000010ff */
[----:B------:R1:W-:Y:S01]  /*7580*/  STS [R247+0x5200], R0 ;  /* 0x00520000f7007388 */ /* 0x0003e20000000800 */
[----:B------:R-:W-:Y:S01]  /*7590*/  F2FP.BF16.PACK_AB R68, R69, R68 ;  /* 0x000000444544723e */ /* 0x000fe200000010ff */
[----:B------:R-:W-:Y:S01]  /*75a0*/  @UP0 UMOV UR14, UR8 ;  /* 0x00000008000e0c82 */ /* 0x000fe20008000000 */
[----:B------:R-:W-:Y:S01]  /*75b0*/  F2FP.BF16.PACK_AB R70, R71, R70 ;  /* 0x000000464746723e */ /* 0x000fe200000010ff */
[----:B------:R1:W-:Y:S01]  /*75c0*/  STS [R246+0x6000], R36 ;  /* 0x00600024f6007388 */ /* 0x0003e20000000800 */
[----:B------:R-:W-:-:S02]  /*75d0*/  F2FP.BF16.PACK_AB R80, R81, R80 ;  /* 0x000000505150723e */ /* 0x000fc400000010ff */
[----:B------:R-:W-:Y:S01]  /*75e0*/  F2FP.BF16.PACK_AB R82, R83, R82 ;  /* 0x000000525352723e */ /* 0x000fe200000010ff */
[----:B------:R1:W-:Y:S01]  /*75f0*/  STS [R246+0x6200], R38 ;  /* 0x00620026f6007388 */ /* 0x0003e20000000800 */
[----:B------:R-:W-:Y:S02]  /*7600*/  F2FP.BF16.PACK_AB R72, R73, R72 ;  /* 0x000000484948723e */ /* 0x000fe400000010ff */
[----:B------:R-:W-:Y:S01]  /*7610*/  F2FP.BF16.PACK_AB R74, R75, R74 ;  /* 0x0000004a4b4a723e */ /* 0x000fe200000010ff */
[----:B------:R1:W-:Y:S01]  /*7620*/  STS [R247+0x6000], R48 ;  /* 0x00600030f7007388 */ /* 0x0003e20000000800 */
[----:B------:R-:W-:Y:S02]  /*7630*/  F2FP.BF16.PACK_AB R76, R77, R76 ;  /* 0x0000004c4d4c723e */ /* 0x000fe400000010ff */
[----:B------:R-:W-:Y:S01]  /*7640*/  F2FP.BF16.PACK_AB R78, R79, R78 ;  /* 0x0000004e4f4e723e */ /* 0x000fe200000010ff */
[----:B------:R1:W-:Y:S01]  /*7650*/  STS [R247+0x6200], R50 ;  /* 0x00620032f7007388 */ /* 0x0003e20000000800 */
[----:B------:R-:W-:-:S03]  /*7660*/  PLOP3.LUT P0, PT, PT, PT, UP0, 0x80, 0x0 ;  /* 0x000000000000781c */ /* 0x000fc60003f0f008 */
        /* <DEDUP_REMOVED lines=33> */
.L_x_804:
        /* <DEDUP_REMOVED lines=18> */
.L_x_805:
[----:B-1----:R-:W2:Y:S01]  /*79a0*/  LDL.64 R4, [R1+0x10] ;  /* 0x0000100001047983 */ /* 0x002ea20000100a00 */
[----:B------:R-:W-:Y:S01]  /*79b0*/  USHF.L.U32 UR7, UR20, 0x7, URZ ;  /* 0x0000000714077899 */ /* 0x000fe2000800063f */
[----:B------:R-:W-:Y:S01]  /*79c0*/  IMAD.U32 R8, RZ, RZ, UR38 ;  /* 0x00000026ff087e24 */ /* 0x000fe2000f8e00ff */
[----:B------:R-:W-:Y:S01]  /*79d0*/  ULDC.64 UR8, c[0x0][0x3a0] ;  /* 0x0000e80000087ab9 */ /* 0x000fe20000000a00 */
[----:B------:R-:W-:Y:S01]  /*79e0*/  BAR.SYNC.DEFER_BLOCKING 0x0 ;  /* 0x0000000000007b1d */ /* 0x000fe20000010000 */
[----:B------:R-:W-:Y:S01]  /*79f0*/  USHF.R.S32.HI UR10, URZ, 0x1f, UR7 ;  /* 0x0000001f3f0a7899 */ /* 0x000fe20008011407 */
[----:B------:R-:W-:Y:S01]  /*7a00*/  SHF.R.S32.HI R26, RZ, 0x1f, R245 ;  /* 0x0000001fff1a7819 */ /* 0x000fe200000114f5 */
[----:B------:R-:W-:Y:S01]  /*7a10*/  IMAD.U32 R25, RZ, RZ, UR7 ;  /* 0x00000007ff197e24 */ /* 0x000fe2000f8e00ff */
[----:B------:R-:W-:-:S02]  /*7a20*/  UIMAD UR6, UR20, -0x80, UR6 ;  /* 0xffffff80140678a4 */ /* 0x000fc4000f8e0206 */
[----:B------:R-:W-:Y:S01]  /*7a30*/  UIMAD UR8, UR10, UR8, URZ ;  /* 0x000000080a0872a4 */ /* 0x000fe2000f8e023f */
[----:B------:R-:W-:Y:S03]  /*7a40*/  BSSY B0, `(.L_x_806) ;  /* 0x0000026000007945 */ /* 0x000fe60003800000 */
[----:B------:R-:W-:Y:S01]  /*7a50*/  UIMAD UR8, UR7, UR9, UR8 ;  /* 0x00000009070872a4 */ /* 0x000fe2000f8e0208 */
[----:B------:R-:W-:-:S05]  /*7a60*/  ISETP.GE.AND P2, PT, R245, UR6, PT ;  /* 0x00000006f5007c0c */ /* 0x000fca000bf46270 */
[----:B------:R-:W-:Y:S01]  /*7a70*/  IMAD.U32 R0, RZ, RZ, UR8 ;  /* 0x00000008ff007e24 */ /* 0x000fe2000f8e00ff */
[----:B------:R-:W-:Y:S02]  /*7a80*/  ULDC.64 UR8, c[0x0][0x3b8] ;  /* 0x0000ee0000087ab9 */ /* 0x000fe40000000a00 */
[----:B------:R-:W-:-:S04]  /*7a90*/  UIMAD UR8, UR59, UR8, URZ ;  /* 0x000000083b0872a4 */ /* 0x000fc8000f8e023f */
[----:B------:R-:W-:Y:S01]  /*7aa0*/  UIMAD UR8, UR38, UR9, UR8 ;  /* 0x00000009260872a4 */ /* 0x000fe2000f8e0208 */
[----:B------:R1:W3:Y:S04]  /*7ab0*/  LDS.128 R36, [R160+0xa000] ;  /* 0x00a00000a0247984 */ /* 0x0002e80000000c00 */
[----:B------:R1:W4:Y:S04]  /*7ac0*/  LDS.128 R32, [R160+0xc000] ;  /* 0x00c00000a0207984 */ /* 0x0003280000000c00 */
        /* <DEDUP_REMOVED lines=16> */
[----:B------:R-:W-:Y:S01]  /*7bd0*/  MOV R4, R8 ;  /* 0x0000000800047202 */ /* 0x000fe20000000f00 */
[----:B------:R-:W-:Y:S01]  /*7be0*/  IMAD R0, R26, c[0x0][0x3a0], RZ ;  /* 0x0000e8001a007a24 */ /* 0x000fe200078e02ff */
[----:B------:R-:W-:Y:S01]  /*7bf0*/  MOV R5, R24 ;  /* 0x0000001800057202 */ /* 0x000fe20000000f00 */
[----:B------:R-:W2:Y:S02]  /*7c00*/  LDS.128 R16, [R160+0x9000] ;  /* 0x00900000a0107984 */ /* 0x000ea40000000c00 */
[C---:B------:R-:W-:Y:S02]  /*7c10*/  IMAD R0, R245.reuse, c[0x0][0x3a4], R0 ;  /* 0x0000e900f5007a24 */ /* 0x040fe400078e0200 */
[----:B------:R-:W3:Y:S01]  /*7c20*/  LDS.128 R12, [R160+0xd000] ;  /* 0x00d00000a00c7984 */ /* 0x000ee20000000c00 */
[----:B------:R-:W-:-:S05]  /*7c30*/  IMAD.WIDE.U32 R10, R245, c[0x0][0x3a0], R4 ;  /* 0x0000e800f50a7a25 */ /* 0x000fca00078e0004 */
[----:B------:R-:W-:Y:S02]  /*7c40*/  IADD3 R0, R11, R0, RZ ;  /* 0x000000000b007210 */ /* 0x000fe40007ffe0ff */
[----:B------:R-:W-:-:S04]  /*7c50*/  LEA R4, P0, R10, c[0x0][0x340], 0x1 ;  /* 0x0000d0000a047a11 */ /* 0x000fc800078008ff */
[----:B------:R-:W-:-:S05]  /*7c60*/  LEA.HI.X R5, R10, c[0x0][0x344], R0, 0x1, P0 ;  /* 0x0000d1000a057a11 */ /* 0x000fca00000f0c00 */
[----:B-1----:R1:W-:Y:S04]  /*7c70*/  STG.E.128 [R4.64+0x40], R20 ;  /* 0x0000401404007986 */ /* 0x0023e8000c101d04 */
[----:B--2---:R1:W-:Y:S04]  /*7c80*/  STG.E.128 [R4.64], R16 ;  /* 0x0000001004007986 */ /* 0x0043e8000c101d04 */
[----:B---3--:R1:W-:Y:S02]  /*7c90*/  STG.E.128 [R4.64+0x80], R12 ;  /* 0x0000800c04007986 */ /* 0x0083e4000c101d04 */
.L_x_807:
[----:B-1-34-:R-:W-:Y:S05]  /*7ca0*/  BSYNC B0 ;  /* 0x0000000000007941 */ /* 0x01afea0003800000 */
.L_x_806:
        /* <DEDUP_REMOVED lines=17> */
.L_x_809:
[----:B------:R-:W-:Y:S05]  /*7dc0*/  BSYNC B0 ;  /* 0x0000000000007941 */ /* 0x000fea0003800000 */
.L_x_808:
        /* <DEDUP_REMOVED lines=26> */
.L_x_811:
[----:B------:R-:W-:Y:S05]  /*7f70*/  BSYNC B0 ;  /* 0x0000000000007941 */ /* 0x000fea0003800000 */
.L_x_810:
        /* <DEDUP_REMOVED lines=14> */
.L_x_800:
        /* <DEDUP_REMOVED lines=20> */
.L_x_813:
        /* <DEDUP_REMOVED lines=18> */
.L_x_814:
[----:B------:R-:W2:Y:S01]  /*82c0*/  LDL.64 R12, [R1+0x10] ;  /* 0x00001000010c7983 */ /* 0x000ea20000100a00 */
[----:B------:R-:W-:Y:S01]  /*82d0*/  USHF.L.U32 UR7, UR20, 0x7, URZ ;  /* 0x0000000714077899 */ /* 0x000fe2000800063f */
[----:B------:R-:W-:Y:S01]  /*82e0*/  BSSY B0, `(.L_x_815) ;  /* 0x000001f000007945 */ /* 0x000fe20003800000 */
[----:B------:R-:W-:Y:S01]  /*82f0*/  ULDC.64 UR8, c[0x0][0x3a0] ;  /* 0x0000e80000087ab9 */ /* 0x000fe20000000a00 */
[----:B------:R-:W-:Y:S01]  /*8300*/  SHF.R.S32.HI R11, RZ, 0x1f, R245 ;  /* 0x0000001fff0b7819 */ /* 0x000fe200000114f5 */
[----:B------:R-:W-:Y:S02]  /*8310*/  USHF.R.S32.HI UR10, URZ, 0x1f, UR7 ;  /* 0x0000001f3f0a7899 */ /* 0x000fe40008011407 */
[----:B------:R-:W-:Y:S01]  /*8320*/  IMAD.U32 R10, RZ, RZ, UR7 ;  /* 0x00000007ff0a7e24 */ /* 0x000fe2000f8e00ff */
[----:B------:R-:W-:-:S02]  /*8330*/  UIMAD UR6, UR20, -0x80, UR6 ;  /* 0xffffff80140678a4 */ /* 0x000fc4000f8e0206 */
[----:B------:R-:W-:-:S04]  /*8340*/  UIMAD UR8, UR10, UR8, URZ ;  /* 0x000000080a0872a4 */ /* 0x000fc8000f8e023f */
[----:B------:R-:W-:Y:S01]  /*8350*/  UIMAD UR8, UR7, UR9, UR8 ;  /* 0x00000009070872a4 */ /* 0x000fe2000f8e0208 */
[----:B------:R-:W-:-:S05]  /*8360*/  ISETP.GE.AND P2, PT, R245, UR6, PT ;  /* 0x00000006f5007c0c */ /* 0x000fca000bf46270 */
[----:B------:R-:W-:Y:S01]  /*8370*/  IMAD.U32 R0, RZ, RZ, UR8 ;  /* 0x00000008ff007e24 */ /* 0x000fe2000f8e00ff */
[----:B------:R-:W-:Y:S02]  /*8380*/  ULDC.64 UR8, c[0x0][0x3b8] ;  /* 0x0000ee0000087ab9 */ /* 0x000fe40000000a00 */
[----:B------:R-:W-:-:S04]  /*8390*/  UIMAD UR8, UR57, UR8, URZ ;  /* 0x00000008390872a4 */ /* 0x000fc8000f8e023f */
[----:B------:R-:W-:Y:S01]  /*83a0*/  UIMAD UR8, UR38, UR9, UR8 ;  /* 0x00000009260872a4 */ /* 0x000fe2000f8e0208 */
        /* <DEDUP_REMOVED lines=18> */
.L_x_816:
[----:B------:R-:W-:Y:S05]  /*84d0*/  BSYNC B0 ;  /* 0x0000000000007941 */ /* 0x000fea0003800000 */
.L_x_815:
        /* <DEDUP_REMOVED lines=16> */
.L_x_818:
[----:B------:R-:W-:Y:S05]  /*85e0*/  BSYNC B0 ;  /* 0x0000000000007941 */ /* 0x000fea0003800000 */
.L_x_817:
        /* <DEDUP_REMOVED lines=26> */
.L_x_820:
[----:B------:R-:W-:Y:S05]  /*8790*/  BSYNC B0 ;  /* 0x0000000000007941 */ /* 0x000fea0003800000 */
.L_x_819:
        /* <DEDUP_REMOVED lines=13> */
.L_x_812:
[----:B------:R-:W-:Y:S05]  /*8870*/  BSYNC B1 ;  /* 0x0000000000017941 */ /* 0x000fea0003800000 */
.L_x_795:
        /* <DEDUP_REMOVED lines=11> */
.L_x_821:
[----:B------:R-:W-:Y:S05]  /*8930*/  EXIT ;  /* 0x000000000000794d */ /* 0x000fea0003800000 */
.L_x_823:
        /* <DEDUP_REMOVED lines=12> */
.L_x_1300:


//--------------------- .text._ZN5flash44flash_bwd_dq_dk_dv_loop_seqk_parallel_kernelI23Flash_bwd_kernel_traitsILi96ELi64ELi128ELi8ELi2ELi4ELi4ELb0ELb0EN7cutlass10bfloat16_tE19Flash_kernel_traitsILi96ELi64ELi128ELi8ES3_EELb1ELb0ELb0ELb0ELb0ELb0ELb0EEEvNS_16Flash_bwd_paramsE --------------------------
	.section	.text._ZN5flash44flash_bwd_dq_dk_dv_loop_seqk_parallel_kernelI23Flash_bwd_kernel_traitsILi96ELi64ELi128ELi8ELi2ELi4ELi4ELb0ELb0EN7cutlass10bfloat16_tE19Flash_kernel_traitsILi96ELi64ELi128ELi8ES3_EELb1ELb0ELb0ELb0ELb0ELb0ELb0EEEvNS_16Flash_bwd_paramsE,"ax",@progbits
	.sectioninfo	@"SHI_REGISTERS=255"
	.align	128
        .global         _ZN5flash44flash_bwd_dq_dk_dv_loop_seqk_parallel_kernelI23Flash_bwd_kernel_traitsILi96ELi64ELi128ELi8ELi2ELi4ELi4ELb0ELb0EN7cutlass10bfloat16_tE19Flash_kernel_traitsILi96ELi64ELi128ELi8ES3_EELb1ELb0ELb0ELb0ELb0ELb0ELb0EEEvNS_16Flash_bwd_paramsE
        .type           _ZN5flash44flash_bwd_dq_dk_dv_loop_seqk_parallel_kernelI23Flash_bwd_kernel_traitsILi96ELi64ELi128ELi8ELi2ELi4ELi4ELb0ELb0EN7cutlass10bfloat16_tE19Flash_kernel_traitsILi96ELi64ELi128ELi8ES3_EELb1ELb0ELb0ELb0ELb0ELb0ELb0EEEvNS_16Flash_bwd_paramsE,@function
        .size           _ZN5flash44flash_bwd_dq_dk_dv_loop_seqk_parallel_kernelI23Flash_bwd_kernel_traitsILi96ELi64ELi128ELi8ELi2ELi4ELi4ELb0ELb0EN7cutlass10bfloat16_tE19Flash_kernel_traitsILi96ELi64ELi128ELi8ES3_EELb1ELb0ELb0ELb0ELb0ELb0ELb0EEEvNS_16Flash_bwd_paramsE,(.L_x_1301 - _ZN5flash44flash_bwd_dq_dk_dv_loop_seqk_parallel_kernelI23Flash_bwd_kernel_traitsILi96ELi64ELi128ELi8ELi2ELi4ELi4ELb0ELb0EN7cutlass10bfloat16_tE19Flash_kernel_traitsILi96ELi64ELi128ELi8ES3_EELb1ELb0ELb0ELb0ELb0ELb0ELb0EEEvNS_16Flash_bwd_paramsE)
        .other          _ZN5flash44flash_bwd_dq_dk_dv_loop_seqk_parallel_kernelI23Flash_bwd_kernel_traitsILi96ELi64ELi128ELi8ELi2ELi4ELi4ELb0ELb0EN7cutlass10bfloat16_tE19Flash_kernel_traitsILi96ELi64ELi128ELi8ES3_EELb1ELb0ELb0ELb0ELb0ELb0ELb0EEEvNS_16Flash_bwd_paramsE,@"STO_CUDA_ENTRY STV_DEFAULT"
_ZN5flash44flash_bwd_dq_dk_dv_loop_seqk_parallel_kernelI23Flash_bwd_kernel_traitsILi96ELi64ELi128ELi8ELi2ELi4ELi4ELb0ELb0EN7cutlass10bfloat16_tE19Flash_kernel_traitsILi96ELi64ELi128ELi8ES3_EELb1ELb0ELb0ELb0ELb0ELb0ELb0EEEvNS_16Flash_bwd_paramsE:
.text._ZN5flash44flash_bwd_dq_dk_dv_loop_seqk_parallel_kernelI23Flash_bwd_kernel_traitsILi96ELi64ELi128ELi8ELi2ELi4ELi4ELb0ELb0EN7cutlass10bfloat16_tE19Flash_kernel_traitsILi96ELi64ELi128ELi8ES3_EELb1ELb0ELb0ELb0ELb0ELb0ELb0EEEvNS_16Flash_bwd_paramsE:
        /* <DEDUP_REMOVED lines=18> */
[----:B------:R-:W-:Y:S02]  /*0120*/  SHF.R.S32.HI R3, RZ, 0x4, R0 ;  /* 0x00000004ff037819 */ /* 0x000fe40000011400 */
[CC--:B------:R-:W-:Y:S02]  /*0130*/  LEA.HI R8, R2.reuse, R9.reuse, RZ, 0x5 ;  /* 0x0000000902087211 */ /* 0x0c0fe400078f28ff */
[CC--:B------:R-:W-:Y:S02]  /*0140*/  LEA.HI R6, R2.reuse, R9.reuse, RZ, 0x2 ;  /* 0x0000000902067211 */ /* 0x0c0fe400078f10ff */
[----:B------:R-:W-:-:S02]  /*0150*/  LEA.HI R249, R2, R9, RZ, 0x6 ;  /* 0x0000000902f97211 */ /* 0x000fc400078f30ff */
[----:B------:R-:W-:Y:S02]  /*0160*/  LEA.HI R12, R2, R9, RZ, 0x7 ;  /* 0x00000009020c7211 */ /* 0x000fe400078f38ff */
[----:B------:R-:W-:Y:S02]  /*0170*/  LOP3.LUT R2, R18, 0xfffffff8, RZ, 0xc0, !PT ;  /* 0xfffffff812027812 */ /* 0x000fe400078ec0ff */
[C---:B------:R-:W-:Y:S02]  /*0180*/  LOP3.LUT R5, R0.reuse, 0xfffffff0, RZ, 0xc0, !PT ;  /* 0xfffffff000057812 */ /* 0x040fe400078ec0ff */
[----:B------:R-:W-:Y:S01]  /*0190*/  LEA.HI R0, R0, R3, RZ, 0x1 ;  /* 0x0000000300007211 */ /* 0x000fe200078f08ff */
[----:B------:R-:W-:Y:S01]  /*01a0*/  IMAD.IADD R10, R9, 0x1, -R2 ;  /* 0x00000001090a7824 */ /* 0x000fe200078e0a02 */
[----:B------:R-:W-:Y:S02]  /*01b0*/  SHF.R.S32.HI R7, RZ, 0x3, R18 ;  /* 0x00000003ff077819 */ /* 0x000fe40000011412 */
[----:B------:R-:W-:-:S02]  /*01c0*/  LOP3.LUT R11, R6, 0xfffffffc, RZ, 0xc0, !PT ;  /* 0xfffffffc060b7812 */ /* 0x000fc400078ec0ff */
[----:B------:R-:W-:Y:S01]  /*01d0*/  LOP3.LUT R2, R0, 0xfffffffe, RZ, 0xc0, !PT ;  /* 0xfffffffe00027812 */ /* 0x000fe200078ec0ff */
[----:B------:R-:W-:Y:S01]  /*01e0*/  IMAD.IADD R0, R9, 0x1, -R5 ;  /* 0x0000000109007824 */ /* 0x000fe200078e0a05 */
[----:B------:R-:W-:Y:S01]  /*01f0*/  LOP3.LUT R4, R8, 0xffffffe0, RZ, 0xc0, !PT ;  /* 0xffffffe008047812 */ /* 0x000fe200078ec0ff */
[----:B------:R-:W-:Y:S01]  /*0200*/  IMAD.SHL.U32 R7, R7, 0x40, RZ ;  /* 0x0000004007077824 */ /* 0x000fe200078e00ff */
[----:B------:R-:W-:Y:S01]  /*0210*/  SHF.R.S32.HI R238, RZ, 0x2, R6 ;  /* 0x00000002ffee7819 */ /* 0x000fe20000011406 */
[C---:B------:R-:W-:Y:S01]  /*0220*/  IMAD.IADD R11, R9.reuse, 0x1, -R11 ;  /* 0x00000001090b7824 */ /* 0x040fe200078e0a0b */
[----:B------:R-:W-:Y:S01]  /*0230*/  SHF.R.S32.HI R5, RZ, 0x1f, R0 ;  /* 0x0000001fff057819 */ /* 0x000fe20000011400 */
[----:B------:R-:W-:Y:S01]  /*0240*/  IMAD.IADD R4, R9, 0x1, -R4 ;  /* 0x0000000109047824 */ /* 0x000fe200078e0a04 */
[----:B------:R-:W-:Y:S01]  /*0250*/  SHF.R.S32.HI R249, RZ, 0x6, R249 ;  /* 0x00000006fff97819 */ /* 0x000fe200000114f9 */
[----:B------:R-:W-:Y:S01]  /*0260*/  IMAD.IADD R13, R3, 0x1, -R2 ;  /* 0x00000001030d7824 */ /* 0x000fe200078e0a02 */
[----:B------:R-:W-:Y:S01]  /*0270*/  LOP3.LUT R2, R7, 0xc0, RZ, 0xc0, !PT ;  /* 0x000000c007027812 */ /* 0x000fe200078ec0ff */
[----:B------:R-:W-:Y:S01]  /*0280*/  IMAD.SHL.U32 R212, R11, 0x8, RZ ;  /* 0x000000080bd47824 */ /* 0x000fe200078e00ff */
[----:B------:R-:W-:Y:S01]  /*0290*/  LEA.HI R14, R5, R0, RZ, 0x3 ;  /* 0x00000000050e7211 */ /* 0x000fe200078f18ff */
[----:B------:R-:W-:Y:S01]  /*02a0*/  IMAD.SHL.U32 R16, R249, 0x20, RZ ;  /* 0x00000020f9107824 */ /* 0x000fe200078e00ff */
[----:B------:R-:W-:-:S02]  /*02b0*/  SHF.R.S32.HI R9, RZ, 0x1f, R4 ;  /* 0x0000001fff097819 */ /* 0x000fc40000011404 */
[----:B------:R-:W-:Y:S02]  /*02c0*/  LEA.HI R3, R0, R0, RZ, 0x1 ;  /* 0x0000000000037211 */ /* 0x000fe400078f08ff */
[----:B------:R-:W-:Y:S02]  /*02d0*/  SHF.R.U32.HI R7, RZ, 0x3, R2 ;  /* 0x00000003ff077819 */ /* 0x000fe40000011602 */
[----:B------:R-:W-:Y:S02]  /*02e0*/  LOP3.LUT R5, R2, 0x18, R212, 0xf8, !PT ;  /* 0x0000001802057812 */ /* 0x000fe400078ef8d4 */
[----:B------:R-:W-:Y:S02]  /*02f0*/  LOP3.LUT R2, R14, 0xfffffff8, RZ, 0xc0, !PT ;  /* 0xfffffff80e027812 */ /* 0x000fe400078ec0ff */
[----:B------:R-:W-:Y:S02]  /*0300*/  LEA.HI R220, R9, R4, RZ, 0x2 ;  /* 0x0000000409dc7211 */ /* 0x000fe400078f10ff */
[----:B------:R-:W-:Y:S01]  /*0310*/  LOP3.LUT R4, R3, 0x7fffffe, RZ, 0xc0, !PT ;  /* 0x07fffffe03047812 */ /* 0x000fe200078ec0ff */
[----:B------:R-:W-:Y:S01]  /*0320*/  IMAD.IADD R15, R0, 0x1, -R2 ;  /* 0x00000001000f7824 */ /* 0x000fe200078e0a02 */
[----:B------:R-:W-:-:S02]  /*0330*/  LOP3.LUT R248, R5, R7, RZ, 0x3c, !PT ;  /* 0x0000000705f87212 */ /* 0x000fc400078e3cff */
[----:B------:R-:W-:Y:S01]  /*0340*/  LEA.HI R2, R6, R238, RZ, 0x1 ;  /* 0x000000ee06027211 */ /* 0x000fe200078f08ff */
[----:B------:R-:W-:Y:S01]  /*0350*/  IMAD.IADD R19, R0, 0x1, -R4 ;  /* 0x0000000100137824 */ /* 0x000fe200078e0a04 */
[----:B------:R-:W-:Y:S02]  /*0360*/  LEA.HI R7, R10, R10, RZ, 0x1 ;  /* 0x0000000a0a077211 */ /* 0x000fe400078f08ff */
[----:B------:R-:W-:Y:S02]  /*0370*/  SHF.R.S32.HI R0, RZ, 0x1f, R6 ;  /* 0x0000001fff007819 */ /* 0x000fe40000011406 */
[----:B------:R-:W-:Y:S02]  /*0380*/  LOP3.LUT R6, R2, 0x7fffffe, RZ, 0xc0, !PT ;  /* 0x07fffffe02067812 */ /* 0x000fe400078ec0ff */
[----:B------:R-:W-:Y:S02]  /*0390*/  LOP3.LUT R2, R7, 0x7fffffe, RZ, 0xc0, !PT ;  /* 0x07fffffe07027812 */ /* 0x000fe400078ec0ff */
[----:B------:R-:W-:Y:S01]  /*03a0*/  LEA.HI R0, R0, R238, RZ, 0x3 ;  /* 0x000000ee00007211 */ /* 0x000fe200078f18ff */
[----:B------:R-:W-:Y:S01]  /*03b0*/  IMAD.IADD R6, R238, 0x1, -R6 ;  /* 0x00000001ee067824 */ /* 0x000fe200078e0a06 */
[----:B------:R-:W-:-:S02]  /*03c0*/  SHF.R.S32.HI R5, RZ, 0x1, R3 ;  /* 0x00000001ff057819 */ /* 0x000fc40000011403 */
[----:B------:R-:W-:Y:S01]  /*03d0*/  SHF.R.S32.HI R4, RZ, 0x1f, R3 ;  /* 0x0000001fff047819 */ /* 0x000fe20000011403 */
[----:B------:R-:W-:Y:S01]  /*03e0*/  IMAD.IADD R3, R10, 0x1, -R2 ;  /* 0x000000010a037824 */ /* 0x000fe200078e0a02 */
[----:B------:R-:W-:Y:S01]  /*03f0*/  SHF.R.S32.HI R20, RZ, 0x5, R8 ;  /* 0x00000005ff147819 */ /* 0x000fe20000011408 */
[----:B------:R-:W-:Y:S01]  /*0400*/  IMAD R2, R249, 0x4, R13 ;  /* 0x00000004f9027824 */ /* 0x000fe200078e020d */
[----:B------:R-:W-:Y:S02]  /*0410*/  LOP3.LUT R0, R0, 0xfffffff8, RZ, 0xc0, !PT ;  /* 0xfffffff800007812 */ /* 0x000fe400078ec0ff */
[----:B------:R-:W-:Y:S01]  /*0420*/  LEA.HI R4, R4, R5, RZ, 0x2 ;  /* 0x0000000504047211 */ /* 0x000fe200078f10ff */
[----:B------:R-:W-:Y:S01]  /*0430*/  IMAD R172, R2, 0x8, R3 ;  /* 0x0000000802ac7824 */ /* 0x000fe200078e0203 */
[----:B------:R-:W-:Y:S01]  /*0440*/  SHF.R.S32.HI R12, RZ, 0x7, R12 ;  /* 0x00000007ff0c7819 */ /* 0x000fe2000001140c */
[----:B------:R-:W-:Y:S01]  /*0450*/  IMAD R2, R20, 0x8, R6 ;  /* 0x0000000814027824 */ /* 0x000fe200078e0206 */
[----:B------:R-:W-:Y:S01]  /*0460*/  SHF.R.S32.HI R6, RZ, 0x1f, R8 ;  /* 0x0000001fff067819 */ /* 0x000fe20000011408 */
[----:B------:R-:W-:Y:S01]  /*0470*/  IMAD.IADD R0, R238, 0x1, -R0 ;  /* 0x00000001ee007824 */ /* 0x000fe200078e0a00 */
[----:B------:R-:W-:Y:S01]  /*0480*/  LOP3.LUT R4, R4, 0xfffffffc, RZ, 0xc0, !PT ;  /* 0xfffffffc04047812 */ /* 0x000fe200078ec0ff */
[----:B------:R-:W-:Y:S01]  /*0490*/  IMAD.U32 R248, R2, 0x20, R248 ;  /* 0x0000002002f87824 */ /* 0x000fe200078e00f8 */
[----:B------:R-:W-:-:S02]  /*04a0*/  LEA.HI R2, R6, R20, RZ, 0x2 ;  /* 0x0000001406027211 */ /* 0x000fc400078f10ff */
[----:B------:R-:W-:Y:S01]  /*04b0*/  LOP3.LUT R3, R0, 0x1, RZ, 0xc0, !PT ;  /* 0x0000000100037812 */ /* 0x000fe200078ec0ff */
[----:B------:R-:W-:Y:S01]  /*04c0*/  IMAD.IADD R17, R5, 0x1, -R4 ;  /* 0x0000000105117824 */ /* 0x000fe200078e0a04 */
[----:B------:R-:W-:Y:S01]  /*04d0*/  LOP3.LUT R2, R2, 0xfffffffc, RZ, 0xc0, !PT ;  /* 0xfffffffc02027812 */ /* 0x000fe200078ec0ff */
[----:B------:R-:W-:Y:S01]  /*04e0*/  IMAD.SHL.U32 R5, R10, 0x40, RZ ;  /* 0x000000400a057824 */ /* 0x000fe200078e00ff */
[----:B------:R-:W-:Y:S02]  /*04f0*/  ISETP.NE.U32.AND P3, PT, R3, 0x1, PT ;  /* 0x000000010300780c */ /* 0x000fe40003f65070 */
[----:B------:R-:W-:Y:S01]  /*0500*/  LEA.HI R3, R8, R20, RZ, 0x1 ;  /* 0x0000001408037211 */ /* 0x000fe200078f08ff */
[----:B------:R-:W-:Y:S01]  /*0510*/  IMAD.IADD R2, R20, 0x1, -R2 ;  /* 0x0000000114027824 */ /* 0x000fe200078e0a02 */
[----:B------:R-:W-:Y:S01]  /*0520*/  LEA.HI R10, R0, R0, RZ, 0x1 ;  /* 0x00000000000a7211 */ /* 0x000fe200078f08ff */
[----:B------:R-:W-:Y:S01]  /*0530*/  IMAD.SHL.U32 R8, R11, 0x2, RZ ;  /* 0x000000020b087824 */ /* 0x000fe200078e00ff */
[----:B------:R-:W-:-:S02]  /*0540*/  LOP3.LUT R6, R3, 0xfffffffe, RZ, 0xc0, !PT ;  /* 0xfffffffe03067812 */ /* 0x000fc400078ec0ff */
[----:B------:R-:W-:Y:S01]  /*0550*/  LOP3.LUT R3, R5, 0x1c0, RZ, 0xc0, !PT ;  /* 0x000001c005037812 */ /* 0x000fe200078ec0ff */
[----:B------:R-:W-:Y:S01]  /*0560*/  IMAD.SHL.U32 R5, R2, 0x10, RZ ;  /* 0x0000001002057824 */ /* 0x000fe200078e00ff */
[----:B------:R-:W-:Y:S01]  /*0570*/  SHF.R.S32.HI R4, RZ, 0x1, R7 ;  /* 0x00000001ff047819 */ /* 0x000fe20000011407 */
[----:B------:R-:W-:Y:S01]  /*0580*/  IMAD.IADD R251, R20, 0x1, -R6 ;  /* 0x0000000114fb7824 */ /* 0x000fe200078e0a06 */
[----:B------:R-:W-:Y:S01]  /*0590*/  LOP3.LUT P2, RZ, R0, 0x2, RZ, 0xc0, !PT ;  /* 0x0000000200ff7812 */ /* 0x000fe2000784c0ff */
[----:B------:R-:W-:Y:S01]  /*05a0*/  IMAD R9, R2, 0x200, R8 ;  /* 0x0000020002097824 */ /* 0x000fe200078e0208 */
[----:B------:R-:W-:Y:S01]  /*05b0*/  LOP3.LUT R7, R3, 0x30, R5, 0xf8, !PT ;  /* 0x0000003003077812 */ /* 0x000fe200078ef805 */
[----:B------:R-:W-:Y:S01]  /*05c0*/  IMAD.SHL.U32 R6, R4, 0x40, RZ ;  /* 0x0000004004067824 */ /* 0x000fe200078e00ff */
[----:B------:R-:W-:Y:S02]  /*05d0*/  LOP3.LUT R5, R10, 0x3fffffe, RZ, 0xc0, !PT ;  /* 0x03fffffe0a057812 */ /* 0x000fe400078ec0ff */
[----:B------:R-:W-:-:S02]  /*05e0*/  LOP3.LUT P4, RZ, R4, 0x2, RZ, 0xc0, !PT ;  /* 0x0000000204ff7812 */ /* 0x000fc4000788c0ff */
[----:B------:R-:W-:Y:S01]  /*05f0*/  SHF.R.S32.HI R4, RZ, 0x3, R14 ;  /* 0x00000003ff047819 */ /* 0x000fe2000001140e */
[C---:B------:R-:W-:Y:S01]  /*0600*/  IMAD.IADD R14, R0.reuse, 0x1, -R5 ;  /* 0x00000001000e7824 */ /* 0x040fe200078e0a05 */
[----:B------:R-:W-:Y:S01]  /*0610*/  SHF.R.U32.HI R11, RZ, 0x3, R3 ;  /* 0x00000003ff0b7819 */ /* 0x000fe20000011603 */
[----:B------:R-:W-:Y:S01]  /*0620*/  IMAD.SHL.U32 R0, R0, 0x40, RZ ;  /* 0x0000004000007824 */ /* 0x000fe200078e00ff */
[----:B------:R-:W-:Y:S01]  /*0630*/  LOP3.LUT R3, R6, 0xc0, RZ, 0xc0, !PT ;  /* 0x000000c006037812 */ /* 0x000fe200078ec0ff */
[----:B------:R-:W-:Y:S01]  /*0640*/  IMAD R19, R4, 0x8, R19 ;  /* 0x0000000804137824 */ /* 0x000fe200078e0213 */
[----:B------:R-:W-:Y:S01]  /*0650*/  LOP3.LUT R6, R7, 0x8, R18, 0xf8, !PT ;  /* 0x0000000807067812 */ /* 0x000fe200078ef812 */
        /* <DEDUP_REMOVED lines=12> */
[----:B------:R-:W-:Y:S01]  /*0720*/  LOP3.LUT R6, R6, R11, RZ, 0x3c, !PT ;  /* 0x0000000b06067212 */ /* 0x000fe200078e3cff */
[----:B------:R-:W-:Y:S01]  /*0730*/  IMAD.SHL.U32 R0, R12, 0x8, RZ ;  /* 0x000000080c007824 */ /* 0x000fe200078e00ff */
[----:B------:R-:W-:Y:S01]  /*0740*/  LOP3.LUT R5, R5, 0x1c0, RZ, 0xc0, !PT ;  /* 0x000001c005057812 */ /* 0x000fe200078ec0ff */
[----:B------:R-:W-:Y:S01]  /*0750*/  IMAD.IADD R200, R3, 0x1, R2 ;  /* 0x0000000103c87824 */ /* 0x000fe200078e0202 */
[----:B------:R-:W-:Y:S01]  /*0760*/  LOP3.LUT P5, RZ, R15, 0x2, RZ, 0xc0, !PT ;  /* 0x000000020fff7812 */ /* 0x000fe200078ac0ff */
[C---:B------:R-:W-:Y:S01]  /*0770*/  IMAD.SHL.U32 R2, R13.reuse, 0x8, RZ ;  /* 0x000000080d027824 */ /* 0x040fe200078e00ff */
[----:B------:R-:W-:Y:S01]  /*0780*/  LOP3.LUT R8, R0, 0x8, RZ, 0xc0, !PT ;  /* 0x0000000800087812 */ /* 0x000fe200078ec0ff */
[----:B------:R-:W-:Y:S01]  /*0790*/  IMAD.U32 R172, R172, 0x20, R4 ;  /* 0x00000020acac7824 */ /* 0x000fe200078e0004 */
[----:B------:R-:W-:Y:S01]  /*07a0*/  SHF.R.S32.HI R0, RZ, 0x1, R10 ;  /* 0x00000001ff007819 */ /* 0x000fe2000001140a */
[----:B------:R-:W-:Y:S01]  /*07b0*/  IMAD R3, R13, 0x200, R6 ;  /* 0x000002000d037824 */ /* 0x000fe200078e0206 */
[----:B------:R-:W-:Y:S01]  /*07c0*/  LOP3.LUT R7, R2, 0x8, RZ, 0xc0, !PT ;  /* 0x0000000802077812 */ /* 0x000fe200078ec0ff */
[----:B------:R-:W-:Y:S01]  /*07d0*/  IMAD.SHL.U32 R2, R17, 0x40, RZ ;  /* 0x0000004011027824 */ /* 0x000fe200078e00ff */
[----:B------:R-:W-:Y:S01]  /*07e0*/  SHF.R.U32.HI R177, RZ, 0x3, R5 ;  /* 0x00000003ffb17819 */ /* 0x000fe20000011605 */
[C---:B------:R-:W-:Y:S01]  /*07f0*/  IMAD.SHL.U32 R4, R0.reuse, 0x40, RZ ;  /* 0x0000004000047824 */ /* 0x040fe200078e00ff */
[----:B------:R-:W-:Y:S01]  /*0800*/  LOP3.LUT P1, RZ, R0, 0x2, RZ, 0xc0, !PT ;  /* 0x0000000200ff7812 */ /* 0x000fe2000782c0ff */
[----:B------:R-:W-:Y:S01]  /*0810*/  IMAD.SHL.U32 R6, R13, 0x10, RZ ;  /* 0x000000100d067824 */ /* 0x000fe200078e00ff */
[----:B------:R-:W-:Y:S01]  /*0820*/  LOP3.LUT R2, R2, 0xc0, RZ, 0xc0, !PT ;  /* 0x000000c002027812 */ /* 0x000fe200078ec0ff */
[----:B------:R-:W-:Y:S01]  /*0830*/  IMAD.SHL.U32 R0, R19, 0x20, RZ ;  /* 0x0000002013007824 */ /* 0x000fe200078e00ff */
[----:B------:R-:W-:Y:S01]  /*0840*/  LOP3.LUT R4, R4, 0xc0, RZ, 0xc0, !PT ;  /* 0x000000c004047812 */ /* 0x000fe200078ec0ff */
[----:B------:R-:W-:Y:S01]  /*0850*/  IMAD.SHL.U32 R200, R200, 0x2, RZ ;  /* 0x00000002c8c87824 */ /* 0x000fe200078e00ff */
[----:B------:R-:W-:Y:S01]  /*0860*/  LOP3.LUT R177, R177, R5, R7, 0x1e, !PT ;  /* 0x00000005b1b17212 */ /* 0x000fe200078e1e07 */
[----:B------:R-:W-:Y:S01]  /*0870*/  IMAD.SHL.U32 R172, R172, 0x2, RZ ;  /* 0x00000002acac7824 */ /* 0x000fe200078e00ff */
[----:B------:R-:W-:-:S02]  /*0880*/  SHF.R.U32.HI R9, RZ, 0x3, R4 ;  /* 0x00000003ff097819 */ /* 0x000fc40000011604 */
[----:B------:R-:W-:Y:S01]  /*0890*/  LOP3.LUT R10, R8, 0x10, R6, 0xf8, !PT ;  /* 0x00000010080a7812 */ /* 0x000fe200078ef806 */
[----:B------:R-:W-:Y:S01]  /*08a0*/  IMAD.U32 R177, R20, 0x200, R177 ;  /* 0x0000020014b17824 */ /* 0x000fe200078e00b1 */
[----:B------:R-:W-:Y:S02]  /*08b0*/  SHF.R.U32.HI R6, RZ, 0x3, R2 ;  /* 0x00000003ff067819 */ /* 0x000fe40000011602 */
[----:B------:R-:W-:Y:S01]  /*08c0*/  LOP3.LUT R9, R9, R4, R8, 0x1e, !PT ;  /* 0x0000000409097212 */ /* 0x000fe200078e1e08 */
[----:B------:R-:W-:Y:S01]  /*08d0*/  IMAD R4, R251, 0x200, R0 ;  /* 0x00000200fb047824 */ /* 0x000fe200078e0200 */
[----:B------:R-:W-:Y:S02]  /*08e0*/  LOP3.LUT R183, R6, R2, R7, 0x1e, !PT ;  /* 0x0000000206b77212 */ /* 0x000fe400078e1e07 */
[----:B------:R-:W-:Y:S01]  /*08f0*/  LOP3.LUT P6, RZ, R15, 0x4, RZ, 0xc0, !PT ;  /* 0x000000040fff7812 */ /* 0x000fe200078cc0ff */
[----:B------:R-:W-:Y:S01]  /*0900*/  IMAD.IADD R9, R9, 0x1, R14 ;  /* 0x0000000109097824 */ /* 0x000fe200078e020e */
[----:B------:R-:W-:Y:S01]  /*0910*/  LOP3.LUT P0, RZ, R17, 0x2, RZ, 0xc0, !PT ;  /* 0x0000000211ff7812 */ /* 0x000fe2000780c0ff */
[----:B------:R-:W-:Y:S01]  /*0920*/  IMAD.IADD R183, R4, 0x1, R183 ;  /* 0x0000000104b77824 */ /* 0x000fe200078e02b7 */
[----:B------:R-:W-:-:S02]  /*0930*/  SEL R178, R182, 0xffffffe0, !P5 ;  /* 0xffffffe0b6b27807 */ /* 0x000fc40006800000 */
[----:B------:R-:W-:Y:S01]  /*0940*/  LEA R177, R177, 0x15000, 0x1 ;  /* 0x00015000b1b17811 */ /* 0x000fe200078e08ff */
[----:B------:R-:W-:Y:S01]  /*0950*/  IMAD.SHL.U32 R175, R183, 0x2, RZ ;  /* 0x00000002b7af7824 */ /* 0x000fe200078e00ff */
[----:B------:R-:W-:Y:S02]  /*0960*/  LOP3.LUT R2, R6, R10, R2, 0x1e, !PT ;  /* 0x0000000a06027212 */ /* 0x000fe400078e1e02 */
        /* <DEDUP_REMOVED lines=19> */
[----:B------:R-:W-:Y:S02]  /*0aa0*/  @P1 IADD3 R243, R242, -0x20, RZ ;  /* 0xffffffe0f2f31810 */ /* 0x000fe40007ffe0ff */
.L_x_865:
[----:B-1-3--:R-:W1:Y:S01]  /*0ab0*/  S2R R35, SR_CTAID.Y ;  /* 0x0000000000237919 */ /* 0x00ae620000002600 */
[----:B--2---:R-:W2:Y:S01]  /*0ac0*/  LDC.U8 R0, c[0x0][0x312] ;  /* 0x0000c480ff007b82 */ /* 0x004ea20000000000 */
[----:B------:R-:W-:Y:S02]  /*0ad0*/  ISETP.NE.U32.AND P1, PT, RZ, c[0x0][0x240], PT ;  /* 0x00009000ff007a0c */ /* 0x000fe40003f25070 */
[----:B------:R-:W-:Y:S02]  /*0ae0*/  ISETP.EQ.U32.AND P5, PT, RZ, c[0x0][0x248], PT ;  /* 0x00009200ff007a0c */ /* 0x000fe40003fa2070 */
[----:B------:R-:W-:Y:S02]  /*0af0*/  ISETP.NE.AND.EX P1, PT, RZ, c[0x0][0x244], PT, P1 ;  /* 0x00009100ff007a0c */ /* 0x000fe40003f25310 */
[----:B------:R-:W-:Y:S01]  /*0b00*/  ISETP.NE.U32.AND P3, PT, RZ, c[0x0][0x250], PT ;  /* 0x00009400ff007a0c */ /* 0x000fe20003f65070 */
[----:B------:R-:W-:-:S03]  /*0b10*/  IMAD.MOV.U32 R12, RZ, RZ, -0x1 ;  /* 0xffffffffff0c7424 */ /* 0x000fc600078e00ff */
[----:B------:R-:W-:Y:S01]  /*0b20*/  ISETP.NE.AND.EX P3, PT, RZ, c[0x0][0x254], PT, P3 ;  /* 0x00009500ff007a0c */ /* 0x000fe20003f65330 */
[C---:B-1----:R-:W-:Y:S01]  /*0b30*/  IMAD.SHL.U32 R9, R35.reuse, 0x4, RZ ;  /* 0x0000000423097824 */ /* 0x042fe200078e00ff */
        /* <DEDUP_REMOVED lines=11> */
[----:B------:R-:W-:-:S05]  /*0bf0*/  @P3 IADD3.X R7, R8, c[0x0][0x254], RZ, P0, !PT ;  /* 0x0000950008073a10 */ /* 0x000fca00007fe4ff */
[----:B-----5:R3:W5:Y:S01]  /*0c00*/  @P3 LDG.E R239, [R6.64] ;  /* 0x0000000606ef3981 */ /* 0x020762000c1e1900 */
[----:B-1----:R-:W-:-:S04]  /*0c10*/  IADD3 R4, P2, R9, c[0x0][0x248], RZ ;  /* 0x0000920009047a10 */ /* 0x002fc80007f5e0ff */
[----:B------:R-:W-:-:S05]  /*0c20*/  IADD3.X R5, R8, c[0x0][0x24c], RZ, P2, !PT ;  /* 0x0000930008057a10 */ /* 0x000fca00017fe4ff */
[----:B----4-:R-:W4:Y:S01]  /*0c30*/  @!P5 LDG.E R12, [R4.64] ;  /* 0x00000006040cd981 */ /* 0x010f22000c1e1900 */
[----:B------:R-:W-:-:S04]  /*0c40*/  ISETP.NE.U32.AND P0, PT, RZ, c[0x0][0x248], PT ;  /* 0x00009200ff007a0c */ /* 0x000fc80003f05070 */
[----:B------:R-:W-:Y:S01]  /*0c50*/  ISETP.NE.AND.EX P0, PT, RZ, c[0x0][0x24c], PT, P0 ;  /* 0x00009300ff007a0c */ /* 0x000fe20003f05300 */
[----:B--2---:R-:W-:Y:S02]  /*0c60*/  @P1 IMAD.IADD R20, R3, 0x1, -R0 ;  /* 0x0000000103141824 */ /* 0x004fe400078e0a00 */
[----:B------:R-:W-:Y:S02]  /*0c70*/  IMAD.MOV.U32 R3, RZ, RZ, c[0x0][0x218] ;  /* 0x00008600ff037624 */ /* 0x000fe400078e00ff */
[----:B------:R-:W-:Y:S01]  /*0c80*/  @!P1 IMAD.MOV.U32 R20, RZ, RZ, c[0x0][0x214] ;  /* 0x00008500ff149624 */ /* 0x000fe200078e00ff */
[----:B----4-:R3:W-:Y:S07]  /*0c90*/  STL [R1], R12 ;  /* 0x0000000c01007387 */ /* 0x0107ee0000100800 */
[----:B------:R-:W-:Y:S05]  /*0ca0*/  @!P0 BRA `(.L_x_824) ;  /* 0x0000003000008947 */ /* 0x000fea0003800000 */
[----:B------:R-:W2:Y:S02]  /*0cb0*/  @P4 LDG.E R3, [R4.64+0x4] ;  /* 0x0000040604034981 */ /* 0x000ea4000c1e1900 */
[----:B--2---:R-:W-:-:S06]  /*0cc0*/  @P4 IADD3 R3, R3, -R12, RZ ;  /* 0x8000000c03034210 */ /* 0x004fcc0007ffe0ff */
[----:B------:R1:W5:Y:S02]  /*0cd0*/  @!P4 LDG.E R3, [R4.64] ;  /* 0x000000060403c981 */ /* 0x000364000c1e1900 */
.L_x_824:
[----:B------:R-:W-:-:S04]  /*0ce0*/  ISETP.NE.U32.AND P2, PT, RZ, c[0x0][0x258], PT ;  /* 0x00009600ff007a0c */ /* 0x000fc80003f45070 */
        /* <DEDUP_REMOVED lines=18> */
[----:B---3--:R-:W-:-:S03]  /*0e10*/  IMAD.WIDE.U32 R6, R0, c[0x0][0x190], RZ ;  /* 0x0000640000067a25 */ /* 0x008fc600078e00ff */
        /* <DEDUP_REMOVED lines=24> */
.L_x_826:
        /* <DEDUP_REMOVED lines=15> */
.L_x_827:
[----:B------:R-:W-:Y:S01]  /*1090*/  IABS R12, c[0x0][0x1c8] ;  /* 0x00007200000c7a13 */ /* 0x000fe20000000000 */
[----:B------:R-:W1:Y:S01]  /*10a0*/  S2R R36, SR_CTAID.Z ;  /* 0x0000000000247919 */ /* 0x000e620000002700 */
[----:B------:R-:W-:Y:S01]  /*10b0*/  IMAD.MOV.U32 R15, RZ, RZ, c[0x0][0x224] ;  /* 0x00008900ff0f7624 */ /* 0x000fe200078e00ff */
[----:B------:R-:W2:Y:S01]  /*10c0*/  LDC.U8 R31, c[0x0][0x328] ;  /* 0x0000ca00ff1f7b82 */ /* 0x000ea20000000000 */
[----:B------:R-:W3:Y:S01]  /*10d0*/  I2F.RP R4, R12 ;  /* 0x0000000c00047306 */ /* 0x000ee20000209400 */
[C---:B------:R-:W-:Y:S01]  /*10e0*/  @P0 IMAD.WIDE.U32 R6, R0.reuse, c[0x0][0x370], RZ ;  /* 0x0000dc0000060a25 */ /* 0x040fe200078e00ff */
[----:B------:R-:W4:Y:S01]  /*10f0*/  S2R R16, SR_CTAID.X ;  /* 0x0000000000107919 */ /* 0x000f220000002500 */
[----:B------:R-:W-:Y:S02]  /*1100*/  SHF.R.S32.HI R15, RZ, 0x1f, R15 ;  /* 0x0000001fff0f7819 */ /* 0x000fe4000001140f */
        /* <DEDUP_REMOVED lines=15> */
[----:B---3--:R-:W-:Y:S02]  /*1200*/  IADD3 R4, R4, 0xffffffe, RZ ;  /* 0x0ffffffe04047810 */ /* 0x008fe40007ffe0ff */
[----:B------:R-:W-:-:S02]  /*1210*/  SEL R9, R9, RZ, P1 ;  /* 0x000000ff09097207 */ /* 0x000fc40000800000 */
[----:B------:R-:W1:Y:S02]  /*1220*/  F2I.FTZ.U32.TRUNC.NTZ R5, R4 ;  /* 0x0000000400057305 */ /* 0x000e64000021f000 */
        /* <DEDUP_REMOVED lines=23> */
[----:B------:R-:W-:Y:S01]  /*13a0*/  @!P4 IADD3 R3, R3, 0x1, RZ ;  /* 0x000000010303c810 */ /* 0x000fe20007ffe0ff */
[----:B------:R-:W-:Y:S01]  /*13b0*/  IMAD.X R9, R17, 0x1, R9, P1 ;  /* 0x0000000111097824 */ /* 0x000fe200008e0609 */
[----:B------:R-:W-:Y:S01]  /*13c0*/  SEL R18, R18, R6, !P0 ;  /* 0x0000000612127207 */ /* 0x000fe20004000000 */
[-C--:B------:R-:W-:Y:S01]  /*13d0*/  IMAD R15, R23, R5.reuse, RZ ;  /* 0x00000005170f7224 */ /* 0x080fe200078e02ff */
[----:B------:R-:W-:Y:S01]  /*13e0*/  ISETP.NE.AND P1, PT, RZ, c[0x0][0x1c8], PT ;  /* 0x00007200ff007a0c */ /* 0x000fe20003f25270 */
[----:B------:R-:W-:Y:S01]  /*13f0*/  @P2 IMAD R6, R35, c[0x0][0x214], RZ ;  /* 0x0000850023062a24 */ /* 0x000fe200078e02ff */
[----:B------:R-:W-:Y:S01]  /*1400*/  IADD3 R12, R19, R8, RZ ;  /* 0x00000008130c7210 */ /* 0x000fe20007ffe0ff */
[----:B------:R-:W-:Y:S01]  /*1410*/  IMAD.WIDE.U32 R4, R22, R5, RZ ;  /* 0x0000000516047225 */ /* 0x000fe200078e00ff */
[----:B------:R-:W-:-:S02]  /*1420*/  @P0 IADD3 R12, R7, R10, RZ ;  /* 0x0000000a070c0210 */ /* 0x000fc40007ffe0ff */
[----:B------:R-:W-:Y:S01]  /*1430*/  @P2 SEL R7, R6, R0, !P0 ;  /* 0x0000000006072207 */ /* 0x000fe20004000000 */
[----:B------:R-:W-:Y:S01]  /*1440*/  IMAD R9, R22, R9, R15 ;  /* 0x0000000916097224 */ /* 0x000fe200078e020f */
[----:B------:R-:W-:Y:S01]  /*1450*/  @P5 IADD3 R3, R3, 0x1, RZ ;  /* 0x0000000103035810 */ /* 0x000fe20007ffe0ff */
[C---:B----4-:R-:W-:Y:S01]  /*1460*/  IMAD.WIDE.U32 R22, R16.reuse, c[0x0][0x3d8], RZ ;  /* 0x0000f60010167a25 */ /* 0x050fe200078e00ff */
[----:B-----5:R-:W-:Y:S02]  /*1470*/  ISETP.NE.AND P4, PT, R33, RZ, PT ;  /* 0x000000ff2100720c */ /* 0x020fe40003f85270 */
[----:B------:R-:W-:Y:S01]  /*1480*/  SHF.R.S32.HI R19, RZ, 0x1f, R21 ;  /* 0x0000001fff137819 */ /* 0x000fe20000011415 */
[----:B------:R-:W-:Y:S01]  /*1490*/  IMAD R6, R16, c[0x0][0x3dc], R23 ;  /* 0x0000f70010067a24 */ /* 0x000fe200078e0217 */
[--C-:B------:R-:W-:Y:S01]  /*14a0*/  SHF.R.S32.HI R33, RZ, 0x1f, R36.reuse ;  /* 0x0000001fff217819 */ /* 0x100fe20000011424 */
[----:B------:R-:W-:Y:S02]  /*14b0*/  IMAD.MOV.U32 R16, RZ, RZ, R3 ;  /* 0x000000ffff107224 */ /* 0x000fe400078e0003 */
[----:B------:R-:W-:Y:S01]  /*14c0*/  IMAD R3, R36, c[0x0][0x22c], RZ ;  /* 0x00008b0024037a24 */ /* 0x000fe200078e02ff */
[----:B------:R-:W-:Y:S01]  /*14d0*/  SEL R15, R6, RZ, P4 ;  /* 0x000000ff060f7207 */ /* 0x000fe20002000000 */
[----:B------:R-:W-:Y:S01]  /*14e0*/  @!P2 IMAD R8, R35, c[0x0][0x1c0], R36 ;  /* 0x000070002308aa24 */ /* 0x000fe200078e0224 */
[----:B------:R-:W-:Y:S01]  /*14f0*/  @!P3 IADD3 R16, -R16, RZ, RZ ;  /* 0x000000ff1010b210 */ /* 0x000fe20007ffe1ff */
[----:B------:R-:W-:Y:S01]  /*1500*/  @P2 IMAD R10, R36, c[0x0][0x234], R7 ;  /* 0x00008d00240a2a24 */ /* 0x000fe200078e0207 */
[----:B------:R-:W-:Y:S01]  /*1510*/  @!P1 LOP3.LUT R16, RZ, c[0x0][0x1c8], RZ, 0x33, !PT ;  /* 0x00007200ff109a12 */ /* 0x000fe200078e33ff */
[----:B------:R-:W-:Y:S01]  /*1520*/  @!P2 IMAD R10, R8, c[0x0][0x214], RZ ;  /* 0x00008500080aaa24 */ /* 0x000fe200078e02ff */
[----:B------:R-:W-:-:S02]  /*1530*/  SEL R7, R22, RZ, P4 ;  /* 0x000000ff16077207 */ /* 0x000fc40002000000 */
[----:B------:R-:W-:Y:S02]  /*1540*/  SHF.R.S32.HI R23, RZ, 0x1f, R3 ;  /* 0x0000001fff177819 */ /* 0x000fe40000011403 */
[----:B------:R-:W-:Y:S02]  /*1550*/  IADD3 R6, R5, R9, RZ ;  /* 0x0000000905067210 */ /* 0x000fe40007ffe0ff */
[----:B------:R-:W-:Y:S01]  /*1560*/  SHF.R.S32.HI R22, RZ, 0x1f, R16 ;  /* 0x0000001fff167819 */ /* 0x000fe20000011410 */
        /* <DEDUP_REMOVED lines=8> */
.L_x_828:
[----:B------:R-:W-:-:S04]  /*15f0*/  IMAD R8, R35, c[0x0][0x1c0], R36 ;  /* 0x0000700023087a24 */ /* 0x000fc800078e0224 */
[----:B------:R-:W-:Y:S02]  /*1600*/  IMAD R8, R8, c[0x0][0x224], RZ ;  /* 0x0000890008087a24 */ /* 0x000fe400078e02ff */
.L_x_829:
[----:B------:R-:W1:Y:S01]  /*1610*/  S2R R31, SR_TID.X ;  /* 0x00000000001f7919 */ /* 0x000e620000002100 */
[----:B------:R-:W-:Y:S01]  /*1620*/  IMAD R32, R32, c[0x0][0x1c0], RZ ;  /* 0x0000700020207a24 */ /* 0x000fe200078e02ff */
[----:B------:R-:W-:Y:S01]  /*1630*/  SHF.R.S32.HI R213, RZ, 0x1f, R212 ;  /* 0x0000001fffd57819 */ /* 0x000fe200000114d4 */
[----:B------:R-:W-:Y:S01]  /*1640*/  BSSY B1, `(.L_x_825) ;  /* 0x00007d4000017945 */ /* 0x000fe20003800000 */
[----:B------:R-:W2:Y:S01]  /*1650*/  S2R R37, SR_TID.X ;  /* 0x0000000000257919 */ /* 0x000ea20000002100 */
[----:B------:R-:W-:Y:S01]  /*1660*/  IMAD.SHL.U32 R0, R32, 0x40, RZ ;  /* 0x0000004020007824 */ /* 0x000fe200078e00ff */
[----:B------:R-:W-:Y:S02]  /*1670*/  ISETP.GE.AND P3, PT, R20, 0x1, PT ;  /* 0x000000011400780c */ /* 0x000fe40003f66270 */
[----:B------:R-:W3:Y:S02]  /*1680*/  S2R R38, SR_TID.X ;  /* 0x0000000000267919 */ /* 0x000ee40000002100 */
[----:B------:R-:W-:-:S02]  /*1690*/  IADD3 R3, P2, P1, R4, R0, R3 ;  /* 0x0000000004037210 */ /* 0x000fc4000795e003 */
[----:B------:R-:W-:Y:S02]  /*16a0*/  SHF.R.S32.HI R0, RZ, 0x1f, R0 ;  /* 0x0000001fff007819 */ /* 0x000fe40000011400 */
[----:B------:R-:W-:Y:S02]  /*16b0*/  IADD3 R4, P0, R212, R13, RZ ;  /* 0x0000000dd4047210 */ /* 0x000fe40007f1e0ff */
[----:B------:R-:W-:Y:S01]  /*16c0*/  IADD3.X R9, R6, R0, R23, P2, P1 ;  /* 0x0000000006097210 */ /* 0x000fe200017e2417 */
[----:B------:R-:W-:Y:S01]  /*16d0*/  IMAD R0, R17, c[0x0][0x370], RZ ;  /* 0x0000dc0011007a24 */ /* 0x000fe200078e02ff */
[----:B------:R-:W-:Y:S01]  /*16e0*/  IADD3 R6, P2, R238, R11, RZ ;  /* 0x0000000bee067210 */ /* 0x000fe20007f5e0ff */
[----:B------:R-:W-:Y:S01]  /*16f0*/  IMAD.X R5, R213, 0x1, R14, P0 ;  /* 0x00000001d5057824 */ /* 0x000fe200000e060e */
[----:B------:R-:W-:Y:S02]  /*1700*/  SHF.R.S32.HI R23, RZ, 0x1f, R238 ;  /* 0x0000001fff177819 */ /* 0x000fe400000114ee */
[----:B------:R-:W-:Y:S01]  /*1710*/  IADD3 R13, P1, P0, R7, R3, R18 ;  /* 0x00000003070d7210 */ /* 0x000fe2000783e012 */
[----:B------:R-:W-:Y:S01]  /*1720*/  IMAD R3, R11, c[0x0][0x374], R0 ;  /* 0x0000dd000b037a24 */ /* 0x000fe200078e0200 */
[----:B-1----:R-:W-:Y:S01]  /*1730*/  SHF.R.S32.HI R34, RZ, 0x1f, R31 ;  /* 0x0000001fff227819 */ /* 0x002fe2000001141f */
[----:B------:R-:W-:Y:S01]  /*1740*/  IMAD.X R7, R23, 0x1, R17, P2 ;  /* 0x0000000117077824 */ /* 0x000fe200010e0611 */
[----:B------:R-:W-:Y:S01]  /*1750*/  IADD3.X R9, R15, R9, R12, P1, P0 ;  /* 0x000000090f097210 */ /* 0x000fe20000fe040c */
[----:B------:R-:W-:Y:S01]  /*1760*/  IMAD.WIDE.U32 R4, R11, c[0x0][0x370], R4 ;  /* 0x0000dc000b047a25 */ /* 0x000fe200078e0004 */
[----:B------:R-:W-:-:S02]  /*1770*/  LEA.HI R14, R34, R31, RZ, 0x5 ;  /* 0x0000001f220e7211 */ /* 0x000fc400078f28ff */
[----:B--2---:R-:W-:Y:S01]  /*1780*/  SHF.R.S32.HI R37, RZ, 0x1f, R37 ;  /* 0x0000001fff257819 */ /* 0x004fe20000011425 */
[----:B------:R-:W-:Y:S01]  /*1790*/  IMAD R7, R7, c[0x0][0x190], RZ ;  /* 0x0000640007077a24 */ /* 0x000fe200078e02ff */
[----:B------:R-:W-:Y:S01]  /*17a0*/  LOP3.LUT R0, R14, 0xffffffe0, RZ, 0xc0, !PT ;  /* 0xffffffe00e007812 */ /* 0x000fe200078ec0ff */
[----:B------:R-:W-:Y:S01]  /*17b0*/  IMAD.IADD R5, R5, 0x1, R3 ;  /* 0x0000000105057824 */ /* 0x000fe200078e0203 */
[----:B---3--:R-:W-:Y:S01]  /*17c0*/  LEA.HI R37, R37, R38, RZ, 0x5 ;  /* 0x0000002625257211 */ /* 0x008fe200078f28ff */
[----:B------:R-:W-:Y:S01]  /*17d0*/  IMAD R12, R6, c[0x0][0x194], R7 ;  /* 0x00006500060c7a24 */ /* 0x000fe200078e0207 */
[----:B------:R-:W-:Y:S01]  /*17e0*/  IADD3 R17, -R0, R31, RZ ;  /* 0x0000001f00117210 */ /* 0x000fe20007ffe1ff */
[----:B------:R-:W-:Y:S01]  /*17f0*/  IMAD.WIDE.U32 R6, R6, c[0x0][0x190], R212 ;  /* 0x0000640006067a25 */ /* 0x000fe200078e00d4 */
[----:B------:R-:W-:-:S03]  /*1800*/  SHF.R.S32.HI R37, RZ, 0x5, R37 ;  /* 0x00000005ff257819 */ /* 0x000fc60000011425 */
[----:B------:R-:W-:Y:S01]  /*1810*/  IMAD R3, R33, c[0x0][0x378], RZ ;  /* 0x0000de0021037a24 */ /* 0x000fe200078e02ff */
[----:B------:R-:W-:Y:S01]  /*1820*/  IADD3 R6, P1, R28, R6, RZ ;  /* 0x000000061c067210 */ /* 0x000fe20007f3e0ff */
[----:B------:R-:W-:Y:S02]  /*1830*/  IMAD R0, R37, R32, R17 ;  /* 0x0000002025007224 */ /* 0x000fe400078e0211 */
[C---:B------:R-:W-:Y:S01]  /*1840*/  IMAD.IADD R14, R11.reuse, 0x1, R8 ;  /* 0x000000010b0e7824 */ /* 0x040fe200078e0208 */
[----:B------:R-:W-:Y:S01]  /*1850*/  IADD3 R11, R11, R10, RZ ;  /* 0x0000000a0b0b7210 */ /* 0x000fe20007ffe0ff */
[----:B------:R-:W-:Y:S01]  /*1860*/  IMAD R8, R36, c[0x0][0x37c], R3 ;  /* 0x0000df0024087a24 */ /* 0x000fe200078e0203 */
[----:B------:R-:W-:Y:S01]  /*1870*/  IADD3 R3, P0, R0, R13, RZ ;  /* 0x0000000d00037210 */ /* 0x000fe20007f1e0ff */
[----:B------:R-:W-:Y:S01]  /*1880*/  IMAD.WIDE.U32 R4, R36, c[0x0][0x378], R4 ;  /* 0x0000de0024047a25 */ /* 0x000fe200078e0004 */
[----:B------:R-:W-:Y:S02]  /*1890*/  IADD3.X R7, R24, R7, R12, P1, !PT ;  /* 0x0000000718077210 */ /* 0x000fe40000ffe40c */
[----:B------:R-:W-:Y:S01]  /*18a0*/  LEA.HI.X.SX32 R10, R0, R9, 0x1, P0 ;  /* 0x00000009000a7211 */ /* 0x000fe200000f0eff */
[----:B------:R-:W-:Y:S01]  /*18b0*/  IMAD R13, R33, c[0x0][0x1a8], RZ ;  /* 0x00006a00210d7a24 */ /* 0x000fe200078e02ff */
[----:B------:R-:W-:Y:S01]  /*18c0*/  LEA R203, P0, R3, c[0x0][0x350], 0x2 ;  /* 0x0000d40003cb7a11 */ /* 0x000fe200078010ff */
[----:B------:R-:W-:-:S02]  /*18d0*/  IMAD.IADD R5, R5, 0x1, R8 ;  /* 0x0000000105057824 */ /* 0x000fc400078e0208 */
[----:B------:R-:W-:Y:S02]  /*18e0*/  IMAD R0, R23, c[0x0][0x370], RZ ;  /* 0x0000dc0017007a24 */ /* 0x000fe400078e02ff */
[C---:B------:R-:W-:Y:S02]  /*18f0*/  IMAD R8, R36.reuse, c[0x0][0x1ac], R13 ;  /* 0x00006b0024087a24 */ /* 0x040fe400078e020d */
        /* <DEDUP_REMOVED lines=9> */
[-C--:B------:R-:W-:Y:S01]  /*1990*/  IMAD.WIDE R12, R11, R15.reuse, c[0x0][0x200] ;  /* 0x000080000b0c7625 */ /* 0x080fe200078e020f */
[----:B------:R-:W-:Y:S02]  /*19a0*/  LEA.HI.X R6, R3, c[0x0][0x354], R10, 0x2, P0 ;  /* 0x0000d50003067a11 */ /* 0x000fe400000f140a */
[----:B------:R-:W-:Y:S01]  /*19b0*/  LEA.HI.X R5, R4, c[0x0][0x334], R0, 0x1, P1 ;  /* 0x0000cd0004057a11 */ /* 0x000fe200008f0c00 */
[----:B------:R-:W-:Y:S01]  /*19c0*/  IMAD.WIDE R10, R14, R15, c[0x0][0x3c8] ;  /* 0x0000f2000e0a7625 */ /* 0x000fe200078e020f */
[----:B------:R-:W-:Y:S01]  /*19d0*/  LEA.HI.SX32 R0, R25, 0xffffffff, 0x1a ;  /* 0xffffffff19007811 */ /* 0x000fe200078fd2ff */
[----:B------:R-:W-:Y:S05]  /*19e0*/  @!P3 BRA `(.L_x_830) ;  /* 0x000071600000b947 */ /* 0x000fea0003800000 */
[----:B------:R-:W-:Y:S01]  /*19f0*/  @P4 BAR.SYNC.DEFER_BLOCKING 0x0 ;  /* 0x0000000000004b1d */ /* 0x000fe20000010000 */
[----:B------:R-:W-:Y:S01]  /*1a00*/  IMAD.MOV.U32 R197, RZ, RZ, R0 ;  /* 0x000000ffffc57224 */ /* 0x000fe200078e0000 */
[----:B------:R-:W-:Y:S01]  /*1a10*/  MOV R210, R12 ;  /* 0x0000000c00d27202 */ /* 0x000fe20000000f00 */
[----:B------:R-:W-:Y:S01]  /*1a20*/  IMAD.SHL.U32 R0, R248, 0x2, RZ ;  /* 0x00000002f8007824 */ /* 0x000fe200078e00ff */
[----:B------:R-:W-:Y:S01]  /*1a30*/  MOV R207, R9 ;  /* 0x0000000900cf7202 */ /* 0x000fe20000000f00 */
[C---:B------:R-:W-:Y:S01]  /*1a40*/  IMAD R3, R197.reuse, -0x40, R20 ;  /* 0xffffffc0c5037824 */ /* 0x040fe200078e0214 */
[C---:B------:R-:W-:Y:S01]  /*1a50*/  LEA.HI R4, R197.reuse, R197, RZ, 0x1 ;  /* 0x000000c5c5047211 */ /* 0x040fe200078f08ff */
[----:B------:R-:W-:Y:S01]  /*1a60*/  BSSY B0, `(.L_x_831) ;  /* 0x000002f000007945 */ /* 0x000fe20003800000 */
[----:B------:R-:W-:Y:S01]  /*1a70*/  IMAD.MOV.U32 R211, RZ, RZ, R13 ;  /* 0x000000ffffd37224 */ /* 0x000fe200078e000d */
[----:B------:R-:W-:Y:S01]  /*1a80*/  MOV R205, R7 ;  /* 0x0000000700cd7202 */ /* 0x000fe20000000f00 */
[----:B------:R-:W-:Y:S01]  /*1a90*/  IMAD.MOV.U32 R218, RZ, RZ, R10 ;  /* 0x000000ffffda7224 */ /* 0x000fe200078e000a */
[----:B------:R-:W-:Y:S01]  /*1aa0*/  ISETP.GE.AND P1, PT, R238, R3, PT ;  /* 0x00000003ee00720c */ /* 0x000fe20003f26270 */
[----:B------:R-:W-:Y:S01]  /*1ab0*/  IMAD.MOV.U32 R217, RZ, RZ, R11 ;  /* 0x000000ffffd97224 */ /* 0x000fe200078e000b */
[----:B------:R-:W-:Y:S01]  /*1ac0*/  LOP3.LUT R4, R4, 0xfffffffe, RZ, 0xc0, !PT ;  /* 0xfffffffe04047812 */ /* 0x000fe200078ec0ff */
[----:B------:R-:W-:Y:S01]  /*1ad0*/  IMAD.MOV.U32 R206, RZ, RZ, R8 ;  /* 0x000000ffffce7224 */ /* 0x000fe200078e0008 */
[----:B------:R-:W-:Y:S01]  /*1ae0*/  MOV R202, R6 ;  /* 0x0000000600ca7202 */ /* 0x000fe20000000f00 */
[----:B------:R-:W-:Y:S01]  /*1af0*/  IMAD.MOV.U32 R204, RZ, RZ, R5 ;  /* 0x000000ffffcc7224 */ /* 0x000fe200078e0005 */
[----:B------:R-:W-:-:S02]  /*1b00*/  IADD3 R4, R197, -R4, RZ ;  /* 0x80000004c5047210 */ /* 0x000fc40007ffe0ff */
[----:B------:R-:W-:Y:S02]  /*1b10*/  IADD3 R13, R212, 0x20, RZ ;  /* 0x00000020d40d7810 */ /* 0x000fe40007ffe0ff */
[----:B------:R-:W-:Y:S02]  /*1b20*/  ISETP.NE.AND P0, PT, R4, 0x1, PT ;  /* 0x000000010400780c */ /* 0x000fe40003f05270 */
[----:B------:R-:W-:Y:S01]  /*1b30*/  IADD3 R15, R212, 0x40, RZ ;  /* 0x00000040d40f7810 */ /* 0x000fe20007ffe0ff */
[----:B------:R1:W-:Y:S04]  /*1b40*/  @P1 STS [R0+0x6000], RZ ;  /* 0x006000ff00001388 */ /* 0x0003e80000000800 */
[----:B------:R1:W-:Y:S04]  /*1b50*/  @P1 STS [R0+0x6004], RZ ;  /* 0x006004ff00001388 */ /* 0x0003e80000000800 */
[----:B------:R1:W-:Y:S04]  /*1b60*/  @P1 STS.64 [R0+0x6008], RZ ;  /* 0x006008ff00001388 */ /* 0x0003e80000000a00 */
[----:B------:R1:W-:Y:S04]  /*1b70*/  @P1 STS.128 [R0+0x7000], RZ ;  /* 0x007000ff00001388 */ /* 0x0003e80000000c00 */
[----:B------:R1:W-:Y:S01]  /*1b80*/  @P1 STS.128 [R0+0x8000], RZ ;  /* 0x008000ff00001388 */ /* 0x0003e20000000c00 */
[----:B------:R-:W-:Y:S05]  /*1b90*/  @P1 BRA `(.L_x_832) ;  /* 0x000001b000001947 */ /* 0x000fea0003800000 */
[----:B------:R-:W-:Y:S02]  /*1ba0*/  ISETP.GE.AND P4, PT, R212, c[0x0][0x220], PT ;  /* 0x00008800d4007a0c */ /* 0x000fe40003f86270 */
[----:B------:R-:W-:-:S02]  /*1bb0*/  ISETP.GE.AND P3, PT, R13, c[0x0][0x220], PT ;  /* 0x000088000d007a0c */ /* 0x000fc40003f66270 */
[----:B------:R-:W-:-:S09]  /*1bc0*/  ISETP.GE.AND P2, PT, R15, c[0x0][0x220], PT ;  /* 0x000088000f007a0c */ /* 0x000fd20003f46270 */
[----:B------:R-:W-:Y:S01]  /*1bd0*/  @!P4 IMAD.MOV.U32 R6, RZ, RZ, R205 ;  /* 0x000000ffff06c224 */ /* 0x000fe200078e00cd */
[----:B------:R2:W-:Y:S01]  /*1be0*/  @P4 STS [R0+0x6000], RZ ;  /* 0x006000ff00004388 */ /* 0x0005e20000000800 */
[--C-:B------:R-:W-:Y:S01]  /*1bf0*/  @!P4 IMAD.MOV.U32 R7, RZ, RZ, R204.reuse ;  /* 0x000000ffff07c224 */ /* 0x100fe200078e00cc */
[----:B------:R-:W-:Y:S01]  /*1c00*/  @!P3 MOV R4, R205 ;  /* 0x000000cd0004b202 */ /* 0x000fe20000000f00 */
[----:B------:R-:W-:Y:S01]  /*1c10*/  @!P3 IMAD.MOV.U32 R5, RZ, RZ, R204 ;  /* 0x000000ffff05b224 */ /* 0x000fe200078e00cc */
[----:B------:R2:W-:Y:S04]  /*1c20*/  @P4 STS [R0+0x6004], RZ ;  /* 0x006004ff00004388 */ /* 0x0005e80000000800 */
[----:B------:R2:W-:Y:S04]  /*1c30*/  @P4 STS.64 [R0+0x6008], RZ ;  /* 0x006008ff00004388 */ /* 0x0005e80000000a00 */
        /* <DEDUP_REMOVED lines=11> */
[----:B--2---:R-:W-:Y:S02]  /*1cf0*/  MOV R4, R205 ;  /* 0x000000cd00047202 */ /* 0x004fe40000000f00 */
[----:B------:R-:W-:-:S05]  /*1d00*/  MOV R5, R204 ;  /* 0x000000cc00057202 */ /* 0x000fca0000000f00 */
[----:B------:R-:W-:Y:S01]  /*1d10*/  @!PT LDS RZ, [RZ] ;  /* 0x00000000fffff984 */ /* 0x000fe20000000800 */
[----:B------:R-:W-:Y:S01]  /*1d20*/  @!PT LDS RZ, [RZ] ;  /* 0x00000000fffff984 */ /* 0x000fe20000000800 */
[----:B------:R-:W-:Y:S01]  /*1d30*/  @!PT LDS RZ, [RZ] ;  /* 0x00000000fffff984 */ /* 0x000fe20000000800 */
[----:B------:R2:W-:Y:S02]  /*1d40*/  LDGSTS.E.BYPASS.LTC128B.128 [R0+0x8000], [R4.64+0x80] ;  /* 0x0800008004007fae */ /* 0x0005e4000b901d46 */
.L_x_832:
[----:B------:R-:W-:Y:S05]  /*1d50*/  BSYNC B0 ;  /* 0x0000000000007941 */ /* 0x000fea0003800000 */
.L_x_831:
[----:B--2---:R-:W-:Y:S01]  /*1d60*/  IADD3 R4, R248, 0x1800, RZ ;  /* 0x00001800f8047810 */ /* 0x004fe20007ffe0ff */
[----:B------:R-:W-:Y:S03]  /*1d70*/  BSSY B0, `(.L_x_833) ;  /* 0x0000033000007945 */ /* 0x000fe60003800000 */
        /* <DEDUP_REMOVED lines=16> */
.L_x_834:
[----:B------:R-:W-:Y:S02]  /*1e80*/  ISETP.GE.AND P3, PT, R212, c[0x0][0x220], PT ;  /* 0x00008800d4007a0c */ /* 0x000fe40003f66270 */
[----:B------:R-:W-:-:S02]  /*1e90*/  ISETP.GE.AND P2, PT, R13, c[0x0][0x220], PT ;  /* 0x000088000d007a0c */ /* 0x000fc40003f46270 */
[----:B------:R-:W-:-:S09]  /*1ea0*/  ISETP.GE.AND P1, PT, R15, c[0x0][0x220], PT ;  /* 0x000088000f007a0c */ /* 0x000fd20003f26270 */
[----:B------:R-:W-:Y:S01]  /*1eb0*/  @!P3 IMAD.MOV.U32 R6, RZ, RZ, R207 ;  /* 0x000000ffff06b224 */ /* 0x000fe200078e00cf */
[----:B------:R2:W-:Y:S01]  /*1ec0*/  @P3 STS [R193], RZ ;  /* 0x000000ffc1003388 */ /* 0x0005e20000000800 */
[--C-:B------:R-:W-:Y:S01]  /*1ed0*/  @!P3 IMAD.MOV.U32 R7, RZ, RZ, R206.reuse ;  /* 0x000000ffff07b224 */ /* 0x100fe200078e00ce */
[----:B------:R-:W-:Y:S01]  /*1ee0*/  @!P2 MOV R4, R207 ;  /* 0x000000cf0004a202 */ /* 0x000fe20000000f00 */
[----:B------:R-:W-:Y:S01]  /*1ef0*/  @!P2 IMAD.MOV.U32 R5, RZ, RZ, R206 ;  /* 0x000000ffff05a224 */ /* 0x000fe200078e00ce */
[----:B------:R2:W-:Y:S04]  /*1f00*/  @P3 STS [R193+0x4], RZ ;  /* 0x000004ffc1003388 */ /* 0x0005e80000000800 */
        /* <DEDUP_REMOVED lines=19> */
[----:B--2---:R-:W-:Y:S02]  /*2040*/  MOV R4, R207 ;  /* 0x000000cf00047202 */ /* 0x004fe40000000f00 */
[----:B------:R-:W-:-:S05]  /*2050*/  MOV R5, R206 ;  /* 0x000000ce00057202 */ /* 0x000fca0000000f00 */
[----:B------:R-:W-:Y:S01]  /*2060*/  @!PT LDS RZ, [RZ] ;  /* 0x00000000fffff984 */ /* 0x000fe20000000800 */
[----:B------:R-:W-:Y:S01]  /*2070*/  @!PT LDS RZ, [RZ] ;  /* 0x00000000fffff984 */ /* 0x000fe20000000800 */
[----:B------:R-:W-:Y:S01]  /*2080*/  @!PT LDS RZ, [RZ] ;  /* 0x00000000fffff984 */ /* 0x000fe20000000800 */
[----:B------:R2:W-:Y:S02]  /*2090*/  LDGSTS.E.BYPASS.LTC128B.128 [R193+0x2000], [R4.64+0x80] ;  /* 0x0200008004c17fae */ /* 0x0005e4000b901d46 */
.L_x_835:
[----:B------:R-:W-:Y:S05]  /*20a0*/  BSYNC B0 ;  /* 0x0000000000007941 */ /* 0x000fea0003800000 */
.L_x_833:
[----:B------:R-:W-:Y:S01]  /*20b0*/  IMAD R14, R237, -0x80, R196 ;  /* 0xffffff80ed0e7824 */ /* 0x000fe200078e02c4 */
[C---:B--2---:R-:W-:Y:S01]  /*20c0*/  IADD3 R6, R220.reuse, 0x28, RZ ;  /* 0x00000028dc067810 */ /* 0x044fe20007ffe0ff */
[----:B------:R-:W-:Y:S01]  /*20d0*/  IMAD.MOV.U32 R216, RZ, RZ, 0x7f800000 ;  /* 0x7f800000ffd87424 */ /* 0x000fe200078e00ff */
[C---:B------:R-:W-:Y:S01]  /*20e0*/  IADD3 R5, R220.reuse, 0x8, RZ ;  /* 0x00000008dc057810 */ /* 0x040fe20007ffe0ff */
[----:B------:R-:W-:Y:S01]  /*20f0*/  IMAD.MOV.U32 R214, RZ, RZ, 0x7f800000 ;  /* 0x7f800000ffd67424 */ /* 0x000fe200078e00ff */
[----:B------:R-:W-:Y:S02]  /*2100*/  IADD3 R4, R220, 0x20, RZ ;  /* 0x00000020dc047810 */ /* 0x000fe40007ffe0ff */
[----:B------:R-:W-:Y:S02]  /*2110*/  ISETP.GE.AND P6, PT, R238, R14, PT ;  /* 0x0000000eee00720c */ /* 0x000fe40003fc6270 */
[-C--:B------:R-:W-:Y:S02]  /*2120*/  ISETP.GE.AND P1, PT, R6, R3.reuse, PT ;  /* 0x000000030600720c */ /* 0x080fe40003f26270 */
[----:B------:R-:W-:-:S02]  /*2130*/  ISETP.GE.AND P4, PT, R220, R3, PT ;  /* 0x00000003dc00720c */ /* 0x000fc40003f86270 */
[-C--:B------:R-:W-:Y:S02]  /*2140*/  ISETP.GE.AND P3, PT, R5, R3.reuse, PT ;  /* 0x000000030500720c */ /* 0x080fe40003f66270 */
[----:B------:R-:W-:Y:S01]  /*2150*/  ISETP.GE.AND P2, PT, R4, R3, PT ;  /* 0x000000030400720c */ /* 0x000fe20003f46270 */
[--C-:B------:R-:W-:Y:S01]  /*2160*/  IMAD.WIDE R4, R220, 0x4, R210.reuse ;  /* 0x00000004dc047825 */ /* 0x100fe200078e02d2 */
[----:B------:R-:W-:Y:S02]  /*2170*/  MOV R215, 0x7f800000 ;  /* 0x7f80000000d77802 */ /* 0x000fe40000000f00 */
[----:B------:R-:W-:Y:S01]  /*2180*/  MOV R209, 0x7f800000 ;  /* 0x7f80000000d17802 */ /* 0x000fe20000000f00 */
[----:B------:R2:W-:Y:S01]  /*2190*/  @P6 STS [R0+0x9000], RZ ;  /* 0x009000ff00006388 */ /* 0x0005e20000000800 */
[----:B------:R-:W-:Y:S02]  /*21a0*/  IMAD R3, R19, c[0x0][0x198], RZ ;  /* 0x0000660013037a24 */ /* 0x000fe400078e02ff */
[----:B------:R-:W-:Y:S01]  /*21b0*/  @!P1 IMAD.WIDE R6, R6, 0x4, R210 ;  /* 0x0000000406069825 */ /* 0x000fe200078e02d2 */
[----:B------:R2:W-:Y:S04]  /*21c0*/  @P6 STS [R0+0x9004], RZ ;  /* 0x009004ff00006388 */ /* 0x0005e80000000800 */
[----:B------:R2:W-:Y:S04]  /*21d0*/  @P6 STS.64 [R0+0x9008], RZ ;  /* 0x009008ff00006388 */ /* 0x0005e80000000a00 */
[----:B------:R2:W-:Y:S04]  /*21e0*/  @P6 STS.128 [R0+0xb000], RZ ;  /* 0x00b000ff00006388 */ /* 0x0005e80000000c00 */
[----:B------:R2:W-:Y:S04]  /*21f0*/  @P6 STS.128 [R0+0xd000], RZ ;  /* 0x00d000ff00006388 */ /* 0x0005e80000000c00 */
[----:B------:R3:W5:Y:S04]  /*2200*/  @!P4 LDG.E R215, [R4.64] ;  /* 0x0000000604d7c981 */ /* 0x000768000c1e1900 */
[----:B------:R3:W5:Y:S04]  /*2210*/  @!P3 LDG.E R216, [R4.64+0x20] ;  /* 0x0000200604d8b981 */ /* 0x000768000c1e1900 */
[----:B------:R3:W5:Y:S01]  /*2220*/  @!P2 LDG.E R209, [R4.64+0x80] ;  /* 0x0000800604d1a981 */ /* 0x000762000c1e1900 */
[----:B------:R-:W-:-:S03]  /*2230*/  IMAD R3, R21, c[0x0][0x19c], R3 ;  /* 0x0000670015037a24 */ /* 0x000fc600078e0203 */
[----:B------:R4:W5:Y:S01]  /*2240*/  @!P1 LDG.E R214, [R6.64] ;  /* 0x0000000606d69981 */ /* 0x000962000c1e1900 */
[----:B------:R-:W-:Y:S01]  /*2250*/  BSSY B0, `(.L_x_836) ;  /* 0x000002a000007945 */ /* 0x000fe20003800000 */
[----:B---3--:R-:W-:-:S05]  /*2260*/  IMAD.WIDE.U32 R4, R21, c[0x0][0x198], R212 ;  /* 0x0000660015047a25 */ /* 0x008fca00078e00d4 */
[----:B----4-:R-:W-:-:S04]  /*2270*/  IADD3 R6, P1, R26, R4, RZ ;  /* 0x000000041a067210 */ /* 0x010fc80007f3e0ff */
[----:B------:R-:W-:Y:S01]  /*2280*/  IADD3.X R7, R27, R5, R3, P1, !PT ;  /* 0x000000051b077210 */ /* 0x000fe20000ffe403 */
[----:B------:R-:W-:-:S04]  /*2290*/  IMAD R3, R22, c[0x0][0x1b0], RZ ;  /* 0x00006c0016037a24 */ /* 0x000fc800078e02ff */
[C---:B------:R-:W-:Y:S02]  /*22a0*/  IMAD R3, R16.reuse, c[0x0][0x1b4], R3 ;  /* 0x00006d0010037a24 */ /* 0x040fe400078e0203 */
[----:B------:R-:W-:-:S04]  /*22b0*/  IMAD.WIDE.U32 R6, R16, c[0x0][0x1b0], R6 ;  /* 0x00006c0010067a25 */ /* 0x000fc800078e0006 */
[----:B------:R-:W-:Y:S01]  /*22c0*/  IMAD.IADD R12, R7, 0x1, R3 ;  /* 0x00000001070c7824 */ /* 0x000fe200078e0203 */
[----:B------:R-:W-:Y:S05]  /*22d0*/  @P6 BRA `(.L_x_837) ;  /* 0x0000021000006947 */ /* 0x000fea0003800000 */
[----:B--2---:R-:W-:Y:S01]  /*22e0*/  ISETP.GE.AND P4, PT, R212, c[0x0][0x220], PT ;  /* 0x00008800d4007a0c */ /* 0x004fe20003f86270 */
[----:B------:R-:W-:Y:S01]  /*22f0*/  IMAD R3, R23, c[0x0][0x198], RZ ;  /* 0x0000660017037a24 */ /* 0x000fe200078e02ff */
[----:B------:R-:W-:Y:S01]  /*2300*/  ISETP.GE.AND P3, PT, R13, c[0x0][0x220], PT ;  /* 0x000088000d007a0c */ /* 0x000fe20003f66270 */
[----:B------:R-:W-:Y:S01]  /*2310*/  IMAD.MOV.U32 R4, RZ, RZ, R6 ;  /* 0x000000ffff047224 */ /* 0x000fe200078e0006 */
[----:B------:R-:W-:Y:S01]  /*2320*/  ISETP.GE.AND P1, PT, R15, c[0x0][0x220], PT ;  /* 0x000088000f007a0c */ /* 0x000fe20003f26270 */
[----:B------:R-:W-:Y:S02]  /*2330*/  IMAD.MOV.U32 R5, RZ, RZ, R12 ;  /* 0x000000ffff057224 */ /* 0x000fe400078e000c */
[C---:B------:R-:W-:Y:S02]  /*2340*/  IMAD R3, R238.reuse, c[0x0][0x19c], R3 ;  /* 0x00006700ee037a24 */ /* 0x040fe400078e0203 */
[----:B------:R-:W-:-:S04]  /*2350*/  IMAD.WIDE.U32 R4, R238, c[0x0][0x198], R4 ;  /* 0x00006600ee047a25 */ /* 0x000fc800078e0004 */
[----:B------:R-:W-:Y:S01]  /*2360*/  IMAD.IADD R3, R5, 0x1, R3 ;  /* 0x0000000105037824 */ /* 0x000fe200078e0203 */
[C---:B------:R-:W-:Y:S01]  /*2370*/  @!P4 LEA R10, P5, R4.reuse, c[0x0][0x168], 0x1 ;  /* 0x00005a00040aca11 */ /* 0x040fe200078a08ff */
[----:B------:R2:W-:Y:S01]  /*2380*/  @P4 STS [R0+0x9000], RZ ;  /* 0x009000ff00004388 */ /* 0x0005e20000000800 */
[C---:B------:R-:W-:Y:S02]  /*2390*/  @!P3 LEA R8, P2, R4.reuse, c[0x0][0x168], 0x1 ;  /* 0x00005a000408ba11 */ /* 0x040fe400078408ff */
[C-C-:B------:R-:W-:Y:S01]  /*23a0*/  @!P4 LEA.HI.X R11, R4.reuse, c[0x0][0x16c], R3.reuse, 0x1, P5 ;  /* 0x00005b00040bca11 */ /* 0x140fe200028f0c03 */
[----:B------:R2:W-:Y:S01]  /*23b0*/  @P4 STS [R0+0x9004], RZ ;  /* 0x009004ff00004388 */ /* 0x0005e20000000800 */
[----:B------:R-:W-:-:S03]  /*23c0*/  @!P3 LEA.HI.X R9, R4, c[0x0][0x16c], R3, 0x1, P2 ;  /* 0x00005b000409ba11 */ /* 0x000fc600010f0c03 */
        /* <DEDUP_REMOVED lines=12> */
[----:B--2---:R-:W-:-:S04]  /*2490*/  LEA R8, P1, R4, c[0x0][0x168], 0x1 ;  /* 0x00005a0004087a11 */ /* 0x004fc800078208ff */
[----:B------:R-:W-:-:S05]  /*24a0*/  LEA.HI.X R9, R4, c[0x0][0x16c], R3, 0x1, P1 ;  /* 0x00005b0004097a11 */ /* 0x000fca00008f0c03 */
[----:B------:R-:W-:Y:S01]  /*24b0*/  @!PT LDS RZ, [RZ] ;  /* 0x00000000fffff984 */ /* 0x000fe20000000800 */
[----:B------:R-:W-:Y:S01]  /*24c0*/  @!PT LDS RZ, [RZ] ;  /* 0x00000000fffff984 */ /* 0x000fe20000000800 */
[----:B------:R-:W-:Y:S01]  /*24d0*/  @!PT LDS RZ, [RZ] ;  /* 0x00000000fffff984 */ /* 0x000fe20000000800 */
[----:B------:R2:W-:Y:S04]  /*24e0*/  LDGSTS.E.BYPASS.LTC128B.128 [R0+0xd000], [R8.64+0x80] ;  /* 0x0d00008008007fae */ /* 0x0005e8000b901d46 */
.L_x_837:
[----:B--2---:R-:W-:Y:S05]  /*24f0*/  BSYNC B0 ;  /* 0x0000000000007941 */ /* 0x004fea0003800000 */
.L_x_836:
[----:B------:R-:W-:Y:S01]  /*2500*/  IADD3 R3, R238, 0x40, RZ ;  /* 0x00000040ee037810 */ /* 0x000fe20007ffe0ff */
[----:B------:R-:W-:Y:S03]  /*2510*/  BSSY B0, `(.L_x_838) ;  /* 0x0000026000007945 */ /* 0x000fe60003800000 */
[----:B------:R-:W-:-:S13]  /*2520*/  ISETP.GE.AND P5, PT, R3, R14, PT ;  /* 0x0000000e0300720c */ /* 0x000fda0003fa6270 */
[----:B------:R2:W-:Y:S04]  /*2530*/  @P5 STS.128 [R0+0xa000], RZ ;  /* 0x00a000ff00005388 */ /* 0x0005e80000000c00 */
[----:B------:R2:W-:Y:S04]  /*2540*/  @P5 STS.128 [R0+0xc000], RZ ;  /* 0x00c000ff00005388 */ /* 0x0005e80000000c00 */
[----:B------:R2:W-:Y:S01]  /*2550*/  @P5 STS.128 [R0+0xe000], RZ ;  /* 0x00e000ff00005388 */ /* 0x0005e20000000c00 */
[----:B------:R-:W-:Y:S05]  /*2560*/  @P5 BRA `(.L_x_839) ;  /* 0x0000020000005947 */ /* 0x000fea0003800000 */
[----:B------:R-:W-:Y:S01]  /*2570*/  IADD3 R3, P1, R238, 0x40, RZ ;  /* 0x00000040ee037810 */ /* 0x000fe20007f3e0ff */
[----:B------:R-:W-:Y:S01]  /*2580*/  IMAD.MOV.U32 R7, RZ, RZ, R12 ;  /* 0x000000ffff077224 */ /* 0x000fe200078e000c */
[----:B------:R-:W-:-:S02]  /*2590*/  ISETP.GE.AND P4, PT, R212, c[0x0][0x220], PT ;  /* 0x00008800d4007a0c */ /* 0x000fc40003f86270 */
[----:B------:R-:W-:Y:S01]  /*25a0*/  ISETP.GE.AND P3, PT, R13, c[0x0][0x220], PT ;  /* 0x000088000d007a0c */ /* 0x000fe20003f66270 */
[----:B------:R-:W-:Y:S01]  /*25b0*/  IMAD.X R4, RZ, RZ, R23, P1 ;  /* 0x000000ffff047224 */ /* 0x000fe200008e0617 */
[----:B------:R-:W-:Y:S01]  /*25c0*/  ISETP.GE.AND P1, PT, R15, c[0x0][0x220], PT ;  /* 0x000088000f007a0c */ /* 0x000fe20003f26270 */
[----:B------:R-:W-:-:S04]  /*25d0*/  IMAD.WIDE.U32 R8, R3, c[0x0][0x198], R6 ;  /* 0x0000660003087a25 */ /* 0x000fc800078e0006 */
[----:B------:R-:W-:-:S04]  /*25e0*/  IMAD R4, R4, c[0x0][0x198], RZ ;  /* 0x0000660004047a24 */ /* 0x000fc800078e02ff */
[----:B------:R-:W-:Y:S01]  /*25f0*/  IMAD R3, R3, c[0x0][0x19c], R4 ;  /* 0x0000670003037a24 */ /* 0x000fe200078e0204 */
[----:B------:R-:W-:Y:S01]  /*2600*/  @!P4 LEA R6, P2, R8, c[0x0][0x168], 0x1 ;  /* 0x00005a000806ca11 */ /* 0x000fe200078408ff */
[----:B------:R3:W-:Y:S02]  /*2610*/  @P4 STS.128 [R0+0xa000], RZ ;  /* 0x00a000ff00004388 */ /* 0x0007e40000000c00 */
[----:B------:R-:W-:-:S05]  /*2620*/  IMAD.IADD R3, R9, 0x1, R3 ;  /* 0x0000000109037824 */ /* 0x000fca00078e0203 */
[C---:B------:R-:W-:Y:S02]  /*2630*/  @!P4 LEA.HI.X R7, R8.reuse, c[0x0][0x16c], R3, 0x1, P2 ;  /* 0x00005b000807ca11 */ /* 0x040fe400010f0c03 */
[----:B------:R-:W-:-:S03]  /*2640*/  @!P3 LEA R4, P2, R8, c[0x0][0x168], 0x1 ;  /* 0x00005a000804ba11 */ /* 0x000fc600078408ff */
[----:B------:R-:W-:Y:S01]  /*2650*/  @!PT LDS RZ, [RZ] ;  /* 0x00000000fffff984 */ /* 0x000fe20000000800 */
[----:B------:R-:W-:Y:S01]  /*2660*/  @!PT LDS RZ, [RZ] ;  /* 0x00000000fffff984 */ /* 0x000fe20000000800 */
[----:B------:R-:W-:Y:S01]  /*2670*/  @!PT LDS RZ, [RZ] ;  /* 0x00000000fffff984 */ /* 0x000fe20000000800 */
[----:B------:R3:W-:Y:S01]  /*2680*/  @!P4 LDGSTS.E.BYPASS.LTC128B.128 [R0+0xa000], [R6.64] ;  /* 0x0a0000000600cfae */ /* 0x0007e2000b901d46 */
[----:B------:R-:W-:-:S03]  /*2690*/  @!P3 LEA.HI.X R5, R8, c[0x0][0x16c], R3, 0x1, P2 ;  /* 0x00005b000805ba11 */ /* 0x000fc600010f0c03 */
[----:B------:R3:W-:Y:S04]  /*26a0*/  @P3 STS.128 [R0+0xc000], RZ ;  /* 0x00c000ff00003388 */ /* 0x0007e80000000c00 */
[----:B------:R-:W-:Y:S01]  /*26b0*/  @!PT LDS RZ, [RZ] ;  /* 0x00000000fffff984 */ /* 0x000fe20000000800 */
[----:B------:R-:W-:Y:S01]  /*26c0*/  @!PT LDS RZ, [RZ] ;  /* 0x00000000fffff984 */ /* 0x000fe20000000800 */
[----:B------:R-:W-:Y:S01]  /*26d0*/  @!PT LDS RZ, [RZ] ;  /* 0x00000000fffff984 */ /* 0x000fe20000000800 */
[----:B------:R3:W-:Y:S04]  /*26e0*/  @!P3 LDGSTS.E.BYPASS.LTC128B.128 [R0+0xc000], [R4.64+0x40] ;  /* 0x0c0000400400bfae */ /* 0x0007e8000b901d46 */
[----:B------:R3:W-:Y:S01]  /*26f0*/  @P1 STS.128 [R0+0xe000], RZ ;  /* 0x00e000ff00001388 */ /* 0x0007e20000000c00 */
[----:B------:R-:W-:Y:S05]  /*2700*/  @P1 BRA `(.L_x_839) ;  /* 0x0000006000001947 */ /* 0x000fea0003800000 */
[----:B---3--:R-:W-:-:S04]  /*2710*/  LEA R4, P1, R8, c[0x0][0x168], 0x1 ;  /* 0x00005a0008047a11 */ /* 0x008fc800078208ff */
[----:B------:R-:W-:-:S05]  /*2720*/  LEA.HI.X R5, R8, c[0x0][0x16c], R3, 0x1, P1 ;  /* 0x00005b0008057a11 */ /* 0x000fca00008f0c03 */
[----:B------:R-:W-:Y:S01]  /*2730*/  @!PT LDS RZ, [RZ] ;  /* 0x00000000fffff984 */ /* 0x000fe20000000800 */
[----:B------:R-:W-:Y:S01]  /*2740*/  @!PT LDS RZ, [RZ] ;  /* 0x00000000fffff984 */ /* 0x000fe20000000800 */
[----:B------:R-:W-:Y:S01]  /*2750*/  @!PT LDS RZ, [RZ] ;  /* 0x00000000fffff984 */ /* 0x000fe20000000800 */
[----:B------:R3:W-:Y:S04]  /*2760*/  LDGSTS.E.BYPASS.LTC128B.128 [R0+0xe000], [R4.64+0x80] ;  /* 0x0e00008004007fae */ /* 0x0007e8000b901d46 */
.L_x_839:
[----:B------:R-:W-:Y:S05]  /*2770*/  BSYNC B0 ;  /* 0x0000000000007941 */ /* 0x000fea0003800000 */
.L_x_838:
[----:B------:R4:W-:Y:S01]  /*2780*/  @P6 STS [R0+0xf000], RZ ;  /* 0x00f000ff00006388 */ /* 0x0009e20000000800 */
[----:B---3--:R-:W-:Y:S01]  /*2790*/  IMAD.WIDE.U32 R4, R21, c[0x0][0x1a0], R212 ;  /* 0x0000680015047a25 */ /* 0x008fe200078e00d4 */
[----:B------:R-:W-:Y:S02]  /*27a0*/  BSSY B0, `(.L_x_840) ;  /* 0x000002f000007945 */ /* 0x000fe40003800000 */
[----:B------:R4:W-:Y:S01]  /*27b0*/  @P6 STS [R0+0xf004], RZ ;  /* 0x00f004ff00006388 */ /* 0x0009e20000000800 */
[----:B------:R-:W-:Y:S01]  /*27c0*/  IMAD R3, R19, c[0x0][0x1a0], RZ ;  /* 0x0000680013037a24 */ /* 0x000fe200078e02ff */
[----:B------:R-:W-:Y:S02]  /*27d0*/  IADD3 R6, P1, R29, R4, RZ ;  /* 0x000000041d067210 */ /* 0x000fe40007f3e0ff */
[----:B------:R4:W-:Y:S01]  /*27e0*/  @P6 STS.64 [R0+0xf008], RZ ;  /* 0x00f008ff00006388 */ /* 0x0009e20000000a00 */
[----:B------:R-:W-:-:S03]  /*27f0*/  IMAD R3, R21, c[0x0][0x1a4], R3 ;  /* 0x0000690015037a24 */ /* 0x000fc600078e0203 */
[----:B------:R4:W-:Y:S02]  /*2800*/  @P6 STS.128 [R0+0x11000], RZ ;  /* 0x011000ff00006388 */ /* 0x0009e40000000c00 */
[----:B------:R-:W-:Y:S01]  /*2810*/  IADD3.X R7, R30, R5, R3, P1, !PT ;  /* 0x000000051e077210 */ /* 0x000fe20000ffe403 */
[----:B------:R-:W-:Y:S01]  /*2820*/  IMAD R3, R22, c[0x0][0x1b8], RZ ;  /* 0x00006e0016037a24 */ /* 0x000fe200078e02ff */
[----:B------:R4:W-:Y:S03]  /*2830*/  @P6 STS.128 [R0+0x13000], RZ ;  /* 0x013000ff00006388 */ /* 0x0009e60000000c00 */
[C---:B------:R-:W-:Y:S02]  /*2840*/  IMAD R3, R16.reuse, c[0x0][0x1bc], R3 ;  /* 0x00006f0010037a24 */ /* 0x040fe400078e0203 */
[----:B------:R-:W-:-:S05]  /*2850*/  IMAD.WIDE.U32 R6, R16, c[0x0][0x1b8], R6 ;  /* 0x00006e0010067a25 */ /* 0x000fca00078e0006 */
[----:B------:R-:W-:Y:S01]  /*2860*/  IADD3 R12, R7, R3, RZ ;  /* 0x00000003070c7210 */ /* 0x000fe20007ffe0ff */
[----:B------:R-:W-:Y:S05]  /*2870*/  @P6 BRA `(.L_x_841) ;  /* 0x0000021000006947 */ /* 0x000fea0003800000 */
[----:B------:R-:W-:Y:S01]  /*2880*/  ISETP.GE.AND P4, PT, R212, c[0x0][0x220], PT ;  /* 0x00008800d4007a0c */ /* 0x000fe20003f86270 */
        /* <DEDUP_REMOVED lines=32> */
.L_x_841:
[----:B------:R-:W-:Y:S05]  /*2a90*/  BSYNC B0 ;  /* 0x0000000000007941 */ /* 0x000fea0003800000 */
.L_x_840:
[----:B------:R1:W-:Y:S01]  /*2aa0*/  @P5 STS.128 [R0+0x10000], RZ ;  /* 0x010000ff00005388 */ /* 0x0003e20000000c00 */
[----:B------:R-:W-:Y:S03]  /*2ab0*/  BSSY B0, `(.L_x_842) ;  /* 0x0000023000007945 */ /* 0x000fe60003800000 */
        /* <DEDUP_REMOVED lines=9> */
[----:B---3--:R-:W-:-:S04]  /*2b50*/  IMAD.WIDE.U32 R10, R3, c[0x0][0x1a0], R6 ;  /* 0x00006800030a7a25 */ /* 0x008fc800078e0006 */
[----:B------:R-:W-:-:S04]  /*2b60*/  IMAD R4, R4, c[0x0][0x1a0], RZ ;  /* 0x0000680004047a24 */ /* 0x000fc800078e02ff */
[----:B------:R-:W-:Y:S01]  /*2b70*/  IMAD R3, R3, c[0x0][0x1a4], R4 ;  /* 0x0000690003037a24 */ /* 0x000fe200078e0204 */
[C---:B------:R-:W-:Y:S01]  /*2b80*/  @!P5 LEA R8, P6, R10.reuse, c[0x0][0x170], 0x1 ;  /* 0x00005c000a08da11 */ /* 0x040fe200078c08ff */
[----:B------:R3:W-:Y:S01]  /*2b90*/  @P5 STS.128 [R0+0x10000], RZ ;  /* 0x010000ff00005388 */ /* 0x0007e20000000c00 */
[C---:B------:R-:W-:Y:S01]  /*2ba0*/  @!P4 LEA R6, P3, R10.reuse, c[0x0][0x170], 0x1 ;  /* 0x00005c000a06ca11 */ /* 0x040fe200078608ff */
[----:B------:R-:W-:Y:S01]  /*2bb0*/  IMAD.IADD R3, R11, 0x1, R3 ;  /* 0x000000010b037824 */ /* 0x000fe200078e0203 */
[----:B------:R-:W-:-:S04]  /*2bc0*/  @!P2 LEA R4, P1, R10, c[0x0][0x170], 0x1 ;  /* 0x00005c000a04aa11 */ /* 0x000fc800078208ff */
[C-C-:B------:R-:W-:Y:S02]  /*2bd0*/  @!P5 LEA.HI.X R9, R10.reuse, c[0x0][0x174], R3.reuse, 0x1, P6 ;  /* 0x00005d000a09da11 */ /* 0x140fe400030f0c03 */
[C-C-:B------:R-:W-:Y:S02]  /*2be0*/  @!P4 LEA.HI.X R7, R10.reuse, c[0x0][0x174], R3.reuse, 0x1, P3 ;  /* 0x00005d000a07ca11 */ /* 0x140fe400018f0c03 */
[----:B------:R-:W-:Y:S01]  /*2bf0*/  @!P2 LEA.HI.X R5, R10, c[0x0][0x174], R3, 0x1, P1 ;  /* 0x00005d000a05aa11 */ /* 0x000fe200008f0c03 */
        /* <DEDUP_REMOVED lines=14> */
.L_x_843:
[----:B------:R-:W-:Y:S05]  /*2ce0*/  BSYNC B0 ;  /* 0x0000000000007941 */ /* 0x000fea0003800000 */
.L_x_842:
[----:B------:R-:W-:Y:S01]  /*2cf0*/  IMAD.MOV.U32 R222, RZ, RZ, c[0x0][0x308] ;  /* 0x0000c200ffde7624 */ /* 0x000fe200078e00ff */
[----:B------:R-:W0:Y:S01]  /*2d00*/  LDGDEPBAR ;  /* 0x00000000000079af */ /* 0x000e220000000000 */
[----:B------:R-:W-:-:S05]  /*2d10*/  IMAD.MOV.U32 R223, RZ, RZ, c[0x0][0x30c] ;  /* 0x0000c300ffdf7624 */ /* 0x000fca00078e00ff */
[----:B--23--:R3:W2:Y:S04]  /*2d20*/  LDG.E.64 R4, [R222.64+0x8] ;  /* 0x00000806de047981 */ /* 0x00c6a8000c1e1b00 */
[----:B---3--:R-:W3:Y:S01]  /*2d30*/  LDG.E.64 R222, [R222.64] ;  /* 0x00000006dede7981 */ /* 0x008ee2000c1e1b00 */
[----:B-1--4-:R-:W-:Y:S01]  /*2d40*/  IMAD R0, R35, c[0x0][0x1c0], R36 ;  /* 0x0000700023007a24 */ /* 0x012fe200078e0224 */
[----:B------:R-:W-:Y:S01]  /*2d50*/  IADD3 R3, R21, 0x80, RZ ;  /* 0x0000008015037810 */ /* 0x000fe20007ffe0ff */
[----:B------:R-:W-:Y:S01]  /*2d60*/  IMAD.SHL.U32 R245, R249, 0x20, RZ ;  /* 0x00000020f9f57824 */ /* 0x000fe200078e00ff */
[----:B------:R-:W-:Y:S01]  /*2d70*/  SHF.R.S32.HI R6, RZ, 0x1f, R17 ;  /* 0x0000001fff067819 */ /* 0x000fe20000011411 */
[----:B------:R-:W-:Y:S01]  /*2d80*/  IMAD.SHL.U32 R0, R0, 0x20, RZ ;  /* 0x0000002000007824 */ /* 0x000fe200078e00ff */
[----:B------:R-:W-:Y:S01]  /*2d90*/  ISETP.GE.AND P5, PT, R3, R196, PT ;  /* 0x000000c40300720c */ /* 0x000fe20003fa6270 */
[----:B------:R-:W-:Y:S01]  /*2da0*/  IMAD.MOV.U32 R208, RZ, RZ, R193 ;  /* 0x000000ffffd07224 */ /* 0x000fe200078e00c1 */
        /* <DEDUP_REMOVED lines=51> */
[----:B------:R-:W-:-:S02]  /*30e0*/  IADD3 R221, R212, 0x20, RZ ;  /* 0x00000020d4dd7810 */ /* 0x000fc40007ffe0ff */
[----:B--2---:R-:W-:Y:S02]  /*30f0*/  IADD3 R17, P2, P1, R0, R4, R17 ;  /* 0x0000000400117210 */ /* 0x004fe4000795e011 */
[----:B------:R-:W-:-:S03]  /*3100*/  SHF.R.S32.HI R0, RZ, 0x1f, R0 ;  /* 0x0000001fff007819 */ /* 0x000fc60000011400 */
[----:B------:R-:W-:Y:S01]  /*3110*/  IMAD.WIDE.U32 R240, R17, -0x2daee0ad, RZ ;  /* 0xd2511f5311f07825 */ /* 0x000fe200078e00ff */
[----:B------:R-:W-:Y:S02]  /*3120*/  IADD3.X R6, R0, R5, R6, P2, P1 ;  /* 0x0000000500067210 */ /* 0x000fe400017e2406 */
[----:B------:R-:W-:-:S04]  /*3130*/  IADD3 R0, R181, 0x1800, RZ ;  /* 0x00001800b5007810 */ /* 0x000fc80007ffe0ff */
[----:B------:R-:W-:-:S05]  /*3140*/  SEL R0, R0, R181, !P0 ;  /* 0x000000b500007207 */ /* 0x000fca0004000000 */
[----:B------:R-:W-:Y:S02]  /*3150*/  IMAD.SHL.U32 R3, R0, 0x2, RZ ;  /* 0x0000000200037824 */ /* 0x000fe400078e00ff */
[----:B------:R-:W1:Y:S01]  /*3160*/  @P5 S2R R0, SR_TID.X ;  /* 0x0000000000005919 */ /* 0x000e620000002100 */
[C---:B---3--:R-:W-:Y:S02]  /*3170*/  IADD3 R4, R223.reuse, 0x76cf5d0a, RZ ;  /* 0x76cf5d0adf047810 */ /* 0x048fe40007ffe0ff */
[C---:B------:R-:W-:Y:S02]  /*3180*/  IADD3 R4, R223.reuse, -0x126145ec, RZ ;  /* 0xed9eba14df047810 */ /* 0x040fe40007ffe0ff */
[C---:B------:R-:W-:Y:S02]  /*3190*/  IADD3 R5, R223.reuse, 0x32370b8f, RZ ;  /* 0x32370b8fdf057810 */ /* 0x040fe40007ffe0ff */
[C---:B------:R-:W-:Y:S02]  /*31a0*/  IADD3 R5, R223.reuse, -0x56f99767, RZ ;  /* 0xa9066899df057810 */ /* 0x040fe40007ffe0ff */
[----:B------:R-:W-:-:S02]  /*31b0*/  IADD3 R231, R223, -0x4498517b, RZ ;  /* 0xbb67ae85dfe77810 */ /* 0x000fc40007ffe0ff */
[----:B------:R-:W-:Y:S02]  /*31c0*/  LOP3.LUT R236, R6, R222, RZ, 0x3c, !PT ;  /* 0x000000de06ec7212 */ /* 0x000fe400078e3cff */
[C---:B------:R-:W-:Y:S02]  /*31d0*/  IADD3 R235, R222.reuse, -0x61c88647, RZ ;  /* 0x9e3779b9deeb7810 */ /* 0x040fe40007ffe0ff */
[C---:B------:R-:W-:Y:S02]  /*31e0*/  IADD3 R244, R222.reuse, 0x3c6ef372, RZ ;  /* 0x3c6ef372def47810 */ /* 0x040fe40007ffe0ff */
[----:B------:R-:W-:Y:S01]  /*31f0*/  IADD3 R234, R222, -0x255992d5, RZ ;  /* 0xdaa66d2bdeea7810 */ /* 0x000fe20007ffe0ff */
[----:B-1----:R-:W-:Y:S01]  /*3200*/  @P5 IMAD.SHL.U32 R0, R0, 0x2, RZ ;  /* 0x0000000200005824 */ /* 0x002fe200078e00ff */
[C---:B------:R-:W-:Y:S02]  /*3210*/  IADD3 R233, R222.reuse, 0x78dde6e4, RZ ;  /* 0x78dde6e4dee97810 */ /* 0x040fe40007ffe0ff */
[----:B------:R-:W-:-:S02]  /*3220*/  IADD3 R232, R222, 0x1715609d, RZ ;  /* 0x1715609ddee87810 */ /* 0x000fc40007ffe0ff */
[----:B------:R-:W-:Y:S01]  /*3230*/  @P5 LOP3.LUT R245, R245, 0x6, R0, 0xf8, !PT ;  /* 0x00000006f5f55812 */ /* 0x000fe200078ef800 */
[----:B------:R-:W-:Y:S01]  /*3240*/  IMAD.MOV.U32 R0, RZ, RZ, c[0x0][0x22c] ;  /* 0x00008b00ff007624 */ /* 0x000fe200078e00ff */
[----:B------:R-:W-:Y:S02]  /*3250*/  IADD3 R230, R222, -0x4ab325aa, RZ ;  /* 0xb54cda56dee67810 */ /* 0x000fe40007ffe0ff */
[----:B------:R-:W-:Y:S01]  /*3260*/  IADD3 R222, R212, 0x40, RZ ;  /* 0x00000040d4de7810 */ /* 0x000fe20007ffe0ff */
[----:B------:R-:W-:Y:S01]  /*3270*/  IMAD R0, R0, c[0x0][0x1c0], RZ ;  /* 0x0000700000007a24 */ /* 0x000fe200078e02ff */
[----:B------:R-:W-:-:S03]  /*3280*/  LOP3.LUT R231, R240, R231, RZ, 0x3c, !PT ;  /* 0x000000e7f0e77212 */ /* 0x000fc600078e3cff */
[C---:B------:R-:W-:Y:S02]  /*3290*/  IMAD.SHL.U32 R250, R0.reuse, 0x10, RZ ;  /* 0x0000001000fa7824 */ /* 0x040fe400078e00ff */
[----:B------:R-:W-:Y:S01]  /*32a0*/  IMAD.SHL.U32 R219, R0, 0x8, RZ ;  /* 0x0000000800db7824 */ /* 0x000fe200078e00ff */
[----:B------:R-:W-:Y:S02]  /*32b0*/  IADD3 R0, R223, 0x646e171e, RZ ;  /* 0x646e171edf007810 */ /* 0x000fe40007ffe0ff */
[C---:B------:R-:W-:Y:S02]  /*32c0*/  IADD3 R4, R250.reuse, 0x20, RZ ;  /* 0x00000020fa047810 */ /* 0x040fe40007ffe0ff */
[----:B------:R-:W-:-:S03]  /*32d0*/  IADD3 R252, R250, 0x40, RZ ;  /* 0x00000040fafc7810 */ /* 0x000fc60007ffe0ff */
[C---:B------:R-:W-:Y:S02]  /*32e0*/  IMAD.IADD R247, R219.reuse, 0x1, R4 ;  /* 0x00000001dbf77824 */ /* 0x040fe400078e0204 */
[C---:B------:R-:W-:Y:S02]  /*32f0*/  IMAD.IADD R246, R219.reuse, 0x1, R252 ;  /* 0x00000001dbf67824 */ /* 0x040fe400078e02fc */
[C---:B------:R-:W-:Y:S02]  /*3300*/  IMAD.IADD R5, R219.reuse, 0x1, R247 ;  /* 0x00000001db057824 */ /* 0x040fe400078e02f7 */
[C---:B------:R-:W-:Y:S02]  /*3310*/  IMAD.IADD R4, R219.reuse, 0x1, R246 ;  /* 0x00000001db047824 */ /* 0x040fe400078e02f6 */
[C---:B------:R-:W-:Y:S02]  /*3320*/  IMAD.IADD R227, R219.reuse, 0x1, R5 ;  /* 0x00000001dbe37824 */ /* 0x040fe400078e0205 */
[----:B------:R-:W-:-:S02]  /*3330*/  IMAD.IADD R225, R219, 0x1, R4 ;  /* 0x00000001dbe17824 */ /* 0x000fc400078e0204 */
[C---:B------:R-:W-:Y:S02]  /*3340*/  IMAD.IADD R226, R219.reuse, 0x1, R227 ;  /* 0x00000001dbe27824 */ /* 0x040fe400078e02e3 */
[C---:B------:R-:W-:Y:S02]  /*3350*/  IMAD.IADD R224, R219.reuse, 0x1, R225 ;  /* 0x00000001dbe07824 */ /* 0x040fe400078e02e1 */
[C---:B------:R-:W-:Y:S02]  /*3360*/  IMAD.IADD R229, R219.reuse, 0x1, R226 ;  /* 0x00000001dbe57824 */ /* 0x040fe400078e02e2 */
[----:B------:R-:W-:Y:S02]  /*3370*/  IMAD.IADD R228, R219, 0x1, R224 ;  /* 0x00000001dbe47824 */ /* 0x000fe400078e02e0 */
.L_x_846:
        /* <DEDUP_REMOVED lines=108> */
[--C-:B------:R-:W-:Y:S07]  /*3a40*/  FFMA.FTZ R9, R9, c[0x0][0x23c], -R136.reuse ;  /* 0x00008f0009097a23 */ /* 0x100fee0000010888 */
[----:B------:R1:W-:Y:S01]  /*3a50*/  MUFU.EX2 R194, R8 ;  /* 0x0000000800c27308 */ /* 0x0003e20000000800 */
[C---:B--2---:R-:W-:Y:S04]  /*3a60*/  @P5 IADD3 R5, R0.reuse, 0x9, RZ ;  /* 0x0000000900055810 */ /* 0x044fe80007ffe0ff */
[-C--:B------:R-:W-:Y:S02]  /*3a70*/  @P5 ISETP.GE.AND P3, PT, R5, R196.reuse, PT ;  /* 0x000000c40500520c */ /* 0x080fe40003f66270 */
[C---:B------:R-:W-:Y:S02]  /*3a80*/  @P5 IADD3 R5, R0.reuse, 0x10, RZ ;  /* 0x0000001000055810 */ /* 0x040fe40007ffe0ff */
[----:B------:R-:W-:Y:S01]  /*3a90*/  @P5 FSEL R13, R13, -INF , !P3 ;  /* 0xff8000000d0d5808 */ /* 0x000fe20005800000 */
[----:B------:R2:W2:Y:S01]  /*3aa0*/  MUFU.EX2 R190, R7 ;  /* 0x0000000700be7308 */ /* 0x0004a20000000800 */
[-C--:B------:R-:W-:Y:S01]  /*3ab0*/  @P5 ISETP.GE.AND P1, PT, R5, R196.reuse, PT ;  /* 0x000000c40500520c */ /* 0x080fe20003f26270 */
        /* <DEDUP_REMOVED lines=53> */
[----:B------:R-:W-:Y:S01]  /*3e10*/  @P5 ISETP.GE.AND P2, PT, R9, R196, PT ;  /* 0x000000c40900520c */ /* 0x000fe20003f46270 */
        /* <DEDUP_REMOVED lines=419> */
[C---:B------:R-:W-:Y:S01]  /*5850*/  FADD.FTZ R6, -R0.reuse, R26 ;  /* 0x0000001a00067221 */ /* 0x040fe20000010100 */
        /* <DEDUP_REMOVED lines=36> */
[----:B------:R-:W-:Y:S01]  /*5aa0*/  LOP3.LUT R0, R197, 0x1, RZ, 0xc0, !PT ;  /* 0x00000001c5007812 */ /* 0x000fe200078ec0ff */
[----:B------:R-:W-:Y:S01]  /*5ab0*/  IMAD.MOV.U32 R4, RZ, RZ, c[0x0][0x190] ;  /* 0x00006400ff047624 */ /* 0x000fe200078e00ff */
[----:B------:R-:W-:Y:S02]  /*5ac0*/  ISETP.GE.AND P2, PT, R212, c[0x0][0x220], PT ;  /* 0x00008800d4007a0c */ /* 0x000fe40003f46270 */
[----:B------:R-:W-:Y:S01]  /*5ad0*/  ISETP.GE.AND P1, PT, R221, c[0x0][0x220], PT ;  /* 0x00008800dd007a0c */ /* 0x000fe20003f26270 */
[----:B------:R-:W-:Y:S01]  /*5ae0*/  IMAD.U32 R4, R4, -0x40, RZ ;  /* 0xffffffc004047824 */ /* 0x000fe200078e00ff */
[----:B------:R-:W-:Y:S01]  /*5af0*/  ISETP.NE.U32.AND P0, PT, R0, 0x1, PT ;  /* 0x000000010000780c */ /* 0x000fe20003f05070 */
[----:B------:R-:W-:Y:S03]  /*5b00*/  IMAD.MOV.U32 R0, RZ, RZ, -0x3000 ;  /* 0xffffd000ff007424 */ /* 0x000fe600078e00ff */
[----:B------:R-:W-:Y:S02]  /*5b10*/  LEA R207, P3, R4, R207, 0x1 ;  /* 0x000000cf04cf7211 */ /* 0x000fe400078608ff */
[----:B------:R-:W-:Y:S02]  /*5b20*/  SEL R0, R0, 0x3000, !P0 ;  /* 0x0000300000007807 */ /* 0x000fe40004000000 */
[----:B------:R-:W-:Y:S01]  /*5b30*/  ISETP.GE.AND P0, PT, R222, c[0x0][0x220], PT ;  /* 0x00008800de007a0c */ /* 0x000fe20003f06270 */
[----:B------:R-:W-:Y:S01]  /*5b40*/  @!P2 IMAD.MOV.U32 R8, RZ, RZ, R207 ;  /* 0x000000ffff08a224 */ /* 0x000fe200078e00cf */
[----:B------:R-:W-:Y:S01]  /*5b50*/  IADD3 R208, R208, R0, RZ ;  /* 0x00000000d0d07210 */ /* 0x000fe20007ffe0ff */
[--C-:B------:R-:W-:Y:S01]  /*5b60*/  IMAD.IADD R193, R193, 0x1, R0.reuse ;  /* 0x00000001c1c17824 */ /* 0x100fe200078e0200 */
[----:B------:R-:W-:Y:S01]  /*5b70*/  @!P1 MOV R6, R207 ;  /* 0x000000cf00069202 */ /* 0x000fe20000000f00 */
[----:B------:R-:W-:Y:S01]  /*5b80*/  IMAD.IADD R174, R174, 0x1, R0 ;  /* 0x00000001aeae7824 */ /* 0x000fe200078e0200 */
[----:B------:R-:W-:Y:S02]  /*5b90*/  SHF.R.S32.HI R5, RZ, 0x1f, R4 ;  /* 0x0000001fff057819 */ /* 0x000fe40000011404 */
[----:B------:R1:W-:Y:S02]  /*5ba0*/  @P2 STS [R193], RZ ;  /* 0x000000ffc1002388 */ /* 0x0003e40000000800 */
[----:B------:R-:W-:Y:S02]  /*5bb0*/  LEA.HI.X R206, R4, R206, R5, 0x1, P3 ;  /* 0x000000ce04ce7211 */ /* 0x000fe400018f0c05 */
[----:B------:R1:W-:Y:S01]  /*5bc0*/  @P2 STS [R193+0x4], RZ ;  /* 0x000004ffc1002388 */ /* 0x0003e20000000800 */
[----:B------:R-:W-:Y:S01]  /*5bd0*/  @!P0 IMAD.MOV.U32 R4, RZ, RZ, R207 ;  /* 0x000000ffff048224 */ /* 0x000fe200078e00cf */
[----:B------:R-:W-:Y:S01]  /*5be0*/  @!P0 MOV R5, R206 ;  /* 0x000000ce00058202 */ /* 0x000fe20000000f00 */
[--C-:B------:R-:W-:Y:S01]  /*5bf0*/  @!P2 IMAD.MOV.U32 R9, RZ, RZ, R206.reuse ;  /* 0x000000ffff09a224 */ /* 0x100fe200078e00ce */
[----:B------:R1:W-:Y:S01]  /*5c00*/  @P2 STS [R193+0x8], RZ ;  /* 0x000008ffc1002388 */ /* 0x0003e20000000800 */
[----:B------:R-:W-:Y:S03]  /*5c10*/  @!P1 IMAD.MOV.U32 R7, RZ, RZ, R206 ;  /* 0x000000ffff079224 */ /* 0x000fe600078e00ce */
        /* <DEDUP_REMOVED lines=21> */
[----:B------:R-:W0:Y:S02]  /*5d70*/  LDGDEPBAR ;  /* 0x00000000000079af */ /* 0x000e240000000000 */
.L_x_844:
        /* <DEDUP_REMOVED lines=37> */
[----:B------:R-:W2:Y:S04]  /*5fd0*/  LDSM.16.MT88.4 R12, [R2+0x1b000] ;  /* 0x01b00000020c783b */ /* 0x000ea80000004200 */
[----:B------:R-:W3:Y:S04]  /*5fe0*/  LDSM.16.MT88.4 R16, [R0+0x7000] ;  /* 0x007000000010783b */ /* 0x000ee80000004200 */
[----:B------:R-:W4:Y:S04]  /*5ff0*/  LDSM.16.MT88.4 R20, [R0+0x8000] ;  /* 0x008000000014783b */ /* 0x000f280000004200 */
[----:B------:R-:W-:Y:S04]  /*6000*/  LDSM.16.MT88.4 R24, [R2+0x19800] ;  /* 0x019800000218783b */ /* 0x000fe80000004200 */
[----:B------:R-:W5:Y:S04]  /*6010*/  LDSM.16.MT88.4 R28, [R0+0x6400] ;  /* 0x00640000001c783b */ /* 0x000f680000004200 */
        /* <DEDUP_REMOVED lines=20> */
[-C--:B-----5:R-:W-:Y:S08]  /*6160*/  HMMA.16816.F32.BF16 R36, R24, R28.reuse, R36 ;  /* 0x0000001c1824723c */ /* 0x0a0ff00000041824 */
        /* <DEDUP_REMOVED lines=14> */
[----:B------:R-:W5:Y:S04]  /*6250*/  LDSM.16.MT88.4 R8, [R0+0x7c00] ;  /* 0x007c00000008783b */ /* 0x000f680000004200 */
        /* <DEDUP_REMOVED lines=28> */
[----:B------:R-:W-:Y:S02]  /*6420*/  ISETP.GE.AND P2, PT, R212, c[0x0][0x220], PT ;  /* 0x00008800d4007a0c */ /* 0x000fe40003f46270 */
        /* <DEDUP_REMOVED lines=10> */
[----:B------:R-:W-:Y:S01]  /*64d0*/  @!P0 IMAD.MOV.U32 R4, RZ, RZ, R205 ;  /* 0x000000ffff048224 */ /* 0x000fe200078e00cd */
[----:B------:R-:W-:Y:S01]  /*64e0*/  @!P0 MOV R5, R204 ;  /* 0x000000cc00058202 */ /* 0x000fe20000000f00 */
[--C-:B------:R-:W-:Y:S01]  /*64f0*/  @!P2 IMAD.MOV.U32 R9, RZ, RZ, R204.reuse ;  /* 0x000000ffff09a224 */ /* 0x100fe200078e00cc */
        /* <DEDUP_REMOVED lines=17> */
.L_x_845:
[----:B------:R-:W-:Y:S01]  /*6610*/  LDSM.16.M88.4 R24, [R177] ;  /* 0x00000000b118783b */ /* 0x000fe20000000200 */
[----:B------:R-:W-:Y:S02]  /*6620*/  IMAD.MOV.U32 R164, RZ, RZ, c[0x0][0x22c] ;  /* 0x00008b00ffa47624 */ /* 0x000fe400078e00ff */
[----:B------:R-:W-:Y:S01]  /*6630*/  IMAD.MOV.U32 R163, RZ, RZ, c[0x0][0x22c] ;  /* 0x00008b00ffa37624 */ /* 0x000fe200078e00ff */
[----:B-1----:R-:W1:Y:S01]  /*6640*/  LDSM.16.MT88.4 R8, [R0+0x9000] ;  /* 0x009000000008783b */ /* 0x002e620000004200 */
[----:B------:R-:W-:Y:S02]  /*6650*/  IMAD R164, R164, c[0x0][0x1c0], RZ ;  /* 0x00007000a4a47a24 */ /* 0x000fe400078e02ff */
[----:B------:R-:W-:Y:S01]  /*6660*/  IMAD R163, R163, c[0x0][0x1c0], RZ ;  /* 0x00007000a3a37a24 */ /* 0x000fe200078e02ff */
[----:B------:R-:W2:Y:S01]  /*6670*/  LDSM.16.MT88.4 R16, [R0+0xb000] ;  /* 0x00b000000010783b */ /* 0x000ea20000004200 */
[----:B------:R-:W-:Y:S02]  /*6680*/  IMAD.SHL.U32 R164, R164, 0x20, RZ ;  /* 0x00000020a4a47824 */ /* 0x000fe400078e00ff */
[----:B------:R-:W-:Y:S01]  /*6690*/  IMAD R163, R163, 0x28, RZ ;  /* 0x00000028a3a37824 */ /* 0x000fe200078e02ff */
[----:B------:R-:W3:Y:S01]  /*66a0*/  LDSM.16.MT88.4 R28, [R0+0xd000] ;  /* 0x00d00000001c783b */ /* 0x000ee20000004200 */
[----:B------:R-:W-:Y:S02]  /*66b0*/  IMAD.MOV.U32 R162, RZ, RZ, c[0x0][0x22c] ;  /* 0x00008b00ffa27624 */ /* 0x000fe400078e00ff */
[----:B------:R-:W-:Y:S01]  /*66c0*/  IMAD.MOV.U32 R161, RZ, RZ, c[0x0][0x22c] ;  /* 0x00008b00ffa17624 */ /* 0x000fe200078e00ff */
[----:B------:R-:W-:Y:S01]  /*66d0*/  LDSM.16.M88.4 R32, [R178] ;  /* 0x00000000b220783b */ /* 0x000fe20000000200 */
[----:B------:R-:W-:Y:S02]  /*66e0*/  IMAD R162, R162, c[0x0][0x1c0], RZ ;  /* 0x00007000a2a27a24 */ /* 0x000fe400078e02ff */
[----:B------:R-:W-:Y:S01]  /*66f0*/  IMAD R161, R161, c[0x0][0x1c0], RZ ;  /* 0x00007000a1a17a24 */ /* 0x000fe200078e02ff */
[----:B------:R-:W4:Y:S01]  /*6700*/  LDSM.16.MT88.4 R132, [R0+0x9400] ;  /* 0x009400000084783b */ /* 0x000f220000004200 */
[----:B------:R-:W-:Y:S02]  /*6710*/  IMAD R162, R162, 0x38, RZ ;  /* 0x00000038a2a27824 */ /* 0x000fe400078e02ff */
[----:B------:R-:W-:Y:S01]  /*6720*/  IMAD.U32 R161, R161, -0x40, RZ ;  /* 0xffffffc0a1a17824 */ /* 0x000fe200078e00ff */
[----:B------:R-:W3:Y:S04]  /*6730*/  LDSM.16.MT88.4 R136, [R0+0xb400] ;  /* 0x00b400000088783b */ /* 0x000ee80000004200 */
[----:B------:R-:W3:Y:S01]  /*6740*/  LDSM.16.MT88.4 R140, [R0+0xd400] ;  /* 0x00d40000008c783b */ /* 0x000ee20000004200 */
[C---:B------:R-:W-:Y:S03]  /*6750*/  LEA R203, P0, R161.reuse, R186, 0x2 ;  /* 0x000000baa1cb7211 */ /* 0x040fe600078010ff */
[----:B------:R-:W-:Y:S01]  /*6760*/  LDSM.16.M88.4 R144, [R180] ;  /* 0x00000000b490783b */ /* 0x000fe20000000200 */
[----:B------:R-:W-:Y:S01]  /*6770*/  LEA.HI.X.SX32 R202, R161, R187, 0x2, P0 ;  /* 0x000000bba1ca7211 */ /* 0x000fe200000f16ff */
[----:B------:R-:W-:Y:S02]  /*6780*/  IMAD.MOV.U32 R161, RZ, RZ, c[0x0][0x22c] ;  /* 0x00008b00ffa17624 */ /* 0x000fe400078e00ff */
[----:B------:R-:W3:Y:S02]  /*6790*/  LDSM.16.MT88.4 R148, [R0+0x9800] ;  /* 0x009800000094783b */ /* 0x000ee40000004200 */
[----:B------:R-:W-:Y:S02]  /*67a0*/  IMAD R161, R161, c[0x0][0x1c0], RZ ;  /* 0x00007000a1a17a24 */ /* 0x000fe400078e02ff */
[----:B------:R-:W4:Y:S02]  /*67b0*/  LDSM.16.MT88.4 R152, [R0+0xb800] ;  /* 0x00b800000098783b */ /* 0x000f240000004200 */
[----:B------:R-:W-:Y:S01]  /*67c0*/  IMAD R161, R161, 0x18, RZ ;  /* 0x00000018a1a17824 */ /* 0x000fe200078e02ff */
[C---:B-1----:R-:W-:Y:S01]  /*67d0*/  HMMA.16816.F32.BF16 R4, R24.reuse, R8, RZ ;  /* 0x000000081804723c */ /* 0x042fe200000418ff */
[----:B------:R-:W-:Y:S07]  /*67e0*/  LDSM.16.MT88.4 R156, [R0+0xbc00] ;  /* 0x00bc0000009c783b */ /* 0x000fee0000004200 */
[C---:B------:R-:W-:Y:S08]  /*67f0*/  HMMA.16816.F32.BF16 R8, R24.reuse, R10, RZ ;  /* 0x0000000a1808723c */ /* 0x040ff000000418ff */
[C---:B--2---:R-:W-:Y:S08]  /*6800*/  HMMA.16816.F32.BF16 R12, R24.reuse, R16, RZ ;  /* 0x00000010180c723c */ /* 0x044ff000000418ff */
[C---:B------:R-:W-:Y:S08]  /*6810*/  HMMA.16816.F32.BF16 R16, R24.reuse, R18, RZ ;  /* 0x000000121810723c */ /* 0x040ff000000418ff */
[C---:B---3--:R-:W-:Y:S08]  /*6820*/  HMMA.16816.F32.BF16 R20, R24.reuse, R28, RZ ;  /* 0x0000001c1814723c */ /* 0x048ff000000418ff */
[----:B------:R-:W-:Y:S01]  /*6830*/  HMMA.16816.F32.BF16 R24, R24, R30, RZ ;  /* 0x0000001e1818723c */ /* 0x000fe200000418ff */
[----:B------:R-:W1:Y:S07]  /*6840*/  LDSM.16.MT88.4 R28, [R0+0xd800] ;  /* 0x00d80000001c783b */ /* 0x000e6e0000004200 */
[C---:B----4-:R-:W-:Y:S08]  /*6850*/  HMMA.16816.F32.BF16 R4, R32.reuse, R132, R4 ;  /* 0x000000842004723c */ /* 0x050ff00000041804 */
[C---:B------:R-:W-:Y:S01]  /*6860*/  HMMA.16816.F32.BF16 R8, R32.reuse, R134, R8 ;  /* 0x000000862008723c */ /* 0x040fe20000041808 */
[----:B------:R-:W-:Y:S07]  /*6870*/  LDSM.16.M88.4 R132, [R179] ;  /* 0x00000000b384783b */ /* 0x000fee0000000200 */
[C---:B------:R-:W-:Y:S08]  /*6880*/  HMMA.16816.F32.BF16 R12, R32.reuse, R136, R12 ;  /* 0x00000088200c723c */ /* 0x040ff0000004180c */
[C---:B------:R-:W-:Y:S01]  /*6890*/  HMMA.16816.F32.BF16 R16, R32.reuse, R138, R16 ;  /* 0x0000008a2010723c */ /* 0x040fe20000041810 */
[----:B------:R-:W2:Y:S07]  /*68a0*/  LDSM.16.MT88.4 R136, [R0+0x9c00] ;  /* 0x009c00000088783b */ /* 0x000eae0000004200 */
        /* <DEDUP_REMOVED lines=16> */
[----:B------:R-:W2:Y:S07]  /*69b0*/  LDSM.16.M88.4 R136, [R178+0x2000] ;  /* 0x00200000b288783b */ /* 0x000eae0000000200 */
        /* <DEDUP_REMOVED lines=22> */
[----:B------:R-:W1:Y:S07]  /*6b20*/  LDSM.16.MT88.4 R156, [R0+0xcc00] ;  /* 0x00cc0000009c783b */ /* 0x000e6e0000004200 */
[C---:B---3--:R-:W-:Y:S08]  /*6b30*/  HMMA.16816.F32.BF16 R20, R136.reuse, R32, R20 ;  /* 0x000000208814723c */ /* 0x048ff00000041814 */
[----:B------:R-:W-:Y:S01]  /*6b40*/  HMMA.16816.F32.BF16 R24, R136, R34, R24 ;  /* 0x000000228818723c */ /* 0x000fe20000041818 */
[----:B------:R3:W2:Y:S04]  /*6b50*/  LDSM.16.MT88.4 R32, [R0+0xec00] ;  /* 0x00ec00000020783b */ /* 0x0006a80000004200 */
[----:B------:R-:W-:Y:S03]  /*6b60*/  LDSM.16.MT88.4 R136, [R2+0x18800] ;  /* 0x018800000288783b */ /* 0x000fe60000004200 */
[C---:B----4-:R-:W-:Y:S08]  /*6b70*/  HMMA.16816.F32.BF16 R4, R132.reuse, R148, R4 ;  /* 0x000000948404723c */ /* 0x050ff00000041804 */
[C---:B------:R-:W-:Y:S08]  /*6b80*/  HMMA.16816.F32.BF16 R8, R132.reuse, R150, R8 ;  /* 0x000000968408723c */ /* 0x040ff00000041808 */
[C---:B------:R-:W-:Y:S04]  /*6b90*/  HMMA.16816.F32.BF16 R12, R132.reuse, R152, R12 ;  /* 0x00000098840c723c */ /* 0x040fe8000004180c */
[C---:B---3--:R-:W-:Y:S04]  /*6ba0*/  IMAD.IADD R0, R219.reuse, 0x1, R247 ;  /* 0x00000001db007824 */ /* 0x048fe800078e02f7 */
[C---:B------:R-:W-:Y:S08]  /*6bb0*/  HMMA.16816.F32.BF16 R16, R132.reuse, R154, R16 ;  /* 0x0000009a8410723c */ /* 0x040ff00000041810 */
[C---:B-1----:R-:W-:Y:S07]  /*6bc0*/  HMMA.16816.F32.BF16 R20, R132.reuse, R28, R20 ;  /* 0x0000001c8414723c */ /* 0x042fee0000041814 */
[----:B------:R-:W-:Y:S01]  /*6bd0*/  IMAD.MOV.U32 R28, RZ, RZ, R203 ;  /* 0x000000ffff1c7224 */ /* 0x000fe200078e00cb */
[----:B------:R-:W-:Y:S04]  /*6be0*/  HMMA.16816.F32.BF16 R24, R132, R30, R24 ;  /* 0x0000001e8418723c */ /* 0x000fe80000041818 */
[----:B------:R-:W-:Y:S03]  /*6bf0*/  IMAD.MOV.U32 R29, RZ, RZ, R202 ;  /* 0x000000ffff1d7224 */ /* 0x000fe600078e00ca */
[CC--:B------:R-:W-:Y:S01]  /*6c00*/  LEA R30, P1, R219.reuse, R28.reuse, 0x2 ;  /* 0x0000001cdb1e7211 */ /* 0x0c0fe200078210ff */
[C---:B--2---:R-:W-:Y:S05]  /*6c10*/  HMMA.16816.F32.BF16 R4, R140.reuse, R144, R4 ;  /* 0x000000908c04723c */ /* 0x044fea0000041804 */
        /* <DEDUP_REMOVED lines=12> */
[----:B------:R-:W-:Y:S02]  /*6ce0*/  RED.E.ADD.F32.FTZ.RN.STRONG.GPU [R30.64], R5 ;  /* 0x000000051e00798e */ /* 0x000fe4000c10e786 */
        /* <DEDUP_REMOVED lines=8> */
[-C--:B------:R-:W-:Y:S01]  /*6d70*/  LEA.HI.X.SX32 R133, R161, R29.reuse, 0x2, P1 ;  /* 0x0000001da1857211 */ /* 0x080fe200008f16ff */
[----:B------:R-:W-:Y:S04]  /*6d80*/  IMAD.MOV.U32 R161, RZ, RZ, c[0x0][0x22c] ;  /* 0x00008b00ffa17624 */ /* 0x000fe800078e00ff */
[----:B------:R-:W-:Y:S01]  /*6d90*/  IMAD R161, R161, c[0x0][0x1c0], RZ ;  /* 0x00007000a1a17a24 */ /* 0x000fe200078e02ff */
[----:B------:R1:W-:Y:S03]  /*6da0*/  RED.E.ADD.F32.FTZ.RN.STRONG.GPU [R132.64], R7 ;  /* 0x000000078400798e */ /* 0x0003e6000c10e786 */
[----:B------:R-:W-:Y:S01]  /*6db0*/  IMAD R161, R161, 0x30, RZ ;  /* 0x00000030a1a17824 */ /* 0x000fe200078e02ff */
[----:B------:R4:W-:Y:S04]  /*6dc0*/  RED.E.ADD.F32.FTZ.RN.STRONG.GPU [R34.64], R8 ;  /* 0x000000082200798e */ /* 0x0009e8000c10e786 */
[-C--:B--2---:R-:W-:Y:S01]  /*6dd0*/  LEA R4, P1, R161, R28.reuse, 0x2 ;  /* 0x0000001ca1047211 */ /* 0x084fe200078210ff */
[----:B------:R-:W-:Y:S01]  /*6de0*/  LDSM.16.MT88.4 R132, [R2+0x17800] ;  /* 0x017800000284783b */ /* 0x000fe20000004200 */
[-C--:B---3--:R-:W-:Y:S02]  /*6df0*/  LEA R32, P2, R163, R28.reuse, 0x2 ;  /* 0x0000001ca3207211 */ /* 0x088fe400078410ff */
[-C--:B------:R-:W-:Y:S02]  /*6e00*/  LEA.HI.X.SX32 R5, R161, R29.reuse, 0x2, P1 ;  /* 0x0000001da1057211 */ /* 0x080fe400008f16ff */
[-C--:B------:R-:W-:Y:S02]  /*6e10*/  LEA.HI.X.SX32 R33, R163, R29.reuse, 0x2, P2 ;  /* 0x0000001da3217211 */ /* 0x080fe400010f16ff */
[-C--:B------:R-:W-:Y:S02]  /*6e20*/  LEA R6, P0, R162, R28.reuse, 0x2 ;  /* 0x0000001ca2067211 */ /* 0x080fe400078010ff */
[----:B------:R-:W-:Y:S01]  /*6e30*/  IADD3 R161, R250, 0x20, RZ ;  /* 0x00000020faa17810 */ /* 0x000fe20007ffe0ff */
[----:B------:R2:W-:Y:S04]  /*6e40*/  RED.E.ADD.F32.FTZ.RN.STRONG.GPU [R32.64], R9 ;  /* 0x000000092000798e */ /* 0x0005e8000c10e786 */
[----:B------:R3:W-:Y:S01]  /*6e50*/  RED.E.ADD.F32.FTZ.RN.STRONG.GPU [R4.64], R10 ;  /* 0x0000000a0400798e */ /* 0x0007e2000c10e786 */
[-C--:B-1----:R-:W-:Y:S02]  /*6e60*/  LEA.HI.X.SX32 R7, R162, R29.reuse, 0x2, P0 ;  /* 0x0000001da2077211 */ /* 0x082fe400000f16ff */
[-C--:B----4-:R-:W-:Y:S03]  /*6e70*/  LEA R8, P2, R227, R28.reuse, 0x2 ;  /* 0x0000001ce3087211 */ /* 0x090fe600078410ff */
[----:B------:R1:W-:Y:S04]  /*6e80*/  RED.E.ADD.F32.FTZ.RN.STRONG.GPU [R6.64], R11 ;  /* 0x0000000b0600798e */ /* 0x0003e8000c10e786 */
[----:B------:R4:W-:Y:S04]  /*6e90*/  RED.E.ADD.F32.FTZ.RN.STRONG.GPU [R28.64+0x80], R12 ;  /* 0x0000800c1c00798e */ /* 0x0009e8000c10e786 */
[----:B------:R4:W-:Y:S01]  /*6ea0*/  RED.E.ADD.F32.FTZ.RN.STRONG.GPU [R30.64+0x80], R13 ;  /* 0x0000800d1e00798e */ /* 0x0009e2000c10e786 */
[-C--:B--2---:R-:W-:Y:S02]  /*6eb0*/  LEA R32, P1, R247, R28.reuse, 0x2 ;  /* 0x0000001cf7207211 */ /* 0x084fe400078210ff */
[-C--:B------:R-:W-:Y:S02]  /*6ec0*/  LEA.HI.X.SX32 R9, R227, R29.reuse, 0x2, P2 ;  /* 0x0000001de3097211 */ /* 0x080fe400010f16ff */
[-C--:B---3--:R-:W-:Y:S02]  /*6ed0*/  LEA R4, P0, R161, R28.reuse, 0x2 ;  /* 0x0000001ca1047211 */ /* 0x088fe400078010ff */
        /* <DEDUP_REMOVED lines=9> */
[CC--:B----4-:R-:W-:Y:S03]  /*6f70*/  LEA R12, P4, R246.reuse, R28.reuse, 0x2 ;  /* 0x0000001cf60c7211 */ /* 0x0d0fe600078810ff */
[----:B------:R2:W-:Y:S01]  /*6f80*/  RED.E.ADD.F32.FTZ.RN.STRONG.GPU [R10.64], R16 ;  /* 0x000000100a00798e */ /* 0x0005e2000c10e786 */
[-C--:B------:R-:W-:Y:S03]  /*6f90*/  LEA.HI.X.SX32 R13, R246, R29.reuse, 0x2, P4 ;  /* 0x0000001df60d7211 */ /* 0x080fe600020f16ff */
[----:B------:R3:W-:Y:S04]  /*6fa0*/  RED.E.ADD.F32.FTZ.RN.STRONG.GPU [R8.64], R17 ;  /* 0x000000110800798e */ /* 0x0007e8000c10e786 */
[----:B------:R4:W-:Y:S04]  /*6fb0*/  RED.E.ADD.F32.FTZ.RN.STRONG.GPU [R6.64], R18 ;  /* 0x000000120600798e */ /* 0x0009e8000c10e786 */
[----:B------:R-:W-:Y:S01]  /*6fc0*/  LDSM.16.MT88.4 R32, [R2+0x15800] ;  /* 0x015800000220783b */ /* 0x000fe20000004200 */
[CC--:B-1----:R-:W-:Y:S04]  /*6fd0*/  LEA R4, P0, R229.reuse, R28.reuse, 0x2 ;  /* 0x0000001ce5047211 */ /* 0x0c2fe800078010ff */
[-C--:B------:R-:W-:Y:S02]  /*6fe0*/  LEA.HI.X.SX32 R5, R229, R29.reuse, 0x2, P0 ;  /* 0x0000001de5057211 */ /* 0x080fe400000f16ff */
[-C--:B------:R-:W-:Y:S02]  /*6ff0*/  LEA R14, P0, R252, R28.reuse, 0x2 ;  /* 0x0000001cfc0e7211 */ /* 0x080fe400078010ff */
[-C--:B--2---:R-:W-:Y:S01]  /*7000*/  LEA R10, P3, R0, R28.reuse, 0x2 ;  /* 0x0000001c000a7211 */ /* 0x084fe200078610ff */
[----:B------:R1:W-:Y:S01]  /*7010*/  RED.E.ADD.F32.FTZ.RN.STRONG.GPU [R4.64], R19 ;  /* 0x000000130400798e */ /* 0x0003e2000c10e786 */
[-C--:B------:R-:W-:Y:S02]  /*7020*/  LEA.HI.X.SX32 R15, R252, R29.reuse, 0x2, P0 ;  /* 0x0000001dfc0f7211 */ /* 0x080fe400000f16ff */
[CC--:B---3--:R-:W-:Y:S01]  /*7030*/  LEA R8, P2, R225.reuse, R28.reuse, 0x2 ;  /* 0x0000001ce1087211 */ /* 0x0c8fe200078410ff */
        /* <DEDUP_REMOVED lines=93> */
[----:B------:R-:W2:Y:S01]  /*7610*/  LDL R145, [R1] ;  /* 0x0000000001917983 */ /* 0x000ea20000100800 */
[----:B------:R-:W-:-:S02]  /*7620*/  FMUL.FTZ R132, R48, c[0x0][0x2dc] ;  /* 0x0000b70030847a20 */ /* 0x000fc40000410000 */
[----:B------:R-:W-:Y:S01]  /*7630*/  FMUL.FTZ R48, R46, c[0x0][0x2dc] ;  /* 0x0000b7002e307a20 */ /* 0x000fe20000410000 */
[----:B------:R-:W1:Y:S01]  /*7640*/  S2R R144, SR_CTAID.Y ;  /* 0x0000000000907919 */ /* 0x000e620000002600 */
[----:B------:R-:W-:Y:S02]  /*7650*/  FMUL.FTZ R18, R47, c[0x0][0x2dc] ;  /* 0x0000b7002f127a20 */ /* 0x000fe40000410000 */
        /* <DEDUP_REMOVED lines=11> */
[----:B------:R-:W-:Y:S01]  /*7710*/  BAR.SYNC.DEFER_BLOCKING 0x0 ;  /* 0x0000000000007b1d */ /* 0x000fe20000010000 */
        /* <DEDUP_REMOVED lines=179> */
[----:B--2---:R-:W-:-:S13]  /*8250*/  ISETP.NE.AND P0, PT, R145, -0x1, PT ;  /* 0xffffffff9100780c */ /* 0x004fda0003f05270 */
[----:B---3--:R-:W-:-:S05]  /*8260*/  @P0 IADD3 R0, R239, R145, RZ ;  /* 0x00000091ef000210 */ /* 0x008fca0007ffe0ff */
        /* <DEDUP_REMOVED lines=14> */
.L_x_847:
        /* <DEDUP_REMOVED lines=15> */
.L_x_848:
        /* <DEDUP_REMOVED lines=30> */
[----:B------:R-:W-:Y:S01]  /*8620*/  ISETP.GE.AND P3, PT, R212, c[0x0][0x220], PT ;  /* 0x00008800d4007a0c */ /* 0x000fe20003f66270 */
[----:B------:R-:W2:Y:S01]  /*8630*/  LDS.128 R16, [R160+0xb000] ;  /* 0x00b00000a0107984 */ /* 0x000ea20000000c00 */
[----:B------:R-:W-:Y:S01]  /*8640*/  MOV R5, R20 ;  /* 0x0000001400057202 */ /* 0x000fe20000000f00 */
[----:B------:R-:W-:Y:S01]  /*8650*/  IMAD R3, R37, c[0x0][0x3a0], RZ ;  /* 0x0000e80025037a24 */ /* 0x000fe200078e02ff */
[----:B------:R-:W-:Y:S01]  /*8660*/  ISETP.GE.AND P2, PT, R221, c[0x0][0x220], PT ;  /* 0x00008800dd007a0c */ /* 0x000fe20003f46270 */
[----:B------:R-:W-:Y:S01]  /*8670*/  IMAD.MOV.U32 R4, RZ, RZ, R8 ;  /* 0x000000ffff047224 */ /* 0x000fe200078e0008 */
[----:B------:R-:W-:Y:S01]  /*8680*/  ISETP.GE.AND P1, PT, R222, c[0x0][0x220], PT ;  /* 0x00008800de007a0c */ /* 0x000fe20003f26270 */
[----:B------:R-:W-:-:S02]  /*8690*/  IMAD R3, R238, c[0x0][0x3a4], R3 ;  /* 0x0000e900ee037a24 */ /* 0x000fc400078e0203 */
[----:B------:R-:W-:-:S04]  /*86a0*/  IMAD.WIDE.U32 R10, R238, c[0x0][0x3a0], R4 ;  /* 0x0000e800ee0a7a25 */ /* 0x000fc800078e0004 */
[----:B------:R-:W4:Y:S01]  /*86b0*/  @!P3 LDS.128 R12, [R160+0x9000] ;  /* 0x00900000a00cb984 */ /* 0x000f220000000c00 */
[----:B------:R-:W-:Y:S01]  /*86c0*/  IMAD.IADD R3, R11, 0x1, R3 ;  /* 0x000000010b037824 */ /* 0x000fe200078e0203 */
[C---:B------:R-:W-:Y:S02]  /*86d0*/  LEA R4, P0, R10.reuse, c[0x0][0x340], 0x1 ;  /* 0x0000d0000a047a11 */ /* 0x040fe400078008ff */
[----:B--2---:R-:W2:Y:S02]  /*86e0*/  LDS.128 R160, [R160+0xd000] ;  /* 0x00d00000a0a07984 */ /* 0x004ea40000000c00 */
[----:B------:R-:W-:-:S05]  /*86f0*/  LEA.HI.X R5, R10, c[0x0][0x344], R3, 0x1, P0 ;  /* 0x0000d1000a057a11 */ /* 0x000fca00000f0c03 */
[----:B------:R3:W-:Y:S04]  /*8700*/  @!P2 STG.E.128 [R4.64+0x40], R16 ;  /* 0x000040100400a986 */ /* 0x0007e8000c101d06 */
[----:B----4-:R3:W-:Y:S04]  /*8710*/  @!P3 STG.E.128 [R4.64], R12 ;  /* 0x0000000c0400b986 */ /* 0x0107e8000c101d06 */
[----:B--2---:R3:W-:Y:S02]  /*8720*/  @!P1 STG.E.128 [R4.64+0x80], R160 ;  /* 0x000080a004009986 */ /* 0x0047e4000c101d06 */
.L_x_850:
[----:B------:R-:W-:Y:S05]  /*8730*/  BSYNC B0 ;  /* 0x0000000000007941 */ /* 0x000fea0003800000 */
.L_x_849:
[----:B------:R-:W-:Y:S01]  /*8740*/  IADD3 R3, R238, 0x40, RZ ;  /* 0x00000040ee037810 */ /* 0x000fe20007ffe0ff */
[----:B------:R-:W-:Y:S03]  /*8750*/  BSSY B0, `(.L_x_851) ;  /* 0x0000013000007945 */ /* 0x000fe60003800000 */
[----:B------:R-:W-:-:S13]  /*8760*/  ISETP.GE.AND P3, PT, R3, R21, PT ;  /* 0x000000150300720c */ /* 0x000fda0003f66270 */
[----:B------:R-:W-:Y:S05]  /*8770*/  @P3 BRA `(.L_x_852) ;  /* 0x0000010000003947 */ /* 0x000fea0003800000 */
[----:B------:R-:W-:Y:S02]  /*8780*/  IADD3 R3, P0, R238, 0x40, RZ ;  /* 0x00000040ee037810 */ /* 0x000fe40007f1e0ff */
[----:B---3--:R-:W-:Y:S02]  /*8790*/  MOV R5, R20 ;  /* 0x0000001400057202 */ /* 0x008fe40000000f00 */
        /* <DEDUP_REMOVED lines=11> */
[----:B------:R3:W-:Y:S04]  /*8850*/  @!P2 STG.E.128 [R4.64], R32 ;  /* 0x000000200400a986 */ /* 0x0007e8000c101d06 */
[----:B----4-:R3:W-:Y:S04]  /*8860*/  @!P1 STG.E.128 [R4.64+0x40], R28 ;  /* 0x0000401c04009986 */ /* 0x0107e8000c101d06 */
[----:B-1----:R3:W-:Y:S02]  /*8870*/  @!P0 STG.E.128 [R4.64+0x80], R24 ;  /* 0x0000801804008986 */ /* 0x0027e4000c101d06 */
.L_x_852:
[----:B------:R-:W-:Y:S05]  /*8880*/  BSYNC B0 ;  /* 0x0000000000007941 */ /* 0x000fea0003800000 */
.L_x_851:
        /* <DEDUP_REMOVED lines=11> */
[----:B---3--:R-:W-:Y:S01]  /*8940*/  MOV R5, R3 ;  /* 0x0000000300057202 */ /* 0x008fe20000000f00 */
[----:B------:R-:W-:Y:S01]  /*8950*/  IMAD R0, R37, c[0x0][0x3a8], RZ ;  /* 0x0000ea0025007a24 */ /* 0x000fe200078e02ff */
[----:B------:R-:W-:Y:S01]  /*8960*/  ISETP.GE.AND P2, PT, R212, c[0x0][0x220], PT ;  /* 0x00008800d4007a0c */ /* 0x000fe20003f46270 */
[----:B------:R-:W-:Y:S01]  /*8970*/  IMAD.MOV.U32 R4, RZ, RZ, R6 ;  /* 0x000000ffff047224 */ /* 0x000fe200078e0006 */
[----:B------:R-:W-:Y:S01]  /*8980*/  ISETP.GE.AND P1, PT, R221, c[0x0][0x220], PT ;  /* 0x00008800dd007a0c */ /* 0x000fe20003f26270 */
[----:B------:R-:W-:Y:S01]  /*8990*/  IMAD R0, R238, c[0x0][0x3ac], R0 ;  /* 0x0000eb00ee007a24 */ /* 0x000fe200078e0200 */
[----:B------:R-:W-:Y:S01]  /*89a0*/  ISETP.GE.AND P0, PT, R222, c[0x0][0x220], PT ;  /* 0x00008800de007a0c */ /* 0x000fe20003f06270 */
[----:B------:R-:W-:-:S04]  /*89b0*/  IMAD.WIDE.U32 R8, R238, c[0x0][0x3a8], R4 ;  /* 0x0000ea00ee087a25 */ /* 0x000fc800078e0004 */
[----:B------:R-:W-:Y:S01]  /*89c0*/  IMAD.IADD R0, R9, 0x1, R0 ;  /* 0x0000000109007824 */ /* 0x000fe200078e0200 */
[----:B------:R-:W-:-:S04]  /*89d0*/  LEA R4, P4, R8, c[0x0][0x348], 0x1 ;  /* 0x0000d20008047a11 */ /* 0x000fc800078808ff */
[----:B------:R-:W-:-:S05]  /*89e0*/  LEA.HI.X R5, R8, c[0x0][0x34c], R0, 0x1, P4 ;  /* 0x0000d30008057a11 */ /* 0x000fca00020f0c00 */
[----:B-1----:R1:W-:Y:S04]  /*89f0*/  @!P2 STG.E.128 [R4.64], R48 ;  /* 0x000000300400a986 */ /* 0x0023e8000c101d06 */
[----:B------:R1:W-:Y:S04]  /*8a00*/  @!P1 STG.E.128 [R4.64+0x40], R44 ;  /* 0x0000402c04009986 */ /* 0x0003e8000c101d06 */
[----:B------:R1:W-:Y:S02]  /*8a10*/  @!P0 STG.E.128 [R4.64+0x80], R40 ;  /* 0x0000802804008986 */ /* 0x0003e4000c101d06 */
.L_x_854:
[----:B------:R-:W-:Y:S05]  /*8a20*/  BSYNC B0 ;  /* 0x0000000000007941 */ /* 0x000fea0003800000 */
.L_x_853:
[----:B------:R-:W-:Y:S05]  /*8a30*/  @P3 BRA `(.L_x_855) ;  /* 0x0000094000003947 */ /* 0x000fea0003800000 */
[----:B------:R-:W-:Y:S01]  /*8a40*/  IADD3 R0, P0, R238, 0x40, RZ ;  /* 0x00000040ee007810 */ /* 0x000fe20007f1e0ff */
[----:B------:R-:W-:Y:S01]  /*8a50*/  IMAD.MOV.U32 R7, RZ, RZ, R3 ;  /* 0x000000ffff077224 */ /* 0x000fe200078e0003 */
[----:B------:R-:W-:-:S03]  /*8a60*/  ISETP.GE.AND P1, PT, R212, c[0x0][0x220], PT ;  /* 0x00008800d4007a0c */ /* 0x000fc60003f26270 */
[----:B-1-3--:R-:W-:Y:S01]  /*8a70*/  IMAD.X R4, RZ, RZ, R37, P0 ;  /* 0x000000ffff047224 */ /* 0x00afe200000e0625 */
        /* <DEDUP_REMOVED lines=13> */
.L_x_830:
[----:B------:R-:W2:Y:S04]  /*8b50*/  LDL R10, [R1] ;  /* 0x00000000010a7983 */ /* 0x000ea80000100800 */
[----:B------:R-:W1:Y:S02]  /*8b60*/  S2R R9, SR_CTAID.Y ;  /* 0x0000000000097919 */ /* 0x000e640000002600 */
[----:B-1----:R-:W-:Y:S02]  /*8b70*/  SHF.R.S32.HI R8, RZ, 0x1f, R9 ;  /* 0x0000001fff087819 */ /* 0x002fe40000011409 */
[----:B--2---:R-:W-:-:S13]  /*8b80*/  ISETP.NE.AND P0, PT, R10, -0x1, PT ;  /* 0xffffffff0a00780c */ /* 0x004fda0003f05270 */
        /* <DEDUP_REMOVED lines=15> */
.L_x_856:
        /* <DEDUP_REMOVED lines=15> */
.L_x_857:
[----:B------:R-:W1:Y:S01]  /*8d70*/  S2R R19, SR_CTAID.Z ;  /* 0x0000000000137919 */ /* 0x000e620000002700 */
[C---:B------:R-:W-:Y:S01]  /*8d80*/  IMAD.SHL.U32 R0, R237.reuse, 0x80, RZ ;  /* 0x00000080ed007824 */ /* 0x040fe200078e00ff */
[----:B------:R-:W-:Y:S01]  /*8d90*/  BSSY B0, `(.L_x_858) ;  /* 0x0000020000007945 */ /* 0x000fe20003800000 */
[----:B------:R-:W-:Y:S01]  /*8da0*/  IMAD R11, R237, -0x80, R196 ;  /* 0xffffff80ed0b7824 */ /* 0x000fe200078e02c4 */
[----:B------:R-:W-:Y:S01]  /*8db0*/  IADD3 R13, R212, 0x20, RZ ;  /* 0x00000020d40d7810 */ /* 0x000fe20007ffe0ff */
[----:B------:R-:W-:Y:S01]  /*8dc0*/  IMAD.WIDE.U32 R4, R0, c[0x0][0x3a0], R212 ;  /* 0x0000e80000047a25 */ /* 0x000fe200078e00d4 */
[----:B------:R-:W-:Y:S02]  /*8dd0*/  SHF.R.S32.HI R14, RZ, 0x1f, R0 ;  /* 0x0000001fff0e7819 */ /* 0x000fe40000011400 */
[----:B------:R-:W-:-:S02]  /*8de0*/  ISETP.GE.AND P4, PT, R238, R11, PT ;  /* 0x0000000bee00720c */ /* 0x000fc40003f86270 */
[----:B------:R-:W-:Y:S01]  /*8df0*/  IADD3 R6, P0, R6, R4, RZ ;  /* 0x0000000406067210 */ /* 0x000fe20007f1e0ff */
[----:B------:R-:W-:Y:S01]  /*8e00*/  IMAD R3, R14, c[0x0][0x3a0], RZ ;  /* 0x0000e8000e037a24 */ /* 0x000fe200078e02ff */
[----:B------:R-:W-:Y:S02]  /*8e10*/  IADD3 R12, R212, 0x40, RZ ;  /* 0x00000040d40c7810 */ /* 0x000fe40007ffe0ff */
[----:B------:R-:W-:Y:S01]  /*8e20*/  SHF.R.S32.HI R17, RZ, 0x1f, R238 ;  /* 0x0000001fff117819 */ /* 0x000fe200000114ee */
        /* <DEDUP_REMOVED lines=22> */
.L_x_859:
[----:B------:R-:W-:Y:S05]  /*8f90*/  BSYNC B0 ;  /* 0x0000000000007941 */ /* 0x000fea0003800000 */
.L_x_858:
[----:B------:R-:W-:Y:S01]  /*8fa0*/  IADD3 R3, R238, 0x40, RZ ;  /* 0x00000040ee037810 */ /* 0x000fe20007ffe0ff */
[----:B------:R-:W-:Y:S03]  /*8fb0*/  BSSY B0, `(.L_x_860) ;  /* 0x0000012000007945 */ /* 0x000fe60003800000 */
[----:B------:R-:W-:-:S13]  /*8fc0*/  ISETP.GE.AND P3, PT, R3, R11, PT ;  /* 0x0000000b0300720c */ /* 0x000fda0003f66270 */
[----:B------:R-:W-:Y:S05]  /*8fd0*/  @P3 BRA `(.L_x_861) ;  /* 0x000000f000003947 */ /* 0x000fea0003800000 */
[----:B------:R-:W-:Y:S01]  /*8fe0*/  IADD3 R3, P0, R238, 0x40, RZ ;  /* 0x00000040ee037810 */ /* 0x000fe20007f1e0ff */
[----:B------:R-:W-:Y:S01]  /*8ff0*/  IMAD.MOV.U32 R7, RZ, RZ, R10 ;  /* 0x000000ffff077224 */ /* 0x000fe200078e000a */
[----:B------:R-:W-:Y:S02]  /*9000*/  ISETP.GE.AND P2, PT, R212, c[0x0][0x220], PT ;  /* 0x00008800d4007a0c */ /* 0x000fe40003f46270 */
[----:B------:R-:W-:Y:S01]  /*9010*/  ISETP.GE.AND P1, PT, R13, c[0x0][0x220], PT ;  /* 0x000088000d007a0c */ /* 0x000fe20003f26270 */
        /* <DEDUP_REMOVED lines=11> */
.L_x_861:
[----:B------:R-:W-:Y:S05]  /*90d0*/  BSYNC B0 ;  /* 0x0000000000007941 */ /* 0x000fea0003800000 */
.L_x_860:
        /* <DEDUP_REMOVED lines=25> */
.L_x_863:
[----:B------:R-:W-:Y:S05]  /*9270*/  BSYNC B0 ;  /* 0x0000000000007941 */ /* 0x000fea0003800000 */
.L_x_862:
[----:B------:R-:W-:Y:S05]  /*9280*/  @P3 BRA `(.L_x_855) ;  /* 0x000000f000003947 */ /* 0x000fea0003800000 */
[----:B------:R-:W-:Y:S01]  /*9290*/  IADD3 R0, P0, R238, 0x40, RZ ;  /* 0x00000040ee007810 */ /* 0x000fe20007f1e0ff */
[----:B------:R-:W-:Y:S01]  /*92a0*/  IMAD.MOV.U32 R7, RZ, RZ, R3 ;  /* 0x000000ffff077224 */ /* 0x000fe200078e0003 */
[----:B------:R-:W-:-:S02]  /*92b0*/  ISETP.GE.AND P1, PT, R13, c[0x0][0x220], PT ;  /* 0x000088000d007a0c */ /* 0x000fc40003f26270 */
        /* <DEDUP_REMOVED lines=12> */
.L_x_855:
[----:B------:R-:W-:Y:S05]  /*9380*/  BSYNC B1 ;  /* 0x0000000000017941 */ /* 0x000fea0003800000 */
.L_x_825:
        /* <DEDUP_REMOVED lines=9> */
.L_x_864:
[----:B------:R-:W-:Y:S05]  /*9420*/  EXIT ;  /* 0x000000000000794d */ /* 0x000fea0003800000 */
.L_x_866:
        /* <DEDUP_REMOVED lines=13> */
.L_x_1301:


//--------------------- .text._ZN5flash44flash_bwd_dq_dk_dv_loop_seqk_parallel_kernelI23Flash_bwd_kernel_traitsILi96ELi64ELi128ELi8ELi2ELi4ELi4ELb0ELb0EN7cutlass10bfloat16_tE19Flash_kernel_traitsILi96ELi64ELi128ELi8ES3_EELb0ELb0ELb0ELb0ELb0ELb0ELb1EEEvNS_16Flash_bwd_paramsE --------------------------
	.section	.text._ZN5flash44flash_bwd_dq_dk_dv_loop_seqk_parallel_kernelI23Flash_bwd_kernel_traitsILi96ELi64ELi128ELi8ELi2ELi4ELi4ELb0ELb0EN7cutlass10bfloat16_tE19Flash_kernel_traitsILi96ELi64ELi128ELi8ES3_EELb0ELb0ELb0ELb0ELb0ELb0ELb1EEEvNS_16Flash_bwd_paramsE,"ax",@progbits
	.sectioninfo	@"SHI_REGISTERS=255"
	.align	128
        .global         _ZN5flash44flash_bwd_dq_dk_dv_loop_seqk_parallel_kernelI23Flash_bwd_kernel_traitsILi96ELi64ELi128ELi8ELi2ELi4ELi4ELb0ELb0EN7cutlass10bfloat16_tE19Flash_kernel_traitsILi96ELi64ELi128ELi8ES3_EELb0ELb0ELb0ELb0ELb0ELb0ELb1EEEvNS_16Flash_bwd_paramsE
        .type           _ZN5flash44flash_bwd_dq_dk_dv_loop_seqk_parallel_kernelI23Flash_bwd_kernel_traitsILi96ELi64ELi128ELi8ELi2ELi4ELi4ELb0ELb0EN7cutlass10bfloat16_tE19Flash_kernel_traitsILi96ELi64ELi128ELi8ES3_EELb0ELb0ELb0ELb0ELb0ELb0ELb1EEEvNS_16Flash_bwd_paramsE,@function
        .size           _ZN5flash44flash_bwd_dq_dk_dv_loop_seqk_parallel_kernelI23Flash_bwd_kernel_traitsILi96ELi64ELi128ELi8ELi2ELi4ELi4ELb0ELb0EN7cutlass10bfloat16_tE19Flash_kernel_traitsILi96ELi64ELi128ELi8ES3_EELb0ELb0ELb0ELb0ELb0ELb0ELb1EEEvNS_16Flash_bwd_paramsE,(.L_x_1302 - _ZN5flash44flash_bwd_dq_dk_dv_loop_seqk_parallel_kernelI23Flash_bwd_kernel_traitsILi96ELi64ELi128ELi8ELi2ELi4ELi4ELb0ELb0EN7cutlass10bfloat16_tE19Flash_kernel_traitsILi96ELi64ELi128ELi8ES3_EELb0ELb0ELb0ELb0ELb0ELb0ELb1EEEvNS_16Flash_bwd_paramsE)
        .other          _ZN5flash44flash_bwd_dq_dk_dv_loop_seqk_parallel_kernelI23Flash_bwd_kernel_traitsILi96ELi64ELi128ELi8ELi2ELi4ELi4ELb0ELb0EN7cutlass10bfloat16_tE19Flash_kernel_traitsILi96ELi64ELi128ELi8ES3_EELb0ELb0ELb0ELb0ELb0ELb0ELb1EEEvNS_16Flash_bwd_paramsE,@"STO_CUDA_ENTRY STV_DEFAULT"
_ZN5flash44flash_bwd_dq_dk_dv_loop_seqk_parallel_kernelI23Flash_bwd_kernel_traitsILi96ELi64ELi128ELi8ELi2ELi4ELi4ELb0ELb0EN7cutlass10bfloat16_tE19Flash_kernel_traitsILi96ELi64ELi128ELi8ES3_EELb0ELb0ELb0ELb0ELb0ELb0ELb1EEEvNS_16Flash_bwd_paramsE:
.text._ZN5flash44flash_bwd_dq_dk_dv_loop_seqk_parallel_kernelI23Flash_bwd_kernel_traitsILi96ELi64ELi128ELi8ELi2ELi4ELi4ELb0ELb0EN7cutlass10bfloat16_tE19Flash_kernel_traitsILi96ELi64ELi128ELi8ES3_EELb0ELb0ELb0ELb0ELb0ELb0ELb1EEEvNS_16Flash_bwd_paramsE:
        /* <DEDUP_REMOVED lines=37> */
[-C--:B------:R-:W-:Y:S01]  /*0250*/  LEA.HI R16, R20, R21.reuse, RZ, 0x3 ;  /* 0x0000001514107211 */ /* 0x080fe200078f18ff */
[----:B------:R-:W-:Y:S01]  /*0260*/  UIMAD UR46, UR46, UR12, URZ ;  /* 0x0000000c2e2e72a4 */ /* 0x000fe2000f8e023f */
[----:B------:R-:W-:Y:S01]  /*0270*/  LEA.HI R0, R10, R2, RZ, 0x1 ;  /* 0x000000020a007211 */ /* 0x000fe200078f08ff */
[----:B------:R-:W-:Y:S01]  /*0280*/  UIMAD UR55, UR8, UR6, UR55 ;  /* 0x00000006083772a4 */ /* 0x000fe2000f8e0237 */
[----:B------:R-:W-:Y:S01]  /*0290*/  LEA.HI R11, R20, R21, RZ, 0x5 ;  /* 0x00000015140b7211 */ /* 0x000fe200078f28ff */
[----:B------:R-:W-:Y:S01]  /*02a0*/  UIMAD UR52, UR7, UR33, URZ ;  /* 0x00000021073472a4 */ /* 0x000fe2000f8e023f */
[----:B------:R-:W-:Y:S01]  /*02b0*/  LOP3.LUT R0, R0, 0xfffffffe, RZ, 0xc0, !PT ;  /* 0xfffffffe00007812 */ /* 0x000fe200078ec0ff */
[----:B------:R-:W-:Y:S01]  /*02c0*/  UIMAD UR6, UR33, UR11, UR38 ;  /* 0x0000000b210672a4 */ /* 0x000fe2000f8e0226 */
[----:B------:R-:W-:Y:S01]  /*02d0*/  LOP3.LUT R3, R5, 0xfffffffc, RZ, 0xc0, !PT ;  /* 0xfffffffc05037812 */ /* 0x000fe200078ec0ff */
[----:B------:R-:W-:Y:S01]  /*02e0*/  @!UP2 UIMAD UR7, UR33, UR13, UR38 ;  /* 0x0000000d2107a2a4 */ /* 0x000fe2000f8e0226 */
[----:B------:R-:W-:Y:S01]  /*02f0*/  SHF.R.S32.HI R4, RZ, 0x3, R16 ;  /* 0x00000003ff047819 */ /* 0x000fe20000011410 */
[----:B------:R-:W-:Y:S01]  /*0300*/  IMAD.IADD R15, R2, 0x1, -R0 ;  /* 0x00000001020f7824 */ /* 0x000fe200078e0a00 */
[----:B------:R-:W-:Y:S01]  /*0310*/  SHF.R.S32.HI R0, RZ, 0x2, R5 ;  /* 0x00000002ff007819 */ /* 0x000fe20000011405 */
[----:B------:R-:W-:Y:S01]  /*0320*/  IMAD.IADD R18, R21, 0x1, -R3 ;  /* 0x0000000115127824 */ /* 0x000fe200078e0a03 */
[----:B------:R-:W-:Y:S01]  /*0330*/  SHF.R.S32.HI R2, RZ, 0x1f, R5 ;  /* 0x0000001fff027819 */ /* 0x000fe20000011405 */
[----:B------:R-:W-:Y:S01]  /*0340*/  IMAD.SHL.U32 R4, R4, 0x40, RZ ;  /* 0x0000004004047824 */ /* 0x000fe200078e00ff */
[----:B------:R-:W-:Y:S01]  /*0350*/  LOP3.LUT R6, R11, 0xffffffe0, RZ, 0xc0, !PT ;  /* 0xffffffe00b067812 */ /* 0x000fe200078ec0ff */
[----:B------:R-:W-:Y:S01]  /*0360*/  IMAD.SHL.U32 R216, R18, 0x8, RZ ;  /* 0x0000000812d87824 */ /* 0x000fe200078e00ff */
[-C--:B------:R-:W-:Y:S01]  /*0370*/  LEA.HI R3, R2, R0.reuse, RZ, 0x3 ;  /* 0x0000000002037211 */ /* 0x080fe200078f18ff */
[----:B------:R-:W-:Y:S01]  /*0380*/  USHF.L.U32 UR41, UR46, 0x6, URZ ;  /* 0x000000062e297899 */ /* 0x000fe2000800063f */
[----:B------:R-:W-:Y:S01]  /*0390*/  LEA.HI R5, R5, R0, RZ, 0x1 ;  /* 0x0000000005057211 */ /* 0x000fe200078f08ff */
[----:B------:R-:W-:Y:S01]  /*03a0*/  IMAD.IADD R2, R21, 0x1, -R6 ;  /* 0x0000000115027824 */ /* 0x000fe200078e0a06 */
[----:B------:R-:W-:Y:S01]  /*03b0*/  LOP3.LUT R3, R3, 0xfffffff8, RZ, 0xc0, !PT ;  /* 0xfffffff803037812 */ /* 0x000fe200078ec0ff */
[----:B------:R-:W-:Y:S01]  /*03c0*/  ULDC UR49, c[0x0][0x214] ;  /* 0x0000850000317ab9 */ /* 0x000fe20000000800 */
[----:B------:R-:W-:Y:S01]  /*03d0*/  LOP3.LUT R4, R4, 0xc0, RZ, 0xc0, !PT ;  /* 0x000000c004047812 */ /* 0x000fe200078ec0ff */
[----:B------:R-:W-:Y:S01]  /*03e0*/  ULDC UR56, c[0x0][0x1c8] ;  /* 0x0000720000387ab9 */ /* 0x000fe20000000800 */
[----:B------:R-:W-:Y:S01]  /*03f0*/  LOP3.LUT R5, R5, 0x7fffffe, RZ, 0xc0, !PT ;  /* 0x07fffffe05057812 */ /* 0x000fe200078ec0ff */
[C---:B------:R-:W-:Y:S01]  /*0400*/  IMAD.IADD R8, R0.reuse, 0x1, -R3 ;  /* 0x0000000100087824 */ /* 0x040fe200078e0a03 */
[----:B------:R-:W-:Y:S01]  /*0410*/  SHF.R.S32.HI R6, RZ, 0x1f, R2 ;  /* 0x0000001fff067819 */ /* 0x000fe20000011402 */
[----:B------:R-:W-:Y:S01]  /*0420*/  ULDC.U8 UR10, c[0x0][0x3d0] ;  /* 0x0000f400000a7ab9 */ /* 0x000fe20000000000 */
[----:B------:R-:W-:Y:S01]  /*0430*/  SHF.R.U32.HI R3, RZ, 0x3, R4 ;  /* 0x00000003ff037819 */ /* 0x000fe20000011604 */
[----:B------:R-:W-:Y:S01]  /*0440*/  IMAD.IADD R7, R0, 0x1, -R5 ;  /* 0x0000000100077824 */ /* 0x000fe200078e0a05 */
[----:B------:R-:W-:Y:S01]  /*0450*/  LOP3.LUT R4, R4, 0x18, R216, 0xf8, !PT ;  /* 0x0000001804047812 */ /* 0x000fe200078ef8d8 */
[----:B------:R-:W-:Y:S01]  /*0460*/  ULDC UR50, c[0x0][0x224] ;  /* 0x0000890000327ab9 */ /* 0x000fe20000000800 */
[----:B------:R-:W-:Y:S01]  /*0470*/  LEA.HI R22, R6, R2, RZ, 0x2 ;  /* 0x0000000206167211 */ /* 0x000fe200078f10ff */
[----:B------:R-:W-:Y:S01]  /*0480*/  @UP2 UIMAD UR54, UR33, UR49, URZ ;  /* 0x00000031213622a4 */ /* 0x000fe2000f8e023f */
[--C-:B------:R-:W-:Y:S01]  /*0490*/  SHF.R.S32.HI R2, RZ, 0x5, R11.reuse ;  /* 0x00000005ff027819 */ /* 0x100fe2000001140b */
[----:B------:R-:W-:Y:S01]  /*04a0*/  ULDC.64 UR4, c[0x0][0x118] ;  /* 0x0000460000047ab9 */ /* 0x000fe20000000a00 */
[----:B------:R-:W-:Y:S01]  /*04b0*/  SHF.R.S32.HI R0, RZ, 0x1f, R11 ;  /* 0x0000001fff007819 */ /* 0x000fe2000001140b */
[----:B------:R-:W-:Y:S01]  /*04c0*/  ULOP3.LUT UR56, UR38, UR56, URZ, 0x3c, !UPT ;  /* 0x0000003826387292 */ /* 0x000fe2000f8e3c3f */
[----:B------:R-:W-:Y:S01]  /*04d0*/  LOP3.LUT R9, R4, R3, RZ, 0x3c, !PT ;  /* 0x0000000304097212 */ /* 0x000fe200078e3cff */
[----:B------:R-:W-:Y:S01]  /*04e0*/  IMAD R7, R2, 0x8, R7 ;  /* 0x0000000802077824 */ /* 0x000fe200078e0207 */
        /* <DEDUP_REMOVED lines=9> */
[C---:B------:R-:W-:Y:S01]  /*0580*/  IMAD.IADD R0, R21.reuse, 0x1, -R4 ;  /* 0x0000000115007824 */ /* 0x040fe200078e0a04 */
[----:B------:R-:W-:Y:S01]  /*0590*/  LEA.HI R10, R20, R21, RZ, 0x6 ;  /* 0x00000015140a7211 */ /* 0x000fe200078f30ff */
[----:B------:R-:W-:Y:S01]  /*05a0*/  IMAD.IADD R183, R2, 0x1, -R5 ;  /* 0x0000000102b77824 */ /* 0x000fe200078e0a05 */
[----:B------:R-:W-:Y:S01]  /*05b0*/  LOP3.LUT P2, RZ, R8, 0x2, RZ, 0xc0, !PT ;  /* 0x0000000208ff7812 */ /* 0x000fe2000784c0ff */
[----:B------:R-:W-:Y:S01]  /*05c0*/  IMAD.IADD R11, R2, 0x1, -R3 ;  /* 0x00000001020b7824 */ /* 0x000fe200078e0a03 */
[----:B------:R-:W-:Y:S01]  /*05d0*/  SHF.R.S32.HI R4, RZ, 0x1f, R0 ;  /* 0x0000001fff047819 */ /* 0x000fe20000011400 */
[----:B------:R-:W-:Y:S01]  /*05e0*/  USHF.R.S32.HI UR58, URZ, 0x1f, UR33 ;  /* 0x0000001f3f3a7899 */ /* 0x000fe20008011421 */
[----:B------:R-:W-:Y:S01]  /*05f0*/  LOP3.LUT R3, R16, 0xfffffff8, RZ, 0xc0, !PT ;  /* 0xfffffff810037812 */ /* 0x000fe200078ec0ff */
[----:B------:R-:W-:Y:S01]  /*0600*/  USHF.R.S32.HI UR57, URZ, 0x1f, UR38 ;  /* 0x0000001f3f397899 */ /* 0x000fe20008011426 */
[-C--:B------:R-:W-:Y:S01]  /*0610*/  LEA.HI R2, R0, R0.reuse, RZ, 0x1 ;  /* 0x0000000000027211 */ /* 0x080fe200078f08ff */
[----:B------:R-:W-:Y:S01]  /*0620*/  UIMAD.WIDE.U32 UR42, UR36, UR44, URZ ;  /* 0x0000002c242a72a5 */ /* 0x000fe2000f8e003f */
[----:B------:R-:W-:Y:S01]  /*0630*/  LEA.HI R12, R4, R0, RZ, 0x3 ;  /* 0x00000000040c7211 */ /* 0x000fe200078f18ff */
[----:B------:R-:W-:Y:S01]  /*0640*/  IMAD.IADD R3, R21, 0x1, -R3 ;  /* 0x0000000115037824 */ /* 0x000fe200078e0a03 */
[----:B------:R-:W-:Y:S01]  /*0650*/  LOP3.LUT R5, R2, 0x7fffffe, RZ, 0xc0, !PT ;  /* 0x07fffffe02057812 */ /* 0x000fe200078ec0ff */
[----:B------:R-:W-:Y:S01]  /*0660*/  UIMAD UR51, UR37, UR44, URZ ;  /* 0x0000002c253372a4 */ /* 0x000fe2000f8e023f */
[----:B------:R-:W-:Y:S01]  /*0670*/  LOP3.LUT R4, R12, 0xfffffff8, RZ, 0xc0, !PT ;  /* 0xfffffff80c047812 */ /* 0x000fe200078ec0ff */
[----:B------:R-:W-:Y:S01]  /*0680*/  USHF.R.S32.HI UR53, URZ, 0x1f, UR47 ;  /* 0x0000001f3f357899 */ /* 0x000fe2000801142f */
[----:B------:R-:W-:Y:S01]  /*0690*/  LEA.HI R6, R3, R3, RZ, 0x1 ;  /* 0x0000000303067211 */ /* 0x000fe200078f08ff */
[C---:B------:R-:W-:Y:S01]  /*06a0*/  IMAD.IADD R19, R0.reuse, 0x1, -R5 ;  /* 0x0000000100137824 */ /* 0x040fe200078e0a05 */
[----:B------:R-:W-:Y:S01]  /*06b0*/  SHF.R.S32.HI R10, RZ, 0x6, R10 ;  /* 0x00000006ff0a7819 */ /* 0x000fe2000001140a */
[----:B------:R-:W-:Y:S01]  /*06c0*/  IMAD.IADD R14, R0, 0x1, -R4 ;  /* 0x00000001000e7824 */ /* 0x000fe200078e0a04 */
[----:B------:R-:W-:Y:S01]  /*06d0*/  LOP3.LUT R0, R6, 0x3fffffe, RZ, 0xc0, !PT ;  /* 0x03fffffe06007812 */ /* 0x000fe200078ec0ff */
[----:B------:R-:W-:Y:S01]  /*06e0*/  IMAD.U32 R4, R7, 0x20, R9 ;  /* 0x0000002007047824 */ /* 0x000fe200078e0009 */
[----:B------:R-:W-:Y:S01]  /*06f0*/  LEA.HI R9, R20, R21, RZ, 0x7 ;  /* 0x0000001514097211 */ /* 0x000fe200078f38ff */
[----:B------:R-:W-:Y:S01]  /*0700*/  IMAD.SHL.U32 R21, R21, 0x2, RZ ;  /* 0x0000000215157824 */ /* 0x000fe200078e00ff */
[----:B------:R-:W-:Y:S01]  /*0710*/  LOP3.LUT P5, RZ, R14, 0x2, RZ, 0xc0, !PT ;  /* 0x000000020eff7812 */ /* 0x000fe200078ac0ff */
[C---:B------:R-:W-:Y:S01]  /*0720*/  IMAD.IADD R5, R3.reuse, 0x1, -R0 ;  /* 0x0000000103057824 */ /* 0x040fe200078e0a00 */
[----:B------:R1:W-:Y:S01]  /*0730*/  STL [R1+0x4], R4 ;  /* 0x0000040401007387 */ /* 0x0003e20000100800 */
[----:B------:R-:W-:Y:S01]  /*0740*/  IMAD R0, R10, 0x4, R15 ;  /* 0x000000040a007824 */ /* 0x000fe200078e020f */
[----:B------:R-:W-:Y:S01]  /*0750*/  LOP3.LUT P6, RZ, R14, 0x4, RZ, 0xc0, !PT ;  /* 0x000000040eff7812 */ /* 0x000fe200078cc0ff */
[----:B------:R-:W-:Y:S01]  /*0760*/  IMAD.SHL.U32 R3, R3, 0x40, RZ ;  /* 0x0000004003037824 */ /* 0x000fe200078e00ff */
[----:B------:R-:W-:Y:S01]  /*0770*/  SEL R178, R182, 0xffffffe0, !P5 ;  /* 0xffffffe0b6b27807 */ /* 0x000fe20006800000 */
[----:B------:R-:W-:Y:S01]  /*0780*/  IMAD R17, R0, 0x8, R5 ;  /* 0x0000000800117824 */ /* 0x000fe200078e0205 */
[--C-:B------:R-:W-:Y:S01]  /*0790*/  SHF.R.S32.HI R5, RZ, 0x1, R2.reuse ;  /* 0x00000001ff057819 */ /* 0x100fe20000011402 */
[----:B------:R-:W-:Y:S01]  /*07a0*/  UIMAD UR50, UR6, UR50, URZ ;  /* 0x00000032063272a4 */ /* 0x000fe2000f8e023f */
[----:B------:R-:W-:Y:S01]  /*07b0*/  SHF.R.S32.HI R2, RZ, 0x1f, R2 ;  /* 0x0000001fff027819 */ /* 0x000fe20000011402 */
[----:B------:R-:W-:Y:S01]  /*07c0*/  @!UP2 UIMAD UR49, UR7, UR49, URZ ;  /* 0x000000310731a2a4 */ /* 0x000fe2000f8e023f */
[----:B------:R-:W-:Y:S01]  /*07d0*/  SHF.R.S32.HI R0, RZ, 0x1, R6 ;  /* 0x00000001ff007819 */ /* 0x000fe20000011406 */
[----:B------:R-:W-:Y:S01]  /*07e0*/  USHF.R.S32.HI UR48, URZ, 0x1f, UR41 ;  /* 0x0000001f3f307899 */ /* 0x000fe20008011429 */
[----:B------:R-:W-:Y:S01]  /*07f0*/  LEA.HI R6, R8, R8, RZ, 0x1 ;  /* 0x0000000808067211 */ /* 0x000fe200078f08ff */
[----:B------:R-:W-:Y:S01]  /*0800*/  UMOV UR40, 0xffffd000 ;  /* 0xffffd00000287882 */ /* 0x000fe20000000000 */
[----:B------:R-:W-:-:S02]  /*0810*/  LOP3.LUT P4, RZ, R0, 0x2, RZ, 0xc0, !PT ;  /* 0x0000000200ff7812 */ /* 0x000fc4000788c0ff */
[----:B------:R-:W-:Y:S02]  /*0820*/  SEL R179, R179, 0x40, P6 ;  /* 0x00000040b3b37807 */ /* 0x000fe40003000000 */
[----:B------:R-:W-:Y:S02]  /*0830*/  SEL R172, R182, 0xffffffe0, !P4 ;  /* 0xffffffe0b6ac7807 */ /* 0x000fe40006000000 */
[----:B-1----:R-:W-:-:S04]  /*0840*/  LOP3.LUT R4, R8, 0x1, RZ, 0xc0, !PT ;  /* 0x0000000108047812 */ /* 0x002fc800078ec0ff */
[----:B------:R-:W-:Y:S02]  /*0850*/  ISETP.NE.U32.AND P3, PT, R4, 0x1, PT ;  /* 0x000000010400780c */ /* 0x000fe40003f65070 */
[----:B------:R-:W-:Y:S01]  /*0860*/  LEA.HI R4, R2, R5, RZ, 0x2 ;  /* 0x0000000502047211 */ /* 0x000fe200078f10ff */
[----:B------:R-:W-:Y:S01]  /*0870*/  IMAD.SHL.U32 R2, R0, 0x40, RZ ;  /* 0x0000004000027824 */ /* 0x000fe200078e00ff */
[----:B------:R-:W-:Y:S01]  /*0880*/  LOP3.LUT R0, R3, 0x1c0, RZ, 0xc0, !PT ;  /* 0x000001c003007812 */ /* 0x000fe200078ec0ff */
[----:B------:R-:W-:Y:S01]  /*0890*/  IMAD.SHL.U32 R3, R11, 0x10, RZ ;  /* 0x000000100b037824 */ /* 0x000fe200078e00ff */
[----:B------:R-:W-:Y:S02]  /*08a0*/  LOP3.LUT R4, R4, 0xfffffffc, RZ, 0xc0, !PT ;  /* 0xfffffffc04047812 */ /* 0x000fe400078ec0ff */
[----:B------:R-:W-:Y:S02]  /*08b0*/  LOP3.LUT R2, R2, 0xc0, RZ, 0xc0, !PT ;  /* 0x000000c002027812 */ /* 0x000fe400078ec0ff */
[----:B------:R-:W-:Y:S01]  /*08c0*/  LOP3.LUT R3, R0, 0x30, R3, 0xf8, !PT ;  /* 0x0000003000037812 */ /* 0x000fe200078ef803 */
[----:B------:R-:W-:Y:S01]  /*08d0*/  IMAD.IADD R13, R5, 0x1, -R4 ;  /* 0x00000001050d7824 */ /* 0x000fe200078e0a04 */
[----:B------:R-:W-:-:S02]  /*08e0*/  LOP3.LUT R5, R2, 0x8, R16, 0xf8, !PT ;  /* 0x0000000802057812 */ /* 0x000fc400078ef810 */
[----:B------:R-:W-:Y:S02]  /*08f0*/  SHF.R.U32.HI R4, RZ, 0x3, R2 ;  /* 0x00000003ff047819 */ /* 0x000fe40000011602 */
[----:B------:R-:W-:Y:S02]  /*0900*/  LOP3.LUT R2, R3, 0x8, R16, 0xf8, !PT ;  /* 0x0000000803027812 */ /* 0x000fe400078ef810 */
[----:B------:R-:W-:Y:S02]  /*0910*/  SHF.R.U32.HI R0, RZ, 0x3, R0 ;  /* 0x00000003ff007819 */ /* 0x000fe40000011600 */
[----:B------:R-:W-:Y:S01]  /*0920*/  LOP3.LUT R173, R5, R4, RZ, 0x3c, !PT ;  /* 0x0000000405ad7212 */ /* 0x000fe200078e3cff */
[----:B------:R-:W-:Y:S01]  /*0930*/  IMAD.SHL.U32 R5, R18, 0x2, RZ ;  /* 0x0000000212057824 */ /* 0x000fe200078e00ff */
[----:B------:R-:W-:Y:S01]  /*0940*/  LOP3.LUT R16, R2, R0, RZ, 0x3c, !PT ;  /* 0x0000000002107212 */ /* 0x000fe200078e3cff */
[----:B------:R-:W-:Y:S01]  /*0950*/  IMAD.SHL.U32 R2, R8, 0x40, RZ ;  /* 0x0000004008027824 */ /* 0x000fe200078e00ff */
[----:B------:R-:W-:Y:S01]  /*0960*/  LOP3.LUT R0, R6, 0x3fffffe, RZ, 0xc0, !PT ;  /* 0x03fffffe06007812 */ /* 0x000fe200078ec0ff */
[----:B------:R-:W-:Y:S01]  /*0970*/  IMAD.U32 R173, R17, 0x20, R173 ;  /* 0x0000002011ad7824 */ /* 0x000fe200078e00ad */
[----:B------:R-:W-:-:S02]  /*0980*/  SHF.R.S32.HI R3, RZ, 0x3, R12 ;  /* 0x00000003ff037819 */ /* 0x000fc4000001140c */
[----:B------:R-:W-:Y:S01]  /*0990*/  LOP3.LUT R2, R2, 0x1c0, RZ, 0xc0, !PT ;  /* 0x000001c002027812 */ /* 0x000fe200078ec0ff */
[----:B------:R-:W-:Y:S01]  /*09a0*/  IMAD.IADD R7, R8, 0x1, -R0 ;  /* 0x0000000108077824 */ /* 0x000fe200078e0a00 */
[----:B------:R-:W-:Y:S01]  /*09b0*/  SEL R185, R185, 0x10, !P3 ;  /* 0x00000010b9b97807 */ /* 0x000fe20005800000 */
[----:B------:R-:W-:Y:S01]  /*09c0*/  IMAD.SHL.U32 R0, R10, 0x20, RZ ;  /* 0x000000200a007824 */ /* 0x000fe200078e00ff */
[----:B------:R-:W-:Y:S01]  /*09d0*/  LOP3.LUT P0, RZ, R13, 0x2, RZ, 0xc0, !PT ;  /* 0x000000020dff7812 */ /* 0x000fe2000780c0ff */
        /* <DEDUP_REMOVED lines=8> */
[----:B------:R-:W-:Y:S01]  /*0a60*/  IMAD R172, R173, 0x2, R172 ;  /* 0x00000002adac7824 */ /* 0x000fe200078e02ac */
[----:B------:R-:W-:Y:S01]  /*0a70*/  SEL R182, R182, 0xffffffe0, !P0 ;  /* 0xffffffe0b6b67807 */ /* 0x000fe20004000000 */
        /* <DEDUP_REMOVED lines=55> */
[----:B------:R2:W-:Y:S01]  /*0df0*/  STL [R1+0x8], R0 ;  /* 0x0000080001007387 */ /* 0x0005e20000100800 */
[----:B-1----:R-:W-:-:S03]  /*0e00*/  IMAD.SHL.U32 R2, R3, 0x2, RZ ;  /* 0x0000000203027824 */ /* 0x002fc600078e00ff */
.L_x_908:
        /* <DEDUP_REMOVED lines=12> */
[----:B-1-3--:R-:W-:Y:S01]  /*0ed0*/  IMAD.U32 R4, RZ, RZ, UR6 ;  /* 0x00000006ff047e24 */ /* 0x00afe2000f8e00ff */
        /* <DEDUP_REMOVED lines=9> */
[----:B----4-:R1:W4:Y:S01]  /*0f70*/  @P2 LDG.E R3, [R4.64+0x4] ;  /* 0x0000040404032981 */ /* 0x010322000c1e1900 */
        /* <DEDUP_REMOVED lines=30> */
.L_x_867:
        /* <DEDUP_REMOVED lines=58> */
.L_x_869:
        /* <DEDUP_REMOVED lines=18> */
.L_x_870:
        /* <DEDUP_REMOVED lines=71> */
.L_x_871:
[----:B------:R-:W-:Y:S02]  /*1a90*/  UMOV UR11, UR50 ;  /* 0x00000032000b7c82 */ /* 0x000fe40008000000 */
.L_x_872:
        /* <DEDUP_REMOVED lines=23> */
[----:B------:R-:W-:-:S02]  /*1c10*/  ULEA.HI.SX32 UR9, UR34, 0xffffffff, 0x1a ;  /* 0xffffffff22097891 */ /* 0x000fc4000f8fd23f */
[----:B------:R-:W-:Y:S01]  /*1c20*/  ULDC.64 UR12, c[0x0][0x3c8] ;  /* 0x0000f200000c7ab9 */ /* 0x000fe20000000a00 */
[----:B------:R-:W-:Y:S01]  /*1c30*/  IADD3.X R5, R20, UR32, RZ, P1, !PT ;  /* 0x0000002014057c10 */ /* 0x000fe20008ffe4ff */
[----:B------:R-:W-:Y:S01]  /*1c40*/  IMAD.WIDE.U32 R6, R0, c[0x0][0x190], R216 ;  /* 0x0000640000067a25 */ /* 0x000fe200078e00d8 */
[----:B------:R-:W-:-:S03]  /*1c50*/  UIMAD.WIDE UR12, UR8, UR25, UR12 ;  /* 0x00000019080c72a5 */ /* 0x000fc6000f8e020c */
        /* <DEDUP_REMOVED lines=15> */
[----:B------:R-:W-:-:S02]  /*1d50*/  PLOP3.LUT P0, PT, PT, PT, UP4, 0x80, 0x0 ;  /* 0x000000000000781c */ /* 0x000fc40003f0f048 */
[----:B------:R-:W-:Y:S02]  /*1d60*/  LOP3.LUT R9, R0, 0xffffffe0, RZ, 0xc0, !PT ;  /* 0xffffffe000097812 */ /* 0x000fe400078ec0ff */
[----:B------:R-:W-:Y:S01]  /*1d70*/  IADD3 R5, R5, UR10, RZ ;  /* 0x0000000a05057c10 */ /* 0x000fe2000fffe0ff */
[----:B------:R-:W-:Y:S02]  /*1d80*/  UIMAD.WIDE UR10, UR11, UR25, UR34 ;  /* 0x000000190b0a72a5 */ /* 0x000fe4000f8e0222 */
        /* <DEDUP_REMOVED lines=22> */
[----:B------:R-:W-:Y:S01]  /*1ef0*/  BSSY B0, `(.L_x_874) ;  /* 0x0000034000007945 */ /* 0x000fe20003800000 */
[----:B------:R-:W-:Y:S01]  /*1f00*/  UIMAD UR8, UR7, -0x40, UR31 ;  /* 0xffffffc0070878a4 */ /* 0x000fe2000f8e021f */
[----:B------:R-:W-:Y:S01]  /*1f10*/  IMAD.MOV.U32 R194, RZ, RZ, R10 ;  /* 0x000000ffffc27224 */ /* 0x000fe200078e000a */
[----:B------:R-:W-:Y:S01]  /*1f20*/  ULEA.HI UR9, UR7, UR7, URZ, 0x1 ;  /* 0x0000000707097291 */ /* 0x000fe2000f8f083f */
[----:B------:R-:W-:Y:S01]  /*1f30*/  MOV R193, R6 ;  /* 0x0000000600c17202 */ /* 0x000fe20000000f00 */
[----:B------:R-:W-:Y:S01]  /*1f40*/  IMAD.MOV.U32 R192, RZ, RZ, R11 ;  /* 0x000000ffffc07224 */ /* 0x000fe200078e000b */
[----:B------:R-:W-:Y:S01]  /*1f50*/  MOV R191, R4 ;  /* 0x0000000400bf7202 */ /* 0x000fe20000000f00 */
[----:B------:R-:W-:-:S04]  /*1f60*/  ULOP3.LUT UR14, UR9, 0xfffffffe, URZ, 0xc0, !UPT ;  /* 0xfffffffe090e7892 */ /* 0x000fc8000f8ec03f */
[----:B------:R-:W-:Y:S01]  /*1f70*/  @P0 BAR.SYNC.DEFER_BLOCKING 0x0 ;  /* 0x0000000000000b1d */ /* 0x000fe20000010000 */
[----:B------:R-:W-:Y:S01]  /*1f80*/  ISETP.GE.AND P1, PT, R3, UR8, PT ;  /* 0x0000000803007c0c */ /* 0x000fe2000bf26270 */
[----:B------:R-:W-:Y:S01]  /*1f90*/  IMAD.MOV.U32 R190, RZ, RZ, R12 ;  /* 0x000000ffffbe7224 */ /* 0x000fe200078e000c */
[----:B------:R-:W-:Y:S02]  /*1fa0*/  MOV R189, R8 ;  /* 0x0000000800bd7202 */ /* 0x000fe40000000f00 */
[C---:B------:R-:W-:Y:S01]  /*1fb0*/  IADD3 R16, R216.reuse, 0x40, RZ ;  /* 0x00000040d8107810 */ /* 0x040fe20007ffe0ff */
[----:B------:R-:W-:Y:S01]  /*1fc0*/  UMOV UR9, UR11 ;  /* 0x0000000b00097c82 */ /* 0x000fe20008000000 */
[----:B------:R-:W-:Y:S01]  /*1fd0*/  IADD3 R14, R216, 0x20, RZ ;  /* 0x00000020d80e7810 */ /* 0x000fe20007ffe0ff */
[----:B------:R-:W-:-:S04]  /*1fe0*/  UIADD3 UR11, UR7, -UR14, URZ ;  /* 0x8000000e070b7290 */ /* 0x000fc8000fffe03f */
[----:B------:R-:W-:-:S03]  /*1ff0*/  UISETP.NE.AND UP0, UPT, UR11, 0x1, UPT ;  /* 0x000000010b00788c */ /* 0x000fc6000bf05270 */
[----:B------:R-:W-:Y:S01]  /*2000*/  UMOV UR11, UR13 ;  /* 0x0000000d000b7c82 */ /* 0x000fe20008000000 */
[----:B--2---:R-:W-:-:S05]  /*2010*/  IMAD.SHL.U32 R0, R13, 0x2, RZ ;  /* 0x000000020d007824 */ /* 0x004fca00078e00ff */
        /* <DEDUP_REMOVED lines=33> */
.L_x_875:
[----:B------:R-:W-:Y:S05]  /*2230*/  BSYNC B0 ;  /* 0x0000000000007941 */ /* 0x000fea0003800000 */
.L_x_874:
[----:B------:R-:W-:Y:S01]  /*2240*/  PLOP3.LUT P0, PT, PT, PT, UP0, 0x80, 0x0 ;  /* 0x000000000000781c */ /* 0x000fe20003f0f008 */
[----:B------:R-:W-:Y:S01]  /*2250*/  BSSY B0, `(.L_x_876) ;  /* 0x0000034000007945 */ /* 0x000fe20003800000 */
[----:B--2---:R-:W-:-:S04]  /*2260*/  IADD3 R4, R13, 0x1800, RZ ;  /* 0x000018000d047810 */ /* 0x004fc80007ffe0ff */
        /* <DEDUP_REMOVED lines=16> */
.L_x_877:
        /* <DEDUP_REMOVED lines=34> */
.L_x_878:
[----:B------:R-:W-:Y:S05]  /*2590*/  BSYNC B0 ;  /* 0x0000000000007941 */ /* 0x000fea0003800000 */
.L_x_876:
[----:B------:R-:W3:Y:S01]  /*25a0*/  LDL R21, [R1+0x14] ;  /* 0x0000140001157983 */ /* 0x000ee20000100800 */
[----:B------:R-:W-:Y:S01]  /*25b0*/  IMAD.MOV.U32 R239, RZ, RZ, 0x7f800000 ;  /* 0x7f800000ffef7424 */ /* 0x000fe200078e00ff */
[----:B------:R-:W-:Y:S01]  /*25c0*/  ULDC.64 UR14, c[0x0][0x198] ;  /* 0x00006600000e7ab9 */ /* 0x000fe20000000a00 */
[----:B------:R-:W-:Y:S02]  /*25d0*/  IMAD.MOV.U32 R240, RZ, RZ, 0x7f800000 ;  /* 0x7f800000fff07424 */ /* 0x000fe400078e00ff */
[----:B------:R-:W-:Y:S01]  /*25e0*/  IMAD.MOV.U32 R237, RZ, RZ, 0x7f800000 ;  /* 0x7f800000ffed7424 */ /* 0x000fe200078e00ff */
[----:B------:R-:W-:Y:S01]  /*25f0*/  UIMAD UR13, UR19, UR14, URZ ;  /* 0x0000000e130d72a4 */ /* 0x000fe2000f8e023f */
[----:B------:R-:W-:Y:S02]  /*2600*/  IMAD.U32 R17, RZ, RZ, UR23 ;  /* 0x00000017ff117e24 */ /* 0x000fe4000f8e00ff */
[----:B------:R-:W-:Y:S01]  /*2610*/  IMAD.MOV.U32 R238, RZ, RZ, 0x7f800000 ;  /* 0x7f800000ffee7424 */ /* 0x000fe200078e00ff */
[----:B------:R-:W-:Y:S01]  /*2620*/  UIMAD UR13, UR23, UR15, UR13 ;  /* 0x0000000f170d72a4 */ /* 0x000fe2000f8e020d */
[----:B------:R-:W-:Y:S01]  /*2630*/  BSSY B0, `(.L_x_879) ;  /* 0x0000045000007945 */ /* 0x000fe20003800000 */
[----:B--23--:R-:W-:-:S02]  /*2640*/  IADD3 R5, R21, 0x28, RZ ;  /* 0x0000002815057810 */ /* 0x00cfc40007ffe0ff */
[----:B------:R-:W-:Y:S02]  /*2650*/  IADD3 R4, R21, 0x8, RZ ;  /* 0x0000000815047810 */ /* 0x000fe40007ffe0ff */
[----:B------:R-:W-:Y:S02]  /*2660*/  ISETP.GE.AND P3, PT, R5, UR8, PT ;  /* 0x0000000805007c0c */ /* 0x000fe4000bf66270 */
[C---:B------:R-:W-:Y:S02]  /*2670*/  IADD3 R6, R21.reuse, 0x20, RZ ;  /* 0x0000002015067810 */ /* 0x040fe40007ffe0ff */
[----:B------:R-:W-:Y:S01]  /*2680*/  ISETP.GE.AND P5, PT, R4, UR8, PT ;  /* 0x0000000804007c0c */ /* 0x000fe2000bfa6270 */
[C---:B------:R-:W-:Y:S01]  /*2690*/  IMAD.SHL.U32 R4, R21.reuse, 0x4, RZ ;  /* 0x0000000415047824 */ /* 0x040fe200078e00ff */
[----:B------:R-:W-:Y:S02]  /*26a0*/  ISETP.GE.AND P6, PT, R21, UR8, PT ;  /* 0x0000000815007c0c */ /* 0x000fe4000bfc6270 */
[----:B------:R-:W-:-:S02]  /*26b0*/  SHF.R.S32.HI R19, RZ, 0x1f, R21 ;  /* 0x0000001fff137819 */ /* 0x000fc40000011415 */
[----:B------:R-:W-:Y:S02]  /*26c0*/  ISETP.GE.AND P4, PT, R6, UR8, PT ;  /* 0x0000000806007c0c */ /* 0x000fe4000bf86270 */
[----:B------:R-:W-:Y:S02]  /*26d0*/  SHF.R.S32.HI R7, RZ, 0x1f, R5 ;  /* 0x0000001fff077819 */ /* 0x000fe40000011405 */
[----:B------:R-:W-:Y:S02]  /*26e0*/  @!P3 LEA R6, P1, R5, UR10, 0x2 ;  /* 0x0000000a0506bc11 */ /* 0x000fe4000f8210ff */
[----:B------:R-:W-:Y:S02]  /*26f0*/  IADD3 R4, P2, R4, UR10, RZ ;  /* 0x0000000a04047c10 */ /* 0x000fe4000ff5e0ff */
[----:B------:R-:W-:Y:S01]  /*2700*/  SHF.L.U64.HI R8, R21, 0x2, R19 ;  /* 0x0000000215087819 */ /* 0x000fe20000010213 */
[----:B------:R-:W-:Y:S01]  /*2710*/  UIMAD UR8, UR18, -0x80, UR6 ;  /* 0xffffff80120878a4 */ /* 0x000fe2000f8e0206 */
[----:B------:R-:W-:-:S02]  /*2720*/  @!P3 LEA.HI.X R7, R5, UR9, R7, 0x2, P1 ;  /* 0x000000090507bc11 */ /* 0x000fc400088f1407 */
[----:B------:R-:W-:-:S03]  /*2730*/  IADD3.X R5, R8, UR9, RZ, P2, !PT ;  /* 0x0000000908057c10 */ /* 0x000fc600097fe4ff */
[----:B------:R2:W5:Y:S04]  /*2740*/  @!P3 LDG.E R238, [R6.64] ;  /* 0x0000000406eeb981 */ /* 0x000568000c1e1900 */
[----:B------:R3:W5:Y:S01]  /*2750*/  @!P6 LDG.E R239, [R4.64] ;  /* 0x0000000404efe981 */ /* 0x000762000c1e1900 */
[----:B------:R-:W-:-:S03]  /*2760*/  ISETP.GE.AND P6, PT, R3, UR8, PT ;  /* 0x0000000803007c0c */ /* 0x000fc6000bfc6270 */
[----:B------:R3:W5:Y:S04]  /*2770*/  @!P5 LDG.E R240, [R4.64+0x20] ;  /* 0x0000200404f0d981 */ /* 0x000768000c1e1900 */
[----:B------:R3:W5:Y:S06]  /*2780*/  @!P4 LDG.E R237, [R4.64+0x80] ;  /* 0x0000800404edc981 */ /* 0x00076c000c1e1900 */
[----:B------:R4:W-:Y:S04]  /*2790*/  @P6 STS [R0+0x9000], RZ ;  /* 0x009000ff00006388 */ /* 0x0009e80000000800 */
[----:B------:R4:W-:Y:S04]  /*27a0*/  @P6 STS [R0+0x9004], RZ ;  /* 0x009004ff00006388 */ /* 0x0009e80000000800 */
[----:B------:R4:W-:Y:S04]  /*27b0*/  @P6 STS.64 [R0+0x9008], RZ ;  /* 0x009008ff00006388 */ /* 0x0009e80000000a00 */
[----:B------:R4:W-:Y:S04]  /*27c0*/  @P6 STS.128 [R0+0xb000], RZ ;  /* 0x00b000ff00006388 */ /* 0x0009e80000000c00 */
[----:B------:R4:W-:Y:S01]  /*27d0*/  @P6 STS.128 [R0+0xd000], RZ ;  /* 0x00d000ff00006388 */ /* 0x0009e20000000c00 */
[----:B---3--:R-:W-:-:S05]  /*27e0*/  IMAD.WIDE.U32 R4, R17, c[0x0][0x198], R216 ;  /* 0x0000660011047a25 */ /* 0x008fca00078e00d8 */
[----:B--2---:R-:W-:Y:S01]  /*27f0*/  IADD3 R6, P1, R4, UR21, RZ ;  /* 0x0000001504067c10 */ /* 0x004fe2000ff3e0ff */
[----:B------:R-:W-:-:S05]  /*2800*/  IMAD.U32 R4, RZ, RZ, UR13 ;  /* 0x0000000dff047e24 */ /* 0x000fca000f8e00ff */
[----:B------:R-:W-:Y:S01]  /*2810*/  IADD3.X R7, R5, UR27, R4, P1, !PT ;  /* 0x0000001b05077c10 */ /* 0x000fe20008ffe404 */
[----:B------:R-:W-:-:S04]  /*2820*/  IMAD R4, R18, c[0x0][0x1b0], RZ ;  /* 0x00006c0012047a24 */ /* 0x000fc800078e02ff */
[C---:B------:R-:W-:Y:S02]  /*2830*/  IMAD R4, R15.reuse, c[0x0][0x1b4], R4 ;  /* 0x00006d000f047a24 */ /* 0x040fe400078e0204 */
[----:B------:R-:W-:-:S04]  /*2840*/  IMAD.WIDE.U32 R6, R15, c[0x0][0x1b0], R6 ;  /* 0x00006c000f067a25 */ /* 0x000fc800078e0006 */
[----:B------:R-:W-:Y:S01]  /*2850*/  IMAD.IADD R13, R7, 0x1, R4 ;  /* 0x00000001070d7824 */ /* 0x000fe200078e0204 */
[----:B------:R-:W-:Y:S05]  /*2860*/  @P6 BRA `(.L_x_880) ;  /* 0x0000021000006947 */ /* 0x000fea0003800000 */
[----:B----4-:R-:W-:Y:S01]  /*2870*/  ISETP.GE.AND P4, PT, R216, c[0x0][0x220], PT ;  /* 0x00008800d8007a0c */ /* 0x010fe20003f86270 */
        /* <DEDUP_REMOVED lines=32> */
.L_x_880:
[----:B----4-:R-:W-:Y:S05]  /*2a80*/  BSYNC B0 ;  /* 0x0000000000007941 */ /* 0x010fea0003800000 */
.L_x_879:
[----:B------:R-:W-:Y:S01]  /*2a90*/  IADD3 R4, R3, 0x40, RZ ;  /* 0x0000004003047810 */ /* 0x000fe20007ffe0ff */
[----:B------:R-:W-:Y:S03]  /*2aa0*/  BSSY B0, `(.L_x_881) ;  /* 0x0000026000007945 */ /* 0x000fe60003800000 */
[----:B------:R-:W-:-:S13]  /*2ab0*/  ISETP.GE.AND P5, PT, R4, UR8, PT ;  /* 0x0000000804007c0c */ /* 0x000fda000bfa6270 */
        /* <DEDUP_REMOVED lines=10> */
[----:B--2---:R-:W-:-:S04]  /*2b60*/  IMAD.WIDE.U32 R10, R4, c[0x0][0x198], R6 ;  /* 0x00006600040a7a25 */ /* 0x004fc800078e0006 */
        /* <DEDUP_REMOVED lines=25> */
.L_x_882:
[----:B------:R-:W-:Y:S05]  /*2d00*/  BSYNC B0 ;  /* 0x0000000000007941 */ /* 0x000fea0003800000 */
.L_x_881:
[----:B------:R-:W-:Y:S01]  /*2d10*/  ULDC.64 UR14, c[0x0][0x1a0] ;  /* 0x00006800000e7ab9 */ /* 0x000fe20000000a00 */
[----:B------:R-:W-:Y:S01]  /*2d20*/  IMAD.WIDE.U32 R4, R17, c[0x0][0x1a0], R216 ;  /* 0x0000680011047a25 */ /* 0x000fe200078e00d8 */
[----:B------:R-:W-:Y:S01]  /*2d30*/  UIMAD UR8, UR19, UR14, URZ ;  /* 0x0000000e130872a4 */ /* 0x000fe2000f8e023f */
[----:B------:R4:W-:Y:S01]  /*2d40*/  @P6 STS [R0+0xf000], RZ ;  /* 0x00f000ff00006388 */ /* 0x0009e20000000800 */
[----:B------:R-:W-:Y:S02]  /*2d50*/  BSSY B0, `(.L_x_883) ;  /* 0x000002f000007945 */ /* 0x000fe40003800000 */
[----:B------:R-:W-:Y:S01]  /*2d60*/  UIMAD UR8, UR23, UR15, UR8 ;  /* 0x0000000f170872a4 */ /* 0x000fe2000f8e0208 */
[----:B------:R4:W-:Y:S01]  /*2d70*/  @P6 STS [R0+0xf004], RZ ;  /* 0x00f004ff00006388 */ /* 0x0009e20000000800 */
[----:B--2---:R-:W-:-:S03]  /*2d80*/  IADD3 R6, P1, R4, UR24, RZ ;  /* 0x0000001804067c10 */ /* 0x004fc6000ff3e0ff */
[----:B------:R4:W-:Y:S01]  /*2d90*/  @P6 STS.64 [R0+0xf008], RZ ;  /* 0x00f008ff00006388 */ /* 0x0009e20000000a00 */
[----:B------:R-:W-:-:S03]  /*2da0*/  MOV R4, UR8 ;  /* 0x0000000800047c02 */ /* 0x000fc60008000f00 */
[----:B------:R4:W-:Y:S01]  /*2db0*/  @P6 STS.128 [R0+0x11000], RZ ;  /* 0x011000ff00006388 */ /* 0x0009e20000000c00 */
[----:B------:R-:W-:Y:S01]  /*2dc0*/  IADD3.X R7, R5, UR26, R4, P1, !PT ;  /* 0x0000001a05077c10 */ /* 0x000fe20008ffe404 */
[----:B------:R-:W-:Y:S02]  /*2dd0*/  IMAD R4, R18, c[0x0][0x1b8], RZ ;  /* 0x00006e0012047a24 */ /* 0x000fe400078e02ff */
[----:B------:R4:W-:Y:S02]  /*2de0*/  @P6 STS.128 [R0+0x13000], RZ ;  /* 0x013000ff00006388 */ /* 0x0009e40000000c00 */
        /* <DEDUP_REMOVED lines=37> */
.L_x_884:
[----:B------:R-:W-:Y:S05]  /*3040*/  BSYNC B0 ;  /* 0x0000000000007941 */ /* 0x000fea0003800000 */
.L_x_883:
        /* <DEDUP_REMOVED lines=14> */
[C---:B------:R-:W-:Y:S01]  /*3130*/  @!P4 LEA R6, P5, R8.reuse, c[0x0][0x170], 0x1 ;  /* 0x00005c000806ca11 */ /* 0x040fe200078a08ff */
[----:B------:R2:W-:Y:S01]  /*3140*/  @P4 STS.128 [R0+0x10000], RZ ;  /* 0x010000ff00004388 */ /* 0x0005e20000000c00 */
[----:B------:R-:W-:Y:S01]  /*3150*/  @!P3 LEA R4, P2, R8, c[0x0][0x170], 0x1 ;  /* 0x00005c000804ba11 */ /* 0x000fe200078408ff */
[----:B------:R-:W-:-:S05]  /*3160*/  IMAD.IADD R3, R9, 0x1, R3 ;  /* 0x0000000109037824 */ /* 0x000fca00078e0203 */
        /* <DEDUP_REMOVED lines=19> */
.L_x_886:
[----:B------:R-:W-:Y:S05]  /*32a0*/  BSYNC B0 ;  /* 0x0000000000007941 */ /* 0x000fea0003800000 */
.L_x_885:
[----:B------:R-:W-:Y:S01]  /*32b0*/  IADD3 R3, R183, 0x1800, RZ ;  /* 0x00001800b7037810 */ /* 0x000fe20007ffe0ff */
[----:B------:R-:W0:Y:S01]  /*32c0*/  LDGDEPBAR ;  /* 0x00000000000079af */ /* 0x000e220000000000 */
[----:B-1234-:R-:W-:Y:S01]  /*32d0*/  IADD3 R0, R181, 0x1800, RZ ;  /* 0x00001800b5007810 */ /* 0x01efe20007ffe0ff */
[----:B------:R-:W-:Y:S01]  /*32e0*/  IMAD.SHL.U32 R175, R183, 0x2, RZ ;  /* 0x00000002b7af7824 */ /* 0x000fe200078e00ff */
[----:B------:R-:W-:Y:S01]  /*32f0*/  SEL R3, R3, R183, !P0 ;  /* 0x000000b703037207 */ /* 0x000fe20004000000 */
[----:B------:R-:W-:Y:S01]  /*3300*/  UIADD3 UR8, UR23, 0x80, URZ ;  /* 0x0000008017087890 */ /* 0x000fe2000fffe03f */
[----:B------:R-:W-:Y:S01]  /*3310*/  SEL R0, R0, R181, !P0 ;  /* 0x000000b500007207 */ /* 0x000fe20004000000 */
[----:B------:R-:W-:Y:S01]  /*3320*/  IMAD.MOV.U32 R212, RZ, RZ, R184 ;  /* 0x000000ffffd47224 */ /* 0x000fe200078e00b8 */
[----:B------:R-:W-:Y:S01]  /*3330*/  SHF.L.U64.HI R4, R21, 0x2, R19 ;  /* 0x0000000215047819 */ /* 0x000fe20000010213 */
[----:B------:R-:W-:Y:S01]  /*3340*/  IMAD.SHL.U32 R174, R3, 0x2, RZ ;  /* 0x0000000203ae7824 */ /* 0x000fe200078e00ff */
[----:B------:R-:W-:Y:S01]  /*3350*/  SHF.L.U32 R3, R0, 0x1, RZ ;  /* 0x0000000100037819 */ /* 0x000fe200000006ff */
[----:B------:R-:W-:Y:S01]  /*3360*/  IMAD.MOV.U32 R0, RZ, RZ, c[0x0][0x22c] ;  /* 0x00008b00ff007624 */ /* 0x000fe200078e00ff */
[----:B------:R-:W-:Y:S01]  /*3370*/  CS2R R126, SRZ ;  /* 0x00000000007e7805 */ /* 0x000fe2000001ff00 */
[----:B------:R1:W-:Y:S01]  /*3380*/  STL [R1], R4 ;  /* 0x0000000401007387 */ /* 0x0003e20000100800 */
[----:B------:R-:W-:Y:S01]  /*3390*/  CS2R R124, SRZ ;  /* 0x00000000007c7805 */ /* 0x000fe2000001ff00 */
[----:B------:R-:W-:Y:S01]  /*33a0*/  IMAD R0, R0, c[0x0][0x1c0], RZ ;  /* 0x0000700000007a24 */ /* 0x000fe200078e02ff */
[----:B------:R-:W-:Y:S01]  /*33b0*/  CS2R R130, SRZ ;  /* 0x0000000000827805 */ /* 0x000fe2000001ff00 */
[----:B------:R-:W-:Y:S01]  /*33c0*/  CS2R R128, SRZ ;  /* 0x0000000000807805 */ /* 0x000fe2000001ff00 */
[----:B------:R-:W-:Y:S01]  /*33d0*/  CS2R R122, SRZ ;  /* 0x00000000007a7805 */ /* 0x000fe2000001ff00 */
[C---:B------:R-:W-:Y:S01]  /*33e0*/  IMAD.SHL.U32 R5, R0.reuse, 0x10, RZ ;  /* 0x0000001000057824 */ /* 0x040fe200078e00ff */
[----:B------:R-:W-:Y:S01]  /*33f0*/  CS2R R120, SRZ ;  /* 0x0000000000787805 */ /* 0x000fe2000001ff00 */
[----:B------:R-:W-:Y:S01]  /*3400*/  IMAD.SHL.U32 R241, R0, 0x8, RZ ;  /* 0x0000000800f17824 */ /* 0x000fe200078e00ff */
[----:B------:R-:W-:Y:S01]  /*3410*/  CS2R R118, SRZ ;  /* 0x0000000000767805 */ /* 0x000fe2000001ff00 */
[----:B------:R-:W-:Y:S01]  /*3420*/  CS2R R116, SRZ ;  /* 0x0000000000747805 */ /* 0x000fe2000001ff00 */
[----:B------:R-:W-:Y:S01]  /*3430*/  IADD3 R0, R5, 0x40, RZ ;  /* 0x0000004005007810 */ /* 0x000fe20007ffe0ff */
[----:B------:R-:W-:Y:S01]  /*3440*/  CS2R R110, SRZ ;  /* 0x00000000006e7805 */ /* 0x000fe2000001ff00 */
[----:B------:R-:W-:Y:S01]  /*3450*/  CS2R R108, SRZ ;  /* 0x00000000006c7805 */ /* 0x000fe2000001ff00 */
[----:B------:R-:W-:Y:S01]  /*3460*/  CS2R R114, SRZ ;  /* 0x0000000000727805 */ /* 0x000fe2000001ff00 */
[----:B------:R-:W-:Y:S01]  /*3470*/  CS2R R112, SRZ ;  /* 0x0000000000707805 */ /* 0x000fe2000001ff00 */
[----:B------:R-:W-:Y:S01]  /*3480*/  IMAD.IADD R0, R241, 0x1, R0 ;  /* 0x00000001f1007824 */ /* 0x000fe200078e0200 */
        /* <DEDUP_REMOVED lines=9> */
[----:B------:R-:W-:Y:S01]  /*3520*/  CS2R R90, SRZ ;  /* 0x00000000005a7805 */ /* 0x000fe2000001ff00 */
[----:B------:R-:W-:Y:S01]  /*3530*/  CS2R R88, SRZ ;  /* 0x0000000000587805 */ /* 0x000fe2000001ff00 */
[----:B------:R-:W-:Y:S01]  /*3540*/  CS2R R86, SRZ ;  /* 0x0000000000567805 */ /* 0x000fe2000001ff00 */
[C---:B------:R-:W-:Y:S01]  /*3550*/  IADD3 R4, R241.reuse, R4, RZ ;  /* 0x00000004f1047210 */ /* 0x040fe20007ffe0ff */
[----:B------:R-:W-:Y:S01]  /*3560*/  CS2R R84, SRZ ;  /* 0x0000000000547805 */ /* 0x000fe2000001ff00 */
[----:B------:R-:W-:Y:S01]  /*3570*/  CS2R R78, SRZ ;  /* 0x00000000004e7805 */ /* 0x000fe2000001ff00 */
[----:B------:R-:W-:Y:S01]  /*3580*/  CS2R R76, SRZ ;  /* 0x00000000004c7805 */ /* 0x000fe2000001ff00 */
[C---:B------:R-:W-:Y:S01]  /*3590*/  IADD3 R5, R241.reuse, R4, RZ ;  /* 0x00000004f1057210 */ /* 0x040fe20007ffe0ff */
[C---:B------:R-:W-:Y:S01]  /*35a0*/  IMAD.IADD R4, R241.reuse, 0x1, R0 ;  /* 0x00000001f1047824 */ /* 0x040fe200078e0200 */
[----:B------:R-:W-:Y:S01]  /*35b0*/  CS2R R82, SRZ ;  /* 0x0000000000527805 */ /* 0x000fe2000001ff00 */
[----:B------:R-:W-:Y:S01]  /*35c0*/  CS2R R80, SRZ ;  /* 0x0000000000507805 */ /* 0x000fe2000001ff00 */
[----:B------:R-:W-:Y:S01]  /*35d0*/  CS2R R74, SRZ ;  /* 0x00000000004a7805 */ /* 0x000fe2000001ff00 */
[C---:B------:R-:W-:Y:S01]  /*35e0*/  IMAD.IADD R247, R241.reuse, 0x1, R5 ;  /* 0x00000001f1f77824 */ /* 0x040fe200078e0205 */
[C---:B------:R-:W-:Y:S01]  /*35f0*/  IADD3 R245, R241.reuse, R4, RZ ;  /* 0x00000004f1f57210 */ /* 0x040fe20007ffe0ff */
[----:B------:R-:W-:Y:S01]  /*3600*/  CS2R R72, SRZ ;  /* 0x0000000000487805 */ /* 0x000fe2000001ff00 */
[----:B------:R-:W-:Y:S01]  /*3610*/  CS2R R70, SRZ ;  /* 0x0000000000467805 */ /* 0x000fe2000001ff00 */
[C---:B------:R-:W-:Y:S01]  /*3620*/  IMAD.IADD R246, R241.reuse, 0x1, R247 ;  /* 0x00000001f1f67824 */ /* 0x040fe200078e02f7 */
[----:B------:R-:W-:Y:S01]  /*3630*/  IADD3 R244, R241, R245, RZ ;  /* 0x000000f5f1f47210 */ /* 0x000fe20007ffe0ff */
        /* <DEDUP_REMOVED lines=17> */
[----:B------:R-:W-:Y:S01]  /*3750*/  SHF.L.U32 R252, R21, 0x2, RZ ;  /* 0x0000000215fc7819 */ /* 0x000fe200000006ff */
[----:B------:R-:W-:Y:S01]  /*3760*/  IMAD.IADD R176, R175, 0x1, R182 ;  /* 0x00000001afb07824 */ /* 0x000fe200078e02b6 */
[C---:B------:R-:W-:Y:S01]  /*3770*/  IADD3 R242, R216.reuse, 0x20, RZ ;  /* 0x00000020d8f27810 */ /* 0x040fe20007ffe0ff */
[C---:B------:R-:W-:Y:S01]  /*3780*/  IMAD.IADD R249, R241.reuse, 0x1, R246 ;  /* 0x00000001f1f97824 */ /* 0x040fe200078e02f6 */
[----:B------:R-:W-:Y:S01]  /*3790*/  IADD3 R243, R216, 0x40, RZ ;  /* 0x00000040d8f37810 */ /* 0x000fe20007ffe0ff */
[----:B------:R-:W-:Y:S01]  /*37a0*/  UISETP.GE.AND UP0, UPT, UR8, UR6, UPT ;  /* 0x000000060800728c */ /* 0x000fe2000bf06270 */
[----:B------:R-:W-:-:S02]  /*37b0*/  IADD3 R248, R241, R244, RZ ;  /* 0x000000f4f1f87210 */ /* 0x000fc40007ffe0ff */
.L_x_889:
        /* <DEDUP_REMOVED lines=75> */
[----:B------:R-:W-:Y:S01]  /*3c70*/  HMMA.16816.F32.BF16 R32, R144, R154, R32 ;  /* 0x0000009a9020723c */ /* 0x000fe20000041820 */
[----:B------:R-:W2:Y:S07]  /*3c80*/  LDL R144, [R1] ;  /* 0x0000000001907983 */ /* 0x000eae0000100800 */
        /* <DEDUP_REMOVED lines=10> */
[----:B------:R-:W3:Y:S01]  /*3d30*/  MUFU.TANH R164, R5 ;  /* 0x0000000500a47308 */ /* 0x000ee20000002400 */
        /* <DEDUP_REMOVED lines=11> */
[----:B------:R-:W4:Y:S01]  /*3df0*/  MUFU.TANH R198, R6 ;  /* 0x0000000600c67308 */ /* 0x000f220000002400 */
[----:B------:R-:W-:Y:S09]  /*3e00*/  FMUL.FTZ R8, R8, c[0x0][0x2ec] ;  /* 0x0000bb0008087a20 */ /* 0x000ff20000410000 */
[----:B------:R1:W-:Y:S10]  /*3e10*/  MUFU.TANH R211, R8 ;  /* 0x0000000800d37308 */ /* 0x0003f40000002400 */
[----:B------:R3:W-:Y:S10]  /*3e20*/  MUFU.TANH R197, R7 ;  /* 0x0000000700c57308 */ /* 0x0007f40000002400 */
[----:B------:R4:W-:Y:S01]  /*3e30*/  MUFU.TANH R210, R9 ;  /* 0x0000000900d27308 */ /* 0x0009e20000002400 */
[----:B-1----:R-:W-:Y:S05]  /*3e40*/  FMUL.FTZ R8, R239, 1.4426950216293334961 ;  /* 0x3fb8aa3bef087820 */ /* 0x002fea0000410000 */
[----:B------:R-:W-:Y:S04]  /*3e50*/  FSEL R8, R8, RZ, P2 ;  /* 0x000000ff08087208 */ /* 0x000fe80001000000 */
[----:B------:R1:W-:Y:S01]  /*3e60*/  MUFU.TANH R219, R11 ;  /* 0x0000000b00db7308 */ /* 0x0003e20000002400 */
[----:B------:R-:W-:Y:S01]  /*3e70*/  FSETP.NEU.FTZ.AND P2, PT, R240, -INF , PT ;  /* 0xff800000f000780b */ /* 0x000fe20003f5d000 */
[----:B---3--:R-:W3:Y:S08]  /*3e80*/  LDSM.16.M88.4 R4, [R172+0xd400] ;  /* 0x00d40000ac04783b */ /* 0x008ef00000000200 */
[----:B------:R-:W-:Y:S01]  /*3e90*/  MUFU.TANH R208, R12 ;  /* 0x0000000c00d07308 */ /* 0x000fe20000002400 */
[----:B----4-:R-:W-:Y:S04]  /*3ea0*/  MOV R9, UR18 ;  /* 0x0000001200097c02 */ /* 0x010fe80008000f00 */
[----:B------:R-:W-:Y:S05]  /*3eb0*/  @P1 LEA R9, R9, R195, 0x7 ;  /* 0x000000c309091211 */ /* 0x000fea00078e38ff */
[----:B------:R-:W-:Y:S01]  /*3ec0*/  MUFU.TANH R206, R13 ;  /* 0x0000000d00ce7308 */ /* 0x000fe20000002400 */
[----:B------:R-:W-:Y:S02]  /*3ed0*/  PLOP3.LUT P1, PT, PT, PT, UP0, 0x80, 0x0 ;  /* 0x000000000000781c */ /* 0x000fe40003f2f008 */
[C---:B------:R-:W-:Y:S01]  /*3ee0*/  @P3 ISETP.GE.AND P3, PT, R9.reuse, UR6, PT ;  /* 0x0000000609003c0c */ /* 0x040fe2000bf66270 */
[----:B-1----:R-:W-:Y:S01]  /*3ef0*/  FMUL.FTZ R11, R238, 1.4426950216293334961 ;  /* 0x3fb8aa3bee0b7820 */ /* 0x002fe20000410000 */
[----:B------:R-:W-:Y:S02]  /*3f00*/  @P0 IADD3 R0, R9, 0x1, RZ ;  /* 0x0000000109000810 */ /* 0x000fe40007ffe0ff */
[----:B------:R-:W-:Y:S02]  /*3f10*/  PLOP3.LUT P0, PT, PT, PT, UP0, 0x80, 0x0 ;  /* 0x000000000000781c */ /* 0x000fe40003f0f008 */
[----:B------:R-:W-:Y:S01]  /*3f20*/  @P4 ISETP.GE.AND P4, PT, R0, UR6, PT ;  /* 0x0000000600004c0c */ /* 0x000fe2000bf86270 */
[----:B------:R-:W1:Y:S01]  /*3f30*/  MUFU.TANH R215, R14 ;  /* 0x0000000e00d77308 */ /* 0x000e620000002400 */
[----:B------:R-:W-:Y:S05]  /*3f40*/  MOV R0, R148 ;  /* 0x0000009400007202 */ /* 0x000fea0000000f00 */
[----:B------:R-:W-:Y:S02]  /*3f50*/  @P1 FSEL R0, R148, -INF , !P3 ;  /* 0xff80000094001808 */ /* 0x000fe40005800000 */
[----:B------:R-:W-:Y:S02]  /*3f60*/  PLOP3.LUT P1, PT, PT, PT, UP0, 0x80, 0x0 ;  /* 0x000000000000781c */ /* 0x000fe40003f2f008 */
[----:B------:R-:W4:Y:S01]  /*3f70*/  MUFU.TANH R214, R15 ;  /* 0x0000000f00d67308 */ /* 0x000f220000002400 */
[--C-:B------:R-:W-:Y:S01]  /*3f80*/  FFMA.FTZ R10, R0, c[0x0][0x23c], -R8.reuse ;  /* 0x00008f00000a7a23 */ /* 0x100fe20000010808 */
[----:B------:R-:W-:Y:S01]  /*3f90*/  MOV R0, R164 ;  /* 0x000000a400007202 */ /* 0x000fe20000000f00 */
[-C--:B---3--:R-:W-:Y:S03]  /*3fa0*/  HMMA.16816.F32.BF16 R20, R156, R4.reuse, R20 ;  /* 0x000000049c14723c */ /* 0x088fe60000041814 */
[----:B------:R-:W-:Y:S02]  /*3fb0*/  @P0 FSEL R0, R164, -INF , !P4 ;  /* 0xff800000a4000808 */ /* 0x000fe40006000000 */
[----:B------:R-:W-:Y:S02]  /*3fc0*/  PLOP3.LUT P0, PT, PT, PT, UP0, 0x80, 0x0 ;  /* 0x000000000000781c */ /* 0x000fe40003f0f008 */
[----:B------:R-:W-:Y:S01]  /*3fd0*/  MUFU.EX2 R201, R10 ;  /* 0x0000000a00c97308 */ /* 0x000fe20000000800 */
[C---:B------:R-:W-:Y:S07]  /*3fe0*/  HMMA.16816.F32.BF16 R24, R136.reuse, R4, R24 ;  /* 0x000000048818723c */ /* 0x040fee0000041818 */
[----:B------:R-:W-:Y:S02]  /*3ff0*/  FFMA.FTZ R4, R0, c[0x0][0x23c], -R8 ;  /* 0x00008f0000047a23 */ /* 0x000fe40000010808 */
[----:B------:R-:W3:Y:S01]  /*4000*/  MUFU.TANH R154, R16 ;  /* 0x00000010009a7308 */ /* 0x000ee20000002400 */
[-C--:B------:R-:W-:Y:S03]  /*4010*/  HMMA.16816.F32.BF16 R28, R136, R6.reuse, R28 ;  /* 0x00000006881c723c */ /* 0x080fe6000004181c */
[----:B------:R-:W-:Y:S01]  /*4020*/  FMUL.FTZ R5, R240, 1.4426950216293334961 ;  /* 0x3fb8aa3bf0057820 */ /* 0x000fe20000410000 */
[----:B------:R-:W-:Y:S02]  /*4030*/  MOV R0, R198 ;  /* 0x000000c600007202 */ /* 0x000fe40000000f00 */
        /* <DEDUP_REMOVED lines=9> */
[----:B-1----:R-:W-:Y:S01]  /*40d0*/  MOV R6, R215 ;  /* 0x000000d700067202 */ /* 0x002fe20000000f00 */
[----:B------:R-:W-:Y:S02]  /*40e0*/  FMUL.FTZ R23, R23, c[0x0][0x2ec] ;  /* 0x0000bb0017177a20 */ /* 0x000fe40000410000 */
[----:B------:R-:W1:Y:S01]  /*40f0*/  MUFU.TANH R153, R17 ;  /* 0x0000001100997308 */ /* 0x000e620000002400 */
        /* <DEDUP_REMOVED lines=71> */
[----:B------:R-:W-:Y:S02]  /*4570*/  @P4 IADD3 R10, R9, 0x10, RZ ;  /* 0x00000010090a4810 */ /* 0x000fe40007ffe0ff */
        /* <DEDUP_REMOVED lines=17> */
[----:B------:R-:W2:Y:S01]  /*4690*/  MUFU.TANH R152, R34 ;  /* 0x0000002200987308 */ /* 0x000ea20000002400 */
[----:B-1----:R-:W-:Y:S02]  /*46a0*/  MOV R6, R154 ;  /* 0x0000009a00067202 */ /* 0x002fe40000000f00 */
[----:B------:R-:W-:Y:S02]  /*46b0*/  @P0 FSEL R6, R154, -INF , !P6 ;  /* 0xff8000009a060808 */ /* 0x000fe40007000000 */
[----:B------:R-:W-:Y:S05]  /*46c0*/  PLOP3.LUT P0, PT, PT, PT, UP0, 0x80, 0x0 ;  /* 0x000000000000781c */ /* 0x000fea0003f0f008 */
[----:B------:R-:W-:Y:S01]  /*46d0*/  MUFU.TANH R151, R35 ;  /* 0x0000002300977308 */ /* 0x000fe20000002400 */
[--C-:B------:R-:W-:Y:S01]  /*46e0*/  FFMA.FTZ R7, R6, c[0x0][0x23c], -R8.reuse ;  /* 0x00008f0006077a23 */ /* 0x100fe20000010808 */
[----:B------:R-:W-:Y:S02]  /*46f0*/  MOV R6, R153 ;  /* 0x0000009900067202 */ /* 0x000fe40000000f00 */
        /* <DEDUP_REMOVED lines=11> */
[----:B------:R-:W3:Y:S04]  /*47b0*/  MUFU.EX2 R228, R11 ;  /* 0x0000000b00e47308 */ /* 0x000ee80000000800 */
[----:B------:R-:W-:Y:S01]  /*47c0*/  @P6 ISETP.GE.AND P6, PT, R10, UR6, PT ;  /* 0x000000060a006c0c */ /* 0x000fe2000bfc6270 */
[--C-:B-1----:R-:W-:Y:S01]  /*47d0*/  FFMA.FTZ R7, R6, c[0x0][0x23c], -R5.reuse ;  /* 0x00008f0006077a23 */ /* 0x102fe20000010805 */
[----:B--2---:R-:W-:Y:S02]  /*47e0*/  MOV R6, R166 ;  /* 0x000000a600067202 */ /* 0x004fe40000000f00 */
        /* <DEDUP_REMOVED lines=10> */
[----:B------:R1:W2:Y:S01]  /*4890*/  MUFU.EX2 R204, R7 ;  /* 0x0000000700cc7308 */ /* 0x0002a20000000800 */
        /* <DEDUP_REMOVED lines=19> */
[----:B------:R1:W3:Y:S01]  /*49d0*/  MUFU.EX2 R202, R7 ;  /* 0x0000000700ca7308 */ /* 0x0002e20000000800 */
        /* <DEDUP_REMOVED lines=170> */
[----:B------:R2:W3:Y:S03]  /*5480*/  LDG.E R5, [R146.64+0x20] ;  /* 0x0000200492057981 */ /* 0x0004e6000c1e1900 */
[----:B------:R-:W-:Y:S04]  /*5490*/  FMUL.FTZ R4, R201, R4 ;  /* 0x00000004c9047220 */ /* 0x000fe80000410000 */
[----:B------:R-:W-:Y:S02]  /*54a0*/  FMUL.FTZ R148, R4, R0 ;  /* 0x0000000004947220 */ /* 0x000fe40000410000 */
[----:B------:R2:W4:Y:S04]  /*54b0*/  LDG.E R4, [R146.64+0x80] ;  /* 0x0000800492047981 */ /* 0x000528000c1e1900 */
[----:B------:R2:W4:Y:S02]  /*54c0*/  LDG.E R0, [R146.64+0xa0] ;  /* 0x0000a00492007981 */ /* 0x000524000c1e1900 */
        /* <DEDUP_REMOVED lines=9> */
[----:B--2---:R-:W-:Y:S01]  /*5560*/  FMUL.FTZ R146, R145, R132 ;  /* 0x0000008491927220 */ /* 0x004fe20000410000 */
[----:B------:R-:W-:Y:S04]  /*5570*/  HMMA.16816.F32.BF16 R32, R140, R134, R32 ;  /* 0x000000868c20723c */ /* 0x000fe80000041820 */
[----:B------:R-:W-:Y:S02]  /*5580*/  FMUL.FTZ R132, R159, R17 ;  /* 0x000000119f847220 */ /* 0x000fe40000410000 */
[----:B------:R-:W-:Y:S02]  /*5590*/  FFMA.FTZ R17, -R154, R154, 1 ;  /* 0x3f8000009a117423 */ /* 0x000fe4000001019a */
[----:B------:R-:W-:Y:S04]  /*55a0*/  FFMA.FTZ R16, -R153, R153, 1 ;  /* 0x3f80000099107423 */ /* 0x000fe80000010199 */
[----:B------:R-:W-:Y:S02]  /*55b0*/  FADD.FTZ R20, -R144, R20 ;  /* 0x0000001490147221 */ /* 0x000fe40000010100 */
[----:B------:R-:W-:Y:S02]  /*55c0*/  FMUL.FTZ R17, R17, c[0x0][0x2ec] ;  /* 0x0000bb0011117a20 */ /* 0x000fe40000410000 */
[----:B------:R-:W-:Y:S02]  /*55d0*/  FMUL.FTZ R16, R16, c[0x0][0x2ec] ;  /* 0x0000bb0010107a20 */ /* 0x000fe40000410000 */
[----:B------:R-:W-:Y:S02]  /*55e0*/  FADD.FTZ R21, -R144, R21 ;  /* 0x0000001590157221 */ /* 0x000fe40000010100 */
[----:B------:R-:W-:Y:S02]  /*55f0*/  FMUL.FTZ R135, R158, R20 ;  /* 0x000000149e877220 */ /* 0x000fe40000410000 */
[----:B------:R-:W-:Y:S02]  /*5600*/  FMUL.FTZ R145, R133, R17 ;  /* 0x0000001185917220 */ /* 0x000fe40000410000 */
[C---:B------:R-:W-:Y:S02]  /*5610*/  FADD.FTZ R20, -R144.reuse, R32 ;  /* 0x0000002090147221 */ /* 0x040fe40000010100 */
[----:B------:R-:W-:Y:S02]  /*5620*/  FADD.FTZ R32, -R144, R33 ;  /* 0x0000002190207221 */ /* 0x000fe40000010100 */
        /* <DEDUP_REMOVED lines=9> */
[----:B------:R-:W-:Y:S02]  /*56c0*/  FFMA.FTZ R20, -R160, R160, 1 ;  /* 0x3f800000a0147423 */ /* 0x000fe400000101a0 */
[----:B------:R-:W-:Y:S02]  /*56d0*/  FMUL.FTZ R134, R157, R21 ;  /* 0x000000159d867220 */ /* 0x000fe40000410000 */
[----:B------:R-:W-:Y:S02]  /*56e0*/  FMUL.FTZ R20, R20, c[0x0][0x2ec] ;  /* 0x0000bb0014147a20 */ /* 0x000fe40000410000 */
[----:B------:R-:W-:Y:S02]  /*56f0*/  FFMA.FTZ R21, -R161, R161, 1 ;  /* 0x3f800000a1157423 */ /* 0x000fe400000101a1 */
[----:B------:R-:W-:Y:S02]  /*5700*/  FMUL.FTZ R142, R134, R20 ;  /* 0x00000014868e7220 */ /* 0x000fe40000410000 */
[----:B------:R-:W-:Y:S04]  /*5710*/  FMUL.FTZ R21, R21, c[0x0][0x2ec] ;  /* 0x0000bb0015157a20 */ /* 0x000fe80000410000 */
[----:B------:R-:W-:Y:S02]  /*5720*/  FMUL.FTZ R143, R135, R21 ;  /* 0x00000015878f7220 */ /* 0x000fe40000410000 */
[----:B------:R-:W-:Y:S04]  /*5730*/  FFMA.FTZ R21, -R199, R199, 1 ;  /* 0x3f800000c7157423 */ /* 0x000fe800000101c7 */
[----:B------:R-:W-:Y:S02]  /*5740*/  FMUL.FTZ R21, R21, c[0x0][0x2ec] ;  /* 0x0000bb0015157a20 */ /* 0x000fe40000410000 */
[C---:B---3--:R-:W-:Y:S02]  /*5750*/  FADD.FTZ R17, -R5.reuse, R6 ;  /* 0x0000000605117221 */ /* 0x048fe40000010100 */
        /* <DEDUP_REMOVED lines=15> */
[C---:B------:R-:W-:Y:S02]  /*5850*/  FADD.FTZ R20, -R5.reuse, R22 ;  /* 0x0000001605147221 */ /* 0x040fe40000010100 */
[----:B------:R-:W-:Y:S02]  /*5860*/  FADD.FTZ R19, -R5, R23 ;  /* 0x0000001705137221 */ /* 0x000fe40000010100 */
[----:B------:R-:W-:Y:S02]  /*5870*/  FMUL.FTZ R7, R7, c[0x0][0x2ec] ;  /* 0x0000bb0007077a20 */ /* 0x000fe40000410000 */
[----:B------:R-:W-:Y:S02]  /*5880*/  FMUL.FTZ R6, R6, c[0x0][0x2ec] ;  /* 0x0000bb0006067a20 */ /* 0x000fe40000410000 */
[C---:B------:R-:W-:Y:S02]  /*5890*/  FADD.FTZ R18, -R5.reuse, R34 ;  /* 0x0000002205127221 */ /* 0x040fe40000010100 */
[----:B------:R-:W-:Y:S02]  /*58a0*/  FADD.FTZ R35, -R5, R35 ;  /* 0x0000002305237221 */ /* 0x000fe40000010100 */
[----:B------:R-:W-:Y:S02]  /*58b0*/  FFMA.FTZ R5, -R151, R151, 1 ;  /* 0x3f80000097057423 */ /* 0x000fe40000010197 */
[----:B------:R-:W-:Y:S02]  /*58c0*/  FMUL.FTZ R137, R17, R7 ;  /* 0x0000000711897220 */ /* 0x000fe40000410000 */
[----:B------:R-:W-:Y:S02]  /*58d0*/  FMUL.FTZ R136, R16, R6 ;  /* 0x0000000610887220 */ /* 0x000fe40000410000 */
[----:B------:R-:W-:Y:S02]  /*58e0*/  FMUL.FTZ R17, R170, R35 ;  /* 0x00000023aa117220 */ /* 0x000fe40000410000 */
[----:B------:R-:W-:Y:S02]  /*58f0*/  FFMA.FTZ R6, -R152, R152, 1 ;  /* 0x3f80000098067423 */ /* 0x000fe40000010198 */
[----:B------:R-:W-:Y:S02]  /*5900*/  FMUL.FTZ R5, R5, c[0x0][0x2ec] ;  /* 0x0000bb0005057a20 */ /* 0x000fe40000410000 */
[----:B------:R-:W-:Y:S02]  /*5910*/  FMUL.FTZ R18, R171, R18 ;  /* 0x00000012ab127220 */ /* 0x000fe40000410000 */
[----:B------:R-:W-:Y:S02]  /*5920*/  FMUL.FTZ R6, R6, c[0x0][0x2ec] ;  /* 0x0000bb0006067a20 */ /* 0x000fe40000410000 */
[----:B------:R-:W-:Y:S02]  /*5930*/  FMUL.FTZ R132, R17, R5 ;  /* 0x0000000511847220 */ /* 0x000fe40000410000 */
[----:B----4-:R-:W-:Y:S02]  /*5940*/  FADD.FTZ R13, -R4, R13 ;  /* 0x0000000d040d7221 */ /* 0x010fe40000010100 */
[----:B------:R-:W-:Y:S02]  /*5950*/  FFMA.FTZ R5, -R206, R206, 1 ;  /* 0x3f800000ce057423 */ /* 0x000fe400000101ce */
[----:B------:R-:W-:Y:S02]  /*5960*/  FFMA.FTZ R7, -R167, R167, 1 ;  /* 0x3f800000a7077423 */ /* 0x000fe400000101a7 */
[----:B------:R-:W-:Y:S02]  /*5970*/  FMUL.FTZ R133, R18, R6 ;  /* 0x0000000612857220 */ /* 0x000fe40000410000 */
[----:B------:R-:W-:Y:S02]  /*5980*/  FADD.FTZ R12, -R4, R12 ;  /* 0x0000000c040c7221 */ /* 0x000fe40000010100 */
[----:B------:R-:W-:Y:S02]  /*5990*/  FMUL.FTZ R32, R224, R13 ;  /* 0x0000000de0207220 */ /* 0x000fe40000410000 */
[----:B------:R-:W-:Y:S02]  /*59a0*/  FFMA.FTZ R6, -R208, R208, 1 ;  /* 0x3f800000d0067423 */ /* 0x000fe400000101d0 */
[----:B------:R-:W-:Y:S02]  /*59b0*/  FMUL.FTZ R5, R5, c[0x0][0x2ec] ;  /* 0x0000bb0005057a20 */ /* 0x000fe40000410000 */
[----:B------:R-:W-:Y:S02]  /*59c0*/  FMUL.FTZ R19, R202, R19 ;  /* 0x00000013ca137220 */ /* 0x000fe40000410000 */
[----:B------:R-:W-:Y:S02]  /*59d0*/  FMUL.FTZ R7, R7, c[0x0][0x2ec] ;  /* 0x0000bb0007077a20 */ /* 0x000fe40000410000 */
[----:B------:R-:W-:Y:S02]  /*59e0*/  FMUL.FTZ R34, R228, R12 ;  /* 0x0000000ce4227220 */ /* 0x000fe40000410000 */
[----:B------:R-:W-:Y:S02]  /*59f0*/  FMUL.FTZ R6, R6, c[0x0][0x2ec] ;  /* 0x0000bb0006067a20 */ /* 0x000fe40000410000 */
[----:B------:R-:W-:Y:S02]  /*5a00*/  FMUL.FTZ R32, R32, R5 ;  /* 0x0000000520207220 */ /* 0x000fe40000410000 */
[C---:B------:R-:W-:Y:S02]  /*5a10*/  FADD.FTZ R5, -R4.reuse, R24 ;  /* 0x0000001804057221 */ /* 0x040fe40000010100 */
[----:B------:R-:W-:Y:S02]  /*5a20*/  FMUL.FTZ R134, R19, R7 ;  /* 0x0000000713867220 */ /* 0x000fe40000410000 */
[C---:B------:R-:W-:Y:S02]  /*5a30*/  FADD.FTZ R8, -R4.reuse, R8 ;  /* 0x0000000804087221 */ /* 0x040fe40000010100 */
[----:B------:R-:W-:Y:S02]  /*5a40*/  FADD.FTZ R9, -R4, R9 ;  /* 0x0000000904097221 */ /* 0x000fe40000010100 */
[----:B------:R-:W-:Y:S02]  /*5a50*/  FFMA.FTZ R7, -R210, R210, 1 ;  /* 0x3f800000d2077423 */ /* 0x000fe400000101d2 */
[----:B------:R-:W-:Y:S02]  /*5a60*/  FMUL.FTZ R34, R34, R6 ;  /* 0x0000000622227220 */ /* 0x000fe40000410000 */
[C---:B------:R-:W-:Y:S02]  /*5a70*/  FADD.FTZ R24, -R4.reuse, R25 ;  /* 0x0000001904187221 */ /* 0x040fe40000010100 */
[C---:B------:R-:W-:Y:S02]  /*5a80*/  FADD.FTZ R25, -R4.reuse, R28 ;  /* 0x0000001c04197221 */ /* 0x040fe40000010100 */
[----:B------:R-:W-:Y:S02]  /*5a90*/  FADD.FTZ R23, -R4, R29 ;  /* 0x0000001d04177221 */ /* 0x000fe40000010100 */
[----:B------:R-:W-:Y:S02]  /*5aa0*/  FMUL.FTZ R28, R222, R5 ;  /* 0x00000005de1c7220 */ /* 0x000fe40000410000 */
[----:B------:R-:W-:Y:S02]  /*5ab0*/  FFMA.FTZ R6, -R195, R195, 1 ;  /* 0x3f800000c3067423 */ /* 0x000fe400000101c3 */
[----:B------:R-:W-:Y:S02]  /*5ac0*/  FFMA.FTZ R5, -R165, R165, 1 ;  /* 0x3f800000a5057423 */ /* 0x000fe400000101a5 */
[----:B------:R-:W-:Y:S01]  /*5ad0*/  FFMA.FTZ R4, -R162, R162, 1 ;  /* 0x3f800000a2047423 */ /* 0x000fe200000101a2 */
[----:B------:R-:W-:Y:S01]  /*5ae0*/  MOV R162, R190 ;  /* 0x000000be00a27202 */ /* 0x000fe20000000f00 */
        /* <DEDUP_REMOVED lines=8> */
[----:B------:R-:W-:Y:S02]  /*5b70*/  FFMA.FTZ R16, -R169, R169, 1 ;  /* 0x3f800000a9107423 */ /* 0x000fe400000101a9 */
[----:B------:R-:W-:Y:S02]  /*5b80*/  FMUL.FTZ R33, R33, R7 ;  /* 0x0000000721217220 */ /* 0x000fe40000410000 */
[----:B------:R-:W-:Y:S02]  /*5b90*/  FFMA.FTZ R7, -R196, R196, 1 ;  /* 0x3f800000c4077423 */ /* 0x000fe400000101c4 */
[----:B------:R-:W-:Y:S02]  /*5ba0*/  FMUL.FTZ R24, R24, R6 ;  /* 0x0000000618187220 */ /* 0x000fe40000410000 */
[----:B------:R-:W-:Y:S02]  /*5bb0*/  FMUL.FTZ R25, R25, R5 ;  /* 0x0000000519197220 */ /* 0x000fe40000410000 */
[----:B------:R-:W-:Y:S02]  /*5bc0*/  FMUL.FTZ R23, R23, R4 ;  /* 0x0000000417177220 */ /* 0x000fe40000410000 */
[C---:B------:R-:W-:Y:S02]  /*5bd0*/  FADD.FTZ R4, -R0.reuse, R10 ;  /* 0x0000000a00047221 */ /* 0x040fe40000010100 */
[C---:B------:R-:W-:Y:S02]  /*5be0*/  FADD.FTZ R5, -R0.reuse, R11 ;  /* 0x0000000b00057221 */ /* 0x040fe40000010100 */
[----:B------:R-:W-:Y:S02]  /*5bf0*/  FADD.FTZ R6, -R0, R14 ;  /* 0x0000000e00067221 */ /* 0x000fe40000010100 */
[----:B------:R-:W-:Y:S02]  /*5c00*/  FFMA.FTZ R10, -R220, R220, 1 ;  /* 0x3f800000dc0a7423 */ /* 0x000fe400000101dc */
[----:B------:R-:W-:Y:S02]  /*5c10*/  FFMA.FTZ R13, -R219, R219, 1 ;  /* 0x3f800000db0d7423 */ /* 0x000fe400000101db */
[----:B------:R-:W-:Y:S02]  /*5c20*/  FFMA.FTZ R18, -R215, R215, 1 ;  /* 0x3f800000d7127423 */ /* 0x000fe400000101d7 */
[----:B------:R-:W-:Y:S02]  /*5c30*/  FMUL.FTZ R20, R203, R20 ;  /* 0x00000014cb147220 */ /* 0x000fe40000410000 */
[----:B------:R-:W-:Y:S02]  /*5c40*/  FMUL.FTZ R16, R16, c[0x0][0x2ec] ;  /* 0x0000bb0010107a20 */ /* 0x000fe40000410000 */
        /* <DEDUP_REMOVED lines=9> */
[----:B------:R-:W-:Y:S02]  /*5ce0*/  FFMA.FTZ R8, -R211, R211, 1 ;  /* 0x3f800000d3087423 */ /* 0x000fe400000101d3 */
        /* <DEDUP_REMOVED lines=13> */
[----:B------:R-:W-:Y:S02]  /*5dc0*/  FMUL.FTZ R8, R8, c[0x0][0x2ec] ;  /* 0x0000bb0008087a20 */ /* 0x000fe40000410000 */
        /* <DEDUP_REMOVED lines=64> */
.L_x_887:
[----:B------:R-:W-:Y:S01]  /*61d0*/  F2FP.BF16.PACK_AB R16, R146, R148 ;  /* 0x000000949210723e */ /* 0x000fe200000010ff */
[----:B------:R-:W2:Y:S01]  /*61e0*/  LDL R147, [R1+0x4] ;  /* 0x0000040001937983 */ /* 0x000ea20000100800 */
        /* <DEDUP_REMOVED lines=37> */
[----:B------:R-:W5:Y:S04]  /*6440*/  LDSM.16.MT88.4 R20, [R0+0x8000] ;  /* 0x008000000014783b */ /* 0x000f680000004200 */
[----:B------:R-:W-:Y:S04]  /*6450*/  LDSM.16.MT88.4 R24, [R2+0x19800] ;  /* 0x019800000218783b */ /* 0x000fe80000004200 */
[----:B------:R-:W4:Y:S04]  /*6460*/  LDSM.16.MT88.4 R28, [R0+0x6400] ;  /* 0x00640000001c783b */ /* 0x000f280000004200 */
[----:B------:R-:W4:Y:S04]  /*6470*/  LDSM.16.MT88.4 R32, [R2+0x1b800] ;  /* 0x01b800000220783b */ /* 0x000f280000004200 */
[----:B------:R-:W4:Y:S04]  /*6480*/  LDSM.16.MT88.4 R132, [R0+0x7400] ;  /* 0x007400000084783b */ /* 0x000f280000004200 */
        /* <DEDUP_REMOVED lines=23> */
[-C--:B------:R-:W-:Y:S08]  /*6600*/  HMMA.16816.F32.BF16 R52, R24, R132.reuse, R52 ;  /* 0x000000841834723c */ /* 0x080ff00000041834 */
[C---:B------:R-:W-:Y:S08]  /*6610*/  HMMA.16816.F32.BF16 R56, R32.reuse, R132, R56 ;  /* 0x000000842038723c */ /* 0x040ff00000041838 */
[-C--:B------:R-:W-:Y:S08]  /*6620*/  HMMA.16816.F32.BF16 R60, R32, R134.reuse, R60 ;  /* 0x00000086203c723c */ /* 0x080ff0000004183c */
[C---:B------:R-:W-:Y:S01]  /*6630*/  HMMA.16816.F32.BF16 R64, R24.reuse, R134, R64 ;  /* 0x000000861840723c */ /* 0x040fe20000041840 */
[----:B------:R-:W-:Y:S07]  /*6640*/  LDSM.16.MT88.4 R132, [R0+0x6c00] ;  /* 0x006c00000084783b */ /* 0x000fee0000004200 */
[-C--:B-1----:R-:W-:Y:S04]  /*6650*/  HMMA.16816.F32.BF16 R68, R24, R8.reuse, R68 ;  /* 0x000000081844723c */ /* 0x082fe80000041844 */
[----:B--2---:R-:W-:Y:S04]  /*6660*/  IMAD.SHL.U32 R160, R147, 0x2, RZ ;  /* 0x0000000293a07824 */ /* 0x004fe800078e00ff */
[C---:B------:R-:W-:Y:S08]  /*6670*/  HMMA.16816.F32.BF16 R72, R32.reuse, R8, R72 ;  /* 0x000000082048723c */ /* 0x040ff00000041848 */
[-C--:B------:R-:W-:Y:S01]  /*6680*/  HMMA.16816.F32.BF16 R76, R32, R10.reuse, R76 ;  /* 0x0000000a204c723c */ /* 0x080fe2000004184c */
[----:B------:R-:W1:Y:S07]  /*6690*/  LDSM.16.MT88.4 R32, [R2+0x1a800] ;  /* 0x01a800000220783b */ /* 0x000e6e0000004200 */
[----:B------:R-:W-:Y:S01]  /*66a0*/  HMMA.16816.F32.BF16 R80, R24, R10, R80 ;  /* 0x0000000a1850723c */ /* 0x000fe20000041850 */
[----:B------:R-:W2:Y:S04]  /*66b0*/  LDSM.16.MT88.4 R8, [R0+0x7c00] ;  /* 0x007c00000008783b */ /* 0x000ea80000004200 */
        /* <DEDUP_REMOVED lines=59> */
.L_x_888:
        /* <DEDUP_REMOVED lines=9> */
[----:B------:R-:W-:Y:S01]  /*6b00*/  IMAD.SHL.U32 R167, R167, 0x20, RZ ;  /* 0x00000020a7a77824 */ /* 0x000fe200078e00ff */
[----:B------:R-:W-:Y:S01]  /*6b10*/  UIADD3 UR8, UR7, -0x1, URZ ;  /* 0xffffffff07087890 */ /* 0x000fe2000fffe03f */
[----:B------:R-:W-:Y:S01]  /*6b20*/  IMAD R166, R166, 0x28, RZ ;  /* 0x00000028a6a67824 */ /* 0x000fe200078e02ff */
[----:B------:R-:W3:Y:S01]  /*6b30*/  LDSM.16.MT88.4 R28, [R0+0xd000] ;  /* 0x00d00000001c783b */ /* 0x000ee20000004200 */
[----:B------:R-:W-:Y:S03]  /*6b40*/  IMAD.MOV.U32 R161, RZ, RZ, c[0x0][0x22c] ;  /* 0x00008b00ffa17624 */ /* 0x000fe600078e00ff */
[----:B------:R-:W4:Y:S01]  /*6b50*/  LDL R165, [R1+0x8] ;  /* 0x0000080001a57983 */ /* 0x000f220000100800 */
[----:B------:R-:W-:Y:S03]  /*6b60*/  IMAD R161, R161, c[0x0][0x1c0], RZ ;  /* 0x00007000a1a17a24 */ /* 0x000fe600078e02ff */
[----:B------:R-:W-:Y:S01]  /*6b70*/  LDSM.16.M88.4 R32, [R178] ;  /* 0x00000000b220783b */ /* 0x000fe20000000200 */
[----:B------:R-:W-:Y:S03]  /*6b80*/  IMAD.U32 R161, R161, -0x40, RZ ;  /* 0xffffffc0a1a17824 */ /* 0x000fe600078e00ff */
[----:B------:R-:W4:Y:S02]  /*6b90*/  LDL R164, [R1+0xc] ;  /* 0x00000c0001a47983 */ /* 0x000f240000100800 */
[C---:B------:R-:W-:Y:S02]  /*6ba0*/  LEA R190, P1, R161.reuse, R162, 0x2 ;  /* 0x000000a2a1be7211 */ /* 0x040fe400078210ff */
[----:B------:R-:W3:Y:S02]  /*6bb0*/  LDSM.16.MT88.4 R132, [R0+0x9400] ;  /* 0x009400000084783b */ /* 0x000ee40000004200 */
[----:B------:R-:W-:Y:S01]  /*6bc0*/  LEA.HI.X.SX32 R189, R161, R163, 0x2, P1 ;  /* 0x000000a3a1bd7211 */ /* 0x000fe200008f16ff */
[----:B------:R-:W-:Y:S01]  /*6bd0*/  IMAD.MOV.U32 R161, RZ, RZ, c[0x0][0x22c] ;  /* 0x00008b00ffa17624 */ /* 0x000fe200078e00ff */
[----:B------:R-:W3:Y:S03]  /*6be0*/  LDSM.16.MT88.4 R136, [R0+0xb400] ;  /* 0x00b400000088783b */ /* 0x000ee60000004200 */
[----:B------:R-:W-:Y:S01]  /*6bf0*/  IMAD R161, R161, c[0x0][0x1c0], RZ ;  /* 0x00007000a1a17a24 */ /* 0x000fe200078e02ff */
[----:B------:R-:W3:Y:S03]  /*6c00*/  LDSM.16.MT88.4 R140, [R0+0xd400] ;  /* 0x00d40000008c783b */ /* 0x000ee60000004200 */
[----:B------:R-:W-:Y:S01]  /*6c10*/  IMAD.SHL.U32 R161, R161, 0x10, RZ ;  /* 0x00000010a1a17824 */ /* 0x000fe200078e00ff */
[----:B------:R-:W-:Y:S01]  /*6c20*/  LDSM.16.M88.4 R144, [R180] ;  /* 0x00000000b490783b */ /* 0x000fe20000000200 */
[C---:B-1----:R-:W-:Y:S03]  /*6c30*/  HMMA.16816.F32.BF16 R4, R24.reuse, R8, RZ ;  /* 0x000000081804723c */ /* 0x042fe600000418ff */
[----:B------:R-:W1:Y:S04]  /*6c40*/  LDSM.16.MT88.4 R148, [R0+0x9800] ;  /* 0x009800000094783b */ /* 0x000e680000004200 */
[----:B------:R-:W1:Y:S01]  /*6c50*/  LDSM.16.MT88.4 R152, [R0+0xb800] ;  /* 0x00b800000098783b */ /* 0x000e620000004200 */
[C---:B------:R-:W-:Y:S03]  /*6c60*/  HMMA.16816.F32.BF16 R8, R24.reuse, R10, RZ ;  /* 0x0000000a1808723c */ /* 0x040fe600000418ff */
[----:B------:R-:W-:Y:S05]  /*6c70*/  LDSM.16.MT88.4 R156, [R0+0xbc00] ;  /* 0x00bc0000009c783b */ /* 0x000fea0000004200 */
        /* <DEDUP_REMOVED lines=11> */
[C---:B------:R-:W-:Y:S08]  /*6d30*/  HMMA.16816.F32.BF16 R20, R32.reuse, R140, R20 ;  /* 0x0000008c2014723c */ /* 0x040ff00000041814 */
        /* <DEDUP_REMOVED lines=15> */
[----:B------:R-:W3:Y:S07]  /*6e30*/  LDSM.16.M88.4 R136, [R178+0x2000] ;  /* 0x00200000b288783b */ /* 0x000eee0000000200 */
[C---:B------:R-:W-:Y:S08]  /*6e40*/  HMMA.16816.F32.BF16 R12, R132.reuse, R156, R12 ;  /* 0x0000009c840c723c */ /* 0x040ff0000004180c */
[C---:B------:R-:W-:Y:S01]  /*6e50*/  HMMA.16816.F32.BF16 R16, R132.reuse, R158, R16 ;  /* 0x0000009e8410723c */ /* 0x040fe20000041810 */
[----:B------:R-:W2:Y:S07]  /*6e60*/  LDSM.16.MT88.4 R156, [R0+0xc400] ;  /* 0x00c40000009c783b */ /* 0x000eae0000004200 */
        /* <DEDUP_REMOVED lines=17> */
[C---:B------:R-:W-:Y:S08]  /*6f80*/  HMMA.16816.F32.BF16 R12, R136.reuse, R156, R12 ;  /* 0x0000009c880c723c */ /* 0x040ff0000004180c */
[C---:B------:R-:W-:Y:S01]  /*6f90*/  HMMA.16816.F32.BF16 R16, R136.reuse, R158, R16 ;  /* 0x0000009e8810723c */ /* 0x040fe20000041810 */
[----:B------:R-:W2:Y:S07]  /*6fa0*/  LDSM.16.MT88.4 R156, [R0+0xcc00] ;  /* 0x00cc0000009c783b */ /* 0x000eae0000004200 */
[C---:B------:R-:W-:Y:S08]  /*6fb0*/  HMMA.16816.F32.BF16 R20, R136.reuse, R32, R20 ;  /* 0x000000208814723c */ /* 0x040ff00000041814 */
[----:B------:R-:W-:Y:S01]  /*6fc0*/  HMMA.16816.F32.BF16 R24, R136, R34, R24 ;  /* 0x000000228818723c */ /* 0x000fe20000041818 */
[----:B------:R-:W3:Y:S07]  /*6fd0*/  LDSM.16.MT88.4 R32, [R0+0xec00] ;  /* 0x00ec00000020783b */ /* 0x000eee0000004200 */
[C---:B-1----:R-:W-:Y:S08]  /*6fe0*/  HMMA.16816.F32.BF16 R4, R132.reuse, R148, R4 ;  /* 0x000000948404723c */ /* 0x042ff00000041804 */
[C---:B------:R-:W-:Y:S08]  /*6ff0*/  HMMA.16816.F32.BF16 R8, R132.reuse, R150, R8 ;  /* 0x000000968408723c */ /* 0x040ff00000041808 */
[C---:B------:R-:W-:Y:S08]  /*7000*/  HMMA.16816.F32.BF16 R12, R132.reuse, R152, R12 ;  /* 0x00000098840c723c */ /* 0x040ff0000004180c */
[C---:B------:R-:W-:Y:S08]  /*7010*/  HMMA.16816.F32.BF16 R16, R132.reuse, R154, R16 ;  /* 0x0000009a8410723c */ /* 0x040ff00000041810 */
[C---:B--2---:R-:W-:Y:S07]  /*7020*/  HMMA.16816.F32.BF16 R20, R132.reuse, R28, R20 ;  /* 0x0000001c8414723c */ /* 0x044fee0000041814 */
[----:B------:R-:W-:Y:S01]  /*7030*/  IMAD.MOV.U32 R28, RZ, RZ, R190 ;  /* 0x000000ffff1c7224 */ /* 0x000fe200078e00be */
[----:B------:R-:W-:Y:S04]  /*7040*/  HMMA.16816.F32.BF16 R24, R132, R30, R24 ;  /* 0x0000001e8418723c */ /* 0x000fe80000041818 */
[----:B------:R-:W-:Y:S03]  /*7050*/  IMAD.MOV.U32 R29, RZ, RZ, R189 ;  /* 0x000000ffff1d7224 */ /* 0x000fe600078e00bd */
[----:B----4-:R-:W-:Y:S01]  /*7060*/  @P0 IADD3 R30, P2, R165, UR10, RZ ;  /* 0x0000000aa51e0c10 */ /* 0x010fe2000ff5e0ff */
[C---:B---3--:R-:W-:Y:S01]  /*7070*/  HMMA.16816.F32.BF16 R4, R140.reuse, R144, R4 ;  /* 0x000000908c04723c */ /* 0x048fe20000041804 */
        /* <DEDUP_REMOVED lines=8> */
[----:B------:R-:W-:Y:S02]  /*7100*/  IMAD R165, R165, 0x38, RZ ;  /* 0x00000038a5a57824 */ /* 0x000fe400078e02ff */
        /* <DEDUP_REMOVED lines=16> */
[CC--:B------:R-:W-:Y:S01]  /*7210*/  LEA R34, P0, R167.reuse, R28.reuse, 0x2 ;  /* 0x0000001ca7227211 */ /* 0x0c0fe200078010ff */
[----:B------:R3:W-:Y:S03]  /*7220*/  RED.E.ADD.F32.FTZ.RN.STRONG.GPU [R32.64], R5 ;  /* 0x000000052000798e */ /* 0x0007e6000c10e784 */
[-C--:B------:R-:W-:Y:S01]  /*7230*/  LEA.HI.X.SX32 R133, R164, R29.reuse, 0x2, P1 ;  /* 0x0000001da4857211 */ /* 0x080fe200008f16ff */
[----:B------:R-:W-:Y:S01]  /*7240*/  IMAD.MOV.U32 R164, RZ, RZ, c[0x0][0x22c] ;  /* 0x00008b00ffa47624 */ /* 0x000fe200078e00ff */
[----:B------:R4:W-:Y:S01]  /*7250*/  RED.E.ADD.F32.FTZ.RN.STRONG.GPU [R134.64], R6 ;  /* 0x000000068600798e */ /* 0x0009e2000c10e784 */
[-C--:B-1----:R-:W-:Y:S02]  /*7260*/  LEA R30, P2, R166, R28.reuse, 0x2 ;  /* 0x0000001ca61e7211 */ /* 0x082fe400078410ff */
[----:B------:R-:W-:Y:S01]  /*7270*/  IMAD R164, R164, c[0x0][0x1c0], RZ ;  /* 0x00007000a4a47a24 */ /* 0x000fe200078e02ff */
[-C--:B------:R-:W-:Y:S01]  /*7280*/  LEA.HI.X.SX32 R35, R167, R29.reuse, 0x2, P0 ;  /* 0x0000001da7237211 */ /* 0x080fe200000f16ff */
[----:B------:R1:W-:Y:S01]  /*7290*/  RED.E.ADD.F32.FTZ.RN.STRONG.GPU [R132.64], R7 ;  /* 0x000000078400798e */ /* 0x0003e2000c10e784 */
[-C--:B------:R-:W-:Y:S01]  /*72a0*/  LEA.HI.X.SX32 R31, R166, R29.reuse, 0x2, P2 ;  /* 0x0000001da61f7211 */ /* 0x080fe200010f16ff */
[----:B------:R-:W-:Y:S02]  /*72b0*/  IMAD R164, R164, 0x30, RZ ;  /* 0x00000030a4a47824 */ /* 0x000fe400078e02ff */
[----:B------:R1:W-:Y:S03]  /*72c0*/  RED.E.ADD.F32.FTZ.RN.STRONG.GPU [R34.64], R8 ;  /* 0x000000082200798e */ /* 0x0003e6000c10e784 */
[CC--:B--2---:R-:W-:Y:S01]  /*72d0*/  LEA R4, P1, R164.reuse, R28.reuse, 0x2 ;  /* 0x0000001ca4047211 */ /* 0x0c4fe200078210ff */
[----:B------:R2:W-:Y:S03]  /*72e0*/  RED.E.ADD.F32.FTZ.RN.STRONG.GPU [R30.64], R9 ;  /* 0x000000091e00798e */ /* 0x0005e6000c10e784 */
[-C--:B---3--:R-:W-:Y:S01]  /*72f0*/  LEA.HI.X.SX32 R5, R164, R29.reuse, 0x2, P1 ;  /* 0x0000001da4057211 */ /* 0x088fe200008f16ff */
[----:B------:R-:W-:Y:S04]  /*7300*/  IMAD.MOV.U32 R164, RZ, RZ, c[0x0][0x22c] ;  /* 0x00008b00ffa47624 */ /* 0x000fe800078e00ff */
[----:B------:R3:W-:Y:S01]  /*7310*/  RED.E.ADD.F32.FTZ.RN.STRONG.GPU [R4.64], R10 ;  /* 0x0000000a0400798e */ /* 0x0007e2000c10e784 */
[----:B------:R-:W-:Y:S01]  /*7320*/  IMAD R164, R164, c[0x0][0x1c0], RZ ;  /* 0x00007000a4a47a24 */ /* 0x000fe200078e02ff */
[CC--:B----4-:R-:W-:Y:S03]  /*7330*/  LEA R6, P0, R165.reuse, R28.reuse, 0x2 ;  /* 0x0000001ca5067211 */ /* 0x0d0fe600078010ff */
[----:B------:R-:W-:Y:S01]  /*7340*/  IMAD.SHL.U32 R164, R164, 0x10, RZ ;  /* 0x00000010a4a47824 */ /* 0x000fe200078e00ff */
[-C--:B-1----:R-:W-:Y:S02]  /*7350*/  LEA.HI.X.SX32 R7, R165, R29.reuse, 0x2, P0 ;  /* 0x0000001da5077211 */ /* 0x082fe400000f16ff */
[----:B------:R-:W-:Y:S02]  /*7360*/  IADD3 R132, R161, 0x40, RZ ;  /* 0x00000040a1847810 */ /* 0x000fe40007ffe0ff */
[C---:B------:R-:W-:Y:S01]  /*7370*/  IADD3 R137, R164.reuse, 0x20, RZ ;  /* 0x00000020a4897810 */ /* 0x040fe20007ffe0ff */
[----:B------:R1:W-:Y:S01]  /*7380*/  RED.E.ADD.F32.FTZ.RN.STRONG.GPU [R6.64], R11 ;  /* 0x0000000b0600798e */ /* 0x0003e2000c10e784 */
[C---:B------:R-:W-:Y:S01]  /*7390*/  IADD3 R136, R164.reuse, 0x20, RZ ;  /* 0x00000020a4887810 */ /* 0x040fe20007ffe0ff */
[----:B------:R-:W-:Y:S01]  /*73a0*/  IMAD.IADD R132, R241, 0x1, R132 ;  /* 0x00000001f1847824 */ /* 0x000fe200078e0284 */
[----:B------:R-:W-:Y:S01]  /*73b0*/  IADD3 R0, R164, 0x20, RZ ;  /* 0x00000020a4007810 */ /* 0x000fe20007ffe0ff */
[----:B------:R4:W-:Y:S01]  /*73c0*/  RED.E.ADD.F32.FTZ.RN.STRONG.GPU [R28.64+0x80], R12 ;  /* 0x0000800c1c00798e */ /* 0x0009e2000c10e784 */
[-C--:B------:R-:W-:Y:S01]  /*73d0*/  LEA R8, P2, R247, R28.reuse, 0x2 ;  /* 0x0000001cf7087211 */ /* 0x080fe200078410ff */
[----:B------:R-:W-:Y:S01]  /*73e0*/  IMAD.IADD R136, R241, 0x1, R136 ;  /* 0x00000001f1887824 */ /* 0x000fe200078e0288 */
[----:B------:R-:W-:Y:S01]  /*73f0*/  IADD3 R133, R161, 0x40, RZ ;  /* 0x00000040a1857810 */ /* 0x000fe20007ffe0ff */
[----:B------:R4:W-:Y:S01]  /*7400*/  RED.E.ADD.F32.FTZ.RN.STRONG.GPU [R32.64+0x80], R13 ;  /* 0x0000800d2000798e */ /* 0x0009e2000c10e784 */
[----:B------:R-:W-:Y:S01]  /*7410*/  IMAD.IADD R0, R241, 0x1, R0 ;  /* 0x00000001f1007824 */ /* 0x000fe200078e0200 */
[-C--:B--2---:R-:W-:Y:S02]  /*7420*/  LEA.HI.X.SX32 R9, R247, R29.reuse, 0x2, P2 ;  /* 0x0000001df7097211 */ /* 0x084fe400010f16ff */
[CC--:B------:R-:W-:Y:S01]  /*7430*/  LEA R30, P1, R136.reuse, R28.reuse, 0x2 ;  /* 0x0000001c881e7211 */ /* 0x0c0fe200078210ff */
[----:B------:R-:W-:Y:S01]  /*7440*/  IMAD.IADD R0, R241, 0x1, R0 ;  /* 0x00000001f1007824 */ /* 0x000fe200078e0200 */
[CC--:B---3--:R-:W-:Y:S02]  /*7450*/  LEA R4, P0, R137.reuse, R28.reuse, 0x2 ;  /* 0x0000001c89047211 */ /* 0x0c8fe400078010ff */
[-C--:B------:R-:W-:Y:S02]  /*7460*/  LEA.HI.X.SX32 R31, R136, R29.reuse, 0x2, P1 ;  /* 0x0000001d881f7211 */ /* 0x080fe400008f16ff */
[-C--:B------:R-:W-:Y:S02]  /*7470*/  LEA.HI.X.SX32 R5, R137, R29.reuse, 0x2, P0 ;  /* 0x0000001d89057211 */ /* 0x080fe400000f16ff */
[CC--:B------:R-:W-:Y:S01]  /*7480*/  LEA R10, P0, R0.reuse, R28.reuse, 0x2 ;  /* 0x0000001c000a7211 */ /* 0x0c0fe200078010ff */
[----:B------:R-:W-:Y:S04]  /*7490*/  LDSM.16.MT88.4 R136, [R2+0x18800] ;  /* 0x018800000288783b */ /* 0x000fe80000004200 */
[----:B------:R2:W-:Y:S01]  /*74a0*/  RED.E.ADD.F32.FTZ.RN.STRONG.GPU [R4.64], R14 ;  /* 0x0000000e0400798e */ /* 0x0005e2000c10e784 */
[-C--:B-1----:R-:W-:Y:S02]  /*74b0*/  LEA.HI.X.SX32 R11, R0, R29.reuse, 0x2, P0 ;  /* 0x0000001d000b7211 */ /* 0x082fe400000f16ff */
[CC--:B------:R-:W-:Y:S01]  /*74c0*/  LEA R6, P1, R246.reuse, R28.reuse, 0x2 ;  /* 0x0000001cf6067211 */ /* 0x0c0fe200078210ff */
[----:B------:R1:W-:Y:S01]  /*74d0*/  RED.E.ADD.F32.FTZ.RN.STRONG.GPU [R30.64], R15 ;  /* 0x0000000f1e00798e */ /* 0x0003e2000c10e784 */
[----:B------:R-:W-:Y:S02]  /*74e0*/  IADD3 R0, R161, 0x40, RZ ;  /* 0x00000040a1007810 */ /* 0x000fe40007ffe0ff */
[-C--:B------:R-:W-:Y:S01]  /*74f0*/  LEA.HI.X.SX32 R7, R246, R29.reuse, 0x2, P1 ;  /* 0x0000001df6077211 */ /* 0x080fe200008f16ff */
[----:B------:R3:W-:Y:S01]  /*7500*/  RED.E.ADD.F32.FTZ.RN.STRONG.GPU [R10.64], R16 ;  /* 0x000000100a00798e */ /* 0x0007e2000c10e784 */
[CC--:B----4-:R-:W-:Y:S01]  /*7510*/  LEA R12, P4, R132.reuse, R28.reuse, 0x2 ;  /* 0x0000001c840c7211 */ /* 0x0d0fe200078810ff */
[C---:B------:R-:W-:Y:S02]  /*7520*/  IMAD.IADD R0, R241.reuse, 0x1, R0 ;  /* 0x00000001f1007824 */ /* 0x040fe400078e0200 */
[----:B------:R4:W-:Y:S01]  /*7530*/  RED.E.ADD.F32.FTZ.RN.STRONG.GPU [R8.64], R17 ;  /* 0x000000110800798e */ /* 0x0009e2000c10e784 */
[-C--:B------:R-:W-:Y:S01]  /*7540*/  LEA.HI.X.SX32 R13, R132, R29.reuse, 0x2, P4 ;  /* 0x0000001d840d7211 */ /* 0x080fe200020f16ff */
[----:B------:R-:W-:Y:S02]  /*7550*/  IMAD.IADD R0, R241, 0x1, R0 ;  /* 0x00000001f1007824 */ /* 0x000fe400078e0200 */
[----:B------:R4:W-:Y:S01]  /*7560*/  RED.E.ADD.F32.FTZ.RN.STRONG.GPU [R6.64], R18 ;  /* 0x000000120600798e */ /* 0x0009e2000c10e784 */
[-C--:B--2---:R-:W-:Y:S02]  /*7570*/  LEA R4, P0, R249, R28.reuse, 0x2 ;  /* 0x0000001cf9047211 */ /* 0x084fe400078010ff */
[-C--:B------:R-:W-:Y:S02]  /*7580*/  LEA R14, P5, R133, R28.reuse, 0x2 ;  /* 0x0000001c850e7211 */ /* 0x080fe400078a10ff */
[-C--:B------:R-:W-:Y:S02]  /*7590*/  LEA.HI.X.SX32 R5, R249, R29.reuse, 0x2, P0 ;  /* 0x0000001df9057211 */ /* 0x080fe400000f16ff */
[-C--:B-1----:R-:W-:Y:S02]  /*75a0*/  LEA.HI.X.SX32 R15, R133, R29.reuse, 0x2, P5 ;  /* 0x0000001d850f7211 */ /* 0x082fe400028f16ff */
[CC--:B---3--:R-:W-:Y:S01]  /*75b0*/  LEA R10, P3, R0.reuse, R28.reuse, 0x2 ;  /* 0x0000001c000a7211 */ /* 0x0c8fe200078610ff */
[----:B------:R1:W-:Y:S01]  /*75c0*/  RED.E.ADD.F32.FTZ.RN.STRONG.GPU [R4.64], R19 ;  /* 0x000000130400798e */ /* 0x0003e2000c10e784 */
[CC--:B----4-:R-:W-:Y:S03]  /*75d0*/  LEA R8, P2, R245.reuse, R28.reuse, 0x2 ;  /* 0x0000001cf5087211 */ /* 0x0d0fe600078410ff */
        /* <DEDUP_REMOVED lines=9> */
[C---:B------:R-:W-:Y:S01]  /*7670*/  IADD3 R0, R3.reuse, -0x3000, RZ ;  /* 0xffffd00003007810 */ /* 0x040fe20007ffe0ff */
        /* <DEDUP_REMOVED lines=244> */
.L_x_890:
        /* <DEDUP_REMOVED lines=18> */
.L_x_891:
[----:B------:R-:W-:Y:S01]  /*86e0*/  BAR.SYNC.DEFER_BLOCKING 0x0 ;  /* 0x0000000000007b1d */ /* 0x000fe20000010000 */
[----:B------:R-:W-:Y:S01]  /*86f0*/  USHF.L.U32 UR7, UR18, 0x7, URZ ;  /* 0x0000000712077899 */ /* 0x000fe2000800063f */
[--C-:B-1----:R-:W-:Y:S01]  /*8700*/  SHF.R.S32.HI R7, RZ, 0x1f, R216.reuse ;  /* 0x0000001fff077819 */ /* 0x102fe200000114d8 */
[----:B------:R-:W-:Y:S01]  /*8710*/  IMAD.MOV.U32 R6, RZ, RZ, R216 ;  /* 0x000000ffff067224 */ /* 0x000fe200078e00d8 */
[----:B------:R-:W-:Y:S02]  /*8720*/  UIMAD UR6, UR18, -0x80, UR6 ;  /* 0xffffff80120678a4 */ /* 0x000fe4000f8e0206 */
        /* <DEDUP_REMOVED lines=14> */
[----:B------:R2:W4:Y:S01]  /*8810*/  LDS.128 R28, [R160+0xc000] ;  /* 0x00c00000a01c7984 */ /* 0x0005220000000c00 */
[----:B------:R-:W-:Y:S01]  /*8820*/  UIMAD UR8, UR38, UR9, UR8 ;  /* 0x00000009260872a4 */ /* 0x000fe2000f8e0208 */
[----:B-1----:R-:W-:Y:S02]  /*8830*/  SHF.R.S32.HI R0, RZ, 0x1f, R8 ;  /* 0x0000001fff007819 */ /* 0x002fe40000011408 */
[----:B------:R2:W1:Y:S02]  /*8840*/  LDS.128 R24, [R160+0xe000] ;  /* 0x00e00000a0187984 */ /* 0x0004640000000c00 */
[----:B------:R-:W-:Y:S01]  /*8850*/  LEA.HI R0, R0, R8, RZ, 0x2 ;  /* 0x0000000800007211 */ /* 0x000fe200078f10ff */
[----:B------:R-:W-:Y:S01]  /*8860*/  IMAD.U32 R8, RZ, RZ, UR38 ;  /* 0x00000026ff087e24 */ /* 0x000fe2000f8e00ff */
[----:B------:R2:W1:Y:S02]  /*8870*/  LDS.128 R44, [R160+0xf000] ;  /* 0x00f00000a02c7984 */ /* 0x0004640000000c00 */
[----:B------:R-:W-:Y:S01]  /*8880*/  SHF.R.S32.HI R0, RZ, 0x2, R0 ;  /* 0x00000002ff007819 */ /* 0x000fe20000011400 */
[----:B------:R-:W-:Y:S01]  /*8890*/  IMAD.WIDE.U32 R8, R8, c[0x0][0x3b8], R4 ;  /* 0x0000ee0008087a25 */ /* 0x000fe200078e0004 */
[----:B------:R2:W1:Y:S02]  /*88a0*/  LDS.128 R56, [R160+0x10000] ;  /* 0x01000000a0387984 */ /* 0x0004640000000c00 */
[----:B------:R-:W-:-:S02]  /*88b0*/  ISETP.GE.AND P4, PT, R0, UR6, PT ;  /* 0x0000000600007c0c */ /* 0x000fc4000bf86270 */
[----:B------:R2:W1:Y:S01]  /*88c0*/  LDS.128 R40, [R160+0x11000] ;  /* 0x01100000a0287984 */ /* 0x0004620000000c00 */
[----:B------:R-:W-:Y:S02]  /*88d0*/  IADD3 R20, R9, UR8, RZ ;  /* 0x0000000809147c10 */ /* 0x000fe4000fffe0ff */
[----:B------:R-:W-:Y:S01]  /*88e0*/  SHF.R.S32.HI R22, RZ, 0x1f, R0 ;  /* 0x0000001fff167819 */ /* 0x000fe20000011400 */
        /* <DEDUP_REMOVED lines=21> */
.L_x_893:
[----:B------:R-:W-:Y:S05]  /*8a40*/  BSYNC B0 ;  /* 0x0000000000007941 */ /* 0x000fea0003800000 */
.L_x_892:
[----:B------:R-:W-:Y:S01]  /*8a50*/  IADD3 R3, R0, 0x40, RZ ;  /* 0x0000004000037810 */ /* 0x000fe20007ffe0ff */
[----:B------:R-:W-:Y:S03]  /*8a60*/  BSSY B0, `(.L_x_894) ;  /* 0x0000013000007945 */ /* 0x000fe60003800000 */
[----:B------:R-:W-:-:S13]  /*8a70*/  ISETP.GE.AND P3, PT, R3, UR6, PT ;  /* 0x0000000603007c0c */ /* 0x000fda000bf66270 */
        /* <DEDUP_REMOVED lines=17> */
.L_x_895:
[----:B------:R-:W-:Y:S05]  /*8b90*/  BSYNC B0 ;  /* 0x0000000000007941 */ /* 0x000fea0003800000 */
.L_x_894:
        /* <DEDUP_REMOVED lines=15> */
[----:B---3--:R-:W-:Y:S01]  /*8c90*/  MOV R5, R3 ;  /* 0x0000000300057202 */ /* 0x008fe20000000f00 */
        /* <DEDUP_REMOVED lines=13> */
.L_x_897:
[----:B------:R-:W-:Y:S05]  /*8d70*/  BSYNC B0 ;  /* 0x0000000000007941 */ /* 0x000fea0003800000 */
.L_x_896:
        /* <DEDUP_REMOVED lines=18> */
.L_x_873:
        /* <DEDUP_REMOVED lines=20> */
.L_x_899:
        /* <DEDUP_REMOVED lines=18> */
.L_x_900:
[----:B------:R-:W1:Y:S01]  /*9100*/  S2R R7, SR_TID.X ;  /* 0x0000000000077919 */ /* 0x000e620000002100 */
[----:B------:R-:W-:Y:S01]  /*9110*/  USHF.L.U32 UR7, UR18, 0x7, URZ ;  /* 0x0000000712077899 */ /* 0x000fe2000800063f */
[----:B------:R-:W-:Y:S01]  /*9120*/  BSSY B0, `(.L_x_901) ;  /* 0x0000027000007945 */ /* 0x000fe20003800000 */
[----:B------:R-:W-:Y:S01]  /*9130*/  ULDC.64 UR8, c[0x0][0x3a0] ;  /* 0x0000e80000087ab9 */ /* 0x000fe20000000a00 */
[C---:B------:R-:W-:Y:S01]  /*9140*/  IADD3 R12, R216.reuse, 0x40, RZ ;  /* 0x00000040d80c7810 */ /* 0x040fe20007ffe0ff */
[----:B------:R-:W-:Y:S01]  /*9150*/  USHF.R.S32.HI UR10, URZ, 0x1f, UR7 ;  /* 0x0000001f3f0a7899 */ /* 0x000fe20008011407 */
[----:B------:R-:W-:Y:S01]  /*9160*/  IADD3 R11, R216, 0x20, RZ ;  /* 0x00000020d80b7810 */ /* 0x000fe20007ffe0ff */
        /* <DEDUP_REMOVED lines=9> */
[----:B-1----:R-:W-:-:S03]  /*9200*/  SHF.R.S32.HI R0, RZ, 0x1f, R7 ;  /* 0x0000001fff007819 */ /* 0x002fc60000011407 */
[----:B------:R-:W-:Y:S01]  /*9210*/  UIMAD UR8, UR38, UR9, UR8 ;  /* 0x00000009260872a4 */ /* 0x000fe2000f8e0208 */
        /* <DEDUP_REMOVED lines=23> */
.L_x_902:
[----:B------:R-:W-:Y:S05]  /*9390*/  BSYNC B0 ;  /* 0x0000000000007941 */ /* 0x000fea0003800000 */
.L_x_901:
[----:B------:R-:W-:Y:S01]  /*93a0*/  IADD3 R3, R0, 0x40, RZ ;  /* 0x0000004000037810 */ /* 0x000fe20007ffe0ff */
[----:B------:R-:W-:Y:S03]  /*93b0*/  BSSY B0, `(.L_x_903) ;  /* 0x0000012000007945 */ /* 0x000fe60003800000 */
[----:B------:R-:W-:-:S13]  /*93c0*/  ISETP.GE.AND P3, PT, R3, UR6, PT ;  /* 0x0000000603007c0c */ /* 0x000fda000bf66270 */
        /* <DEDUP_REMOVED lines=16> */
.L_x_904:
[----:B------:R-:W-:Y:S05]  /*94d0*/  BSYNC B0 ;  /* 0x0000000000007941 */ /* 0x000fea0003800000 */
.L_x_903:
        /* <DEDUP_REMOVED lines=29> */
.L_x_906:
[----:B------:R-:W-:Y:S05]  /*96b0*/  BSYNC B0 ;  /* 0x0000000000007941 */ /* 0x000fea0003800000 */
.L_x_905:
        /* <DEDUP_REMOVED lines=16> */
.L_x_898:
[----:B------:R-:W-:Y:S05]  /*97c0*/  BSYNC B1 ;  /* 0x0000000000017941 */ /* 0x000fea0003800000 */
.L_x_868:
        /* <DEDUP_REMOVED lines=11> */
.L_x_907:
[----:B------:R-:W-:Y:S05]  /*9880*/  EXIT ;  /* 0x000000000000794d */ /* 0x000fea0003800000 */
.L_x_909:
        /* <DEDUP_REMOVED lines=15> */
.L_x_1302:


//--------------------- .text._ZN5flash44flash_bwd_dq_dk_dv_loop_seqk_parallel_kernelI23Flash_bwd_kernel_traitsILi96ELi64ELi128ELi8ELi2ELi4ELi4ELb0ELb0EN7cutlass10bfloat16_tE19Flash_kernel_traitsILi96ELi64ELi128ELi8ES3_EELb1ELb0ELb1ELb0ELb0ELb0ELb0EEEvNS_16Flash_bwd_paramsE --------------------------
	.section	.text._ZN5flash44flash_bwd_dq_dk_dv_loop_seqk_parallel_kernelI23Flash_bwd_kernel_traitsILi96ELi64ELi128ELi8ELi2ELi4ELi4ELb0ELb0EN7cutlass10bfloat16_tE19Flash_kernel_traitsILi96ELi64ELi128ELi8ES3_EELb1ELb0ELb1ELb0ELb0ELb0ELb0EEEvNS_16Flash_bwd_paramsE,"ax",@progbits
	.sectioninfo	@"SHI_REGISTERS=255"
	.align	128
        .global         _ZN5flash44flash_bwd_dq_dk_dv_loop_seqk_parallel_kernelI23Flash_bwd_kernel_traitsILi96ELi64ELi128ELi8ELi2ELi4ELi4ELb0ELb0EN7cutlass10bfloat16_tE19Flash_kernel_traitsILi96ELi64ELi128ELi8ES3_EELb1ELb0ELb1ELb0ELb0ELb0ELb0EEEvNS_16Flash_bwd_paramsE
        .type           _ZN5flash44flash_bwd_dq_dk_dv_loop_seqk_parallel_kernelI23Flash_bwd_kernel_traitsILi96ELi64ELi128ELi8ELi2ELi4ELi4ELb0ELb0EN7cutlass10bfloat16_tE19Flash_kernel_traitsILi96ELi64ELi128ELi8ES3_EELb1ELb0ELb1ELb0ELb0ELb0ELb0EEEvNS_16Flash_bwd_paramsE,@function
        .size           _ZN5flash44flash_bwd_dq_dk_dv_loop_seqk_parallel_kernelI23Flash_bwd_kernel_traitsILi96ELi64ELi128ELi8ELi2ELi4ELi4ELb0ELb0EN7cutlass10bfloat16_tE19Flash_kernel_traitsILi96ELi64ELi128ELi8ES3_EELb1ELb0ELb1ELb0ELb0ELb0ELb0EEEvNS_16Flash_bwd_paramsE,(.L_x_1303 - _ZN5flash44flash_bwd_dq_dk_dv_loop_seqk_parallel_kernelI23Flash_bwd_kernel_traitsILi96ELi64ELi128ELi8ELi2ELi4ELi4ELb0ELb0EN7cutlass10bfloat16_tE19Flash_kernel_traitsILi96ELi64ELi128ELi8ES3_EELb1ELb0ELb1ELb0ELb0ELb0ELb0EEEvNS_16Flash_bwd_paramsE)
        .other          _ZN5flash44flash_bwd_dq_dk_dv_loop_seqk_parallel_kernelI23Flash_bwd_kernel_traitsILi96ELi64ELi128ELi8ELi2ELi4ELi4ELb0ELb0EN7cutlass10bfloat16_tE19Flash_kernel_traitsILi96ELi64ELi128ELi8ES3_EELb1ELb0ELb1ELb0ELb0ELb0ELb0EEEvNS_16Flash_bwd_paramsE,@"STO_CUDA_ENTRY STV_DEFAULT"
_ZN5flash44flash_bwd_dq_dk_dv_loop_seqk_parallel_kernelI23Flash_bwd_kernel_traitsILi96ELi64ELi128ELi8ELi2ELi4ELi4ELb0ELb0EN7cutlass10bfloat16_tE19Flash_kernel_traitsILi96ELi64ELi128ELi8ES3_EELb1ELb0ELb1ELb0ELb0ELb0ELb0EEEvNS_16Flash_bwd_paramsE:
.text._ZN5flash44flash_bwd_dq_dk_dv_loop_seqk_parallel_kernelI23Flash_bwd_kernel_traitsILi96ELi64ELi128ELi8ELi2ELi4ELi4ELb0ELb0EN7cutlass10bfloat16_tE19Flash_kernel_traitsILi96ELi64ELi128ELi8ES3_EELb1ELb0ELb1ELb0ELb0ELb0ELb0EEEvNS_16Flash_bwd_paramsE:
[----:B------:R-:W-:Y:S02]  /*0000*/  MOV R1, c[0x0][0x28] ;  /* 0x00000a0000017a02 */ /* 0x000fe40000000f00 */
[----:B------:R-:W1:Y:S01]  /*0010*/  S2R R221, SR_CTAID.X ;  /* 0x0000000000dd7919 */ /* 0x000e620000002500 */
[----:B------:R-:W-:Y:S02]  /*0020*/  ULDC UR5, c[0x0][0x218] ;  /* 0x0000860000057ab9 */ /* 0x000fe40000000800 */
        /* <DEDUP_REMOVED lines=15> */
[CC--:B------:R-:W-:Y:S02]  /*0120*/  LEA.HI R4, R0.reuse, R8.reuse, RZ, 0x4 ;  /* 0x0000000800047211 */ /* 0x0c0fe400078f20ff */
[CC--:B------:R-:W-:Y:S02]  /*0130*/  LEA.HI R230, R0.reuse, R8.reuse, RZ, 0x6 ;  /* 0x0000000800e67211 */ /* 0x0c0fe400078f30ff */
[----:B------:R-:W-:-:S02]  /*0140*/  LEA.HI R15, R0, R8, RZ, 0x7 ;  /* 0x00000008000f7211 */ /* 0x000fc400078f38ff */
[----:B------:R-:W-:Y:S02]  /*0150*/  LOP3.LUT R0, R17, 0xfffffff8, RZ, 0xc0, !PT ;  /* 0xfffffff811007812 */ /* 0x000fe400078ec0ff */
[----:B------:R-:W-:Y:S02]  /*0160*/  LOP3.LUT R5, R3, 0xffffffe0, RZ, 0xc0, !PT ;  /* 0xffffffe003057812 */ /* 0x000fe400078ec0ff */
[----:B------:R-:W-:Y:S01]  /*0170*/  LOP3.LUT R7, R2, 0xfffffffc, RZ, 0xc0, !PT ;  /* 0xfffffffc02077812 */ /* 0x000fe200078ec0ff */
[----:B------:R-:W-:Y:S01]  /*0180*/  IMAD.IADD R14, R8, 0x1, -R0 ;  /* 0x00000001080e7824 */ /* 0x000fe200078e0a00 */
        /* <DEDUP_REMOVED lines=8> */
[----:B------:R-:W-:-:S02]  /*0210*/  SHF.R.S32.HI R8, RZ, 0x3, R17 ;  /* 0x00000003ff087819 */ /* 0x000fc40000011411 */
[----:B------:R-:W-:Y:S02]  /*0220*/  SHF.R.S32.HI R9, RZ, 0x4, R4 ;  /* 0x00000004ff097819 */ /* 0x000fe40000011404 */
[-C--:B------:R-:W-:Y:S02]  /*0230*/  LEA.HI R7, R3, R0.reuse, RZ, 0x1 ;  /* 0x0000000003077211 */ /* 0x080fe400078f08ff */
[----:B------:R-:W-:Y:S02]  /*0240*/  LEA.HI R12, R2, R231, RZ, 0x1 ;  /* 0x000000e7020c7211 */ /* 0x000fe400078f08ff */
[----:B------:R-:W-:Y:S01]  /*0250*/  LEA.HI R3, R5, R0, RZ, 0x2 ;  /* 0x0000000005037211 */ /* 0x000fe200078f10ff */
[----:B------:R-:W-:Y:S01]  /*0260*/  IMAD.SHL.U32 R5, R8, 0x40, RZ ;  /* 0x0000004008057824 */ /* 0x000fe200078e00ff */
[----:B------:R-:W-:Y:S02]  /*0270*/  LEA.HI R11, R4, R9, RZ, 0x1 ;  /* 0x00000009040b7211 */ /* 0x000fe400078f08ff */
[----:B------:R-:W-:-:S02]  /*0280*/  LOP3.LUT R4, R12, 0x7fffffe, RZ, 0xc0, !PT ;  /* 0x07fffffe0c047812 */ /* 0x000fc400078ec0ff */
[----:B------:R-:W-:Y:S02]  /*0290*/  LOP3.LUT R8, R7, 0xfffffffe, RZ, 0xc0, !PT ;  /* 0xfffffffe07087812 */ /* 0x000fe400078ec0ff */
[----:B------:R-:W-:Y:S01]  /*02a0*/  LOP3.LUT R7, R3, 0xfffffffc, RZ, 0xc0, !PT ;  /* 0xfffffffc03077812 */ /* 0x000fe200078ec0ff */
[----:B------:R-:W-:Y:S01]  /*02b0*/  IMAD.IADD R4, R231, 0x1, -R4 ;  /* 0x00000001e7047824 */ /* 0x000fe200078e0a04 */
[----:B------:R-:W-:Y:S01]  /*02c0*/  LOP3.LUT R3, R5, 0xc0, RZ, 0xc0, !PT ;  /* 0x000000c005037812 */ /* 0x000fe200078ec0ff */
[C---:B------:R-:W-:Y:S01]  /*02d0*/  IMAD.IADD R241, R0.reuse, 0x1, -R8 ;  /* 0x0000000100f17824 */ /* 0x040fe200078e0a08 */
[----:B------:R-:W-:Y:S01]  /*02e0*/  SHF.R.S32.HI R8, RZ, 0x1f, R10 ;  /* 0x0000001fff087819 */ /* 0x000fe2000001140a */
[C---:B------:R-:W-:Y:S01]  /*02f0*/  IMAD.IADD R13, R0.reuse, 0x1, -R7 ;  /* 0x00000001000d7824 */ /* 0x040fe200078e0a07 */
[----:B------:R-:W-:Y:S01]  /*0300*/  SHF.R.U32.HI R5, RZ, 0x3, R3 ;  /* 0x00000003ff057819 */ /* 0x000fe20000011603 */
[----:B------:R-:W-:Y:S01]  /*0310*/  IMAD R7, R0, 0x8, R4 ;  /* 0x0000000800077824 */ /* 0x000fe200078e0204 */
[----:B------:R-:W-:-:S02]  /*0320*/  LOP3.LUT R3, R3, 0x18, R200, 0xf8, !PT ;  /* 0x0000001803037812 */ /* 0x000fc400078ef8c8 */
[----:B------:R-:W-:Y:S02]  /*0330*/  SHF.R.S32.HI R0, RZ, 0x1f, R2 ;  /* 0x0000001fff007819 */ /* 0x000fe40000011402 */
[----:B------:R-:W-:Y:S02]  /*0340*/  LOP3.LUT R2, R3, R5, RZ, 0x3c, !PT ;  /* 0x0000000503027212 */ /* 0x000fe400078e3cff */
[----:B------:R-:W-:Y:S02]  /*0350*/  LOP3.LUT R4, R11, 0xfffffffe, RZ, 0xc0, !PT ;  /* 0xfffffffe0b047812 */ /* 0x000fe400078ec0ff */
[----:B------:R-:W-:Y:S01]  /*0360*/  SHF.R.S32.HI R230, RZ, 0x6, R230 ;  /* 0x00000006ffe67819 */ /* 0x000fe200000114e6 */
[----:B------:R-:W-:Y:S01]  /*0370*/  IMAD.U32 R239, R7, 0x20, R2 ;  /* 0x0000002007ef7824 */ /* 0x000fe200078e0002 */
[----:B------:R-:W-:Y:S01]  /*0380*/  LEA.HI R2, R6, R6, RZ, 0x1 ;  /* 0x0000000606027211 */ /* 0x000fe200078f08ff */
[----:B------:R-:W-:Y:S01]  /*0390*/  IMAD.IADD R11, R9, 0x1, -R4 ;  /* 0x00000001090b7824 */ /* 0x000fe200078e0a04 */
[----:B------:R-:W-:-:S02]  /*03a0*/  LEA.HI R4, R14, R14, RZ, 0x1 ;  /* 0x0000000e0e047211 */ /* 0x000fc400078f08ff */
[--C-:B------:R-:W-:Y:S02]  /*03b0*/  SHF.R.S32.HI R3, RZ, 0x1, R2.reuse ;  /* 0x00000001ff037819 */ /* 0x100fe40000011402 */
[----:B------:R-:W-:Y:S02]  /*03c0*/  SHF.R.S32.HI R7, RZ, 0x1f, R2 ;  /* 0x0000001fff077819 */ /* 0x000fe40000011402 */
[----:B------:R-:W-:Y:S02]  /*03d0*/  LOP3.LUT R2, R2, 0x7fffffe, RZ, 0xc0, !PT ;  /* 0x07fffffe02027812 */ /* 0x000fe400078ec0ff */
[----:B------:R-:W-:Y:S02]  /*03e0*/  LOP3.LUT R5, R4, 0x7fffffe, RZ, 0xc0, !PT ;  /* 0x07fffffe04057812 */ /* 0x000fe400078ec0ff */
[----:B------:R-:W-:Y:S01]  /*03f0*/  LEA.HI R0, R0, R231, RZ, 0x3 ;  /* 0x000000e700007211 */ /* 0x000fe200078f18ff */
[----:B------:R-:W-:Y:S01]  /*0400*/  IMAD.IADD R18, R6, 0x1, -R2 ;  /* 0x0000000106127824 */ /* 0x000fe200078e0a02 */
[----:B------:R-:W-:Y:S01]  /*0410*/  LEA.HI R207, R8, R10, RZ, 0x2 ;  /* 0x0000000a08cf7211 */ /* 0x000fe200078f10ff */
[----:B------:R-:W-:Y:S01]  /*0420*/  IMAD.IADD R9, R14, 0x1, -R5 ;  /* 0x000000010e097824 */ /* 0x000fe200078e0a05 */
[----:B------:R-:W-:Y:S01]  /*0430*/  LEA.HI R8, R7, R3, RZ, 0x2 ;  /* 0x0000000307087211 */ /* 0x000fe200078f10ff */
[----:B------:R-:W-:Y:S01]  /*0440*/  IMAD R2, R230, 0x4, R11 ;  /* 0x00000004e6027824 */ /* 0x000fe200078e020b */
[----:B------:R-:W-:-:S02]  /*0450*/  SHF.R.S32.HI R10, RZ, 0x1f, R6 ;  /* 0x0000001fff0a7819 */ /* 0x000fc40000011406 */
[----:B------:R-:W-:Y:S01]  /*0460*/  LOP3.LUT R0, R0, 0xfffffff8, RZ, 0xc0, !PT ;  /* 0xfffffff800007812 */ /* 0x000fe200078ec0ff */
[----:B------:R-:W-:Y:S01]  /*0470*/  IMAD R165, R2, 0x8, R9 ;  /* 0x0000000802a57824 */ /* 0x000fe200078e0209 */
[----:B------:R-:W-:Y:S01]  /*0480*/  LOP3.LUT R8, R8, 0xfffffffc, RZ, 0xc0, !PT ;  /* 0xfffffffc08087812 */ /* 0x000fe200078ec0ff */
[----:B------:R-:W-:Y:S01]  /*0490*/  IMAD.SHL.U32 R2, R14, 0x40, RZ ;  /* 0x000000400e027824 */ /* 0x000fe200078e00ff */
[----:B------:R-:W-:Y:S01]  /*04a0*/  LEA.HI R10, R10, R6, RZ, 0x3 ;  /* 0x000000060a0a7211 */ /* 0x000fe200078f18ff */
[----:B------:R-:W-:Y:S01]  /*04b0*/  IMAD.IADD R0, R231, 0x1, -R0 ;  /* 0x00000001e7007824 */ /* 0x000fe200078e0a00 */
[----:B------:R-:W-:Y:S01]  /*04c0*/  SHF.R.S32.HI R207, RZ, 0x2, R207 ;  /* 0x00000002ffcf7819 */ /* 0x000fe200000114cf */
[----:B------:R-:W-:Y:S01]  /*04d0*/  IMAD.IADD R16, R3, 0x1, -R8 ;  /* 0x0000000103107824 */ /* 0x000fe200078e0a08 */
[----:B------:R-:W-:Y:S02]  /*04e0*/  LOP3.LUT R7, R10, 0xfffffff8, RZ, 0xc0, !PT ;  /* 0xfffffff80a077812 */ /* 0x000fe400078ec0ff */
[----:B------:R-:W-:Y:S01]  /*04f0*/  SHF.R.S32.HI R3, RZ, 0x1, R4 ;  /* 0x00000001ff037819 */ /* 0x000fe20000011404 */
[----:B------:R-:W-:Y:S01]  /*0500*/  IMAD.SHL.U32 R4, R13, 0x10, RZ ;  /* 0x000000100d047824 */ /* 0x000fe200078e00ff */
[----:B------:R-:W-:Y:S01]  /*0510*/  LOP3.LUT R2, R2, 0x1c0, RZ, 0xc0, !PT ;  /* 0x000001c002027812 */ /* 0x000fe200078ec0ff */
[----:B------:R-:W-:Y:S01]  /*0520*/  IMAD.IADD R12, R6, 0x1, -R7 ;  /* 0x00000001060c7824 */ /* 0x000fe200078e0a07 */
[C---:B------:R-:W-:Y:S01]  /*0530*/  LEA.HI R9, R0.reuse, R0, RZ, 0x1 ;  /* 0x0000000000097211 */ /* 0x040fe200078f08ff */
[----:B------:R-:W-:Y:S01]  /*0540*/  IMAD.SHL.U32 R7, R19, 0x2, RZ ;  /* 0x0000000213077824 */ /* 0x000fe200078e00ff */
[----:B------:R-:W-:Y:S01]  /*0550*/  LOP3.LUT R5, R0, 0x1, RZ, 0xc0, !PT ;  /* 0x0000000100057812 */ /* 0x000fe200078ec0ff */
[----:B------:R-:W-:Y:S01]  /*0560*/  IMAD R207, R241, 0x10, R207 ;  /* 0x00000010f1cf7824 */ /* 0x000fe200078e02cf */
[----:B------:R-:W-:-:S02]  /*0570*/  LOP3.LUT R6, R2, 0x30, R4, 0xf8, !PT ;  /* 0x0000003002067812 */ /* 0x000fc400078ef804 */
[----:B------:R-:W-:Y:S02]  /*0580*/  LOP3.LUT R4, R9, 0x3fffffe, RZ, 0xc0, !PT ;  /* 0x03fffffe09047812 */ /* 0x000fe400078ec0ff */
[----:B------:R-:W-:Y:S01]  /*0590*/  ISETP.NE.U32.AND P3, PT, R5, 0x1, PT ;  /* 0x000000010500780c */ /* 0x000fe20003f65070 */
[C---:B------:R-:W-:Y:S01]  /*05a0*/  IMAD.SHL.U32 R5, R3.reuse, 0x40, RZ ;  /* 0x0000004003057824 */ /* 0x040fe200078e00ff */
[----:B------:R-:W-:Y:S02]  /*05b0*/  LOP3.LUT P4, RZ, R3, 0x2, RZ, 0xc0, !PT ;  /* 0x0000000203ff7812 */ /* 0x000fe4000788c0ff */
[----:B------:R-:W-:Y:S01]  /*05c0*/  SHF.R.S32.HI R3, RZ, 0x3, R10 ;  /* 0x00000003ff037819 */ /* 0x000fe2000001140a */
[C---:B------:R-:W-:Y:S01]  /*05d0*/  IMAD.IADD R10, R0.reuse, 0x1, -R4 ;  /* 0x00000001000a7824 */ /* 0x040fe200078e0a04 */
[C---:B------:R-:W-:Y:S01]  /*05e0*/  LOP3.LUT P2, RZ, R0.reuse, 0x2, RZ, 0xc0, !PT ;  /* 0x0000000200ff7812 */ /* 0x040fe2000784c0ff */
[----:B------:R-:W-:Y:S01]  /*05f0*/  IMAD.SHL.U32 R0, R0, 0x40, RZ ;  /* 0x0000004000007824 */ /* 0x000fe200078e00ff */
[----:B------:R-:W-:Y:S01]  /*0600*/  SHF.R.S32.HI R8, RZ, 0x7, R15 ;  /* 0x00000007ff087819 */ /* 0x000fe2000001140f */
[----:B------:R-:W-:Y:S01]  /*0610*/  IMAD.SHL.U32 R15, R230, 0x20, RZ ;  /* 0x00000020e60f7824 */ /* 0x000fe200078e00ff */
[----:B------:R-:W-:Y:S01]  /*0620*/  SHF.R.U32.HI R14, RZ, 0x3, R2 ;  /* 0x00000003ff0e7819 */ /* 0x000fe20000011602 */
[----:B------:R-:W-:Y:S01]  /*0630*/  IMAD R18, R3, 0x8, R18 ;  /* 0x0000000803127824 */ /* 0x000fe200078e0212 */
[----:B------:R-:W-:Y:S01]  /*0640*/  LOP3.LUT R2, R5, 0xc0, RZ, 0xc0, !PT ;  /* 0x000000c005027812 */ /* 0x000fe200078ec0ff */
[C---:B------:R-:W-:Y:S01]  /*0650*/  IMAD R19, R13.reuse, 0x2, R3 ;  /* 0x000000020d137824 */ /* 0x040fe200078e0203 */
[----:B------:R-:W-:Y:S01]  /*0660*/  LOP3.LUT R0, R0, 0x1c0, RZ, 0xc0, !PT ;  /* 0x000001c000007812 */ /* 0x000fe200078ec0ff */
[----:B------:R-:W-:Y:S01]  /*0670*/  IMAD R13, R13, 0x200, R7 ;  /* 0x000002000d0d7824 */ /* 0x000fe200078e0207 */
[----:B------:R-:W-:-:S02]  /*0680*/  LOP3.LUT R5, R2, 0x8, R17, 0xf8, !PT ;  /* 0x0000000802057812 */ /* 0x000fc400078ef811 */
[----:B------:R-:W-:Y:S01]  /*0690*/  SHF.R.U32.HI R4, RZ, 0x3, R2 ;  /* 0x00000003ff047819 */ /* 0x000fe20000011602 */
[----:B------:R-:W-:Y:S01]  /*06a0*/  IMAD R13, R10, 0x20, R13 ;  /* 0x000000200a0d7824 */ /* 0x000fe200078e020d */
[----:B------:R-:W-:Y:S02]  /*06b0*/  LOP3.LUT R3, R0, 0x20, R15, 0xf8, !PT ;  /* 0x0000002000037812 */ /* 0x000fe400078ef80f */
[----:B------:R-:W-:Y:S01]  /*06c0*/  SHF.R.U32.HI R2, RZ, 0x3, R0 ;  /* 0x00000003ff027819 */ /* 0x000fe20000011600 */
[----:B------:R-:W-:Y:S01]  /*06d0*/  IMAD R0, R8, 0x1000, R7 ;  /* 0x0000100008007824 */ /* 0x000fe200078e0207 */
[----:B------:R-:W-:Y:S02]  /*06e0*/  LOP3.LUT R4, R5, R4, RZ, 0x3c, !PT ;  /* 0x0000000405047212 */ /* 0x000fe400078e3cff */
[----:B------:R-:W-:Y:S01]  /*06f0*/  LOP3.LUT R3, R3, R2, RZ, 0x3c, !PT ;  /* 0x0000000203037212 */ /* 0x000fe200078e3cff */
[----:B------:R-:W-:Y:S01]  /*0700*/  IMAD R2, R241, 0x400, R0 ;  /* 0x00000400f1027824 */ /* 0x000fe200078e0200 */
[----:B------:R-:W-:Y:S01]  /*0710*/  LOP3.LUT R6, R6, 0x8, R17, 0xf8, !PT ;  /* 0x0000000806067812 */ /* 0x000fe200078ef811 */
[----:B------:R-:W-:Y:S01]  /*0720*/  IMAD.SHL.U32 R0, R8, 0x8, RZ ;  /* 0x0000000808007824 */ /* 0x000fe200078e00ff */
[----:B------:R-:W-:Y:S01]  /*0730*/  LOP3.LUT P5, RZ, R12, 0x2, RZ, 0xc0, !PT ;  /* 0x000000020cff7812 */ /* 0x000fe200078ac0ff */
[----:B------:R-:W-:Y:S01]  /*0740*/  IMAD.U32 R165, R165, 0x20, R4 ;  /* 0x00000020a5a57824 */ /* 0x000fe200078e0004 */
[----:B------:R-:W-:Y:S01]  /*0750*/  LOP3.LUT R5, R6, R14, RZ, 0x3c, !PT ;  /* 0x0000000e06057212 */ /* 0x000fe200078e3cff */
[----:B------:R-:W-:Y:S01]  /*0760*/  IMAD.SHL.U32 R4, R12, 0x40, RZ ;  /* 0x000000400c047824 */ /* 0x000fe200078e00ff */
[----:B------:R-:W-:Y:S01]  /*0770*/  LOP3.LUT R7, R0, 0x8, RZ, 0xc0, !PT ;  /* 0x0000000800077812 */ /* 0x000fe200078ec0ff */
[----:B------:R-:W-:Y:S01]  /*0780*/  IMAD.IADD R199, R3, 0x1, R2 ;  /* 0x0000000103c77824 */ /* 0x000fe200078e0202 */
[----:B------:R-:W-:Y:S01]  /*0790*/  SHF.R.S32.HI R0, RZ, 0x1, R9 ;  /* 0x00000001ff007819 */ /* 0x000fe20000011409 */
[C---:B------:R-:W-:Y:S01]  /*07a0*/  IMAD.SHL.U32 R2, R11.reuse, 0x8, RZ ;  /* 0x000000080b027824 */ /* 0x040fe200078e00ff */
[----:B------:R-:W-:Y:S01]  /*07b0*/  LOP3.LUT R4, R4, 0x1c0, RZ, 0xc0, !PT ;  /* 0x000001c004047812 */ /* 0x000fe200078ec0ff */
[----:B------:R-:W-:Y:S01]  /*07c0*/  IMAD.SHL.U32 R6, R11, 0x10, RZ ;  /* 0x000000100b067824 */ /* 0x000fe200078e00ff */
[C---:B------:R-:W-:Y:S01]  /*07d0*/  LOP3.LUT P1, RZ, R0.reuse, 0x2, RZ, 0xc0, !PT ;  /* 0x0000000200ff7812 */ /* 0x040fe2000782c0ff */
[----:B------:R-:W-:Y:S01]  /*07e0*/  IMAD.SHL.U32 R3, R0, 0x40, RZ ;  /* 0x0000004000037824 */ /* 0x000fe200078e00ff */
[----:B------:R-:W-:Y:S01]  /*07f0*/  LOP3.LUT R8, R2, 0x8, RZ, 0xc0, !PT ;  /* 0x0000000802087812 */ /* 0x000fe200078ec0ff */
[----:B------:R-:W-:Y:S01]  /*0800*/  IMAD.SHL.U32 R2, R16, 0x40, RZ ;  /* 0x0000004010027824 */ /* 0x000fe200078e00ff */
[----:B------:R-:W-:Y:S01]  /*0810*/  SHF.R.U32.HI R168, RZ, 0x3, R4 ;  /* 0x00000003ffa87819 */ /* 0x000fe20000011604 */
[----:B------:R-:W-:Y:S01]  /*0820*/  IMAD.SHL.U32 R199, R199, 0x2, RZ ;  /* 0x00000002c7c77824 */ /* 0x000fe200078e00ff */
[----:B------:R-:W-:Y:S01]  /*0830*/  LOP3.LUT R3, R3, 0xc0, RZ, 0xc0, !PT ;  /* 0x000000c003037812 */ /* 0x000fe200078ec0ff */
[----:B------:R-:W-:Y:S01]  /*0840*/  IMAD.SHL.U32 R0, R18, 0x20, RZ ;  /* 0x0000002012007824 */ /* 0x000fe200078e00ff */
[----:B------:R-:W-:Y:S01]  /*0850*/  LOP3.LUT R168, R168, R4, R8, 0x1e, !PT ;  /* 0x00000004a8a87212 */ /* 0x000fe200078e1e08 */
[----:B------:R-:W-:Y:S01]  /*0860*/  IMAD R5, R11, 0x200, R5 ;  /* 0x000002000b057824 */ /* 0x000fe200078e0205 */
[----:B------:R-:W-:Y:S01]  /*0870*/  SHF.R.U32.HI R9, RZ, 0x3, R3 ;  /* 0x00000003ff097819 */ /* 0x000fe20000011603 */
[----:B------:R-:W-:Y:S01]  /*0880*/  IMAD R4, R241, 0x200, R0 ;  /* 0x00000200f1047824 */ /* 0x000fe200078e0200 */
[----:B------:R-:W-:Y:S01]  /*0890*/  LOP3.LUT R2, R2, 0xc0, RZ, 0xc0, !PT ;  /* 0x000000c002027812 */ /* 0x000fe200078ec0ff */
[----:B------:R-:W-:Y:S01]  /*08a0*/  IMAD.U32 R168, R19, 0x200, R168 ;  /* 0x0000020013a87824 */ /* 0x000fe200078e00a8 */
[----:B------:R-:W-:Y:S01]  /*08b0*/  LOP3.LUT R9, R9, R3, R7, 0x1e, !PT ;  /* 0x0000000309097212 */ /* 0x000fe200078e1e07 */
[----:B------:R-:W-:Y:S01]  /*08c0*/  IMAD.SHL.U32 R165, R165, 0x2, RZ ;  /* 0x00000002a5a57824 */ /* 0x000fe200078e00ff */
[----:B------:R-:W-:-:S02]  /*08d0*/  LOP3.LUT R10, R7, 0x10, R6, 0xf8, !PT ;  /* 0x00000010070a7812 */ /* 0x000fc400078ef806 */
[----:B------:R-:W-:Y:S01]  /*08e0*/  LOP3.LUT P6, RZ, R12, 0x4, RZ, 0xc0, !PT ;  /* 0x000000040cff7812 */ /* 0x000fe200078cc0ff */
[----:B------:R-:W-:Y:S01]  /*08f0*/  IMAD.IADD R9, R9, 0x1, R13 ;  /* 0x0000000109097824 */ /* 0x000fe200078e020d */
[----:B------:R-:W-:Y:S02]  /*0900*/  SHF.R.U32.HI R6, RZ, 0x3, R2 ;  /* 0x00000003ff067819 */ /* 0x000fe40000011602 */
[----:B------:R-:W-:Y:S02]  /*0910*/  SEL R169, R172, 0xffffffe0, !P5 ;  /* 0xffffffe0aca97807 */ /* 0x000fe40006800000 */
[----:B------:R-:W-:Y:S02]  /*0920*/  LEA R168, R168, 0x15000, 0x1 ;  /* 0x00015000a8a87811 */ /* 0x000fe400078e08ff */
[----:B------:R-:W-:Y:S02]  /*0930*/  LOP3.LUT R3, R6, R2, R8, 0x1e, !PT ;  /* 0x0000000206037212 */ /* 0x000fe400078e1e08 */
[----:B------:R-:W-:Y:S01]  /*0940*/  SEL R196, R196, 0x10, !P3 ;  /* 0x00000010c4c47807 */ /* 0x000fe20005800000 */
[----:B------:R-:W-:Y:S01]  /*0950*/  IMAD.IADD R169, R168, 0x1, R169 ;  /* 0x00000001a8a97824 */ /* 0x000fe200078e02a9 */
[----:B------:R-:W-:Y:S01]  /*0960*/  SEL R170, R170, 0xffffffc0, !P6 ;  /* 0xffffffc0aaaa7807 */ /* 0x000fe20007000000 */
[----:B------:R-:W-:Y:S01]  /*0970*/  IMAD.IADD R174, R4, 0x1, R3 ;  /* 0x0000000104ae7824 */ /* 0x000fe200078e0203 */
[C---:B------:R-:W-:Y:S01]  /*0980*/  IADD3 R197, R199.reuse, 0x20, RZ ;  /* 0x00000020c7c57810 */ /* 0x040fe20007ffe0ff */
[----:B------:R-:W-:Y:S01]  /*0990*/  IMAD.IADD R198, R199, 0x1, R196 ;  /* 0x00000001c7c67824 */ /* 0x000fe200078e02c4 */
[----:B------:R-:W-:Y:S01]  /*09a0*/  LOP3.LUT R2, R6, R10, R2, 0x1e, !PT ;  /* 0x0000000a06027212 */ /* 0x000fe200078e1e02 */
[----:B------:R-:W-:Y:S01]  /*09b0*/  IMAD.IADD R171, R168, 0x1, R170 ;  /* 0x00000001a8ab7824 */ /* 0x000fe200078e02aa */
[----:B------:R-:W-:Y:S01]  /*09c0*/  SEL R166, R172, 0xffffffe0, !P4 ;  /* 0xffffffe0aca67807 */ /* 0x000fe20006000000 */
[----:B------:R-:W-:Y:S01]  /*09d0*/  IMAD.SHL.U32 R3, R5, 0x2, RZ ;  /* 0x0000000205037824 */ /* 0x000fe200078e00ff */
[----:B------:R-:W-:Y:S01]  /*09e0*/  LEA R234, R9, 0x9000, 0x1 ;  /* 0x0000900009ea7811 */ /* 0x000fe200078e08ff */
[----:B------:R-:W-:Y:S01]  /*09f0*/  IMAD.IADD R173, R0, 0x1, R2 ;  /* 0x0000000100ad7824 */ /* 0x000fe200078e0202 */
[----:B------:R-:W-:Y:S01]  /*0a00*/  @P2 IADD3 R197, R199, -0x20, RZ ;  /* 0xffffffe0c7c52810 */ /* 0x000fe20007ffe0ff */
[----:B------:R-:W-:Y:S01]  /*0a10*/  IMAD.IADD R166, R165, 0x1, R166 ;  /* 0x00000001a5a67824 */ /* 0x000fe200078e02a6 */
[----:B------:R-:W-:Y:S01]  /*0a20*/  LOP3.LUT P0, RZ, R16, 0x2, RZ, 0xc0, !PT ;  /* 0x0000000210ff7812 */ /* 0x000fe2000780c0ff */
[----:B------:R-:W-:Y:S01]  /*0a30*/  IMAD.IADD R170, R169, 0x1, R170 ;  /* 0x00000001a9aa7824 */ /* 0x000fe200078e02aa */
[----:B------:R-:W-:Y:S01]  /*0a40*/  IADD3 R235, R234, 0x20, RZ ;  /* 0x00000020eaeb7810 */ /* 0x000fe20007ffe0ff */
[----:B------:R-:W-:Y:S01]  /*0a50*/  IMAD.IADD R196, R196, 0x1, R197 ;  /* 0x00000001c4c47824 */ /* 0x000fe200078e02c5 */
[----:B------:R-:W-:-:S02]  /*0a60*/  SEL R172, R172, 0xffffffe0, !P0 ;  /* 0xffffffe0acac7807 */ /* 0x000fc40004000000 */
[----:B------:R-:W-:Y:S02]  /*0a70*/  @P1 IADD3 R235, R234, -0x20, RZ ;  /* 0xffffffe0eaeb1810 */ /* 0x000fe40007ffe0ff */
.L_x_953:
[----:B-1-3--:R-:W1:Y:S01]  /*0a80*/  S2R R33, SR_CTAID.Y ;  /* 0x0000000000217919 */ /* 0x00ae620000002600 */
[----:B--2---:R-:W2:Y:S01]  /*0a90*/  LDC.U8 R0, c[0x0][0x312] ;  /* 0x0000c480ff007b82 */ /* 0x004ea20000000000 */
[----:B------:R-:W-:Y:S02]  /*0aa0*/  ISETP.NE.U32.AND P2, PT, RZ, c[0x0][0x240], PT ;  /* 0x00009000ff007a0c */ /* 0x000fe40003f45070 */
[----:B------:R-:W-:Y:S02]  /*0ab0*/  ISETP.NE.U32.AND P3, PT, RZ, c[0x0][0x250], PT ;  /* 0x00009400ff007a0c */ /* 0x000fe40003f65070 */
[----:B------:R-:W-:Y:S02]  /*0ac0*/  ISETP.NE.AND.EX P2, PT, RZ, c[0x0][0x244], PT, P2 ;  /* 0x00009100ff007a0c */ /* 0x000fe40003f45320 */
[----:B------:R-:W-:Y:S02]  /*0ad0*/  ISETP.NE.AND.EX P3, PT, RZ, c[0x0][0x254], PT, P3 ;  /* 0x00009500ff007a0c */ /* 0x000fe40003f65330 */
[----:B------:R-:W-:Y:S01]  /*0ae0*/  ISETP.EQ.U32.AND P5, PT, RZ, c[0x0][0x248], PT ;  /* 0x00009200ff007a0c */ /* 0x000fe20003fa2070 */
[----:B-1----:R-:W-:Y:S01]  /*0af0*/  IMAD.SHL.U32 R9, R33, 0x4, RZ ;  /* 0x0000000421097824 */ /* 0x002fe200078e00ff */
[----:B----4-:R-:W-:-:S02]  /*0b00*/  SHF.R.S32.HI R30, RZ, 0x1f, R33 ;  /* 0x0000001fff1e7819 */ /* 0x010fc40000011421 */
[----:B--2---:R-:W-:Y:S01]  /*0b10*/  ISETP.NE.AND P4, PT, R0, RZ, PT ;  /* 0x000000ff0000720c */ /* 0x004fe20003f85270 */
[----:B------:R-:W-:Y:S01]  /*0b20*/  IMAD.MOV.U32 R0, RZ, RZ, -0x1 ;  /* 0xffffffffff007424 */ /* 0x000fe200078e00ff */
[----:B------:R-:W-:Y:S02]  /*0b30*/  SHF.L.U64.HI R8, R33, 0x2, R30 ;  /* 0x0000000221087819 */ /* 0x000fe4000001021e */
[C---:B------:R-:W-:Y:S02]  /*0b40*/  IADD3 R4, P0, R9.reuse, c[0x0][0x240], RZ ;  /* 0x0000900009047a10 */ /* 0x040fe40007f1e0ff */
[----:B------:R-:W-:Y:S02]  /*0b50*/  ISETP.EQ.OR.EX P5, PT, RZ, c[0x0][0x24c], !P4, P5 ;  /* 0x00009300ff007a0c */ /* 0x000fe400067a2750 */
[----:B------:R-:W-:Y:S02]  /*0b60*/  IADD3.X R5, R8, c[0x0][0x244], RZ, P0, !PT ;  /* 0x0000910008057a10 */ /* 0x000fe400007fe4ff */
[----:B------:R-:W-:-:S03]  /*0b70*/  @P3 IADD3 R6, P0, R9, c[0x0][0x250], RZ ;  /* 0x0000940009063a10 */ /* 0x000fc60007f1e0ff */
[----:B------:R1:W2:Y:S04]  /*0b80*/  @P2 LDG.E R0, [R4.64] ;  /* 0x0000000604002981 */ /* 0x0002a8000c1e1900 */
[----:B------:R1:W2:Y:S01]  /*0b90*/  @P2 LDG.E R2, [R4.64+0x4] ;  /* 0x0000040604022981 */ /* 0x0002a2000c1e1900 */
[----:B------:R-:W-:Y:S01]  /*0ba0*/  IMAD.MOV.U32 R232, RZ, RZ, RZ ;  /* 0x000000ffffe87224 */ /* 0x000fe200078e00ff */
[----:B------:R-:W-:Y:S01]  /*0bb0*/  @P3 IADD3.X R7, R8, c[0x0][0x254], RZ, P0, !PT ;  /* 0x0000950008073a10 */ /* 0x000fe200007fe4ff */
[----:B------:R-:W-:-:S04]  /*0bc0*/  IMAD.MOV.U32 R244, RZ, RZ, -0x1 ;  /* 0xfffffffffff47424 */ /* 0x000fc800078e00ff */
[----:B-----5:R3:W5:Y:S01]  /*0bd0*/  @P3 LDG.E R232, [R6.64] ;  /* 0x0000000606e83981 */ /* 0x020762000c1e1900 */
        /* <DEDUP_REMOVED lines=12> */
.L_x_910:
        /* <DEDUP_REMOVED lines=13> */
[C---:B------:R-:W-:Y:S01]  /*0d70*/  IADD3 R2, R212.reuse, 0x80, R17 ;  /* 0x00000080d4027810 */ /* 0x040fe20007ffe011 */
[----:B------:R-:W-:Y:S01]  /*0d80*/  IMAD.WIDE.U32 R10, R33, c[0x0][0x178], RZ ;  /* 0x00005e00210a7a25 */ /* 0x000fe200078e00ff */
[----:B------:R-:W-:Y:S02]  /*0d90*/  IADD3 R4, R212, 0x3f, RZ ;  /* 0x0000003fd4047810 */ /* 0x000fe40007ffe0ff */
[----:B------:R-:W-:Y:S02]  /*0da0*/  IADD3 R2, R2, c[0x0][0x2e4], -R193 ;  /* 0x0000b90002027a10 */ /* 0x000fe40007ffe8c1 */
[----:B------:R-:W-:Y:S02]  /*0db0*/  ISETP.NE.AND P0, PT, R244, -0x1, PT ;  /* 0xfffffffff400780c */ /* 0x000fe40003f05270 */
[----:B------:R-:W-:Y:S02]  /*0dc0*/  IADD3 R2, R2, 0x3f, RZ ;  /* 0x0000003f02027810 */ /* 0x000fe40007ffe0ff */
[----:B------:R-:W-:-:S02]  /*0dd0*/  SHF.R.S32.HI R5, RZ, 0x1f, R4 ;  /* 0x0000001fff057819 */ /* 0x000fc40000011404 */
[----:B------:R-:W-:Y:S02]  /*0de0*/  SHF.R.S32.HI R6, RZ, 0x1f, R2 ;  /* 0x0000001fff067819 */ /* 0x000fe40000011402 */
[----:B------:R-:W-:Y:S02]  /*0df0*/  LEA.HI R4, R5, R4, RZ, 0x6 ;  /* 0x0000000405047211 */ /* 0x000fe400078f30ff */
[----:B------:R-:W-:Y:S01]  /*0e00*/  LEA.HI R2, R6, R2, RZ, 0x6 ;  /* 0x0000000206027211 */ /* 0x000fe200078f30ff */
[----:B------:R-:W-:Y:S01]  /*0e10*/  IMAD R6, R30, c[0x0][0x178], RZ ;  /* 0x00005e001e067a24 */ /* 0x000fe200078e02ff */
[C---:B------:R-:W-:Y:S02]  /*0e20*/  ISETP.NE.AND P1, PT, R0.reuse, -0x1, PT ;  /* 0xffffffff0000780c */ /* 0x040fe40003f25270 */
[----:B------:R-:W-:Y:S01]  /*0e30*/  SHF.R.S32.HI R8, RZ, 0x6, R4 ;  /* 0x00000006ff087819 */ /* 0x000fe20000011404 */
[----:B------:R-:W-:Y:S01]  /*0e40*/  IMAD R4, R33, c[0x0][0x17c], R6 ;  /* 0x00005f0021047a24 */ /* 0x000fe200078e0206 */
[----:B------:R-:W-:Y:S01]  /*0e50*/  SHF.R.S32.HI R5, RZ, 0x6, R2 ;  /* 0x00000006ff057819 */ /* 0x000fe20000011402 */
[----:B------:R-:W-:-:S03]  /*0e60*/  IMAD.WIDE.U32 R6, R0, c[0x0][0x190], RZ ;  /* 0x0000640000067a25 */ /* 0x000fc600078e00ff */
[----:B------:R-:W-:Y:S01]  /*0e70*/  IMNMX R192, R8, R5, PT ;  /* 0x0000000508c07217 */ /* 0x000fe20003800200 */
[----:B------:R-:W-:Y:S01]  /*0e80*/  @P0 IMAD.IADD R2, R232, 0x1, R244 ;  /* 0x00000001e8020824 */ /* 0x000fe200078e02f4 */
[----:B------:R-:W-:Y:S01]  /*0e90*/  SEL R27, R10, R6, !P1 ;  /* 0x000000060a1b7207 */ /* 0x000fe20004800000 */
[----:B------:R-:W-:Y:S01]  /*0ea0*/  IMAD.IADD R24, R11, 0x1, R4 ;  /* 0x000000010b187824 */ /* 0x000fe200078e0204 */
[----:B------:R-:W-:Y:S01]  /*0eb0*/  LEA R10, R192, 0xffffffc0, 0x6 ;  /* 0xffffffc0c00a7811 */ /* 0x000fe200078e30ff */
[----:B------:R-:W-:Y:S02]  /*0ec0*/  IMAD R8, R0, c[0x0][0x194], RZ ;  /* 0x0000650000087a24 */ /* 0x000fe400078e02ff */
[----:B------:R-:W-:Y:S01]  /*0ed0*/  @P0 IMAD.WIDE.U32 R4, R2, c[0x0][0x198], RZ ;  /* 0x0000660002040a25 */ /* 0x000fe200078e00ff */
[----:B------:R-:W-:-:S03]  /*0ee0*/  SHF.R.S32.HI R19, RZ, 0x1f, R10 ;  /* 0x0000001fff137819 */ /* 0x000fc6000001140a */
[----:B------:R-:W-:Y:S02]  /*0ef0*/  @P1 IMAD.IADD R24, R7, 0x1, R8 ;  /* 0x0000000107181824 */ /* 0x000fe400078e0208 */
        /* <DEDUP_REMOVED lines=13> */
.L_x_912:
        /* <DEDUP_REMOVED lines=15> */
.L_x_913:
        /* <DEDUP_REMOVED lines=39> */
[----:B------:R-:W-:-:S03]  /*1330*/  IMAD R8, R23, R20, RZ ;  /* 0x0000001417087224 */ /* 0x000fc600078e02ff */
[----:B------:R-:W-:Y:S01]  /*1340*/  IADD3 R5, R21, R5, RZ ;  /* 0x0000000515057210 */ /* 0x000fe20007ffe0ff */
[----:B------:R-:W-:-:S04]  /*1350*/  IMAD.WIDE.U32 R20, R22, R20, RZ ;  /* 0x0000001416147225 */ /* 0x000fc800078e00ff */
[----:B------:R-:W-:Y:S01]  /*1360*/  IMAD R8, R22, R5, R8 ;  /* 0x0000000516087224 */ /* 0x000fe200078e0208 */
[----:B------:R-:W-:Y:S01]  /*1370*/  SEL R5, R6, RZ, P2 ;  /* 0x000000ff06057207 */ /* 0x000fe20001000000 */
[-C--:B------:R-:W-:Y:S01]  /*1380*/  IMAD.WIDE.U32 R6, R22, R0.reuse, RZ ;  /* 0x0000000016067225 */ /* 0x080fe200078e00ff */
[----:B------:R-:W-:Y:S02]  /*1390*/  @!P5 IADD3 R4, R4, -R11, RZ ;  /* 0x8000000b0404d210 */ /* 0x000fe40007ffe0ff */
[----:B------:R-:W-:Y:S02]  /*13a0*/  IADD3 R5, P2, R10, R5, RZ ;  /* 0x000000050a057210 */ /* 0x000fe40007f5e0ff */
[----:B------:R-:W-:Y:S01]  /*13b0*/  ISETP.GE.U32.AND P6, PT, R4, R11, PT ;  /* 0x0000000b0400720c */ /* 0x000fe20003fc6070 */
[----:B------:R-:W-:Y:S01]  /*13c0*/  IMAD R11, R23, R0, RZ ;  /* 0x00000000170b7224 */ /* 0x000fe200078e02ff */
[----:B------:R-:W-:Y:S01]  /*13d0*/  @!P5 IADD3 R2, R2, 0x1, RZ ;  /* 0x000000010202d810 */ /* 0x000fe20007ffe0ff */
[----:B------:R-:W-:Y:S01]  /*13e0*/  IMAD.X R9, R19, 0x1, R9, P2 ;  /* 0x0000000113097824 */ /* 0x000fe200010e0609 */
[----:B------:R-:W-:Y:S01]  /*13f0*/  ISETP.NE.AND P2, PT, RZ, c[0x0][0x1c8], PT ;  /* 0x00007200ff007a0c */ /* 0x000fe20003f45270 */
[----:B------:R-:W-:Y:S01]  /*1400*/  IMAD R15, R23, R5, RZ ;  /* 0x00000005170f7224 */ /* 0x000fe200078e02ff */
[----:B------:R-:W-:Y:S01]  /*1410*/  SEL R16, R20, R6, !P1 ;  /* 0x0000000614107207 */ /* 0x000fe20004800000 */
[----:B------:R-:W-:Y:S01]  /*1420*/  @P3 IMAD R6, R33, c[0x0][0x214], RZ ;  /* 0x0000850021063a24 */ /* 0x000fe200078e02ff */
[----:B------:R-:W-:Y:S01]  /*1430*/  IADD3 R13, R21, R8, RZ ;  /* 0x00000008150d7210 */ /* 0x000fe20007ffe0ff */
[----:B------:R-:W-:Y:S01]  /*1440*/  IMAD R9, R22, R9, R15 ;  /* 0x0000000916097224 */ /* 0x000fe200078e020f */
[----:B------:R-:W-:Y:S01]  /*1450*/  @P1 IADD3 R13, R7, R11, RZ ;  /* 0x0000000b070d1210 */ /* 0x000fe20007ffe0ff */
[----:B----4-:R-:W-:Y:S01]  /*1460*/  IMAD.WIDE.U32 R20, R18, c[0x0][0x3d8], RZ ;  /* 0x0000f60012147a25 */ /* 0x010fe200078e00ff */
[----:B------:R-:W-:-:S02]  /*1470*/  @P3 SEL R6, R6, R0, !P1 ;  /* 0x0000000006063207 */ /* 0x000fc40004800000 */
[----:B------:R-:W-:Y:S01]  /*1480*/  @P6 IADD3 R2, R2, 0x1, RZ ;  /* 0x0000000102026810 */ /* 0x000fe20007ffe0ff */
[----:B------:R-:W-:Y:S01]  /*1490*/  IMAD R7, R18, c[0x0][0x3dc], R21 ;  /* 0x0000f70012077a24 */ /* 0x000fe200078e0215 */
[----:B-----5:R-:W-:Y:S01]  /*14a0*/  ISETP.NE.AND P5, PT, R32, RZ, PT ;  /* 0x000000ff2000720c */ /* 0x020fe20003fa5270 */
[----:B------:R-:W-:Y:S01]  /*14b0*/  IMAD.WIDE.U32 R4, R22, R5, RZ ;  /* 0x0000000516047225 */ /* 0x000fe200078e00ff */
[----:B------:R-:W-:Y:S02]  /*14c0*/  SHF.R.S32.HI R21, RZ, 0x1f, R17 ;  /* 0x0000001fff157819 */ /* 0x000fe40000011411 */
[----:B------:R-:W-:Y:S01]  /*14d0*/  SEL R18, R7, RZ, P5 ;  /* 0x000000ff07127207 */ /* 0x000fe20002800000 */
[----:B------:R-:W-:Y:S01]  /*14e0*/  IMAD.MOV.U32 R15, RZ, RZ, R2 ;  /* 0x000000ffff0f7224 */ /* 0x000fe200078e0002 */
[----:B------:R-:W-:Y:S01]  /*14f0*/  SEL R20, R20, RZ, P5 ;  /* 0x000000ff14147207 */ /* 0x000fe20002800000 */
[--C-:B------:R-:W-:Y:S01]  /*1500*/  @!P3 IMAD R8, R33, c[0x0][0x1c0], R34.reuse ;  /* 0x000070002108ba24 */ /* 0x100fe200078e0222 */
[----:B------:R-:W-:Y:S01]  /*1510*/  SHF.R.S32.HI R32, RZ, 0x1f, R34 ;  /* 0x0000001fff207819 */ /* 0x000fe20000011422 */
[C---:B------:R-:W-:Y:S01]  /*1520*/  IMAD R11, R34.reuse, c[0x0][0x22c], RZ ;  /* 0x00008b00220b7a24 */ /* 0x040fe200078e02ff */
[----:B------:R-:W-:Y:S01]  /*1530*/  @!P4 IADD3 R15, -R15, RZ, RZ ;  /* 0x000000ff0f0fc210 */ /* 0x000fe20007ffe1ff */
[----:B------:R-:W-:Y:S01]  /*1540*/  @P3 IMAD R6, R34, c[0x0][0x234], R6 ;  /* 0x00008d0022063a24 */ /* 0x000fe200078e0206 */
[----:B------:R-:W-:Y:S01]  /*1550*/  @!P2 LOP3.LUT R15, RZ, c[0x0][0x1c8], RZ, 0x33, !PT ;  /* 0x00007200ff0faa12 */ /* 0x000fe200078e33ff */
[----:B------:R-:W-:Y:S01]  /*1560*/  @!P3 IMAD R6, R8, c[0x0][0x214], RZ ;  /* 0x000085000806ba24 */ /* 0x000fe200078e02ff */
[----:B------:R-:W-:-:S02]  /*1570*/  SHF.R.S32.HI R8, RZ, 0x1f, R11 ;  /* 0x0000001fff087819 */ /* 0x000fc4000001140b */
        /* <DEDUP_REMOVED lines=10> */
.L_x_914:
[----:B------:R-:W-:-:S04]  /*1620*/  IMAD R0, R33, c[0x0][0x1c0], R34 ;  /* 0x0000700021007a24 */ /* 0x000fc800078e0222 */
[----:B------:R-:W-:Y:S02]  /*1630*/  IMAD R0, R0, c[0x0][0x224], RZ ;  /* 0x0000890000007a24 */ /* 0x000fe400078e02ff */
.L_x_915:
[----:B------:R-:W1:Y:S01]  /*1640*/  S2R R23, SR_TID.X ;  /* 0x0000000000177919 */ /* 0x000e620000002100 */
[----:B------:R-:W-:Y:S01]  /*1650*/  IMAD R31, R31, c[0x0][0x1c0], RZ ;  /* 0x000070001f1f7a24 */ /* 0x000fe200078e02ff */
[----:B------:R-:W-:Y:S01]  /*1660*/  SHF.R.S32.HI R201, RZ, 0x1f, R200 ;  /* 0x0000001fffc97819 */ /* 0x000fe200000114c8 */
[----:B------:R-:W-:Y:S01]  /*1670*/  IMAD.IADD R210, R10, 0x1, R6 ;  /* 0x000000010ad27824 */ /* 0x000fe200078e0206 */
[----:B------:R-:W-:Y:S01]  /*1680*/  BSSY B1, `(.L_x_911) ;  /* 0x000080b000017945 */ /* 0x000fe20003800000 */
[----:B------:R-:W-:Y:S02]  /*1690*/  IMAD.SHL.U32 R2, R31, 0x40, RZ ;  /* 0x000000401f027824 */ /* 0x000fe400078e00ff */
[----:B------:R-:W-:-:S03]  /*16a0*/  IMAD.MOV.U32 R211, RZ, RZ, 0x4 ;  /* 0x00000004ffd37424 */ /* 0x000fc600078e00ff */
[----:B------:R-:W-:Y:S02]  /*16b0*/  IADD3 R4, P2, P1, R4, R2, R11 ;  /* 0x0000000204047210 */ /* 0x000fe4000795e00b */
[----:B------:R-:W-:-:S04]  /*16c0*/  SHF.R.S32.HI R2, RZ, 0x1f, R2 ;  /* 0x0000001fff027819 */ /* 0x000fc80000011402 */
[----:B------:R-:W-:Y:S01]  /*16d0*/  IADD3.X R11, R7, R2, R8, P2, P1 ;  /* 0x00000002070b7210 */ /* 0x000fe200017e2408 */
[----:B------:R-:W-:Y:S01]  /*16e0*/  IMAD.IADD R2, R10, 0x1, R0 ;  /* 0x000000010a027824 */ /* 0x000fe200078e0200 */
[----:B------:R-:W-:Y:S01]  /*16f0*/  IADD3 R16, P2, P1, R20, R4, R16 ;  /* 0x0000000414107210 */ /* 0x000fe2000795e010 */
[----:B------:R-:W-:Y:S01]  /*1700*/  IMAD R0, R19, c[0x0][0x370], RZ ;  /* 0x0000dc0013007a24 */ /* 0x000fe200078e02ff */
[----:B------:R-:W-:Y:S01]  /*1710*/  IADD3 R4, P3, R200, R12, RZ ;  /* 0x0000000cc8047210 */ /* 0x000fe20007f7e0ff */
[----:B------:R-:W-:Y:S01]  /*1720*/  IMAD.WIDE R8, R2, R211, c[0x0][0x3c8] ;  /* 0x0000f20002087625 */ /* 0x000fe200078e02d3 */
[----:B------:R-:W-:Y:S02]  /*1730*/  SHF.R.S32.HI R20, RZ, 0x1f, R231 ;  /* 0x0000001fff147819 */ /* 0x000fe400000114e7 */
[----:B-1----:R-:W-:Y:S01]  /*1740*/  SHF.R.S32.HI R7, RZ, 0x1f, R23 ;  /* 0x0000001fff077819 */ /* 0x002fe20000011417 */
[----:B------:R-:W-:Y:S01]  /*1750*/  IMAD.X R5, R201, 0x1, R14, P3 ;  /* 0x00000001c9057824 */ /* 0x000fe200018e060e */
[----:B------:R-:W-:Y:S01]  /*1760*/  IADD3 R6, P3, R231, R10, RZ ;  /* 0x0000000ae7067210 */ /* 0x000fe20007f7e0ff */
[C---:B------:R-:W-:Y:S01]  /*1770*/  IMAD R0, R10.reuse, c[0x0][0x374], R0 ;  /* 0x0000dd000a007a24 */ /* 0x040fe200078e0200 */
[----:B------:R-:W-:Y:S01]  /*1780*/  LEA.HI R7, R7, R23, RZ, 0x5 ;  /* 0x0000001707077211 */ /* 0x000fe200078f28ff */
[----:B------:R-:W-:Y:S01]  /*1790*/  IMAD.WIDE.U32 R4, R10, c[0x0][0x370], R4 ;  /* 0x0000dc000a047a25 */ /* 0x000fe200078e0004 */
[----:B------:R-:W-:-:S02]  /*17a0*/  IADD3.X R11, R18, R11, R13, P2, P1 ;  /* 0x0000000b120b7210 */ /* 0x000fc400017e240d */
[----:B------:R-:W-:Y:S01]  /*17b0*/  LOP3.LUT R2, R7, 0xffffffe0, RZ, 0xc0, !PT ;  /* 0xffffffe007027812 */ /* 0x000fe200078ec0ff */
[----:B------:R-:W-:Y:S01]  /*17c0*/  IMAD.IADD R5, R5, 0x1, R0 ;  /* 0x0000000105057824 */ /* 0x000fe200078e0200 */
[----:B------:R-:W-:Y:S01]  /*17d0*/  IADD3 R14, R200, 0x20, RZ ;  /* 0x00000020c80e7810 */ /* 0x000fe20007ffe0ff */
[----:B------:R-:W-:Y:S02]  /*17e0*/  IMAD.X R0, R20, 0x1, R19, P3 ;  /* 0x0000000114007824 */ /* 0x000fe400018e0613 */
[----:B------:R-:W-:Y:S02]  /*17f0*/  IMAD.MOV.U32 R220, RZ, RZ, R8 ;  /* 0x000000ffffdc7224 */ /* 0x000fe400078e0008 */
[----:B------:R-:W-:Y:S01]  /*1800*/  IMAD R8, R0, c[0x0][0x190], RZ ;  /* 0x0000640000087a24 */ /* 0x000fe200078e02ff */
[----:B------:R-:W-:Y:S01]  /*1810*/  SHF.R.S32.HI R0, RZ, 0x5, R7 ;  /* 0x00000005ff007819 */ /* 0x000fe20000011407 */
[----:B------:R-:W-:Y:S01]  /*1820*/  IMAD.IADD R18, R23, 0x1, -R2 ;  /* 0x0000000117127824 */ /* 0x000fe200078e0a02 */
[----:B------:R-:W-:Y:S01]  /*1830*/  IADD3 R2, -R193, R212, R17 ;  /* 0x000000d4c1027210 */ /* 0x000fe20007ffe111 */
[----:B------:R-:W-:-:S02]  /*1840*/  IMAD R12, R6, c[0x0][0x194], R8 ;  /* 0x00006500060c7a24 */ /* 0x000fc400078e0208 */
[----:B------:R-:W-:Y:S01]  /*1850*/  IMAD.WIDE.U32 R6, R6, c[0x0][0x190], R200 ;  /* 0x0000640006067a25 */ /* 0x000fe200078e00c8 */
[----:B------:R-:W-:-:S03]  /*1860*/  IADD3 R2, R2, -c[0x0][0x2e8], RZ ;  /* 0x8000ba0002027a10 */ /* 0x000fc60007ffe0ff */
[----:B------:R-:W-:Y:S01]  /*1870*/  IMAD.MOV.U32 R219, RZ, RZ, R9 ;  /* 0x000000ffffdb7224 */ /* 0x000fe200078e0009 */
[----:B------:R-:W-:Y:S01]  /*1880*/  SHF.R.S32.HI R9, RZ, 0x1f, R2 ;  /* 0x0000001fff097819 */ /* 0x000fe20000011402 */
[----:B------:R-:W-:Y:S01]  /*1890*/  IMAD R13, R32, c[0x0][0x1a8], RZ ;  /* 0x00006a00200d7a24 */ /* 0x000fe200078e02ff */
[----:B------:R-:W-:Y:S01]  /*18a0*/  IADD3 R6, P2, R27, R6, RZ ;  /* 0x000000061b067210 */ /* 0x000fe20007f5e0ff */
[----:B------:R-:W-:Y:S01]  /*18b0*/  IMAD R0, R0, R31, R18 ;  /* 0x0000001f00007224 */ /* 0x000fe200078e0212 */
[----:B------:R-:W-:Y:S01]  /*18c0*/  LEA.HI R2, R9, R2, RZ, 0x6 ;  /* 0x0000000209027211 */ /* 0x000fe200078f30ff */
[----:B------:R-:W-:Y:S01]  /*18d0*/  IMAD R9, R34, c[0x0][0x1ac], R13 ;  /* 0x00006b0022097a24 */ /* 0x000fe200078e020d */
[----:B------:R-:W-:Y:S01]  /*18e0*/  IADD3.X R7, R24, R7, R12, P2, !PT ;  /* 0x0000000718077210 */ /* 0x000fe200017fe40c */
[----:B------:R-:W-:Y:S01]  /*18f0*/  IMAD R10, R32, c[0x0][0x378], RZ ;  /* 0x0000de00200a7a24 */ /* 0x000fe200078e02ff */
[----:B------:R-:W-:Y:S01]  /*1900*/  SHF.R.S32.HI R2, RZ, 0x6, R2 ;  /* 0x00000006ff027819 */ /* 0x000fe20000011402 */
[----:B------:R-:W-:Y:S01]  /*1910*/  IMAD.WIDE.U32 R4, R34, c[0x0][0x378], R4 ;  /* 0x0000de0022047a25 */ /* 0x000fe200078e0004 */
[----:B------:R-:W-:-:S02]  /*1920*/  IADD3 R8, P1, R0, R16, RZ ;  /* 0x0000001000087210 */ /* 0x000fc40007f3e0ff */
[----:B------:R-:W-:Y:S01]  /*1930*/  IMNMX R229, RZ, R2, !PT ;  /* 0x00000002ffe57217 */ /* 0x000fe20007800200 */
[----:B------:R-:W-:Y:S01]  /*1940*/  IMAD.WIDE.U32 R6, R34, c[0x0][0x1a8], R6 ;  /* 0x00006a0022067a25 */ /* 0x000fe200078e0006 */
[----:B------:R-:W-:Y:S02]  /*1950*/  LEA.HI.X.SX32 R179, R0, R11, 0x1, P1 ;  /* 0x0000000b00b37211 */ /* 0x000fe400008f0eff */
[----:B------:R-:W-:Y:S01]  /*1960*/  LEA R180, P1, R8, c[0x0][0x350], 0x2 ;  /* 0x0000d40008b47a11 */ /* 0x000fe200078210ff */
[----:B------:R-:W-:Y:S01]  /*1970*/  IMAD.IADD R2, R7, 0x1, R9 ;  /* 0x0000000107027824 */ /* 0x000fe200078e0209 */
[----:B------:R-:W-:Y:S01]  /*1980*/  LEA R205, P3, R6, c[0x0][0x160], 0x1 ;  /* 0x0000580006cd7a11 */ /* 0x000fe200078608ff */
[----:B------:R-:W-:Y:S01]  /*1990*/  IMAD R10, R34, c[0x0][0x37c], R10 ;  /* 0x0000df00220a7a24 */ /* 0x000fe200078e020a */
[----:B------:R-:W-:Y:S01]  /*19a0*/  LEA.HI.X R179, R8, c[0x0][0x354], R179, 0x2, P1 ;  /* 0x0000d50008b37a11 */ /* 0x000fe200008f14b3 */
[----:B------:R-:W-:Y:S01]  /*19b0*/  IMAD R0, R20, c[0x0][0x370], RZ ;  /* 0x0000dc0014007a24 */ /* 0x000fe200078e02ff */
[----:B------:R-:W-:Y:S01]  /*19c0*/  LEA.HI.X R203, R6, c[0x0][0x164], R2, 0x1, P3 ;  /* 0x0000590006cb7a11 */ /* 0x000fe200018f0c02 */
[----:B------:R-:W-:Y:S01]  /*19d0*/  IMAD.IADD R5, R5, 0x1, R10 ;  /* 0x0000000105057824 */ /* 0x000fe200078e020a */
[C---:B------:R-:W-:Y:S01]  /*19e0*/  ISETP.GT.AND P3, PT, R192.reuse, R229, PT ;  /* 0x000000e5c000720c */ /* 0x040fe20003f64270 */
[C---:B------:R-:W-:Y:S01]  /*19f0*/  IMAD R0, R231.reuse, c[0x0][0x374], R0 ;  /* 0x0000dd00e7007a24 */ /* 0x040fe200078e0200 */
[----:B------:R-:W-:Y:S01]  /*1a00*/  IADD3 R192, R192, -0x1, RZ ;  /* 0xffffffffc0c07810 */ /* 0x000fe20007ffe0ff */
[----:B------:R-:W-:Y:S01]  /*1a10*/  IMAD.WIDE.U32 R4, R231, c[0x0][0x370], R4 ;  /* 0x0000dc00e7047a25 */ /* 0x000fe200078e0004 */
[----:B------:R-:W-:-:S03]  /*1a20*/  IADD3 R16, R200, 0x40, RZ ;  /* 0x00000040c8107810 */ /* 0x000fc60007ffe0ff */
[----:B------:R-:W-:Y:S01]  /*1a30*/  IMAD.IADD R0, R5, 0x1, R0 ;  /* 0x0000000105007824 */ /* 0x000fe200078e0200 */
[----:B------:R-:W-:Y:S01]  /*1a40*/  LEA R204, P2, R4, c[0x0][0x330], 0x1 ;  /* 0x0000cc0004cc7a11 */ /* 0x000fe200078408ff */
[----:B------:R-:W-:-:S03]  /*1a50*/  IMAD.WIDE R210, R210, R211, c[0x0][0x200] ;  /* 0x00008000d2d27625 */ /* 0x000fc600078e02d3 */
[----:B------:R-:W-:Y:S01]  /*1a60*/  LEA.HI.X R202, R4, c[0x0][0x334], R0, 0x1, P2 ;  /* 0x0000cd0004ca7a11 */ /* 0x000fe200010f0c00 */
[----:B------:R-:W-:Y:S05]  /*1a70*/  @P3 BRA `(.L_x_916) ;  /* 0x000007a000003947 */ /* 0x000fea0003800000 */
        /* <DEDUP_REMOVED lines=15> */
.L_x_917:
        /* <DEDUP_REMOVED lines=15> */
.L_x_918:
[----:B------:R-:W-:Y:S01]  /*1c60*/  IMAD R10, R221, -0x80, R193 ;  /* 0xffffff80dd0a7824 */ /* 0x000fe200078e02c1 */
[----:B------:R-:W-:Y:S01]  /*1c70*/  BSSY B0, `(.L_x_919) ;  /* 0x000001a000007945 */ /* 0x000fe20003800000 */
[----:B------:R-:W-:Y:S02]  /*1c80*/  IMAD R0, R21, c[0x0][0x3a0], RZ ;  /* 0x0000e80015007a24 */ /* 0x000fe400078e02ff */
[----:B------:R-:W-:Y:S01]  /*1c90*/  IMAD.WIDE.U32 R4, R17, c[0x0][0x3a0], R200 ;  /* 0x0000e80011047a25 */ /* 0x000fe200078e00c8 */
[----:B------:R-:W-:-:S03]  /*1ca0*/  ISETP.GE.AND P4, PT, R231, R10, PT ;  /* 0x0000000ae700720c */ /* 0x000fc60003f86270 */
[----:B------:R-:W-:Y:S01]  /*1cb0*/  IMAD R0, R17, c[0x0][0x3a4], R0 ;  /* 0x0000e90011007a24 */ /* 0x000fe200078e0200 */
[----:B------:R-:W-:Y:S01]  /*1cc0*/  IADD3 R6, P0, R6, R4, RZ ;  /* 0x0000000406067210 */ /* 0x000fe20007f1e0ff */
        /* <DEDUP_REMOVED lines=20> */
.L_x_920:
[----:B------:R-:W-:Y:S05]  /*1e10*/  BSYNC B0 ;  /* 0x0000000000007941 */ /* 0x000fea0003800000 */
.L_x_919:
        /* <DEDUP_REMOVED lines=19> */
.L_x_922:
[----:B------:R-:W-:Y:S05]  /*1f50*/  BSYNC B0 ;  /* 0x0000000000007941 */ /* 0x000fea0003800000 */
.L_x_921:
[----:B-1----:R-:W-:Y:S01]  /*1f60*/  IMAD.WIDE.U32 R4, R17, c[0x0][0x3a8], R200 ;  /* 0x0000ea0011047a25 */ /* 0x002fe200078e00c8 */
[----:B------:R-:W-:Y:S03]  /*1f70*/  BSSY B0, `(.L_x_923) ;  /* 0x0000018000007945 */ /* 0x000fe60003800000 */
[----:B------:R-:W-:Y:S01]  /*1f80*/  IMAD R0, R21, c[0x0][0x3a8], RZ ;  /* 0x0000ea0015007a24 */ /* 0x000fe200078e02ff */
[----:B------:R-:W-:Y:S01]  /*1f90*/  IADD3 R6, P0, R11, R4, RZ ;  /* 0x000000040b067210 */ /* 0x000fe20007f1e0ff */
[----:B------:R-:W-:-:S02]  /*1fa0*/  IMAD R2, R32, c[0x0][0x3c0], RZ ;  /* 0x0000f00020027a24 */ /* 0x000fc400078e02ff */
[----:B------:R-:W-:Y:S02]  /*1fb0*/  IMAD R0, R17, c[0x0][0x3ac], R0 ;  /* 0x0000eb0011007a24 */ /* 0x000fe400078e0200 */
[----:B------:R-:W-:-:S03]  /*1fc0*/  IMAD R2, R34, c[0x0][0x3c4], R2 ;  /* 0x0000f10022027a24 */ /* 0x000fc600078e0202 */
[----:B------:R-:W-:-:S05]  /*1fd0*/  IADD3.X R7, R12, R5, R0, P0, !PT ;  /* 0x000000050c077210 */ /* 0x000fca00007fe400 */
        /* <DEDUP_REMOVED lines=17> */
.L_x_924:
[----:B------:R-:W-:Y:S05]  /*20f0*/  BSYNC B0 ;  /* 0x0000000000007941 */ /* 0x000fea0003800000 */
.L_x_923:
[----:B------:R-:W-:Y:S05]  /*2100*/  @P3 BRA `(.L_x_925) ;  /* 0x0000762000003947 */ /* 0x000fea0003800000 */
[----:B------:R-:W-:Y:S01]  /*2110*/  IADD3 R0, P0, R231, 0x40, RZ ;  /* 0x00000040e7007810 */ /* 0x000fe20007f1e0ff */
[----:B------:R-:W-:Y:S01]  /*2120*/  IMAD.MOV.U32 R7, RZ, RZ, R2 ;  /* 0x000000ffff077224 */ /* 0x000fe200078e0002 */
[----:B------:R-:W-:-:S03]  /*2130*/  ISETP.GE.AND P1, PT, R200, c[0x0][0x220], PT ;  /* 0x00008800c8007a0c */ /* 0x000fc60003f26270 */
        /* <DEDUP_REMOVED lines=14> */
.L_x_916:
[----:B------:R-:W-:Y:S01]  /*2220*/  @P5 BAR.SYNC.DEFER_BLOCKING 0x0 ;  /* 0x0000000000005b1d */ /* 0x000fe20000010000 */
[C---:B------:R-:W-:Y:S01]  /*2230*/  IMAD R2, R192.reuse, -0x40, R212 ;  /* 0xffffffc0c0027824 */ /* 0x040fe200078e02d4 */
[----:B------:R-:W-:Y:S01]  /*2240*/  LEA.HI R4, R192, R192, RZ, 0x1 ;  /* 0x000000c0c0047211 */ /* 0x000fe200078f08ff */
[----:B------:R-:W-:-:S03]  /*2250*/  IMAD.SHL.U32 R0, R239, 0x2, RZ ;  /* 0x00000002ef007824 */ /* 0x000fc600078e00ff */
[----:B------:R-:W-:Y:S01]  /*2260*/  ISETP.GE.AND P0, PT, R231, R2, PT ;  /* 0x00000002e700720c */ /* 0x000fe20003f06270 */
[----:B------:R-:W-:Y:S01]  /*2270*/  BSSY B0, `(.L_x_926) ;  /* 0x0000025000007945 */ /* 0x000fe20003800000 */
[----:B------:R-:W-:-:S05]  /*2280*/  LOP3.LUT R4, R4, 0xfffffffe, RZ, 0xc0, !PT ;  /* 0xfffffffe04047812 */ /* 0x000fca00078ec0ff */
[----:B------:R-:W-:-:S05]  /*2290*/  IMAD.IADD R4, R192, 0x1, -R4 ;  /* 0x00000001c0047824 */ /* 0x000fca00078e0a04 */
[----:B------:R-:W-:Y:S01]  /*22a0*/  ISETP.NE.AND P6, PT, R4, 0x1, PT ;  /* 0x000000010400780c */ /* 0x000fe20003fc5270 */
        /* <DEDUP_REMOVED lines=33> */
.L_x_927:
[----:B------:R-:W-:Y:S05]  /*24c0*/  BSYNC B0 ;  /* 0x0000000000007941 */ /* 0x000fea0003800000 */
.L_x_926:
        /* <DEDUP_REMOVED lines=18> */
.L_x_929:
        /* <DEDUP_REMOVED lines=34> */
.L_x_930:
[----:B------:R-:W-:Y:S05]  /*2810*/  BSYNC B0 ;  /* 0x0000000000007941 */ /* 0x000fea0003800000 */
.L_x_928:
        /* <DEDUP_REMOVED lines=68> */
.L_x_932:
[----:B--2---:R-:W-:Y:S05]  /*2c60*/  BSYNC B0 ;  /* 0x0000000000007941 */ /* 0x004fea0003800000 */
.L_x_931:
        /* <DEDUP_REMOVED lines=39> */
.L_x_934:
[----:B------:R-:W-:Y:S05]  /*2ee0*/  BSYNC B0 ;  /* 0x0000000000007941 */ /* 0x000fea0003800000 */
.L_x_933:
        /* <DEDUP_REMOVED lines=49> */
.L_x_936:
[----:B------:R-:W-:Y:S05]  /*3200*/  BSYNC B0 ;  /* 0x0000000000007941 */ /* 0x000fea0003800000 */
.L_x_935:
        /* <DEDUP_REMOVED lines=36> */
.L_x_938:
[----:B------:R-:W-:Y:S05]  /*3450*/  BSYNC B0 ;  /* 0x0000000000007941 */ /* 0x000fea0003800000 */
.L_x_937:
[----:B------:R-:W-:Y:S01]  /*3460*/  IMAD.MOV.U32 R194, RZ, RZ, c[0x0][0x308] ;  /* 0x0000c200ffc27624 */ /* 0x000fe200078e00ff */
[----:B------:R-:W0:Y:S01]  /*3470*/  LDGDEPBAR ;  /* 0x00000000000079af */ /* 0x000e220000000000 */
[----:B------:R-:W-:-:S05]  /*3480*/  IMAD.MOV.U32 R195, RZ, RZ, c[0x0][0x30c] ;  /* 0x0000c300ffc37624 */ /* 0x000fca00078e00ff */
[----:B--23--:R3:W2:Y:S04]  /*3490*/  LDG.E.64 R4, [R194.64+0x8] ;  /* 0x00000806c2047981 */ /* 0x00c6a8000c1e1b00 */
[----:B---3--:R-:W3:Y:S01]  /*34a0*/  LDG.E.64 R194, [R194.64] ;  /* 0x00000006c2c27981 */ /* 0x008ee2000c1e1b00 */
[----:B-1--4-:R-:W-:Y:S01]  /*34b0*/  IMAD R0, R33, c[0x0][0x1c0], R34 ;  /* 0x0000700021007a24 */ /* 0x012fe200078e0222 */
[----:B------:R-:W-:Y:S01]  /*34c0*/  SHF.R.S32.HI R2, RZ, 0x1f, R18 ;  /* 0x0000001fff027819 */ /* 0x000fe20000011412 */
[----:B------:R-:W-:Y:S01]  /*34d0*/  IMAD.IADD R17, R17, 0x1, R212 ;  /* 0x0000000111117824 */ /* 0x000fe200078e02d4 */
[----:B------:R-:W-:Y:S01]  /*34e0*/  MOV R206, R191 ;  /* 0x000000bf00ce7202 */ /* 0x000fe20000000f00 */
[----:B------:R-:W-:Y:S01]  /*34f0*/  IMAD.MOV.U32 R213, RZ, RZ, c[0x0][0x2e4] ;  /* 0x0000b900ffd57624 */ /* 0x000fe200078e00ff */
[----:B------:R-:W-:Y:S01]  /*3500*/  SHF.L.U32 R0, R0, 0x5, RZ ;  /* 0x0000000500007819 */ /* 0x000fe200000006ff */
[----:B------:R-:W-:Y:S01]  /*3510*/  CS2R R126, SRZ ;  /* 0x00000000007e7805 */ /* 0x000fe2000001ff00 */
[----:B------:R-:W-:Y:S01]  /*3520*/  IADD3 R17, -R193, 0x80, R17 ;  /* 0x00000080c1117810 */ /* 0x000fe20007ffe111 */
        /* <DEDUP_REMOVED lines=47> */
[----:B------:R-:W-:-:S02]  /*3820*/  IADD3 R236, R17, -c[0x0][0x2e8], RZ ;  /* 0x8000ba0011ec7a10 */ /* 0x000fc40007ffe0ff */
[----:B--2---:R-:W-:Y:S02]  /*3830*/  IADD3 R233, P1, P0, R0, R4, R18 ;  /* 0x0000000400e97210 */ /* 0x004fe4000783e012 */
[----:B------:R-:W-:-:S04]  /*3840*/  SHF.R.S32.HI R0, RZ, 0x1f, R0 ;  /* 0x0000001fff007819 */ /* 0x000fc80000011400 */
[----:B------:R-:W-:Y:S02]  /*3850*/  IADD3.X R228, R0, R5, R2, P1, P0 ;  /* 0x0000000500e47210 */ /* 0x000fe40000fe0402 */
[----:B------:R-:W-:Y:S02]  /*3860*/  IADD3 R0, R173, 0x1800, RZ ;  /* 0x00001800ad007810 */ /* 0x000fe40007ffe0ff */
[----:B------:R-:W-:Y:S02]  /*3870*/  IADD3 R2, R174, 0x1800, RZ ;  /* 0x00001800ae027810 */ /* 0x000fe40007ffe0ff */
[----:B------:R-:W-:Y:S02]  /*3880*/  SEL R0, R0, R173, !P6 ;  /* 0x000000ad00007207 */ /* 0x000fe40007000000 */
[----:B------:R-:W-:-:S03]  /*3890*/  SEL R2, R2, R174, !P6 ;  /* 0x000000ae02027207 */ /* 0x000fc60007000000 */
[----:B------:R-:W-:Y:S01]  /*38a0*/  IMAD.SHL.U32 R164, R0, 0x2, RZ ;  /* 0x0000000200a47824 */ /* 0x000fe200078e00ff */
[----:B------:R-:W-:Y:S01]  /*38b0*/  MOV R0, c[0x0][0x22c] ;  /* 0x00008b0000007a02 */ /* 0x000fe20000000f00 */
[----:B------:R-:W-:-:S04]  /*38c0*/  IMAD.SHL.U32 R167, R2, 0x2, RZ ;  /* 0x0000000202a77824 */ /* 0x000fc800078e00ff */
[----:B------:R-:W-:Y:S01]  /*38d0*/  IMAD R0, R0, c[0x0][0x1c0], RZ ;  /* 0x0000700000007a24 */ /* 0x000fe200078e02ff */
[----:B---3--:R-:W-:-:S03]  /*38e0*/  LOP3.LUT R228, R228, R194, RZ, 0x3c, !PT ;  /* 0x000000c2e4e47212 */ /* 0x008fc600078e3cff */
[C---:B------:R-:W-:Y:S01]  /*38f0*/  IMAD.SHL.U32 R240, R0.reuse, 0x10, RZ ;  /* 0x0000001000f07824 */ /* 0x040fe200078e00ff */
[C---:B------:R-:W-:Y:S01]  /*3900*/  SHF.L.U32 R249, R0.reuse, 0x5, RZ ;  /* 0x0000000500f97819 */ /* 0x040fe200000006ff */
[C---:B------:R-:W-:Y:S02]  /*3910*/  IMAD.SHL.U32 R218, R0.reuse, 0x8, RZ ;  /* 0x0000000800da7824 */ /* 0x040fe400078e00ff */
[----:B------:R-:W-:Y:S01]  /*3920*/  IMAD.U32 R246, R0, -0x40, RZ ;  /* 0xffffffc000f67824 */ /* 0x000fe200078e00ff */
[----:B------:R-:W-:Y:S01]  /*3930*/  IADD3 R242, R240, 0x40, RZ ;  /* 0x00000040f0f27810 */ /* 0x000fe20007ffe0ff */
[----:B------:R-:W-:Y:S01]  /*3940*/  IMAD R250, R0, 0x18, RZ ;  /* 0x0000001800fa7824 */ /* 0x000fe200078e02ff */
[----:B------:R-:W-:Y:S01]  /*3950*/  IADD3 R243, R240, 0x20, RZ ;  /* 0x00000020f0f37810 */ /* 0x000fe20007ffe0ff */
[----:B------:R-:W-:Y:S02]  /*3960*/  IMAD R248, R0, 0x28, RZ ;  /* 0x0000002800f87824 */ /* 0x000fe400078e02ff */
[C---:B------:R-:W-:Y:S01]  /*3970*/  IMAD.IADD R237, R218.reuse, 0x1, R242 ;  /* 0x00000001daed7824 */ /* 0x040fe200078e02f2 */
[----:B------:R-:W-:Y:S01]  /*3980*/  IADD3 R238, R218, R243, RZ ;  /* 0x000000f3daee7210 */ /* 0x000fe20007ffe0ff */
[----:B------:R-:W-:-:S02]  /*3990*/  IMAD R247, R0, 0x30, RZ ;  /* 0x0000003000f77824 */ /* 0x000fc400078e02ff */
[----:B------:R-:W-:Y:S01]  /*39a0*/  IMAD R245, R0, 0x38, RZ ;  /* 0x0000003800f57824 */ /* 0x000fe200078e02ff */
[C---:B------:R-:W-:Y:S01]  /*39b0*/  IADD3 R251, R218.reuse, R237, RZ ;  /* 0x000000eddafb7210 */ /* 0x040fe20007ffe0ff */
[----:B------:R-:W-:-:S04]  /*39c0*/  IMAD.IADD R252, R218, 0x1, R238 ;  /* 0x00000001dafc7824 */ /* 0x000fc800078e02ee */
[C---:B------:R-:W-:Y:S01]  /*39d0*/  IMAD.IADD R223, R218.reuse, 0x1, R251 ;  /* 0x00000001dadf7824 */ /* 0x040fe200078e02fb */
[----:B------:R-:W-:-:S04]  /*39e0*/  IADD3 R225, R218, R252, RZ ;  /* 0x000000fcdae17210 */ /* 0x000fc80007ffe0ff */
[C---:B------:R-:W-:Y:S01]  /*39f0*/  IADD3 R222, R218.reuse, R223, RZ ;  /* 0x000000dfdade7210 */ /* 0x040fe20007ffe0ff */
[----:B------:R-:W-:-:S03]  /*3a00*/  IMAD.IADD R224, R218, 0x1, R225 ;  /* 0x00000001dae07824 */ /* 0x000fc600078e02e1 */
[C---:B------:R-:W-:Y:S01]  /*3a10*/  IADD3 R226, R218.reuse, R222, RZ ;  /* 0x000000dedae27210 */ /* 0x040fe20007ffe0ff */
[----:B------:R-:W-:Y:S02]  /*3a20*/  IMAD.IADD R227, R218, 0x1, R224 ;  /* 0x00000001dae37824 */ /* 0x000fe400078e02e0 */
.L_x_943:
[----:B------:R-:W0:Y:S01]  /*3a30*/  LDGDEPBAR ;  /* 0x00000000000079af */ /* 0x000e220000000000 */
[----:B------:R-:W-:Y:S01]  /*3a40*/  IMAD.MOV.U32 R4, RZ, RZ, R220 ;  /* 0x000000ffff047224 */ /* 0x000fe200078e00dc */
[----:B------:R-:W-:Y:S01]  /*3a50*/  IADD3 R0, R172, R167, RZ ;  /* 0x000000a7ac007210 */ /* 0x000fe20007ffe0ff */
[----:B------:R-:W-:Y:S01]  /*3a60*/  IMAD.MOV.U32 R5, RZ, RZ, R219 ;  /* 0x000000ffff057224 */ /* 0x000fe200078e00db */
[----:B------:R-:W-:Y:S01]  /*3a70*/  MOV R209, R179 ;  /* 0x000000b300d17202 */ /* 0x000fe20000000f00 */
[----:B------:R-:W-:Y:S01]  /*3a80*/  IMAD.MOV.U32 R208, RZ, RZ, R180 ;  /* 0x000000ffffd07224 */ /* 0x000fe200078e00b4 */
[C---:B------:R-:W-:Y:S04]  /*3a90*/  LEA R4, P0, R207.reuse, R4, 0x2 ;  /* 0x00000004cf047211 */ /* 0x040fe800078010ff */
[----:B------:R-:W-:Y:S01]  /*3aa0*/  LEA.HI.X.SX32 R5, R207, R5, 0x2, P0 ;  /* 0x00000005cf057211 */ /* 0x000fe200000f16ff */
[----:B------:R-:W-:Y:S04]  /*3ab0*/  DEPBAR.LE SB0, 0x0 ;  /* 0x000080000000791a */ /* 0x000fe80000000000 */
[----:B------:R-:W-:Y:S06]  /*3ac0*/  BAR.SYNC.DEFER_BLOCKING 0x0 ;  /* 0x0000000000007b1d */ /* 0x000fec0000010000 */
[----:B------:R-:W-:Y:S05]  /*3ad0*/  LDSM.16.M88.4 R32, [R167] ;  /* 0x00000000a720783b */ /* 0x000fea0000000200 */
[----:B------:R-:W1:Y:S05]  /*3ae0*/  LDSM.16.M88.4 R16, [R165+0x9000] ;  /* 0x00900000a510783b */ /* 0x000e6a0000000200 */
[----:B------:R-:W2:Y:S05]  /*3af0*/  LDSM.16.M88.4 R28, [R167+0x800] ;  /* 0x00080000a71c783b */ /* 0x000eaa0000000200 */
[----:B-----5:R1:W5:Y:S05]  /*3b00*/  LDG.E R178, [R4.64] ;  /* 0x0000000604b27981 */ /* 0x02036a000c1e1900 */
[----:B------:R1:W5:Y:S05]  /*3b10*/  LDG.E R177, [R4.64+0x20] ;  /* 0x0000200604b17981 */ /* 0x00036a000c1e1900 */
[----:B------:R1:W5:Y:S05]  /*3b20*/  LDG.E R176, [R4.64+0x80] ;  /* 0x0000800604b07981 */ /* 0x00036a000c1e1900 */
[----:B------:R1:W5:Y:S05]  /*3b30*/  LDG.E R175, [R4.64+0xa0] ;  /* 0x0000a00604af7981 */ /* 0x00036a000c1e1900 */
[----:B------:R-:W3:Y:S05]  /*3b40*/  LDSM.16.M88.4 R132, [R165+0x9400] ;  /* 0x00940000a584783b */ /* 0x000eea0000000200 */
[----:B------:R-:W-:Y:S05]  /*3b50*/  LDSM.16.M88.4 R136, [R0] ;  /* 0x000000000088783b */ /* 0x000fea0000000200 */
[----:B------:R-:W4:Y:S05]  /*3b60*/  LDSM.16.M88.4 R140, [R166+0x9000] ;  /* 0x00900000a68c783b */ /* 0x000f2a0000000200 */
[----:B------:R-:W4:Y:S01]  /*3b70*/  LDSM.16.M88.4 R144, [R0+0x800] ;  /* 0x000800000090783b */ /* 0x000f220000000200 */
[-C--:B-1----:R-:W-:Y:S04]  /*3b80*/  HMMA.16816.F32.BF16 R4, R32, R16.reuse, RZ ;  /* 0x000000102004723c */ /* 0x082fe800000418ff */
[----:B------:R-:W1:Y:S05]  /*3b90*/  LDSM.16.M88.4 R148, [R166+0x9400] ;  /* 0x00940000a694783b */ /* 0x000e6a0000000200 */
[----:B------:R-:W-:Y:S01]  /*3ba0*/  LDSM.16.M88.4 R152, [R165+0xb000] ;  /* 0x00b00000a598783b */ /* 0x000fe20000000200 */
[C---:B--2---:R-:W-:Y:S04]  /*3bb0*/  HMMA.16816.F32.BF16 R8, R28.reuse, R16, RZ ;  /* 0x000000101c08723c */ /* 0x044fe800000418ff */
[----:B------:R-:W-:Y:S04]  /*3bc0*/  LDSM.16.M88.4 R156, [R167+0x1800] ;  /* 0x00180000a79c783b */ /* 0x000fe80000000200 */
[-C--:B------:R-:W-:Y:S01]  /*3bd0*/  HMMA.16816.F32.BF16 R12, R28, R18.reuse, RZ ;  /* 0x000000121c0c723c */ /* 0x080fe200000418ff */
[----:B------:R-:W-:Y:S07]  /*3be0*/  LDSM.16.M88.4 R160, [R165+0xb400] ;  /* 0x00b40000a5a0783b */ /* 0x000fee0000000200 */
[C---:B------:R-:W-:Y:S08]  /*3bf0*/  HMMA.16816.F32.BF16 R16, R32.reuse, R18, RZ ;  /* 0x000000122010723c */ /* 0x040ff000000418ff */
[-C--:B---3--:R-:W-:Y:S08]  /*3c00*/  HMMA.16816.F32.BF16 R20, R32, R132.reuse, RZ ;  /* 0x000000842014723c */ /* 0x088ff000000418ff */
[C---:B------:R-:W-:Y:S08]  /*3c10*/  HMMA.16816.F32.BF16 R24, R28.reuse, R132, RZ ;  /* 0x000000841c18723c */ /* 0x040ff000000418ff */
[-C--:B------:R-:W-:Y:S08]  /*3c20*/  HMMA.16816.F32.BF16 R28, R28, R134.reuse, RZ ;  /* 0x000000861c1c723c */ /* 0x080ff000000418ff */
[----:B------:R-:W-:Y:S01]  /*3c30*/  HMMA.16816.F32.BF16 R32, R32, R134, RZ ;  /* 0x000000862020723c */ /* 0x000fe200000418ff */
[----:B------:R-:W2:Y:S07]  /*3c40*/  LDSM.16.M88.4 R132, [R167+0x1000] ;  /* 0x00100000a784783b */ /* 0x000eae0000000200 */
        /* <DEDUP_REMOVED lines=8> */
[----:B------:R-:W-:Y:S07]  /*3cd0*/  LDSM.16.M88.4 R144, [R0+0x1800] ;  /* 0x001800000090783b */ /* 0x000fee0000000200 */
[----:B------:R-:W-:Y:S01]  /*3ce0*/  HMMA.16816.F32.BF16 R32, R136, R150, R32 ;  /* 0x000000968820723c */ /* 0x000fe20000041820 */
[----:B------:R-:W1:Y:S05]  /*3cf0*/  LDSM.16.M88.4 R136, [R0+0x1000] ;  /* 0x001000000088783b */ /* 0x000e6a0000000200 */
[----:B------:R-:W3:Y:S02]  /*3d00*/  LDSM.16.M88.4 R148, [R166+0xb400] ;  /* 0x00b40000a694783b */ /* 0x000ee40000000200 */
[-C--:B--2---:R-:W-:Y:S08]  /*3d10*/  HMMA.16816.F32.BF16 R4, R132, R152.reuse, R4 ;  /* 0x000000988404723c */ /* 0x084ff00000041804 */
        /* <DEDUP_REMOVED lines=9> */
[----:B------:R-:W2:Y:S05]  /*3db0*/  LDSM.16.M88.4 R132, [R167+0x2000] ;  /* 0x00200000a784783b */ /* 0x000eaa0000000200 */
[----:B------:R-:W4:Y:S02]  /*3dc0*/  LDSM.16.M88.4 R160, [R165+0xd400] ;  /* 0x00d40000a5a0783b */ /* 0x000f240000000200 */
[-C--:B-1----:R-:W-:Y:S08]  /*3dd0*/  HMMA.16816.F32.BF16 R4, R136, R140.reuse, R4 ;  /* 0x0000008c8804723c */ /* 0x082ff00000041804 */
[C---:B------:R-:W-:Y:S08]  /*3de0*/  HMMA.16816.F32.BF16 R8, R144.reuse, R140, R8 ;  /* 0x0000008c9008723c */ /* 0x040ff00000041808 */
        /* <DEDUP_REMOVED lines=8> */
[----:B------:R1:W3:Y:S05]  /*3e70*/  LDSM.16.M88.4 R136, [R0+0x2000] ;  /* 0x002000000088783b */ /* 0x0002ea0000000200 */
[----:B------:R-:W3:Y:S02]  /*3e80*/  LDSM.16.M88.4 R148, [R166+0xd400] ;  /* 0x00d40000a694783b */ /* 0x000ee40000000200 */
[-C--:B--2---:R-:W-:Y:S08]  /*3e90*/  HMMA.16816.F32.BF16 R4, R132, R152.reuse, R4 ;  /* 0x000000988404723c */ /* 0x084ff00000041804 */
[C---:B------:R-:W-:Y:S08]  /*3ea0*/  HMMA.16816.F32.BF16 R8, R156.reuse, R152, R8 ;  /* 0x000000989c08723c */ /* 0x040ff00000041808 */
[-C--:B------:R-:W-:Y:S04]  /*3eb0*/  HMMA.16816.F32.BF16 R12, R156, R154.reuse, R12 ;  /* 0x0000009a9c0c723c */ /* 0x080fe8000004180c */
[----:B-1----:R-:W-:Y:S04]  /*3ec0*/  IMAD.SHL.U32 R0, R192, 0x40, RZ ;  /* 0x00000040c0007824 */ /* 0x002fe800078e00ff */
[C---:B------:R-:W-:Y:S04]  /*3ed0*/  HMMA.16816.F32.BF16 R16, R132.reuse, R154, R16 ;  /* 0x0000009a8410723c */ /* 0x040fe80000041810 */
[----:B------:R-:W-:Y:S04]  /*3ee0*/  ISETP.GE.AND P0, PT, R0, R236, PT ;  /* 0x000000ec0000720c */ /* 0x000fe80003f06270 */
[-C--:B----4-:R-:W-:Y:S08]  /*3ef0*/  HMMA.16816.F32.BF16 R20, R132, R160.reuse, R20 ;  /* 0x000000a08414723c */ /* 0x090ff00000041814 */
[C---:B------:R-:W-:Y:S08]  /*3f00*/  HMMA.16816.F32.BF16 R24, R156.reuse, R160, R24 ;  /* 0x000000a09c18723c */ /* 0x040ff00000041818 */
[-C--:B------:R-:W-:Y:S08]  /*3f10*/  HMMA.16816.F32.BF16 R28, R156, R162.reuse, R28 ;  /* 0x000000a29c1c723c */ /* 0x080ff0000004181c */
[----:B------:R-:W-:Y:S08]  /*3f20*/  HMMA.16816.F32.BF16 R32, R132, R162, R32 ;  /* 0x000000a28420723c */ /* 0x000ff00000041820 */
[-C--:B---3--:R-:W-:Y:S08]  /*3f30*/  HMMA.16816.F32.BF16 R4, R136, R140.reuse, R4 ;  /* 0x0000008c8804723c */ /* 0x088ff00000041804 */
[C---:B------:R-:W-:Y:S08]  /*3f40*/  HMMA.16816.F32.BF16 R8, R144.reuse, R140, R8 ;  /* 0x0000008c9008723c */ /* 0x040ff00000041808 */
[-C--:B------:R-:W-:Y:S08]  /*3f50*/  HMMA.16816.F32.BF16 R12, R144, R142.reuse, R12 ;  /* 0x0000008e900c723c */ /* 0x080ff0000004180c */
[C---:B------:R-:W-:Y:S08]  /*3f60*/  HMMA.16816.F32.BF16 R16, R136.reuse, R142, R16 ;  /* 0x0000008e8810723c */ /* 0x040ff00000041810 */
[-C--:B------:R-:W-:Y:S08]  /*3f70*/  HMMA.16816.F32.BF16 R20, R136, R148.reuse, R20 ;  /* 0x000000948814723c */ /* 0x080ff00000041814 */
[C---:B------:R-:W-:Y:S08]  /*3f80*/  HMMA.16816.F32.BF16 R24, R144.reuse, R148, R24 ;  /* 0x000000949018723c */ /* 0x040ff00000041818 */
[-C--:B------:R-:W-:Y:S07]  /*3f90*/  HMMA.16816.F32.BF16 R28, R144, R150.reuse, R28 ;  /* 0x00000096901c723c */ /* 0x080fee000004181c */
[----:B------:R-:W-:Y:S01]  /*3fa0*/  MOV R145, c[0x0][0x2e4] ;  /* 0x0000b90000917a02 */ /* 0x000fe20000000f00 */
[----:B------:R-:W-:Y:S01]  /*3fb0*/  HMMA.16816.F32.BF16 R32, R136, R150, R32 ;  /* 0x000000968820723c */ /* 0x000fe20000041820 */
[----:B------:R-:W-:-:S07]  /*3fc0*/  @!P0 BRA `(.L_x_939) ;  /* 0x000000a000008947 */ /* 0x000fce0003800000 */
[----:B------:R-:W-:Y:S01]  /*3fd0*/  IADD3 R134, R0, 0x40, RZ ;  /* 0x0000004000867810 */ /* 0x000fe20007ffe0ff */
[----:B------:R-:W-:Y:S02]  /*3fe0*/  IMAD.SHL.U32 R2, R221, 0x80, RZ ;  /* 0x00000080dd027824 */ /* 0x000fe400078e00ff */
[----:B------:R-:W-:Y:S02]  /*3ff0*/  IMAD.MOV.U32 R145, RZ, RZ, R213 ;  /* 0x000000ffff917224 */ /* 0x000fe400078e00d5 */
[C---:B------:R-:W-:Y:S01]  /*4000*/  IMAD.IADD R132, R2.reuse, 0x1, R212 ;  /* 0x0000000102847824 */ /* 0x040fe200078e02d4 */
[----:B------:R-:W-:Y:S04]  /*4010*/  IADD3 R133, R2, 0x80, RZ ;  /* 0x0000008002857810 */ /* 0x000fe80007ffe0ff */
[----:B------:R-:W-:Y:S02]  /*4020*/  IADD3 R2, R213, R132, -R193 ;  /* 0x00000084d5027210 */ /* 0x000fe40007ffe8c1 */
[----:B------:R-:W-:Y:S02]  /*4030*/  ISETP.LT.AND P0, PT, R133, R193, PT ;  /* 0x000000c18500720c */ /* 0x000fe40003f01270 */
[----:B------:R-:W-:Y:S11]  /*4040*/  ISETP.GE.AND P1, PT, R134, R2, PT ;  /* 0x000000028600720c */ /* 0x000ff60003f26270 */
[----:B------:R-:W-:Y:S02]  /*4050*/  @!UPT UIADD3 URZ, URZ, URZ, URZ ;  /* 0x0000003f3f3ff290 */ /* 0x000fe4000fffe03f */
[----:B------:R-:W-:-:S05]  /*4060*/  @!P1 BRA P0, `(.L_x_940) ;  /* 0x0000084000009947 */ /* 0x000fca0000000000 */
.L_x_939:
[----:B------:R-:W-:Y:S01]  /*4070*/  IADD3 R2, R193, 0x1, -R212 ;  /* 0x00000001c1027810 */ /* 0x000fe20007ffe8d4 */
[----:B------:R-:W1:Y:S01]  /*4080*/  S2R R132, SR_TID.X ;  /* 0x0000000000847919 */ /* 0x000e620000002100 */
[----:B------:R-:W-:Y:S02]  /*4090*/  IMAD.SHL.U32 R137, R230, 0x20, RZ ;  /* 0x00000020e6897824 */ /* 0x000fe400078e00ff */
[----:B------:R-:W-:Y:S01]  /*40a0*/  IADD3 R2, R2, c[0x0][0x2e8], RZ ;  /* 0x0000ba0002027a10 */ /* 0x000fe20007ffe0ff */
[----:B------:R-:W-:Y:S02]  /*40b0*/  IMAD.IADD R0, R207, 0x1, R0 ;  /* 0x00000001cf007824 */ /* 0x000fe400078e0200 */
[----:B------:R-:W-:Y:S02]  /*40c0*/  IMAD.MOV.U32 R213, RZ, RZ, R145 ;  /* 0x000000ffffd57224 */ /* 0x000fe400078e0091 */
[C---:B------:R-:W-:Y:S01]  /*40d0*/  IMAD.IADD R141, R0.reuse, 0x1, R2 ;  /* 0x00000001008d7824 */ /* 0x040fe200078e0202 */
[C---:B------:R-:W-:Y:S02]  /*40e0*/  IADD3 R135, R0.reuse, 0x8, RZ ;  /* 0x0000000800877810 */ /* 0x040fe40007ffe0ff */
[C---:B------:R-:W-:Y:S02]  /*40f0*/  IADD3 R134, R0.reuse, 0x20, RZ ;  /* 0x0000002000867810 */ /* 0x040fe40007ffe0ff */
[----:B------:R-:W-:Y:S03]  /*4100*/  IADD3 R133, R0, 0x28, RZ ;  /* 0x0000002800857810 */ /* 0x000fe60007ffe0ff */
[----:B------:R-:W-:Y:S02]  /*4110*/  IMAD.IADD R139, R2, 0x1, R134 ;  /* 0x00000001028b7824 */ /* 0x000fe400078e0286 */
[----:B-1----:R-:W-:Y:S05]  /*4120*/  IMAD.SHL.U32 R132, R132, 0x2, RZ ;  /* 0x0000000284847824 */ /* 0x002fea00078e00ff */
[----:B------:R-:W-:Y:S02]  /*4130*/  LOP3.LUT R137, R137, 0x6, R132, 0xf8, !PT ;  /* 0x0000000689897812 */ /* 0x000fe400078ef884 */
[-C--:B------:R-:W-:Y:S05]  /*4140*/  IADD3 R132, -R145, R193.reuse, -R212 ;  /* 0x000000c191847210 */ /* 0x080fea0007ffe9d4 */
[----:B------:R-:W-:Y:S02]  /*4150*/  IMAD.IADD R138, R0, 0x1, R132 ;  /* 0x00000001008a7824 */ /* 0x000fe400078e0284 */
[C---:B------:R-:W-:Y:S02]  /*4160*/  IMAD.IADD R136, R132.reuse, 0x1, R135 ;  /* 0x0000000184887824 */ /* 0x040fe400078e0287 */
[C---:B------:R-:W-:Y:S01]  /*4170*/  IMAD.IADD R140, R132.reuse, 0x1, R134 ;  /* 0x00000001848c7824 */ /* 0x040fe200078e0286 */
[----:B------:R-:W-:Y:S01]  /*4180*/  IMNMX R138, RZ, R138, !PT ;  /* 0x0000008aff8a7217 */ /* 0x000fe20007800200 */
[----:B------:R-:W-:Y:S01]  /*4190*/  IMAD.IADD R132, R132, 0x1, R133 ;  /* 0x0000000184847824 */ /* 0x000fe200078e0285 */
[----:B------:R-:W-:Y:S01]  /*41a0*/  IMNMX R136, RZ, R136, !PT ;  /* 0x00000088ff887217 */ /* 0x000fe20007800200 */
[C---:B------:R-:W-:Y:S01]  /*41b0*/  IMAD.IADD R135, R2.reuse, 0x1, R135 ;  /* 0x0000000102877824 */ /* 0x040fe200078e0287 */
[----:B------:R-:W-:Y:S01]  /*41c0*/  IMNMX R134, RZ, R140, !PT ;  /* 0x0000008cff867217 */ /* 0x000fe20007800200 */
[----:B------:R-:W-:Y:S01]  /*41d0*/  IMAD.IADD R2, R2, 0x1, R133 ;  /* 0x0000000102027824 */ /* 0x000fe200078e0285 */
[----:B------:R-:W-:Y:S01]  /*41e0*/  IMNMX R132, RZ, R132, !PT ;  /* 0x00000084ff847217 */ /* 0x000fe20007800200 */
[----:B------:R-:W-:Y:S01]  /*41f0*/  IMAD R0, R221, 0x80, R137 ;  /* 0x00000080dd007824 */ /* 0x000fe200078e0289 */
[-C--:B------:R-:W-:Y:S02]  /*4200*/  IMNMX R137, R141, R193.reuse, PT ;  /* 0x000000c18d897217 */ /* 0x080fe40003800200 */
[-C--:B------:R-:W-:Y:S02]  /*4210*/  IMNMX R135, R135, R193.reuse, PT ;  /* 0x000000c187877217 */ /* 0x080fe40003800200 */
[-C--:B------:R-:W-:Y:S02]  /*4220*/  IMNMX R133, R139, R193.reuse, PT ;  /* 0x000000c18b857217 */ /* 0x080fe40003800200 */
[----:B------:R-:W-:Y:S02]  /*4230*/  IMNMX R2, R2, R193, PT ;  /* 0x000000c102027217 */ /* 0x000fe40003800200 */
[C---:B------:R-:W-:Y:S02]  /*4240*/  ISETP.GE.AND P3, PT, R0.reuse, R138, PT ;  /* 0x0000008a0000720c */ /* 0x040fe40003f66270 */
[C---:B------:R-:W-:Y:S02]  /*4250*/  ISETP.GE.AND P2, PT, R0.reuse, R136, PT ;  /* 0x000000880000720c */ /* 0x040fe40003f46270 */
[C---:B------:R-:W-:Y:S02]  /*4260*/  ISETP.GE.AND P1, PT, R0.reuse, R134, PT ;  /* 0x000000860000720c */ /* 0x040fe40003f26270 */
[C---:B------:R-:W-:Y:S02]  /*4270*/  ISETP.GE.AND P0, PT, R0.reuse, R132, PT ;  /* 0x000000840000720c */ /* 0x040fe40003f06270 */
[C---:B------:R-:W-:Y:S02]  /*4280*/  IADD3 R144, R0.reuse, 0x1, RZ ;  /* 0x0000000100907810 */ /* 0x040fe40007ffe0ff */
[C---:B------:R-:W-:Y:S02]  /*4290*/  IADD3 R143, R0.reuse, 0x8, RZ ;  /* 0x00000008008f7810 */ /* 0x040fe40007ffe0ff */
[C---:B------:R-:W-:Y:S02]  /*42a0*/  IADD3 R142, R0.reuse, 0x9, RZ ;  /* 0x00000009008e7810 */ /* 0x040fe40007ffe0ff */
[C---:B------:R-:W-:Y:S02]  /*42b0*/  IADD3 R141, R0.reuse, 0x10, RZ ;  /* 0x00000010008d7810 */ /* 0x040fe40007ffe0ff */
[C---:B------:R-:W-:Y:S02]  /*42c0*/  IADD3 R140, R0.reuse, 0x11, RZ ;  /* 0x00000011008c7810 */ /* 0x040fe40007ffe0ff */
[C---:B------:R-:W-:Y:S02]  /*42d0*/  IADD3 R139, R0.reuse, 0x18, RZ ;  /* 0x00000018008b7810 */ /* 0x040fe40007ffe0ff */
[C---:B------:R-:W-:Y:S02]  /*42e0*/  ISETP.GE.OR P3, PT, R0.reuse, R137, !P3 ;  /* 0x000000890000720c */ /* 0x040fe40005f66670 */
[C---:B------:R-:W-:Y:S02]  /*42f0*/  ISETP.GE.OR P2, PT, R0.reuse, R135, !P2 ;  /* 0x000000870000720c */ /* 0x040fe40005746670 */
[C---:B------:R-:W-:Y:S02]  /*4300*/  ISETP.GE.OR P1, PT, R0.reuse, R133, !P1 ;  /* 0x000000850000720c */ /* 0x040fe40004f26670 */
[C---:B------:R-:W-:Y:S02]  /*4310*/  ISETP.GE.OR P0, PT, R0.reuse, R2, !P0 ;  /* 0x000000020000720c */ /* 0x040fe40004706670 */
[----:B------:R-:W-:Y:S02]  /*4320*/  IADD3 R0, R0, 0x19, RZ ;  /* 0x0000001900007810 */ /* 0x000fe40007ffe0ff */
[-C--:B------:R-:W-:Y:S02]  /*4330*/  ISETP.GE.AND P6, PT, R144, R138.reuse, PT ;  /* 0x0000008a9000720c */ /* 0x080fe40003fc6270 */
[-C--:B------:R-:W-:Y:S02]  /*4340*/  ISETP.GE.AND P5, PT, R143, R138.reuse, PT ;  /* 0x0000008a8f00720c */ /* 0x080fe40003fa6270 */
        /* <DEDUP_REMOVED lines=86> */
.L_x_940:
[C---:B------:R-:W-:Y:S01]  /*48b0*/  FSETP.NEU.FTZ.AND P0, PT, R216.reuse, -INF , PT ;  /* 0xff800000d800780b */ /* 0x040fe20003f1d000 */
[----:B------:R-:W-:Y:S01]  /*48c0*/  FMUL.FTZ R132, R216, 1.4426950216293334961 ;  /* 0x3fb8aa3bd8847820 */ /* 0x000fe20000410000 */
[----:B------:R-:W-:Y:S01]  /*48d0*/  ULDC.U8 UR4, c[0x0][0x2d8] ;  /* 0x0000b60000047ab9 */ /* 0x000fe20000000000 */
[C---:B------:R-:W-:Y:S02]  /*48e0*/  FMUL.FTZ R0, R217.reuse, 1.4426950216293334961 ;  /* 0x3fb8aa3bd9007820 */ /* 0x040fe40000410000 */
[----:B------:R-:W-:Y:S01]  /*48f0*/  FMUL.FTZ R2, R214, 1.4426950216293334961 ;  /* 0x3fb8aa3bd6027820 */ /* 0x000fe20000410000 */
        /* <DEDUP_REMOVED lines=8> */
[----:B------:R-:W-:Y:S03]  /*4980*/  FFMA.FTZ R157, R21, c[0x0][0x23c], -R132 ;  /* 0x00008f00159d7a23 */ /* 0x000fe60000010884 */
[----:B------:R-:W-:Y:S10]  /*4990*/  MUFU.EX2 R184, R33 ;  /* 0x0000002100b87308 */ /* 0x000ff40000000800 */
[----:B------:R2:W-:Y:S01]  /*49a0*/  MUFU.EX2 R182, R16 ;  /* 0x0000001000b67308 */ /* 0x0005e20000000800 */
[----:B-1----:R-:W-:Y:S01]  /*49b0*/  FSEL R32, R0, RZ, P0 ;  /* 0x000000ff00207208 */ /* 0x002fe20000000000 */
[----:B------:R-:W-:Y:S01]  /*49c0*/  FMUL.FTZ R0, R215, 1.4426950216293334961 ;  /* 0x3fb8aa3bd7007820 */ /* 0x000fe20000410000 */
[----:B------:R-:W-:Y:S03]  /*49d0*/  FSETP.NEU.FTZ.AND P0, PT, R214, -INF , PT ;  /* 0xff800000d600780b */ /* 0x000fe60003f1d000 */
[--C-:B------:R-:W-:Y:S01]  /*49e0*/  FFMA.FTZ R19, R19, c[0x0][0x23c], -R32.reuse ;  /* 0x00008f0013137a23 */ /* 0x100fe20000010820 */
[----:B------:R-:W-:Y:S01]  /*49f0*/  FSEL R2, R2, RZ, P0 ;  /* 0x000000ff02027208 */ /* 0x000fe20000000000 */
[--C-:B------:R-:W-:Y:S01]  /*4a00*/  FFMA.FTZ R18, R18, c[0x0][0x23c], -R32.reuse ;  /* 0x00008f0012127a23 */ /* 0x100fe20000010820 */
[----:B------:R-:W-:Y:S01]  /*4a10*/  FSETP.NEU.FTZ.AND P0, PT, R215, -INF , PT ;  /* 0xff800000d700780b */ /* 0x000fe20003f1d000 */
[----:B------:R-:W-:Y:S01]  /*4a20*/  MUFU.EX2 R183, R19 ;  /* 0x0000001300b77308 */ /* 0x000fe20000000800 */
[----:B------:R-:W-:Y:S02]  /*4a30*/  FFMA.FTZ R7, R7, c[0x0][0x23c], -R32 ;  /* 0x00008f0007077a23 */ /* 0x000fe40000010820 */
[----:B------:R-:W-:Y:S01]  /*4a40*/  FSEL R0, R0, RZ, P0 ;  /* 0x000000ff00007208 */ /* 0x000fe20000000000 */
[----:B------:R-:W-:Y:S02]  /*4a50*/  FFMA.FTZ R12, R12, c[0x0][0x23c], -R2 ;  /* 0x00008f000c0c7a23 */ /* 0x000fe40000010802 */
[----:B------:R-:W-:Y:S02]  /*4a60*/  FFMA.FTZ R22, R22, c[0x0][0x23c], -R32 ;  /* 0x00008f0016167a23 */ /* 0x000fe40000010820 */
[----:B------:R-:W-:Y:S02]  /*4a70*/  FFMA.FTZ R15, R15, c[0x0][0x23c], -R0 ;  /* 0x00008f000f0f7a23 */ /* 0x000fe40000010800 */
[----:B------:R1:W-:Y:S01]  /*4a80*/  MUFU.EX2 R160, R4 ;  /* 0x0000000400a07308 */ /* 0x0003e20000000800 */
[----:B--2---:R-:W-:Y:S02]  /*4a90*/  IMAD R16, R192, 0x4, R241 ;  /* 0x00000004c0107824 */ /* 0x004fe400078e02f1 */
[--C-:B------:R-:W-:Y:S02]  /*4aa0*/  FFMA.FTZ R23, R23, c[0x0][0x23c], -R32.reuse ;  /* 0x00008f0017177a23 */ /* 0x100fe40000010820 */
[--C-:B------:R-:W-:Y:S02]  /*4ab0*/  FFMA.FTZ R35, R35, c[0x0][0x23c], -R32.reuse ;  /* 0x00008f0023237a23 */ /* 0x100fe40000010820 */
[--C-:B------:R-:W-:Y:S02]  /*4ac0*/  FFMA.FTZ R34, R34, c[0x0][0x23c], -R32.reuse ;  /* 0x00008f0022227a23 */ /* 0x100fe40000010820 */
[----:B------:R-:W-:Y:S01]  /*4ad0*/  FFMA.FTZ R32, R6, c[0x0][0x23c], -R32 ;  /* 0x00008f0006207a23 */ /* 0x000fe20000010820 */
[----:B------:R-:W-:Y:S01]  /*4ae0*/  IADD3 R6, R16, 0x2, RZ ;  /* 0x0000000210067810 */ /* 0x000fe20007ffe0ff */
[----:B------:R2:W-:Y:S01]  /*4af0*/  MUFU.EX2 R180, R18 ;  /* 0x0000001200b47308 */ /* 0x0005e20000000800 */
[--C-:B------:R-:W-:Y:S02]  /*4b00*/  FFMA.FTZ R21, R8, c[0x0][0x23c], -R2.reuse ;  /* 0x00008f0008157a23 */ /* 0x100fe40000010802 */
[--C-:B------:R-:W-:Y:S02]  /*4b10*/  FFMA.FTZ R145, R9, c[0x0][0x23c], -R2.reuse ;  /* 0x00008f0009917a23 */ /* 0x100fe40000010802 */
[----:B------:R-:W-:Y:S02]  /*4b20*/  FFMA.FTZ R150, R13, c[0x0][0x23c], -R2 ;  /* 0x00008f000d967a23 */ /* 0x000fe40000010802 */
[--C-:B------:R-:W-:Y:S02]  /*4b30*/  FFMA.FTZ R11, R11, c[0x0][0x23c], -R0.reuse ;  /* 0x00008f000b0b7a23 */ /* 0x100fe40000010800 */
[----:B------:R-:W-:Y:S01]  /*4b40*/  FFMA.FTZ R149, R10, c[0x0][0x23c], -R0 ;  /* 0x00008f000a957a23 */ /* 0x000fe20000010800 */
[----:B------:R3:W-:Y:S01]  /*4b50*/  MUFU.EX2 R162, R7 ;  /* 0x0000000700a27308 */ /* 0x0007e20000000800 */
[----:B------:R-:W-:Y:S02]  /*4b60*/  FFMA.FTZ R28, R28, c[0x0][0x23c], -R2 ;  /* 0x00008f001c1c7a23 */ /* 0x000fe40000010802 */
[----:B-1----:R-:W-:Y:S02]  /*4b70*/  IMAD R4, R221, 0x4, R230 ;  /* 0x00000004dd047824 */ /* 0x002fe400078e02e6 */
[----:B------:R-:W-:Y:S02]  /*4b80*/  FFMA.FTZ R31, R31, c[0x0][0x23c], -R0 ;  /* 0x00008f001f1f7a23 */ /* 0x000fe40000010800 */
[--C-:B------:R-:W-:Y:S02]  /*4b90*/  FFMA.FTZ R24, R24, c[0x0][0x23c], -R2.reuse ;  /* 0x00008f0018187a23 */ /* 0x100fe40000010802 */
[--C-:B------:R-:W-:Y:S01]  /*4ba0*/  FFMA.FTZ R25, R25, c[0x0][0x23c], -R2.reuse ;  /* 0x00008f0019197a23 */ /* 0x100fe20000010802 */
[----:B------:R1:W-:Y:S01]  /*4bb0*/  MUFU.EX2 R179, R12 ;  /* 0x0000000c00b37308 */ /* 0x0003e20000000800 */
[----:B------:R-:W-:Y:S02]  /*4bc0*/  FFMA.FTZ R2, R29, c[0x0][0x23c], -R2 ;  /* 0x00008f001d027a23 */ /* 0x000fe40000010802 */
[--C-:B------:R-:W-:Y:S02]  /*4bd0*/  FFMA.FTZ R27, R27, c[0x0][0x23c], -R0.reuse ;  /* 0x00008f001b1b7a23 */ /* 0x100fe40000010800 */
[----:B--2---:R-:W-:Y:S04]  /*4be0*/  IMAD.WIDE.U32 R18, R233, -0x2daee0ad, RZ ;  /* 0xd2511f53e9127825 */ /* 0x004fe800078e00ff */
[----:B------:R-:W-:Y:S01]  /*4bf0*/  FFMA.FTZ R26, R26, c[0x0][0x23c], -R0 ;  /* 0x00008f001a1a7a23 */ /* 0x000fe20000010800 */
[----:B------:R-:W-:Y:S01]  /*4c00*/  LOP3.LUT R4, R19, R195, R4, 0x96, !PT ;  /* 0x000000c313047212 */ /* 0x000fe200078e9604 */
[----:B------:R2:W-:Y:S01]  /*4c10*/  MUFU.EX2 R163, R15 ;  /* 0x0000000f00a37308 */ /* 0x0005e20000000800 */
[--C-:B------:R-:W-:Y:S01]  /*4c20*/  FFMA.FTZ R19, R17, c[0x0][0x23c], -R132.reuse ;  /* 0x00008f0011137a23 */ /* 0x100fe20000010884 */
[----:B---3--:R-:W-:Y:S01]  /*4c30*/  IADD3 R7, R195, -0x4498517b, RZ ;  /* 0xbb67ae85c3077810 */ /* 0x008fe20007ffe0ff */
[----:B------:R-:W-:Y:S03]  /*4c40*/  IMAD.WIDE.U32 R16, R16, -0x326172a9, RZ ;  /* 0xcd9e8d5710107825 */ /* 0x000fe600078e00ff */
[----:B------:R-:W-:Y:S01]  /*4c50*/  LOP3.LUT R18, R18, R7, RZ, 0x3c, !PT ;  /* 0x0000000712127212 */ /* 0x000fe200078e3cff */
[----:B------:R-:W-:Y:S01]  /*4c60*/  FFMA.FTZ R132, R5, c[0x0][0x23c], -R132 ;  /* 0x00008f0005847a23 */ /* 0x000fe20000010884 */
[----:B------:R-:W-:Y:S02]  /*4c70*/  LOP3.LUT R8, R17, R228, RZ, 0x3c, !PT ;  /* 0x000000e411087212 */ /* 0x000fe400078e3cff */
[----:B------:R3:W-:Y:S01]  /*4c80*/  MUFU.EX2 R185, R20 ;  /* 0x0000001400b97308 */ /* 0x0007e20000000800 */
[----:B------:R-:W-:Y:S01]  /*4c90*/  IMAD.WIDE.U32 R4, R4, -0x326172a9, RZ ;  /* 0xcd9e8d5704047825 */ /* 0x000fe200078e00ff */
[----:B-1----:R-:W-:Y:S03]  /*4ca0*/  IADD3 R12, R194, -0x61c88647, RZ ;  /* 0x9e3779b9c20c7810 */ /* 0x002fe60007ffe0ff */
[----:B------:R-:W-:Y:S01]  /*4cb0*/  IMAD.WIDE.U32 R6, R6, -0x326172a9, RZ ;  /* 0xcd9e8d5706067825 */ /* 0x000fe200078e00ff */
[C-C-:B------:R-:W-:Y:S03]  /*4cc0*/  LOP3.LUT R16, R5.reuse, R16, R12.reuse, 0x96, !PT ;  /* 0x0000001005107212 */ /* 0x140fe600078e960c */
[----:B------:R-:W-:Y:S01]  /*4cd0*/  IMAD.WIDE.U32 R8, R8, -0x2daee0ad, RZ ;  /* 0xd2511f5308087825 */ /* 0x000fe200078e00ff */
[----:B------:R-:W-:Y:S01]  /*4ce0*/  LOP3.LUT R12, R5, R6, R12, 0x96, !PT ;  /* 0x00000006050c7212 */ /* 0x000fe200078e960c */
[----:B------:R1:W-:Y:S01]  /*4cf0*/  MUFU.EX2 R181, R22 ;  /* 0x0000001600b57308 */ /* 0x0003e20000000800 */
[----:B------:R-:W-:Y:S01]  /*4d00*/  LOP3.LUT R6, R7, R228, RZ, 0x3c, !PT ;  /* 0x000000e407067212 */ /* 0x000fe200078e3cff */
[----:B------:R-:W-:Y:S01]  /*4d10*/  IMAD.WIDE.U32 R16, R16, -0x2daee0ad, RZ ;  /* 0xd2511f5310107825 */ /* 0x000fe200078e00ff */
[----:B--2---:R-:W-:Y:S03]  /*4d20*/  IADD3 R15, R194, 0x3c6ef372, RZ ;  /* 0x3c6ef372c20f7810 */ /* 0x004fe60007ffe0ff */
[----:B------:R-:W-:Y:S01]  /*4d30*/  IMAD.WIDE.U32 R6, R6, -0x2daee0ad, RZ ;  /* 0xd2511f5306067825 */ /* 0x000fe200078e00ff */
[----:B------:R-:W-:Y:S02]  /*4d40*/  LOP3.LUT R15, R4, R15, RZ, 0x3c, !PT ;  /* 0x0000000f040f7212 */ /* 0x000fe400078e3cff */
[C---:B------:R-:W-:Y:S01]  /*4d50*/  LOP3.LUT R4, R18.reuse, R9, RZ, 0x3c, !PT ;  /* 0x0000000912047212 */ /* 0x040fe200078e3cff */
[----:B------:R2:W-:Y:S01]  /*4d60*/  MUFU.EX2 R186, R23 ;  /* 0x0000001700ba7308 */ /* 0x0005e20000000800 */
[----:B------:R-:W-:Y:S01]  /*4d70*/  LOP3.LUT R5, R18, R7, RZ, 0x3c, !PT ;  /* 0x0000000712057212 */ /* 0x000fe200078e3cff */
[----:B------:R-:W-:Y:S01]  /*4d80*/  IMAD.WIDE.U32 R12, R12, -0x2daee0ad, RZ ;  /* 0xd2511f530c0c7825 */ /* 0x000fe200078e00ff */
[----:B---3--:R-:W-:Y:S02]  /*4d90*/  IADD3 R20, R195, 0x76cf5d0a, RZ ;  /* 0x76cf5d0ac3147810 */ /* 0x008fe40007ffe0ff */
[----:B------:R-:W-:Y:S05]  /*4da0*/  IADD3 R18, R194, -0x255992d5, RZ ;  /* 0xdaa66d2bc2127810 */ /* 0x000fea0007ffe0ff */
[----:B------:R3:W-:Y:S01]  /*4db0*/  MUFU.EX2 R161, R19 ;  /* 0x0000001300a17308 */ /* 0x0007e20000000800 */
[----:B-1----:R-:W-:Y:S01]  /*4dc0*/  LOP3.LUT R22, R17, R8, R20, 0x96, !PT ;  /* 0x0000000811167212 */ /* 0x002fe200078e9614 */
[----:B------:R-:W-:Y:S01]  /*4dd0*/  FFMA.FTZ R17, R14, c[0x0][0x23c], -R0 ;  /* 0x00008f000e117a23 */ /* 0x000fe20000010800 */
[----:B------:R-:W-:Y:S01]  /*4de0*/  LOP3.LUT R8, R13, R6, R20, 0x96, !PT ;  /* 0x000000060d087212 */ /* 0x000fe200078e9614 */
[----:B------:R-:W-:Y:S01]  /*4df0*/  IMAD.WIDE.U32 R6, R4, -0x326172a9, RZ ;  /* 0xcd9e8d5704067825 */ /* 0x000fe200078e00ff */
[----:B------:R-:W-:Y:S05]  /*4e00*/  IADD3 R14, R195, -0x126145ec, RZ ;  /* 0xed9eba14c30e7810 */ /* 0x000fea0007ffe0ff */
[----:B------:R1:W-:Y:S01]  /*4e10*/  MUFU.EX2 R158, R21 ;  /* 0x00000015009e7308 */ /* 0x0003e20000000800 */
[----:B------:R-:W-:Y:S01]  /*4e20*/  IMAD.WIDE.U32 R4, R5, -0x326172a9, RZ ;  /* 0xcd9e8d5705047825 */ /* 0x000fe200078e00ff */
[C---:B------:R-:W-:Y:S03]  /*4e30*/  LOP3.LUT R7, R15.reuse, R7, RZ, 0x3c, !PT ;  /* 0x000000070f077212 */ /* 0x040fe600078e3cff */
[----:B--2---:R-:W-:Y:S01]  /*4e40*/  IMAD.WIDE.U32 R22, R22, -0x326172a9, RZ ;  /* 0xcd9e8d5716167825 */ /* 0x004fe200078e00ff */
[----:B------:R-:W-:Y:S03]  /*4e50*/  LOP3.LUT R5, R15, R5, RZ, 0x3c, !PT ;  /* 0x000000050f057212 */ /* 0x000fe600078e3cff */
[----:B------:R-:W-:Y:S01]  /*4e60*/  IMAD.WIDE.U32 R8, R8, -0x326172a9, RZ ;  /* 0xcd9e8d5708087825 */ /* 0x000fe200078e00ff */
[----:B------:R2:W-:Y:S01]  /*4e70*/  MUFU.EX2 R156, R11 ;  /* 0x0000000b009c7308 */ /* 0x0005e20000000800 */
[--C-:B------:R-:W-:Y:S02]  /*4e80*/  LOP3.LUT R20, R23, R6, R18.reuse, 0x96, !PT ;  /* 0x0000000617147212 */ /* 0x100fe400078e9612 */
[----:B------:R-:W-:Y:S01]  /*4e90*/  IMAD.WIDE.U32 R6, R7, -0x2daee0ad, RZ ;  /* 0xd2511f5307067825 */ /* 0x000fe200078e00ff */
[----:B------:R-:W-:Y:S02]  /*4ea0*/  LOP3.LUT R18, R9, R4, R18, 0x96, !PT ;  /* 0x0000000409127212 */ /* 0x000fe400078e9612 */
[----:B------:R-:W-:Y:S01]  /*4eb0*/  IADD3 R9, R195, 0x32370b8f, RZ ;  /* 0x32370b8fc3097810 */ /* 0x000fe20007ffe0ff */
[----:B------:R-:W-:Y:S03]  /*4ec0*/  IMAD.WIDE.U32 R4, R5, -0x2daee0ad, RZ ;  /* 0xd2511f5305047825 */ /* 0x000fe600078e00ff */
[--C-:B------:R-:W-:Y:S01]  /*4ed0*/  LOP3.LUT R7, R7, R16, R9.reuse, 0x96, !PT ;  /* 0x0000001007077212 */ /* 0x100fe200078e9609 */
[----:B---3--:R-:W-:Y:S01]  /*4ee0*/  IMAD.WIDE.U32 R18, R18, -0x2daee0ad, RZ ;  /* 0xd2511f5312127825 */ /* 0x008fe200078e00ff */
[----:B------:R-:W-:Y:S01]  /*4ef0*/  LOP3.LUT R5, R5, R12, R9, 0x96, !PT ;  /* 0x0000000c05057212 */ /* 0x000fe200078e9609 */
[----:B------:R3:W-:Y:S01]  /*4f00*/  MUFU.EX2 R154, R17 ;  /* 0x00000011009a7308 */ /* 0x0007e20000000800 */
[----:B------:R-:W-:Y:S01]  /*4f10*/  IADD3 R9, R194, 0x78dde6e4, RZ ;  /* 0x78dde6e4c2097810 */ /* 0x000fe20007ffe0ff */
[----:B-1----:R-:W-:Y:S01]  /*4f20*/  IMAD.WIDE.U32 R20, R20, -0x2daee0ad, RZ ;  /* 0xd2511f5314147825 */ /* 0x002fe200078e00ff */
[----:B------:R-:W-:Y:S03]  /*4f30*/  IADD3 R16, R194, 0x1715609d, RZ ;  /* 0x1715609dc2107810 */ /* 0x000fe60007ffe0ff */
[----:B------:R-:W-:Y:S01]  /*4f40*/  FFMA.FTZ R0, R30, c[0x0][0x23c], -R0 ;  /* 0x00008f001e007a23 */ /* 0x000fe20000010800 */
[--C-:B------:R-:W-:Y:S01]  /*4f50*/  LOP3.LUT R12, R21, R6, R14.reuse, 0x96, !PT ;  /* 0x00000006150c7212 */ /* 0x100fe200078e960e */
[----:B------:R-:W-:Y:S01]  /*4f60*/  IMAD.WIDE.U32 R6, R7, -0x326172a9, RZ ;  /* 0xcd9e8d5707067825 */ /* 0x000fe200078e00ff */
[----:B------:R-:W-:Y:S01]  /*4f70*/  LOP3.LUT R14, R19, R4, R14, 0x96, !PT ;  /* 0x00000004130e7212 */ /* 0x000fe200078e960e */
[----:B------:R-:W-:Y:S02]  /*4f80*/  MUFU.EX2 R190, R35 ;  /* 0x0000002300be7308 */ /* 0x000fe40000000800 */
[----:B------:R-:W-:Y:S01]  /*4f90*/  IMAD.WIDE.U32 R4, R5, -0x326172a9, RZ ;  /* 0xcd9e8d5705047825 */ /* 0x000fe200078e00ff */
[--C-:B------:R-:W-:Y:S03]  /*4fa0*/  LOP3.LUT R10, R7, R22, R9.reuse, 0x96, !PT ;  /* 0x00000016070a7212 */ /* 0x100fe600078e9609 */
[----:B------:R-:W-:Y:S01]  /*4fb0*/  IMAD.WIDE.U32 R12, R12, -0x326172a9, RZ ;  /* 0xcd9e8d570c0c7825 */ /* 0x000fe200078e00ff */
[----:B------:R-:W-:Y:S03]  /*4fc0*/  LOP3.LUT R8, R5, R8, R9, 0x96, !PT ;  /* 0x0000000805087212 */ /* 0x000fe600078e9609 */
[----:B------:R-:W-:Y:S01]  /*4fd0*/  IMAD.WIDE.U32 R14, R14, -0x326172a9, RZ ;  /* 0xcd9e8d570e0e7825 */ /* 0x000fe200078e00ff */
[--C-:B------:R-:W-:Y:S01]  /*4fe0*/  LOP3.LUT R6, R13, R6, R16.reuse, 0x96, !PT ;  /* 0x000000060d067212 */ /* 0x100fe200078e9610 */
[----:B------:R-:W-:Y:S01]  /*4ff0*/  MUFU.EX2 R187, R34 ;  /* 0x0000002200bb7308 */ /* 0x000fe20000000800 */
[----:B------:R-:W-:Y:S01]  /*5000*/  IADD3 R13, R195, -0x56f99767, RZ ;  /* 0xa9066899c30d7810 */ /* 0x000fe20007ffe0ff */
[----:B--2---:R-:W-:Y:S01]  /*5010*/  IMAD.WIDE.U32 R10, R10, -0x2daee0ad, RZ ;  /* 0xd2511f530a0a7825 */ /* 0x004fe200078e00ff */
[----:B------:R-:W-:Y:S02]  /*5020*/  LOP3.LUT R4, R15, R4, R16, 0x96, !PT ;  /* 0x000000040f047212 */ /* 0x000fe400078e9610 */
[----:B------:R-:W-:Y:S01]  /*5030*/  IADD3 R15, R195, 0x646e171e, RZ ;  /* 0x646e171ec30f7810 */ /* 0x000fe20007ffe0ff */
[----:B------:R-:W-:Y:S01]  /*5040*/  IMAD.WIDE.U32 R8, R8, -0x2daee0ad, RZ ;  /* 0xd2511f5308087825 */ /* 0x000fe200078e00ff */
[--C-:B------:R-:W-:Y:S03]  /*5050*/  LOP3.LUT R20, R11, R20, R13.reuse, 0x96, !PT ;  /* 0x000000140b147212 */ /* 0x100fe600078e960d */
[----:B------:R-:W-:Y:S01]  /*5060*/  IMAD.WIDE.U32 R6, R6, -0x2daee0ad, RZ ;  /* 0xd2511f5306067825 */ /* 0x000fe200078e00ff */
[----:B------:R-:W-:Y:S01]  /*5070*/  LOP3.LUT R18, R9, R18, R13, 0x96, !PT ;  /* 0x0000001209127212 */ /* 0x000fe200078e960d */
[----:B------:R-:W-:Y:S02]  /*5080*/  MUFU.EX2 R188, R28 ;  /* 0x0000001c00bc7308 */ /* 0x000fe40000000800 */
[----:B------:R-:W-:Y:S01]  /*5090*/  IMAD.WIDE.U32 R4, R4, -0x2daee0ad, RZ ;  /* 0xd2511f5304047825 */ /* 0x000fe200078e00ff */
[--C-:B------:R-:W-:Y:S02]  /*50a0*/  SHF.R.U32.HI R16, RZ, 0x10, R6.reuse ;  /* 0x00000010ff107819 */ /* 0x100fe40000011606 */
[C---:B------:R-:W-:Y:S02]  /*50b0*/  LOP3.LUT R19, R6.reuse, 0xffff, RZ, 0xc0, !PT ;  /* 0x0000ffff06137812 */ /* 0x040fe400078ec0ff */
[--C-:B------:R-:W-:Y:S02]  /*50c0*/  LOP3.LUT R9, R5, R8, R15.reuse, 0x96, !PT ;  /* 0x0000000805097212 */ /* 0x100fe400078e960f */
[----:B------:R-:W-:Y:S01]  /*50d0*/  LOP3.LUT R10, R7, R10, R15, 0x96, !PT ;  /* 0x0000000a070a7212 */ /* 0x000fe200078e960f */
[----:B------:R-:W-:Y:S01]  /*50e0*/  MUFU.EX2 R159, R32 ;  /* 0x00000020009f7308 */ /* 0x000fe20000000800 */
[----:B------:R-:W-:Y:S02]  /*50f0*/  LOP3.LUT R13, R6, 0xff, RZ, 0xc0, !PT ;  /* 0x000000ff060d7812 */ /* 0x000fe400078ec0ff */
[----:B------:R-:W-:Y:S01]  /*5100*/  SHF.R.U32.HI R8, RZ, 0x18, R6 ;  /* 0x00000018ff087819 */ /* 0x000fe20000011606 */
[----:B------:R-:W-:Y:S01]  /*5110*/  IMAD.WIDE.U32 R6, R20, -0x326172a9, RZ ;  /* 0xcd9e8d5714067825 */ /* 0x000fe200078e00ff */
[----:B------:R-:W-:Y:S02]  /*5120*/  IADD3 R20, R194, -0x4ab325aa, RZ ;  /* 0xb54cda56c2147810 */ /* 0x000fe40007ffe0ff */
[----:B------:R-:W-:Y:S02]  /*5130*/  ISETP.LE.U32.AND P4, PT, R13, UR4, PT ;  /* 0x000000040d007c0c */ /* 0x000fe4000bf83070 */
[----:B------:R-:W-:Y:S01]  /*5140*/  LOP3.LUT R11, R4, 0xff, RZ, 0xc0, !PT ;  /* 0x000000ff040b7812 */ /* 0x000fe200078ec0ff */
[----:B------:R-:W-:Y:S01]  /*5150*/  MUFU.EX2 R157, R157 ;  /* 0x0000009d009d7308 */ /* 0x000fe20000000800 */
[----:B------:R-:W-:Y:S02]  /*5160*/  ISETP.LE.U32.AND P1, PT, R8, UR4, PT ;  /* 0x0000000408007c0c */ /* 0x000fe4000bf23070 */
[----:B------:R-:W-:Y:S02]  /*5170*/  LOP3.LUT R8, R7, R12, R20, 0x96, !PT ;  /* 0x0000000c07087212 */ /* 0x000fe400078e9614 */
[----:B------:R-:W-:Y:S02]  /*5180*/  LOP3.LUT R12, R6, 0xff, RZ, 0xc0, !PT ;  /* 0x000000ff060c7812 */ /* 0x000fe400078ec0ff */
[----:B------:R-:W-:Y:S02]  /*5190*/  ISETP.LE.U32.AND P5, PT, R11, UR4, PT ;  /* 0x000000040b007c0c */ /* 0x000fe4000bfa3070 */
[----:B------:R-:W-:Y:S01]  /*51a0*/  SHF.R.U32.HI R11, RZ, 0x18, R6 ;  /* 0x00000018ff0b7819 */ /* 0x000fe20000011606 */
[----:B------:R-:W-:Y:S01]  /*51b0*/  MUFU.EX2 R147, R2 ;  /* 0x0000000200937308 */ /* 0x000fe20000000800 */
[----:B------:R-:W-:Y:S02]  /*51c0*/  ISETP.LE.U32.AND P2, PT, R12, UR4, PT ;  /* 0x000000040c007c0c */ /* 0x000fe4000bf43070 */
[--C-:B------:R-:W-:Y:S02]  /*51d0*/  SHF.R.U32.HI R15, RZ, 0x18, R4.reuse ;  /* 0x00000018ff0f7819 */ /* 0x100fe40000011604 */
[----:B------:R-:W-:Y:S02]  /*51e0*/  SHF.R.U32.HI R21, RZ, 0x10, R4 ;  /* 0x00000010ff157819 */ /* 0x000fe40000011604 */
[----:B------:R-:W-:Y:S01]  /*51f0*/  LOP3.LUT R22, R4, 0xffff, RZ, 0xc0, !PT ;  /* 0x0000ffff04167812 */ /* 0x000fe200078ec0ff */
[----:B------:R-:W-:Y:S01]  /*5200*/  IMAD.WIDE.U32 R4, R18, -0x326172a9, RZ ;  /* 0xcd9e8d5712047825 */ /* 0x000fe200078e00ff */
[----:B------:R-:W-:Y:S01]  /*5210*/  ISETP.LE.U32.AND P6, PT, R11, UR4, PT ;  /* 0x000000040b007c0c */ /* 0x000fe2000bfc3070 */
[----:B------:R-:W-:Y:S01]  /*5220*/  MUFU.EX2 R149, R149 ;  /* 0x0000009500957308 */ /* 0x000fe20000000800 */
[----:B------:R-:W-:Y:S02]  /*5230*/  SHF.R.U32.HI R11, RZ, 0x18, R10 ;  /* 0x00000018ff0b7819 */ /* 0x000fe4000001160a */
[----:B---3--:R-:W-:Y:S02]  /*5240*/  LOP3.LUT R17, R6, 0xffff, RZ, 0xc0, !PT ;  /* 0x0000ffff06117812 */ /* 0x008fe400078ec0ff */
[----:B------:R-:W-:Y:S02]  /*5250*/  LOP3.LUT R7, R10, 0xff, RZ, 0xc0, !PT ;  /* 0x000000ff0a077812 */ /* 0x000fe400078ec0ff */
[----:B------:R-:W-:Y:S02]  /*5260*/  SHF.R.U32.HI R13, RZ, 0x10, R6 ;  /* 0x00000010ff0d7819 */ /* 0x000fe40000011606 */
[----:B------:R-:W-:Y:S01]  /*5270*/  LOP3.LUT R6, R5, R14, R20, 0x96, !PT ;  /* 0x0000000e05067212 */ /* 0x000fe200078e9614 */
[----:B------:R-:W-:Y:S01]  /*5280*/  MUFU.EX2 R151, R132 ;  /* 0x0000008400977308 */ /* 0x000fe20000000800 */
[----:B------:R-:W-:Y:S02]  /*5290*/  ISETP.LE.U32.AND P3, PT, R7, UR4, PT ;  /* 0x0000000407007c0c */ /* 0x000fe4000bf63070 */
[----:B------:R-:W-:Y:S02]  /*52a0*/  LOP3.LUT R7, R16, 0xff, RZ, 0xc0, !PT ;  /* 0x000000ff10077812 */ /* 0x000fe400078ec0ff */
[----:B------:R-:W-:Y:S02]  /*52b0*/  ISETP.LE.U32.AND P0, PT, R15, UR4, PT ;  /* 0x000000040f007c0c */ /* 0x000fe4000bf03070 */
[--C-:B------:R-:W-:Y:S02]  /*52c0*/  SHF.R.U32.HI R12, RZ, 0x18, R4.reuse ;  /* 0x00000018ff0c7819 */ /* 0x100fe40000011604 */
[----:B------:R-:W-:Y:S01]  /*52d0*/  SHF.R.U32.HI R14, RZ, 0x10, R4 ;  /* 0x00000010ff0e7819 */ /* 0x000fe20000011604 */
[----:B------:R-:W-:Y:S01]  /*52e0*/  MUFU.EX2 R145, R145 ;  /* 0x0000009100917308 */ /* 0x000fe20000000800 */
[----:B------:R-:W-:Y:S02]  /*52f0*/  LOP3.LUT R15, R4, 0xffff, RZ, 0xc0, !PT ;  /* 0x0000ffff040f7812 */ /* 0x000fe400078ec0ff */
[----:B------:R-:W-:Y:S07]  /*5300*/  SHF.R.U32.HI R5, RZ, 0x18, R9 ;  /* 0x00000018ff057819 */ /* 0x000fee0000011609 */
[----:B------:R-:W-:Y:S10]  /*5310*/  MUFU.EX2 R144, R0 ;  /* 0x0000000000907308 */ /* 0x000ff40000000800 */
[----:B------:R-:W-:Y:S10]  /*5320*/  MUFU.EX2 R150, R150 ;  /* 0x0000009600967308 */ /* 0x000ff40000000800 */
[----:B------:R-:W-:Y:S10]  /*5330*/  MUFU.EX2 R153, R24 ;  /* 0x0000001800997308 */ /* 0x000ff40000000800 */
[----:B------:R-:W-:Y:S10]  /*5340*/  MUFU.EX2 R152, R27 ;  /* 0x0000001b00987308 */ /* 0x000ff40000000800 */
[----:B------:R-:W-:Y:S10]  /*5350*/  MUFU.EX2 R148, R25 ;  /* 0x0000001900947308 */ /* 0x000ff40000000800 */
[----:B------:R-:W-:Y:S10]  /*5360*/  MUFU.EX2 R146, R26 ;  /* 0x0000001a00927308 */ /* 0x000ff40000000800 */
[----:B------:R-:W1:Y:S02]  /*5370*/  MUFU.EX2 R155, R31 ;  /* 0x0000001f009b7308 */ /* 0x000e640000000800 */
[----:B-1----:R-:W-:Y:S02]  /*5380*/  @!P0 FADD.FTZ R155, -R155, -RZ ;  /* 0x800000ff9b9b8221 */ /* 0x002fe40000010100 */
[----:B------:R-:W-:Y:S01]  /*5390*/  @!P4 FADD.FTZ R189, -R189, -RZ ;  /* 0x800000ffbdbdc221 */ /* 0x000fe20000010100 */
[----:B------:R-:W-:Y:S01]  /*53a0*/  ISETP.LE.U32.AND P4, PT, R11, UR4, PT ;  /* 0x000000040b007c0c */ /* 0x000fe2000bf83070 */
[----:B------:R-:W-:Y:S01]  /*53b0*/  @!P1 FADD.FTZ R190, -R190, -RZ ;  /* 0x800000ffbebe9221 */ /* 0x000fe20000010100 */
[----:B------:R-:W-:Y:S01]  /*53c0*/  LOP3.LUT R11, R4, 0xff, RZ, 0xc0, !PT ;  /* 0x000000ff040b7812 */ /* 0x000fe200078ec0ff */
[----:B------:R-:W-:Y:S01]  /*53d0*/  @!P2 FADD.FTZ R182, -R182, -RZ ;  /* 0x800000ffb6b6a221 */ /* 0x000fe20000010100 */
[----:B------:R-:W-:Y:S01]  /*53e0*/  SHF.R.U32.HI R4, RZ, 0x18, R8 ;  /* 0x00000018ff047819 */ /* 0x000fe20000011608 */
[----:B------:R-:W-:Y:S01]  /*53f0*/  @!P6 FADD.FTZ R183, -R183, -RZ ;  /* 0x800000ffb7b7e221 */ /* 0x000fe20000010100 */
[----:B------:R-:W-:Y:S01]  /*5400*/  ISETP.LE.U32.AND P1, PT, R7, UR4, PT ;  /* 0x0000000407007c0c */ /* 0x000fe2000bf23070 */
[----:B------:R-:W-:Y:S01]  /*5410*/  @!P3 FADD.FTZ R185, -R185, -RZ ;  /* 0x800000ffb9b9b221 */ /* 0x000fe20000010100 */
[----:B------:R-:W-:Y:S01]  /*5420*/  ISETP.LE.U32.AND P2, PT, R4, UR4, PT ;  /* 0x0000000404007c0c */ /* 0x000fe2000bf43070 */
[----:B------:R-:W-:Y:S01]  /*5430*/  @!P5 FADD.FTZ R188, -R188, -RZ ;  /* 0x800000ffbcbcd221 */ /* 0x000fe20000010100 */
        /* <DEDUP_REMOVED lines=9> */
[----:B------:R-:W-:Y:S02]  /*54d0*/  SHF.R.U32.HI R4, RZ, 0x10, R10 ;  /* 0x00000010ff047819 */ /* 0x000fe4000001160a */
[----:B------:R-:W-:Y:S01]  /*54e0*/  ISETP.LE.U32.AND P1, PT, R11, UR4, PT ;  /* 0x000000040b007c0c */ /* 0x000fe2000bf23070 */
[----:B------:R-:W-:Y:S01]  /*54f0*/  @!P3 FADD.FTZ R152, -R152, -RZ ;  /* 0x800000ff9898b221 */ /* 0x000fe20000010100 */
[----:B------:R-:W-:Y:S01]  /*5500*/  LOP3.LUT R4, R4, 0xff, RZ, 0xc0, !PT ;  /* 0x000000ff04047812 */ /* 0x000fe200078ec0ff */
[----:B------:R-:W-:Y:S01]  /*5510*/  @!P6 FADD.FTZ R160, -R160, -RZ ;  /* 0x800000ffa0a0e221 */ /* 0x000fe20000010100 */
[----:B------:R-:W-:Y:S02]  /*5520*/  ISETP.LE.U32.AND P2, PT, R12, UR4, PT ;  /* 0x000000040c007c0c */ /* 0x000fe4000bf43070 */
[----:B------:R-:W-:Y:S02]  /*5530*/  LOP3.LUT R7, R9, 0xff, RZ, 0xc0, !PT ;  /* 0x000000ff09077812 */ /* 0x000fe400078ec0ff */
[----:B------:R-:W-:Y:S01]  /*5540*/  ISETP.LE.U32.AND P6, PT, R4, UR4, PT ;  /* 0x0000000404007c0c */ /* 0x000fe2000bfc3070 */
[----:B------:R-:W-:Y:S01]  /*5550*/  @!P4 FADD.FTZ R180, -R180, -RZ ;  /* 0x800000ffb4b4c221 */ /* 0x000fe20000010100 */
[----:B------:R-:W-:Y:S02]  /*5560*/  LOP3.LUT R4, R5, 0xffff, RZ, 0xc0, !PT ;  /* 0x0000ffff05047812 */ /* 0x000fe400078ec0ff */
[----:B------:R-:W-:Y:S01]  /*5570*/  SHF.R.U32.HI R5, RZ, 0x10, R8 ;  /* 0x00000010ff057819 */ /* 0x000fe20000011608 */
[----:B------:R-:W-:Y:S01]  /*5580*/  @!P1 FADD.FTZ R179, -R179, -RZ ;  /* 0x800000ffb3b39221 */ /* 0x000fe20000010100 */
[----:B------:R-:W-:Y:S02]  /*5590*/  ISETP.LE.U32.AND P5, PT, R7, UR4, PT ;  /* 0x0000000407007c0c */ /* 0x000fe4000bfa3070 */
[----:B------:R-:W-:Y:S01]  /*55a0*/  SHF.R.U32.HI R7, RZ, 0x8, R17 ;  /* 0x00000008ff077819 */ /* 0x000fe20000011611 */
[----:B------:R-:W-:Y:S01]  /*55b0*/  @!P2 FADD.FTZ R163, -R163, -RZ ;  /* 0x800000ffa3a3a221 */ /* 0x000fe20000010100 */
[----:B------:R-:W-:Y:S02]  /*55c0*/  ISETP.LE.U32.AND P4, PT, R4, UR4, PT ;  /* 0x0000000404007c0c */ /* 0x000fe4000bf83070 */
[----:B------:R-:W-:Y:S01]  /*55d0*/  LOP3.LUT R4, R5, 0xff, RZ, 0xc0, !PT ;  /* 0x000000ff05047812 */ /* 0x000fe200078ec0ff */
[----:B------:R-:W-:Y:S01]  /*55e0*/  @!P6 FADD.FTZ R181, -R181, -RZ ;  /* 0x800000ffb5b5e221 */ /* 0x000fe20000010100 */
[----:B------:R-:W-:Y:S02]  /*55f0*/  LOP3.LUT R5, R7, 0xffff, RZ, 0xc0, !PT ;  /* 0x0000ffff07057812 */ /* 0x000fe400078ec0ff */
[----:B------:R-:W-:Y:S02]  /*5600*/  ISETP.LE.U32.AND P1, PT, R4, UR4, PT ;  /* 0x0000000404007c0c */ /* 0x000fe4000bf23070 */
[----:B------:R-:W-:Y:S01]  /*5610*/  LOP3.LUT R4, R6, 0xff, RZ, 0xc0, !PT ;  /* 0x000000ff06047812 */ /* 0x000fe200078ec0ff */
[----:B------:R-:W-:Y:S01]  /*5620*/  @!P5 FADD.FTZ R153, -R153, -RZ ;  /* 0x800000ff9999d221 */ /* 0x000fe20000010100 */
[----:B------:R-:W-:Y:S02]  /*5630*/  ISETP.LE.U32.AND P2, PT, R5, UR4, PT ;  /* 0x0000000405007c0c */ /* 0x000fe4000bf43070 */
[----:B------:R-:W-:Y:S01]  /*5640*/  ISETP.LE.U32.AND P6, PT, R4, UR4, PT ;  /* 0x0000000404007c0c */ /* 0x000fe2000bfc3070 */
[----:B------:R-:W-:Y:S01]  /*5650*/  @!P4 FADD.FTZ R184, -R184, -RZ ;  /* 0x800000ffb8b8c221 */ /* 0x000fe20000010100 */
[----:B------:R-:W-:Y:S02]  /*5660*/  SHF.R.U32.HI R5, RZ, 0x18, R6 ;  /* 0x00000018ff057819 */ /* 0x000fe40000011606 */
        /* <DEDUP_REMOVED lines=66> */
[----:B------:R-:W-:Y:S02]  /*5a90*/  FSETP.GE.FTZ.AND P4, PT, R184, RZ, PT ;  /* 0x000000ffb800720b */ /* 0x000fe40003f96000 */
[----:B------:R-:W-:Y:S02]  /*5aa0*/  ISETP.GT.AND P6, PT, R192, R229, PT ;  /* 0x000000e5c000720c */ /* 0x000fe40003fc4270 */
[----:B------:R-:W-:Y:S02]  /*5ab0*/  FSETP.GE.FTZ.AND P5, PT, R189, RZ, PT ;  /* 0x000000ffbd00720b */ /* 0x000fe40003fb6000 */
        /* <DEDUP_REMOVED lines=16> */
[----:B------:R2:W-:Y:S04]  /*5bc0*/  STS [R196+0x1a400], R2 ;  /* 0x01a40002c4007388 */ /* 0x0005e80000000800 */
[----:B------:R-:W-:Y:S01]  /*5bd0*/  LDSM.16.M88.4 R16, [R165+0xf000] ;  /* 0x00f00000a510783b */ /* 0x000fe20000000200 */
[----:B-1----:R-:W-:Y:S07]  /*5be0*/  IMAD.SHL.U32 R0, R174, 0x2, RZ ;  /* 0x00000002ae007824 */ /* 0x002fee00078e00ff */
[----:B------:R-:W-:Y:S08]  /*5bf0*/  LDSM.16.M88.4 R132, [R165+0xf400] ;  /* 0x00f40000a584783b */ /* 0x000ff00000000200 */
[----:B------:R-:W1:Y:S01]  /*5c00*/  LDSM.16.M88.4 R32, [R0+0x6000] ;  /* 0x006000000020783b */ /* 0x000e620000000200 */
[----:B--2---:R-:W-:Y:S07]  /*5c10*/  IMAD.IADD R2, R0, 0x1, R172 ;  /* 0x0000000100027824 */ /* 0x004fee00078e02ac */
[----:B------:R-:W2:Y:S08]  /*5c20*/  LDSM.16.M88.4 R28, [R0+0x6800] ;  /* 0x00680000001c783b */ /* 0x000eb00000000200 */
[----:B------:R-:W-:Y:S08]  /*5c30*/  LDSM.16.M88.4 R136, [R2+0x6000] ;  /* 0x006000000288783b */ /* 0x000ff00000000200 */
[----:B------:R-:W-:Y:S01]  /*5c40*/  LDSM.16.M88.4 R140, [R2+0x6800] ;  /* 0x00680000028c783b */ /* 0x000fe20000000200 */
[-C--:B-1----:R-:W-:Y:S08]  /*5c50*/  HMMA.16816.F32.BF16 R4, R32, R16.reuse, RZ ;  /* 0x000000102004723c */ /* 0x082ff000000418ff */
[C---:B--2---:R-:W-:Y:S08]  /*5c60*/  HMMA.16816.F32.BF16 R8, R28.reuse, R16, RZ ;  /* 0x000000101c08723c */ /* 0x044ff000000418ff */
[-C--:B------:R-:W-:Y:S08]  /*5c70*/  HMMA.16816.F32.BF16 R12, R28, R18.reuse, RZ ;  /* 0x000000121c0c723c */ /* 0x080ff000000418ff */
[C---:B------:R-:W-:Y:S08]  /*5c80*/  HMMA.16816.F32.BF16 R16, R32.reuse, R18, RZ ;  /* 0x000000122010723c */ /* 0x040ff000000418ff */
[-C--:B------:R-:W-:Y:S08]  /*5c90*/  HMMA.16816.F32.BF16 R20, R32, R132.reuse, RZ ;  /* 0x000000842014723c */ /* 0x080ff000000418ff */
[C---:B------:R-:W-:Y:S08]  /*5ca0*/  HMMA.16816.F32.BF16 R24, R28.reuse, R132, RZ ;  /* 0x000000841c18723c */ /* 0x040ff000000418ff */
[-C--:B------:R-:W-:Y:S08]  /*5cb0*/  HMMA.16816.F32.BF16 R28, R28, R134.reuse, RZ ;  /* 0x000000861c1c723c */ /* 0x080ff000000418ff */
[----:B------:R-:W-:Y:S01]  /*5cc0*/  HMMA.16816.F32.BF16 R32, R32, R134, RZ ;  /* 0x000000862020723c */ /* 0x000fe200000418ff */
[----:B------:R-:W1:Y:S07]  /*5cd0*/  LDSM.16.M88.4 R132, [R166+0xf000] ;  /* 0x00f00000a684783b */ /* 0x000e6e0000000200 */
[-C--:B-1----:R-:W-:Y:S08]  /*5ce0*/  HMMA.16816.F32.BF16 R4, R136, R132.reuse, R4 ;  /* 0x000000848804723c */ /* 0x082ff00000041804 */
[C---:B------:R-:W-:Y:S08]  /*5cf0*/  HMMA.16816.F32.BF16 R8, R140.reuse, R132, R8 ;  /* 0x000000848c08723c */ /* 0x040ff00000041808 */
        /* <DEDUP_REMOVED lines=8> */
[----:B------:R-:W-:Y:S08]  /*5d80*/  LDSM.16.M88.4 R132, [R0+0x7000] ;  /* 0x007000000084783b */ /* 0x000ff00000000200 */
[----:B------:R-:W1:Y:S02]  /*5d90*/  LDSM.16.M88.4 R136, [R165+0x11000] ;  /* 0x01100000a588783b */ /* 0x000e640000000200 */
        /* <DEDUP_REMOVED lines=39> */
[C---:B-----5:R-:W-:Y:S01]  /*6010*/  FADD.FTZ R0, -R178.reuse, R4 ;  /* 0x00000004b2007221 */ /* 0x060fe20000010100 */
[C---:B------:R-:W-:Y:S01]  /*6020*/  HMMA.16816.F32.BF16 R16, R140.reuse, R134, R16 ;  /* 0x000000868c10723c */ /* 0x040fe20000041810 */
[----:B------:R-:W1:Y:S02]  /*6030*/  LDSM.16.M88.4 R132, [R166+0x13400] ;  /* 0x01340000a684783b */ /* 0x000e640000000200 */
[----:B------:R-:W-:Y:S01]  /*6040*/  FADD.FTZ R5, -R178, R5 ;  /* 0x00000005b2057221 */ /* 0x000fe20000010100 */
[-C--:B------:R-:W-:Y:S01]  /*6050*/  FSEL R0, R0, R178.reuse, P0 ;  /* 0x000000b200007208 */ /* 0x080fe20000000000 */
[C---:B------:R-:W-:Y:S01]  /*6060*/  FADD.FTZ R7, -R177.reuse, R7 ;  /* 0x00000007b1077221 */ /* 0x040fe20000010100 */
[----:B------:R-:W-:Y:S01]  /*6070*/  FSETP.GE.FTZ.AND P0, PT, R162, RZ, PT ;  /* 0x000000ffa200720b */ /* 0x000fe20003f16000 */
[----:B------:R-:W-:Y:S01]  /*6080*/  FADD.FTZ R6, -R177, R6 ;  /* 0x00000006b1067221 */ /* 0x000fe20000010100 */
[----:B------:R-:W-:Y:S01]  /*6090*/  FSEL R5, R5, R178, P2 ;  /* 0x000000b205057208 */ /* 0x000fe20001000000 */
[----:B------:R-:W-:Y:S01]  /*60a0*/  FADD.FTZ R11, -R175, R11 ;  /* 0x0000000baf0b7221 */ /* 0x000fe20000010100 */
[----:B------:R-:W-:Y:S02]  /*60b0*/  FSETP.GE.FTZ.AND P2, PT, R145, RZ, PT ;  /* 0x000000ff9100720b */ /* 0x000fe40003f56000 */
[----:B------:R-:W-:Y:S01]  /*60c0*/  FADD.FTZ R10, -R175, R10 ;  /* 0x0000000aaf0a7221 */ /* 0x000fe20000010100 */
[-C--:B------:R-:W-:Y:S01]  /*60d0*/  FSEL R7, R7, R177.reuse, P0 ;  /* 0x000000b107077208 */ /* 0x080fe20000000000 */
[----:B------:R-:W-:Y:S01]  /*60e0*/  FADD.FTZ R8, -R176, R8 ;  /* 0x00000008b0087221 */ /* 0x000fe20000010100 */
[----:B------:R-:W-:Y:S01]  /*60f0*/  FSETP.GE.FTZ.AND P0, PT, R156, RZ, PT ;  /* 0x000000ff9c00720b */ /* 0x000fe20003f16000 */
[----:B------:R-:W-:Y:S01]  /*6100*/  FADD.FTZ R9, -R176, R9 ;  /* 0x00000009b0097221 */ /* 0x000fe20000010100 */
[----:B------:R-:W-:Y:S01]  /*6110*/  FSEL R6, R6, R177, P1 ;  /* 0x000000b106067208 */ /* 0x000fe20000800000 */
[----:B------:R-:W-:Y:S01]  /*6120*/  FMUL.FTZ R160, R160, R0 ;  /* 0x00000000a0a07220 */ /* 0x000fe20000410000 */
[----:B------:R-:W-:Y:S01]  /*6130*/  FSETP.GE.FTZ.AND P1, PT, R149, RZ, PT ;  /* 0x000000ff9500720b */ /* 0x000fe20003f36000 */
[----:B------:R-:W-:Y:S01]  /*6140*/  FADD.FTZ R0, -R175, R15 ;  /* 0x0000000faf007221 */ /* 0x000fe20000010100 */
[----:B------:R-:W-:Y:S01]  /*6150*/  FSEL R11, R11, R175, P0 ;  /* 0x000000af0b0b7208 */ /* 0x000fe20000000000 */
[----:B------:R-:W-:Y:S01]  /*6160*/  FADD.FTZ R2, -R175, R14 ;  /* 0x0000000eaf027221 */ /* 0x000fe20000010100 */
[----:B------:R-:W-:Y:S01]  /*6170*/  FSETP.GE.FTZ.AND P0, PT, R163, RZ, PT ;  /* 0x000000ffa300720b */ /* 0x000fe20003f16000 */
[----:B------:R-:W-:Y:S01]  /*6180*/  FMUL.FTZ R151, R151, R5 ;  /* 0x0000000597977220 */ /* 0x000fe20000410000 */
        /* <DEDUP_REMOVED lines=13> */
[----:B------:R-:W-:Y:S01]  /*6260*/  FMUL.FTZ R149, R149, R10 ;  /* 0x0000000a95957220 */ /* 0x000fe20000410000 */
[----:B------:R-:W-:Y:S01]  /*6270*/  FSEL R2, R2, R175, P1 ;  /* 0x000000af02027208 */ /* 0x000fe20000800000 */
[----:B------:R-:W-:Y:S01]  /*6280*/  FMUL.FTZ R156, R156, R11 ;  /* 0x0000000b9c9c7220 */ /* 0x000fe20000410000 */
[-C--:B-1----:R-:W-:Y:S01]  /*6290*/  HMMA.16816.F32.BF16 R20, R140, R132.reuse, R20 ;  /* 0x000000848c14723c */ /* 0x082fe20000041814 */
[----:B------:R-:W-:Y:S01]  /*62a0*/  FMUL.FTZ R163, R163, R0 ;  /* 0x00000000a3a37220 */ /* 0x000fe20000410000 */
[----:B------:R-:W-:Y:S01]  /*62b0*/  FSETP.GE.FTZ.AND P0, PT, R182, RZ, PT ;  /* 0x000000ffb600720b */ /* 0x000fe20003f16000 */
[----:B------:R-:W-:Y:S01]  /*62c0*/  FMUL.FTZ R154, R154, R2 ;  /* 0x000000029a9a7220 */ /* 0x000fe20000410000 */
[----:B------:R-:W-:Y:S01]  /*62d0*/  FSEL R5, R5, R176, P3 ;  /* 0x000000b005057208 */ /* 0x000fe20001800000 */
[----:B------:R-:W-:Y:S01]  /*62e0*/  FMUL.FTZ R159, R159, R6 ;  /* 0x000000069f9f7220 */ /* 0x000fe20000410000 */
[----:B------:R-:W-:Y:S01]  /*62f0*/  FSETP.GE.FTZ.AND P1, PT, R180, RZ, PT ;  /* 0x000000ffb400720b */ /* 0x000fe20003f36000 */
[----:B------:R-:W-:Y:S01]  /*6300*/  FMUL.FTZ R162, R162, R7 ;  /* 0x00000007a2a27220 */ /* 0x000fe20000410000 */
[C---:B------:R-:W-:Y:S01]  /*6310*/  HMMA.16816.F32.BF16 R24, R136.reuse, R132, R24 ;  /* 0x000000848818723c */ /* 0x040fe20000041818 */
[----:B------:R-:W-:Y:S01]  /*6320*/  FMUL.FTZ R179, R179, R5 ;  /* 0x00000005b3b37220 */ /* 0x000fe20000410000 */
[----:B------:R-:W-:Y:S02]  /*6330*/  FSETP.GE.FTZ.AND P3, PT, R187, RZ, PT ;  /* 0x000000ffbb00720b */ /* 0x000fe40003f76000 */
[----:B------:R-:W-:Y:S01]  /*6340*/  FMUL.FTZ R158, R158, R8 ;  /* 0x000000089e9e7220 */ /* 0x000fe20000410000 */
[----:B------:R-:W-:Y:S01]  /*6350*/  FSEL R4, R4, R176, P2 ;  /* 0x000000b004047208 */ /* 0x000fe20001000000 */
[----:B------:R-:W-:Y:S01]  /*6360*/  FMUL.FTZ R145, R145, R9 ;  /* 0x0000000991917220 */ /* 0x000fe20000410000 */
[----:B------:R-:W-:Y:S01]  /*6370*/  FSETP.GE.FTZ.AND P2, PT, R161, RZ, PT ;  /* 0x000000ffa100720b */ /* 0x000fe20003f56000 */
[-C--:B------:R-:W-:Y:S01]  /*6380*/  HMMA.16816.F32.BF16 R28, R136, R134.reuse, R28 ;  /* 0x00000086881c723c */ /* 0x080fe2000004181c */
[----:B------:R-:W-:Y:S02]  /*6390*/  FSEL R0, R16, R178, P0 ;  /* 0x000000b210007208 */ /* 0x000fe40000000000 */
[----:B------:R-:W-:Y:S01]  /*63a0*/  FSETP.GE.FTZ.AND P0, PT, R183, RZ, PT ;  /* 0x000000ffb700720b */ /* 0x000fe20003f16000 */
[----:B------:R-:W-:Y:S01]  /*63b0*/  FMUL.FTZ R150, R150, R4 ;  /* 0x0000000496967220 */ /* 0x000fe20000410000 */
[-C--:B------:R-:W-:Y:S01]  /*63c0*/  FSEL R2, R18, R177.reuse, P1 ;  /* 0x000000b112027208 */ /* 0x080fe20000800000 */
[----:B------:R-:W-:Y:S01]  /*63d0*/  FMUL.FTZ R13, R182, R0 ;  /* 0x00000000b60d7220 */ /* 0x000fe20000410000 */
[----:B------:R-:W-:Y:S01]  /*63e0*/  FSETP.GE.FTZ.AND P1, PT, R157, RZ, PT ;  /* 0x000000ff9d00720b */ /* 0x000fe20003f36000 */
[C---:B------:R-:W-:Y:S01]  /*63f0*/  FADD.FTZ R21, -R178.reuse, R21 ;  /* 0x00000015b2157221 */ /* 0x040fe20000010100 */
[-C--:B------:R-:W-:Y:S01]  /*6400*/  FSEL R4, R17, R178.reuse, P2 ;  /* 0x000000b211047208 */ /* 0x080fe20001000000 */
[----:B------:R-:W-:Y:S01]  /*6410*/  HMMA.16816.F32.BF16 R32, R140, R134, R32 ;  /* 0x000000868c20723c */ /* 0x000fe20000041820 */
        /* <DEDUP_REMOVED lines=8> */
[----:B------:R-:W-:Y:S02]  /*64a0*/  FSEL R2, R21, R178, P1 ;  /* 0x000000b215027208 */ /* 0x000fe40000800000 */
[----:B------:R-:W-:Y:S01]  /*64b0*/  FSETP.GE.FTZ.AND P2, PT, R186, RZ, PT ;  /* 0x000000ffba00720b */ /* 0x000fe20003f56000 */
[----:B------:R-:W-:Y:S01]  /*64c0*/  FMUL.FTZ R10, R183, R0 ;  /* 0x00000000b70a7220 */ /* 0x000fe20000410000 */
[-C--:B------:R-:W-:Y:S01]  /*64d0*/  FSEL R0, R22, R177.reuse, P0 ;  /* 0x000000b116007208 */ /* 0x080fe20000000000 */
[----:B------:R-:W-:Y:S01]  /*64e0*/  FADD.FTZ R24, -R176, R24 ;  /* 0x00000018b0187221 */ /* 0x000fe20000010100 */
[----:B------:R-:W-:Y:S01]  /*64f0*/  FSETP.GE.FTZ.AND P1, PT, R153, RZ, PT ;  /* 0x000000ff9900720b */ /* 0x000fe20003f36000 */
[----:B------:R-:W-:Y:S01]  /*6500*/  FMUL.FTZ R11, R161, R4 ;  /* 0x00000004a10b7220 */ /* 0x000fe20000410000 */
[----:B------:R-:W-:Y:S01]  /*6510*/  FSETP.GE.FTZ.AND P0, PT, R148, RZ, PT ;  /* 0x000000ff9400720b */ /* 0x000fe20003f16000 */
[----:B------:R-:W-:Y:S02]  /*6520*/  FADD.FTZ R4, -R176, R25 ;  /* 0x00000019b0047221 */ /* 0x000fe40000010100 */
[----:B------:R-:W-:Y:S02]  /*6530*/  FADD.FTZ R26, -R175, R26 ;  /* 0x0000001aaf1a7221 */ /* 0x000fe40000010100 */
[----:B------:R-:W-:Y:S01]  /*6540*/  FMUL.FTZ R21, R157, R2 ;  /* 0x000000029d157220 */ /* 0x000fe20000410000 */
[----:B------:R-:W-:Y:S01]  /*6550*/  FSEL R2, R23, R177, P2 ;  /* 0x000000b117027208 */ /* 0x000fe20001000000 */
[----:B------:R-:W-:Y:S01]  /*6560*/  FADD.FTZ R27, -R175, R27 ;  /* 0x0000001baf1b7221 */ /* 0x000fe20000010100 */
[----:B------:R-:W-:Y:S01]  /*6570*/  FSETP.GE.FTZ.AND P2, PT, R146, RZ, PT ;  /* 0x000000ff9200720b */ /* 0x000fe20003f56000 */
[----:B------:R-:W-:Y:S01]  /*6580*/  FMUL.FTZ R20, R181, R0 ;  /* 0x00000000b5147220 */ /* 0x000fe20000410000 */
[----:B------:R-:W-:Y:S01]  /*6590*/  FSEL R0, R24, R176, P1 ;  /* 0x000000b018007208 */ /* 0x000fe20000800000 */
[----:B------:R-:W-:Y:S01]  /*65a0*/  FADD.FTZ R28, -R176, R28 ;  /* 0x0000001cb01c7221 */ /* 0x000fe20000010100 */
[----:B------:R-:W-:Y:S01]  /*65b0*/  FSETP.GE.FTZ.AND P1, PT, R147, RZ, PT ;  /* 0x000000ff9300720b */ /* 0x000fe20003f36000 */
[----:B------:R-:W-:Y:S01]  /*65c0*/  FMUL.FTZ R19, R186, R2 ;  /* 0x00000002ba137220 */ /* 0x000fe20000410000 */
[----:B------:R-:W-:Y:S01]  /*65d0*/  FSEL R4, R4, R176, P0 ;  /* 0x000000b004047208 */ /* 0x000fe20000000000 */
[----:B------:R-:W-:Y:S01]  /*65e0*/  FMUL.FTZ R153, R153, R0 ;  /* 0x0000000099997220 */ /* 0x000fe20000410000 */
[----:B------:R-:W-:Y:S01]  /*65f0*/  FSETP.GE.FTZ.AND P0, PT, R152, RZ, PT ;  /* 0x000000ff9800720b */ /* 0x000fe20003f16000 */
[----:B------:R-:W-:Y:S01]  /*6600*/  FMUL.FTZ R22, R185, R5 ;  /* 0x00000005b9167220 */ /* 0x000fe20000410000 */
[-C--:B------:R-:W-:Y:S01]  /*6610*/  FSEL R2, R26, R175.reuse, P2 ;  /* 0x000000af1a027208 */ /* 0x080fe20001000000 */
        /* <DEDUP_REMOVED lines=12> */
[----:B------:R-:W-:Y:S01]  /*66e0*/  @P1 FADD.FTZ R176, -R176, R29 ;  /* 0x0000001db0b01221 */ /* 0x000fe20000010100 */
[----:B------:R-:W-:Y:S01]  /*66f0*/  FSETP.GE.FTZ.AND P1, PT, R144, RZ, PT ;  /* 0x000000ff9000720b */ /* 0x000fe20003f36000 */
[----:B------:R-:W-:Y:S01]  /*6700*/  @P4 FADD.FTZ R178, -R178, R33 ;  /* 0x00000021b2b24221 */ /* 0x000fe20000010100 */
[----:B------:R-:W-:Y:S01]  /*6710*/  FSEL R0, R0, R177, P3 ;  /* 0x000000b100007208 */ /* 0x000fe20001800000 */
[----:B------:R-:W-:Y:S01]  /*6720*/  FMUL.FTZ R28, R188, R28 ;  /* 0x0000001cbc1c7220 */ /* 0x000fe20000410000 */
[----:B------:R-:W-:Y:S01]  /*6730*/  FSEL R4, R4, R175, P1 ;  /* 0x000000af04047208 */ /* 0x000fe20000800000 */
[----:B------:R-:W-:Y:S01]  /*6740*/  @P0 FADD.FTZ R175, -R175, R31 ;  /* 0x0000001fafaf0221 */ /* 0x000fe20000010100 */
[----:B------:R-:W-:Y:S01]  /*6750*/  IADD3 R181, R200, 0x40, RZ ;  /* 0x00000040c8b57810 */ /* 0x000fe20007ffe0ff */
[----:B------:R-:W-:Y:S02]  /*6760*/  FMUL.FTZ R17, R189, R2 ;  /* 0x00000002bd117220 */ /* 0x000fe40000410000 */
[----:B------:R-:W-:Y:S02]  /*6770*/  @P2 FADD.FTZ R177, -R177, R35 ;  /* 0x00000023b1b12221 */ /* 0x000fe40000010100 */
[----:B------:R-:W-:Y:S02]  /*6780*/  FMUL.FTZ R18, R144, R4 ;  /* 0x0000000490127220 */ /* 0x000fe40000410000 */
[----:B------:R-:W-:Y:S02]  /*6790*/  FMUL.FTZ R16, R187, R0 ;  /* 0x00000000bb107220 */ /* 0x000fe40000410000 */
[----:B------:R-:W-:Y:S02]  /*67a0*/  FMUL.FTZ R176, R147, R176 ;  /* 0x000000b093b07220 */ /* 0x000fe40000410000 */
[----:B------:R-:W-:Y:S02]  /*67b0*/  FMUL.FTZ R175, R155, R175 ;  /* 0x000000af9baf7220 */ /* 0x000fe40000410000 */
[----:B------:R-:W-:Y:S01]  /*67c0*/  FMUL.FTZ R2, R184, R178 ;  /* 0x000000b2b8027220 */ /* 0x000fe20000410000 */
[----:B------:R-:W-:Y:S01]  /*67d0*/  IADD3 R178, R200, 0x20, RZ ;  /* 0x00000020c8b27810 */ /* 0x000fe20007ffe0ff */
[----:B------:R-:W-:Y:S01]  /*67e0*/  FMUL.FTZ R177, R190, R177 ;  /* 0x000000b1beb17220 */ /* 0x000fe20000410000 */
        /* <DEDUP_REMOVED lines=47> */
.L_x_941:
        /* <DEDUP_REMOVED lines=9> */
[----:B-1----:R-:W-:Y:S01]  /*6b70*/  F2FP.BF16.PACK_AB R9, R150, R179 ;  /* 0x000000b39609723e */ /* 0x002fe200000010ff */
        /* <DEDUP_REMOVED lines=127> */
.L_x_942:
[----:B------:R-:W-:Y:S01]  /*7370*/  LDSM.16.M88.4 R24, [R168] ;  /* 0x00000000a818783b */ /* 0x000fe20000000200 */
[C---:B------:R-:W-:Y:S03]  /*7380*/  LEA R180, P0, R246.reuse, R208, 0x2 ;  /* 0x000000d0f6b47211 */ /* 0x040fe600078010ff */
[----:B-1----:R-:W1:Y:S01]  /*7390*/  LDSM.16.MT88.4 R8, [R0+0x9000] ;  /* 0x009000000008783b */ /* 0x002e620000004200 */
[----:B------:R-:W-:Y:S03]  /*73a0*/  LEA.HI.X.SX32 R179, R246, R209, 0x2, P0 ;  /* 0x000000d1f6b37211 */ /* 0x000fe600000f16ff */
[----:B------:R-:W2:Y:S04]  /*73b0*/  LDSM.16.MT88.4 R16, [R0+0xb000] ;  /* 0x00b000000010783b */ /* 0x000ea80000004200 */
[----:B------:R-:W3:Y:S04]  /*73c0*/  LDSM.16.MT88.4 R28, [R0+0xd000] ;  /* 0x00d00000001c783b */ /* 0x000ee80000004200 */
[----:B------:R-:W-:Y:S04]  /*73d0*/  LDSM.16.M88.4 R32, [R169] ;  /* 0x00000000a920783b */ /* 0x000fe80000000200 */
[----:B------:R-:W4:Y:S04]  /*73e0*/  LDSM.16.MT88.4 R132, [R0+0x9400] ;  /* 0x009400000084783b */ /* 0x000f280000004200 */
[----:B------:R-:W3:Y:S04]  /*73f0*/  LDSM.16.MT88.4 R136, [R0+0xb400] ;  /* 0x00b400000088783b */ /* 0x000ee80000004200 */
[----:B------:R-:W3:Y:S04]  /*7400*/  LDSM.16.MT88.4 R140, [R0+0xd400] ;  /* 0x00d40000008c783b */ /* 0x000ee80000004200 */
[----:B------:R-:W-:Y:S04]  /*7410*/  LDSM.16.M88.4 R144, [R171] ;  /* 0x00000000ab90783b */ /* 0x000fe80000000200 */
[----:B------:R-:W3:Y:S04]  /*7420*/  LDSM.16.MT88.4 R148, [R0+0x9800] ;  /* 0x009800000094783b */ /* 0x000ee80000004200 */
[----:B------:R-:W4:Y:S01]  /*7430*/  LDSM.16.MT88.4 R152, [R0+0xb800] ;  /* 0x00b800000098783b */ /* 0x000f220000004200 */
[C---:B-1----:R-:W-:Y:S03]  /*7440*/  HMMA.16816.F32.BF16 R4, R24.reuse, R8, RZ ;  /* 0x000000081804723c */ /* 0x042fe600000418ff */
[----:B------:R-:W-:Y:S05]  /*7450*/  LDSM.16.MT88.4 R156, [R0+0xbc00] ;  /* 0x00bc0000009c783b */ /* 0x000fea0000004200 */
        /* <DEDUP_REMOVED lines=59> */
[----:B---3--:R-:W-:Y:S04]  /*7810*/  LOP3.LUT R0, R192, 0x1, RZ, 0xc0, !PT ;  /* 0x00000001c0007812 */ /* 0x008fe800078ec0ff */
        /* <DEDUP_REMOVED lines=40> */
[CC--:B--2---:R-:W-:Y:S03]  /*7aa0*/  LEA R8, P2, R225.reuse, R28.reuse, 0x2 ;  /* 0x0000001ce1087211 */ /* 0x0c4fe600078410ff */
[----:B------:R1:W-:Y:S04]  /*7ab0*/  RED.E.ADD.F32.FTZ.RN.STRONG.GPU [R6.64], R11 ;  /* 0x0000000b0600798e */ /* 0x0003e8000c10e786 */
[----:B------:R2:W-:Y:S04]  /*7ac0*/  RED.E.ADD.F32.FTZ.RN.STRONG.GPU [R28.64+0x80], R12 ;  /* 0x0000800c1c00798e */ /* 0x0005e8000c10e786 */
[----:B------:R2:W-:Y:S01]  /*7ad0*/  RED.E.ADD.F32.FTZ.RN.STRONG.GPU [R30.64+0x80], R13 ;  /* 0x0000800d1e00798e */ /* 0x0005e2000c10e786 */
[CC--:B---3--:R-:W-:Y:S02]  /*7ae0*/  LEA R32, P1, R238.reuse, R28.reuse, 0x2 ;  /* 0x0000001cee207211 */ /* 0x0c8fe400078210ff */
[-C--:B------:R-:W-:Y:S02]  /*7af0*/  LEA.HI.X.SX32 R9, R225, R29.reuse, 0x2, P2 ;  /* 0x0000001de1097211 */ /* 0x080fe400010f16ff */
[CC--:B----4-:R-:W-:Y:S02]  /*7b00*/  LEA R4, P0, R243.reuse, R28.reuse, 0x2 ;  /* 0x0000001cf3047211 */ /* 0x0d0fe400078010ff */
[-C--:B------:R-:W-:Y:S02]  /*7b10*/  LEA.HI.X.SX32 R33, R238, R29.reuse, 0x2, P1 ;  /* 0x0000001dee217211 */ /* 0x080fe400008f16ff */
[-C--:B------:R-:W-:Y:S02]  /*7b20*/  LEA.HI.X.SX32 R5, R243, R29.reuse, 0x2, P0 ;  /* 0x0000001df3057211 */ /* 0x080fe400000f16ff */
[-C--:B------:R-:W-:Y:S02]  /*7b30*/  LEA R10, P0, R252, R28.reuse, 0x2 ;  /* 0x0000001cfc0a7211 */ /* 0x080fe400078010ff */
[-C--:B-1----:R-:W-:Y:S01]  /*7b40*/  LEA R6, P1, R224, R28.reuse, 0x2 ;  /* 0x0000001ce0067211 */ /* 0x082fe200078210ff */
[----:B------:R1:W-:Y:S01]  /*7b50*/  RED.E.ADD.F32.FTZ.RN.STRONG.GPU [R4.64], R14 ;  /* 0x0000000e0400798e */ /* 0x0003e2000c10e786 */
[-C--:B------:R-:W-:Y:S02]  /*7b60*/  LEA.HI.X.SX32 R11, R252, R29.reuse, 0x2, P0 ;  /* 0x0000001dfc0b7211 */ /* 0x080fe400000f16ff */
[-C--:B------:R-:W-:Y:S01]  /*7b70*/  LEA.HI.X.SX32 R7, R224, R29.reuse, 0x2, P1 ;  /* 0x0000001de0077211 */ /* 0x080fe200008f16ff */
[----:B------:R3:W-:Y:S01]  /*7b80*/  RED.E.ADD.F32.FTZ.RN.STRONG.GPU [R32.64], R15 ;  /* 0x0000000f2000798e */ /* 0x0007e2000c10e786 */
[CC--:B--2---:R-:W-:Y:S03]  /*7b90*/  LEA R12, P4, R237.reuse, R28.reuse, 0x2 ;  /* 0x0000001ced0c7211 */ /* 0x0c4fe600078810ff */
[----:B------:R2:W-:Y:S01]  /*7ba0*/  RED.E.ADD.F32.FTZ.RN.STRONG.GPU [R10.64], R16 ;  /* 0x000000100a00798e */ /* 0x0005e2000c10e786 */
[-C--:B------:R-:W-:Y:S03]  /*7bb0*/  LEA.HI.X.SX32 R13, R237, R29.reuse, 0x2, P4 ;  /* 0x0000001ded0d7211 */ /* 0x080fe600020f16ff */
[----:B------:R4:W-:Y:S04]  /*7bc0*/  RED.E.ADD.F32.FTZ.RN.STRONG.GPU [R8.64], R17 ;  /* 0x000000110800798e */ /* 0x0009e8000c10e786 */
[----:B------:R4:W-:Y:S04]  /*7bd0*/  RED.E.ADD.F32.FTZ.RN.STRONG.GPU [R6.64], R18 ;  /* 0x000000120600798e */ /* 0x0009e8000c10e786 */
[----:B------:R-:W-:Y:S01]  /*7be0*/  LDSM.16.MT88.4 R32, [R3+0x15800] ;  /* 0x015800000320783b */ /* 0x000fe20000004200 */
[CC--:B-1----:R-:W-:Y:S02]  /*7bf0*/  LEA R4, P0, R227.reuse, R28.reuse, 0x2 ;  /* 0x0000001ce3047211 */ /* 0x0c2fe400078010ff */
[CC--:B------:R-:W-:Y:S02]  /*7c00*/  LEA R14, P5, R242.reuse, R28.reuse, 0x2 ;  /* 0x0000001cf20e7211 */ /* 0x0c0fe400078a10ff */
[-C--:B------:R-:W-:Y:S02]  /*7c10*/  LEA.HI.X.SX32 R5, R227, R29.reuse, 0x2, P0 ;  /* 0x0000001de3057211 */ /* 0x080fe400000f16ff */
[-C--:B---3--:R-:W-:Y:S02]  /*7c20*/  LEA.HI.X.SX32 R15, R242, R29.reuse, 0x2, P5 ;  /* 0x0000001df20f7211 */ /* 0x088fe400028f16ff */
[-C--:B--2---:R-:W-:Y:S01]  /*7c30*/  LEA R10, P3, R251, R28.reuse, 0x2 ;  /* 0x0000001cfb0a7211 */ /* 0x084fe200078610ff */
[----:B------:R1:W-:Y:S01]  /*7c40*/  RED.E.ADD.F32.FTZ.RN.STRONG.GPU [R4.64], R19 ;  /* 0x000000130400798e */ /* 0x0003e2000c10e786 */
[-C--:B----4-:R-:W-:Y:S03]  /*7c50*/  LEA R8, P2, R223, R28.reuse, 0x2 ;  /* 0x0000001cdf087211 */ /* 0x090fe600078410ff */
[----:B------:R-:W-:Y:S01]  /*7c60*/  RED.E.ADD.F32.FTZ.RN.STRONG.GPU [R28.64+0x100], R20 ;  /* 0x000100141c00798e */ /* 0x000fe2000c10e786 */
[-C--:B------:R-:W-:Y:S02]  /*7c70*/  LEA.HI.X.SX32 R11, R251, R29.reuse, 0x2, P3 ;  /* 0x0000001dfb0b7211 */ /* 0x080fe400018f16ff */
[CC--:B------:R-:W-:Y:S01]  /*7c80*/  LEA R6, P1, R222.reuse, R28.reuse, 0x2 ;  /* 0x0000001cde067211 */ /* 0x0c0fe200078210ff */
[----:B------:R-:W-:Y:S01]  /*7c90*/  RED.E.ADD.F32.FTZ.RN.STRONG.GPU [R30.64+0x100], R21 ;  /* 0x000100151e00798e */ /* 0x000fe2000c10e786 */
[-C--:B------:R-:W-:Y:S02]  /*7ca0*/  LEA.HI.X.SX32 R9, R223, R29.reuse, 0x2, P2 ;  /* 0x0000001ddf097211 */ /* 0x080fe400010f16ff */
[----:B------:R-:W-:Y:S01]  /*7cb0*/  LEA.HI.X.SX32 R7, R222, R29, 0x2, P1 ;  /* 0x0000001dde077211 */ /* 0x000fe200008f16ff */
[----:B------:R-:W-:Y:S01]  /*7cc0*/  RED.E.ADD.F32.FTZ.RN.STRONG.GPU [R14.64], R22 ;  /* 0x000000160e00798e */ /* 0x000fe2000c10e786 */
[----:B------:R-:W-:Y:S02]  /*7cd0*/  ISETP.GT.AND P3, PT, R192, R229, PT ;  /* 0x000000e5c000720c */ /* 0x000fe40003f64270 */
[----:B------:R-:W-:Y:S01]  /*7ce0*/  @P6 IADD3 R220, P1, R220, -0x100, RZ ;  /* 0xffffff00dcdc6810 */ /* 0x000fe20007f3e0ff */
[----:B------:R-:W-:Y:S03]  /*7cf0*/  RED.E.ADD.F32.FTZ.RN.STRONG.GPU [R12.64], R23 ;  /* 0x000000170c00798e */ /* 0x000fe6000c10e786 */
[----:B------:R-:W-:Y:S01]  /*7d00*/  @P6 IADD3.X R219, R219, -0x1, RZ, P1, !PT ;  /* 0xffffffffdbdb6810 */ /* 0x000fe20000ffe4ff */
[----:B------:R-:W-:Y:S04]  /*7d10*/  RED.E.ADD.F32.FTZ.RN.STRONG.GPU [R10.64], R24 ;  /* 0x000000180a00798e */ /* 0x000fe8000c10e786 */
        /* <DEDUP_REMOVED lines=291> */
.L_x_944:
        /* <DEDUP_REMOVED lines=15> */
.L_x_945:
        /* <DEDUP_REMOVED lines=47> */
.L_x_947:
[----:B------:R-:W-:Y:S05]  /*9330*/  BSYNC B0 ;  /* 0x0000000000007941 */ /* 0x000fea0003800000 */
.L_x_946:
        /* <DEDUP_REMOVED lines=20> */
.L_x_949:
[----:B------:R-:W-:Y:S05]  /*9480*/  BSYNC B0 ;  /* 0x0000000000007941 */ /* 0x000fea0003800000 */
.L_x_948:
        /* <DEDUP_REMOVED lines=25> */
.L_x_951:
[----:B------:R-:W-:Y:S05]  /*9620*/  BSYNC B0 ;  /* 0x0000000000007941 */ /* 0x000fea0003800000 */
.L_x_950:
[----:B------:R-:W-:Y:S05]  /*9630*/  @P3 BRA `(.L_x_925) ;  /* 0x000000f000003947 */ /* 0x000fea0003800000 */
[----:B------:R-:W-:Y:S01]  /*9640*/  IADD3 R0, P0, R231, 0x40, RZ ;  /* 0x00000040e7007810 */ /* 0x000fe20007f1e0ff */
[----:B------:R-:W-:Y:S01]  /*9650*/  IMAD.MOV.U32 R7, RZ, RZ, R2 ;  /* 0x000000ffff077224 */ /* 0x000fe200078e0002 */
[----:B------:R-:W-:-:S02]  /*9660*/  ISETP.GE.AND P1, PT, R178, c[0x0][0x220], PT ;  /* 0x00008800b2007a0c */ /* 0x000fc40003f26270 */
[----:B------:R-:W-:Y:S01]  /*9670*/  ISETP.GE.AND P2, PT, R200, c[0x0][0x220], PT ;  /* 0x00008800c8007a0c */ /* 0x000fe20003f46270 */
        /* <DEDUP_REMOVED lines=11> */
.L_x_925:
[----:B------:R-:W-:Y:S05]  /*9730*/  BSYNC B1 ;  /* 0x0000000000017941 */ /* 0x000fea0003800000 */
.L_x_911:
        /* <DEDUP_REMOVED lines=9> */
.L_x_952:
[----:B------:R-:W-:Y:S05]  /*97d0*/  EXIT ;  /* 0x000000000000794d */ /* 0x000fea0003800000 */
.L_x_954:
        /* <DEDUP_REMOVED lines=10> */
.L_x_1303:


//--------------------- .text._ZN5flash44flash_bwd_dq_dk_dv_loop_seqk_parallel_kernelI23Flash_bwd_kernel_traitsILi96ELi64ELi128ELi8ELi2ELi4ELi4ELb0ELb0EN7cutlass10bfloat16_tE19Flash_kernel_traitsILi96ELi64ELi128ELi8ES3_EELb0ELb0ELb1ELb0ELb0ELb0ELb1EEEvNS_16Flash_bwd_paramsE --------------------------
	.section	.text._ZN5flash44flash_bwd_dq_dk_dv_loop_seqk_parallel_kernelI23Flash_bwd_kernel_traitsILi96ELi64ELi128ELi8ELi2ELi4ELi4ELb0ELb0EN7cutlass10bfloat16_tE19Flash_kernel_traitsILi96ELi64ELi128ELi8ES3_EELb0ELb0ELb1ELb0ELb0ELb0ELb1EEEvNS_16Flash_bwd_paramsE,"ax",@progbits
	.sectioninfo	@"SHI_REGISTERS=255"
	.align	128
        .global         _ZN5flash44flash_bwd_dq_dk_dv_loop_seqk_parallel_kernelI23Flash_bwd_kernel_traitsILi96ELi64ELi128ELi8ELi2ELi4ELi4ELb0ELb0EN7cutlass10bfloat16_tE19Flash_kernel_traitsILi96ELi64ELi128ELi8ES3_EELb0ELb0ELb1ELb0ELb0ELb0ELb1EEEvNS_16Flash_bwd_paramsE
        .type           _ZN5flash44flash_bwd_dq_dk_dv_loop_seqk_parallel_kernelI23Flash_bwd_kernel_traitsILi96ELi64ELi128ELi8ELi2ELi4ELi4ELb0ELb0EN7cutlass10bfloat16_tE19Flash_kernel_traitsILi96ELi64ELi128ELi8ES3_EELb0ELb0ELb1ELb0ELb0ELb0ELb1EEEvNS_16Flash_bwd_paramsE,@function
        .size           _ZN5flash44flash_bwd_dq_dk_dv_loop_seqk_parallel_kernelI23Flash_bwd_kernel_traitsILi96ELi64ELi128ELi8ELi2ELi4ELi4ELb0ELb0EN7cutlass10bfloat16_tE19Flash_kernel_traitsILi96ELi64ELi128ELi8ES3_EELb0ELb0ELb1ELb0ELb0ELb0ELb1EEEvNS_16Flash_bwd_paramsE,(.L_x_1304 - _ZN5flash44flash_bwd_dq_dk_dv_loop_seqk_parallel_kernelI23Flash_bwd_kernel_traitsILi96ELi64ELi128ELi8ELi2ELi4ELi4ELb0ELb0EN7cutlass10bfloat16_tE19Flash_kernel_traitsILi96ELi64ELi128ELi8ES3_EELb0ELb0ELb1ELb0ELb0ELb0ELb1EEEvNS_16Flash_bwd_paramsE)
        .other          _ZN5flash44flash_bwd_dq_dk_dv_loop_seqk_parallel_kernelI23Flash_bwd_kernel_traitsILi96ELi64ELi128ELi8ELi2ELi4ELi4ELb0ELb0EN7cutlass10bfloat16_tE19Flash_kernel_traitsILi96ELi64ELi128ELi8ES3_EELb0ELb0ELb1ELb0ELb0ELb0ELb1EEEvNS_16Flash_bwd_paramsE,@"STO_CUDA_ENTRY STV_DEFAULT"
_ZN5flash44flash_bwd_dq_dk_dv_loop_seqk_parallel_kernelI23Flash_bwd_kernel_traitsILi96ELi64ELi128ELi8ELi2ELi4ELi4ELb0ELb0EN7cutlass10bfloat16_tE19Flash_kernel_traitsILi96ELi64ELi128ELi8ES3_EELb0ELb0ELb1ELb0ELb0ELb0ELb1EEEvNS_16Flash_bwd_paramsE:
.text._ZN5flash44flash_bwd_dq_dk_dv_loop_seqk_parallel_kernelI23Flash_bwd_kernel_traitsILi96ELi64ELi128ELi8ELi2ELi4ELi4ELb0ELb0EN7cutlass10bfloat16_tE19Flash_kernel_traitsILi96ELi64ELi128ELi8ES3_EELb0ELb0ELb1ELb0ELb0ELb0ELb1EEEvNS_16Flash_bwd_paramsE:
        /* <DEDUP_REMOVED lines=35> */
[----:B------:R-:W-:Y:S01]  /*0230*/  SHF.R.S32.HI R2, RZ, 0x4, R10 ;  /* 0x00000004ff027819 */ /* 0x000fe2000001140a */
[----:B---3--:R-:W-:Y:S01]  /*0240*/  UIMAD UR51, UR40, UR50, URZ ;  /* 0x00000032283372a4 */ /* 0x008fe2000f8e023f */
[C---:B------:R-:W-:Y:S01]  /*0250*/  LEA.HI R11, R21.reuse, R22, RZ, 0x5 ;  /* 0x00000016150b7211 */ /* 0x040fe200078f28ff */
[----:B------:R-:W-:Y:S01]  /*0260*/  UIMAD UR50, UR50, UR12, URZ ;  /* 0x0000000c323272a4 */ /* 0x000fe2000f8e023f */
[----:B------:R-:W-:Y:S01]  /*0270*/  LEA.HI R0, R10, R2, RZ, 0x1 ;  /* 0x000000020a007211 */ /* 0x000fe200078f08ff */
[----:B------:R-:W-:Y:S01]  /*0280*/  ULDC UR13, c[0x0][0x1c0] ;  /* 0x00007000000d7ab9 */ /* 0x000fe20000000800 */
[----:B------:R-:W-:Y:S01]  /*0290*/  LEA.HI R16, R21, R22, RZ, 0x3 ;  /* 0x0000001615107211 */ /* 0x000fe200078f18ff */
[----:B------:R-:W-:Y:S01]  /*02a0*/  ULDC UR11, c[0x0][0x1c0] ;  /* 0x00007000000b7ab9 */ /* 0x000fe20000000800 */
[----:B------:R-:W-:Y:S01]  /*02b0*/  LOP3.LUT R0, R0, 0xfffffffe, RZ, 0xc0, !PT ;  /* 0xfffffffe00007812 */ /* 0x000fe200078ec0ff */
[----:B------:R-:W-:Y:S01]  /*02c0*/  UIMAD UR56, UR7, UR36, URZ ;  /* 0x00000024073872a4 */ /* 0x000fe2000f8e023f */
[----:B------:R-:W-:Y:S01]  /*02d0*/  LOP3.LUT R6, R3, 0xfffffffc, RZ, 0xc0, !PT ;  /* 0xfffffffc03067812 */ /* 0x000fe200078ec0ff */
[----:B------:R-:W-:Y:S01]  /*02e0*/  UIMAD UR6, UR36, UR11, UR40 ;  /* 0x0000000b240672a4 */ /* 0x000fe2000f8e0228 */
[----:B------:R-:W-:Y:S01]  /*02f0*/  LOP3.LUT R4, R11, 0xffffffe0, RZ, 0xc0, !PT ;  /* 0xffffffe00b047812 */ /* 0x000fe200078ec0ff */
[----:B------:R-:W-:Y:S01]  /*0300*/  IMAD.IADD R15, R2, 0x1, -R0 ;  /* 0x00000001020f7824 */ /* 0x000fe200078e0a00 */
[--C-:B------:R-:W-:Y:S01]  /*0310*/  SHF.R.S32.HI R0, RZ, 0x2, R3.reuse ;  /* 0x00000002ff007819 */ /* 0x100fe20000011403 */
[C---:B------:R-:W-:Y:S01]  /*0320*/  IMAD.IADD R18, R22.reuse, 0x1, -R6 ;  /* 0x0000000116127824 */ /* 0x040fe200078e0a06 */
[----:B------:R-:W-:Y:S01]  /*0330*/  SHF.R.S32.HI R2, RZ, 0x1f, R3 ;  /* 0x0000001fff027819 */ /* 0x000fe20000011403 */
[----:B------:R-:W-:Y:S01]  /*0340*/  IMAD.IADD R4, R22, 0x1, -R4 ;  /* 0x0000000116047824 */ /* 0x000fe200078e0a04 */
[----:B------:R-:W-:Y:S01]  /*0350*/  SHF.R.S32.HI R5, RZ, 0x3, R16 ;  /* 0x00000003ff057819 */ /* 0x000fe20000011410 */
[----:B------:R-:W-:Y:S01]  /*0360*/  IMAD.SHL.U32 R204, R18, 0x8, RZ ;  /* 0x0000000812cc7824 */ /* 0x000fe200078e00ff */
[-C--:B------:R-:W-:Y:S01]  /*0370*/  LEA.HI R3, R3, R0.reuse, RZ, 0x1 ;  /* 0x0000000003037211 */ /* 0x080fe200078f08ff */
[----:B------:R-:W-:Y:S01]  /*0380*/  @!UP5 UIMAD UR7, UR36, UR13, UR40 ;  /* 0x0000000d2407d2a4 */ /* 0x000fe2000f8e0228 */
[----:B------:R-:W-:Y:S01]  /*0390*/  LEA.HI R2, R2, R0, RZ, 0x3 ;  /* 0x0000000002027211 */ /* 0x000fe200078f18ff */
[----:B------:R-:W-:Y:S01]  /*03a0*/  IMAD.SHL.U32 R5, R5, 0x40, RZ ;  /* 0x0000004005057824 */ /* 0x000fe200078e00ff */
[----:B------:R-:W-:Y:S01]  /*03b0*/  LOP3.LUT R3, R3, 0x7fffffe, RZ, 0xc0, !PT ;  /* 0x07fffffe03037812 */ /* 0x000fe200078ec0ff */
[----:B------:R-:W-:Y:S01]  /*03c0*/  USHF.L.U32 UR45, UR50, 0x6, URZ ;  /* 0x00000006322d7899 */ /* 0x000fe2000800063f */
[----:B------:R-:W-:Y:S01]  /*03d0*/  LOP3.LUT R2, R2, 0xfffffff8, RZ, 0xc0, !PT ;  /* 0xfffffff802027812 */ /* 0x000fe200078ec0ff */
[----:B------:R-:W-:Y:S01]  /*03e0*/  ULDC UR53, c[0x0][0x214] ;  /* 0x0000850000357ab9 */ /* 0x000fe20000000800 */
[----:B------:R-:W-:Y:S01]  /*03f0*/  SHF.R.S32.HI R6, RZ, 0x1f, R4 ;  /* 0x0000001fff067819 */ /* 0x000fe20000011404 */
[C---:B------:R-:W-:Y:S01]  /*0400*/  IMAD.IADD R7, R0.reuse, 0x1, -R3 ;  /* 0x0000000100077824 */ /* 0x040fe200078e0a03 */
[----:B------:R-:W-:Y:S01]  /*0410*/  ULDC UR60, c[0x0][0x1c8] ;  /* 0x00007200003c7ab9 */ /* 0x000fe20000000800 */
[----:B------:R-:W-:Y:S01]  /*0420*/  IMAD.IADD R8, R0, 0x1, -R2 ;  /* 0x0000000100087824 */ /* 0x000fe200078e0a02 */
[----:B------:R-:W-:Y:S01]  /*0430*/  LOP3.LUT R0, R5, 0xc0, RZ, 0xc0, !PT ;  /* 0x000000c005007812 */ /* 0x000fe200078ec0ff */
[----:B------:R-:W-:Y:S01]  /*0440*/  ULDC.U8 UR10, c[0x0][0x3d0] ;  /* 0x0000f400000a7ab9 */ /* 0x000fe20000000000 */
[----:B------:R-:W-:Y:S01]  /*0450*/  LEA.HI R23, R6, R4, RZ, 0x2 ;  /* 0x0000000406177211 */ /* 0x000fe200078f10ff */
[----:B------:R-:W-:Y:S01]  /*0460*/  ULDC UR54, c[0x0][0x224] ;  /* 0x0000890000367ab9 */ /* 0x000fe20000000800 */
[----:B------:R-:W-:Y:S01]  /*0470*/  SHF.R.U32.HI R4, RZ, 0x3, R0 ;  /* 0x00000003ff047819 */ /* 0x000fe20000011600 */
[----:B------:R-:W-:Y:S01]  /*0480*/  @UP5 UIMAD UR58, UR36, UR53, URZ ;  /* 0x00000035243a52a4 */ /* 0x000fe2000f8e023f */
[----:B------:R-:W-:Y:S01]  /*0490*/  LOP3.LUT R3, R0, 0x18, R204, 0xf8, !PT ;  /* 0x0000001800037812 */ /* 0x000fe200078ef8cc */
[----:B------:R-:W-:Y:S01]  /*04a0*/  ULDC.64 UR4, c[0x0][0x118] ;  /* 0x0000460000047ab9 */ /* 0x000fe20000000a00 */
[--C-:B------:R-:W-:Y:S01]  /*04b0*/  SHF.R.S32.HI R2, RZ, 0x5, R11.reuse ;  /* 0x00000005ff027819 */ /* 0x100fe2000001140b */
[----:B------:R-:W-:Y:S01]  /*04c0*/  ULDC UR44, c[0x0][0x2e8] ;  /* 0x0000ba00002c7ab9 */ /* 0x000fe20000000800 */
        /* <DEDUP_REMOVED lines=9> */
[----:B------:R-:W-:Y:S01]  /*0560*/  UIMAD.WIDE.U32 UR46, UR38, UR48, URZ ;  /* 0x00000030262e72a5 */ /* 0x000fe2000f8e003f */
[----:B------:R-:W-:Y:S01]  /*0570*/  LOP3.LUT R5, R3, 0xfffffffe, RZ, 0xc0, !PT ;  /* 0xfffffffe03057812 */ /* 0x000fe200078ec0ff */
[----:B------:R-:W-:Y:S01]  /*0580*/  UIMAD UR55, UR39, UR48, URZ ;  /* 0x00000030273772a4 */ /* 0x000fe2000f8e023f */
[----:B------:R-:W-:Y:S01]  /*0590*/  LOP3.LUT R3, R0, 0xfffffffc, RZ, 0xc0, !PT ;  /* 0xfffffffc00037812 */ /* 0x000fe200078ec0ff */
[----:B------:R-:W-:Y:S01]  /*05a0*/  IMAD.IADD R0, R22, 0x1, -R4 ;  /* 0x0000000116007824 */ /* 0x000fe200078e0a04 */
[----:B------:R-:W-:Y:S01]  /*05b0*/  LEA.HI R10, R21, R22, RZ, 0x6 ;  /* 0x00000016150a7211 */ /* 0x000fe200078f30ff */
[----:B------:R-:W-:Y:S01]  /*05c0*/  IMAD.IADD R17, R2, 0x1, -R5 ;  /* 0x0000000102117824 */ /* 0x000fe200078e0a05 */
[----:B------:R-:W-:Y:S01]  /*05d0*/  LOP3.LUT P2, RZ, R8, 0x2, RZ, 0xc0, !PT ;  /* 0x0000000208ff7812 */ /* 0x000fe2000784c0ff */
[----:B------:R-:W-:Y:S01]  /*05e0*/  IMAD.IADD R11, R2, 0x1, -R3 ;  /* 0x00000001020b7824 */ /* 0x000fe200078e0a03 */
[----:B------:R-:W-:Y:S01]  /*05f0*/  SHF.R.S32.HI R4, RZ, 0x1f, R0 ;  /* 0x0000001fff047819 */ /* 0x000fe20000011400 */
[----:B------:R-:W-:Y:S01]  /*0600*/  USHF.R.S32.HI UR57, URZ, 0x1f, UR51 ;  /* 0x0000001f3f397899 */ /* 0x000fe20008011433 */
[----:B------:R-:W-:Y:S01]  /*0610*/  LOP3.LUT R3, R16, 0xfffffff8, RZ, 0xc0, !PT ;  /* 0xfffffff810037812 */ /* 0x000fe200078ec0ff */
[----:B------:R-:W-:Y:S01]  /*0620*/  UIMAD UR54, UR6, UR54, URZ ;  /* 0x00000036063672a4 */ /* 0x000fe2000f8e023f */
[-C--:B------:R-:W-:Y:S01]  /*0630*/  LEA.HI R2, R0, R0.reuse, RZ, 0x1 ;  /* 0x0000000000027211 */ /* 0x080fe200078f08ff */
[----:B------:R-:W-:Y:S01]  /*0640*/  @!UP5 UIMAD UR53, UR7, UR53, URZ ;  /* 0x000000350735d2a4 */ /* 0x000fe2000f8e023f */
[----:B------:R-:W-:Y:S01]  /*0650*/  LEA.HI R12, R4, R0, RZ, 0x3 ;  /* 0x00000000040c7211 */ /* 0x000fe200078f18ff */
[----:B------:R-:W-:Y:S01]  /*0660*/  IMAD.IADD R3, R22, 0x1, -R3 ;  /* 0x0000000116037824 */ /* 0x000fe200078e0a03 */
[----:B------:R-:W-:Y:S01]  /*0670*/  LOP3.LUT R5, R2, 0x7fffffe, RZ, 0xc0, !PT ;  /* 0x07fffffe02057812 */ /* 0x000fe200078ec0ff */
[----:B------:R-:W-:Y:S01]  /*0680*/  USHF.R.S32.HI UR52, URZ, 0x1f, UR45 ;  /* 0x0000001f3f347899 */ /* 0x000fe2000801142d */
[----:B------:R-:W-:Y:S01]  /*0690*/  LOP3.LUT R4, R12, 0xfffffff8, RZ, 0xc0, !PT ;  /* 0xfffffff80c047812 */ /* 0x000fe200078ec0ff */
[----:B------:R-:W-:Y:S01]  /*06a0*/  UMOV UR43, 0xffffd000 ;  /* 0xffffd000002b7882 */ /* 0x000fe20000000000 */
        /* <DEDUP_REMOVED lines=10> */
[----:B------:R1:W-:Y:S01]  /*0750*/  STL [R1], R4 ;  /* 0x0000000401007387 */ /* 0x0003e20000100800 */
[----:B------:R-:W-:Y:S01]  /*0760*/  IMAD R0, R10, 0x4, R15 ;  /* 0x000000040a007824 */ /* 0x000fe200078e020f */
[----:B------:R-:W-:Y:S01]  /*0770*/  LOP3.LUT P6, RZ, R14, 0x4, RZ, 0xc0, !PT ;  /* 0x000000040eff7812 */ /* 0x000fe200078cc0ff */
[----:B------:R-:W-:Y:S01]  /*0780*/  IMAD.SHL.U32 R3, R3, 0x40, RZ ;  /* 0x0000004003037824 */ /* 0x000fe200078e00ff */
[----:B------:R-:W-:Y:S01]  /*0790*/  SEL R177, R180, 0xffffffe0, !P5 ;  /* 0xffffffe0b4b17807 */ /* 0x000fe20006800000 */
[----:B------:R-:W-:Y:S01]  /*07a0*/  IMAD R19, R0, 0x8, R5 ;  /* 0x0000000800137824 */ /* 0x000fe200078e0205 */
[----:B------:R-:W-:-:S02]  /*07b0*/  SHF.R.S32.HI R5, RZ, 0x1, R2 ;  /* 0x00000001ff057819 */ /* 0x000fc40000011402 */
[----:B------:R-:W-:Y:S02]  /*07c0*/  SHF.R.S32.HI R2, RZ, 0x1f, R2 ;  /* 0x0000001fff027819 */ /* 0x000fe40000011402 */
[----:B------:R-:W-:Y:S01]  /*07d0*/  SHF.R.S32.HI R0, RZ, 0x1, R6 ;  /* 0x00000001ff007819 */ /* 0x000fe20000011406 */
[----:B------:R-:W-:Y:S01]  /*07e0*/  IMAD.SHL.U32 R6, R18, 0x2, RZ ;  /* 0x0000000212067824 */ /* 0x000fe200078e00ff */
[----:B------:R-:W-:Y:S02]  /*07f0*/  SEL R178, R178, 0x40, P6 ;  /* 0x00000040b2b27807 */ /* 0x000fe40003000000 */
[----:B------:R-:W-:-:S04]  /*0800*/  LOP3.LUT P4, RZ, R0, 0x2, RZ, 0xc0, !PT ;  /* 0x0000000200ff7812 */ /* 0x000fc8000788c0ff */
        /* <DEDUP_REMOVED lines=25> */
[----:B------:R-:W-:Y:S01]  /*09a0*/  IMAD.IADD R7, R8, 0x1, -R0 ;  /* 0x0000000108077824 */ /* 0x000fe200078e0a00 */
[----:B------:R-:W-:Y:S01]  /*09b0*/  SEL R200, R200, 0x10, !P3 ;  /* 0x00000010c8c87807 */ /* 0x000fe20005800000 */
[----:B------:R-:W-:Y:S01]  /*09c0*/  IMAD.SHL.U32 R0, R10, 0x20, RZ ;  /* 0x000000200a007824 */ /* 0x000fe200078e00ff */
[----:B------:R-:W-:Y:S01]  /*09d0*/  LOP3.LUT P0, RZ, R13, 0x2, RZ, 0xc0, !PT ;  /* 0x000000020dff7812 */ /* 0x000fe2000780c0ff */
[----:B------:R-:W-:-:S02]  /*09e0*/  IMAD R12, R3, 0x8, R20 ;  /* 0x00000008030c7824 */ /* 0x000fc400078e0214 */
[C---:B------:R-:W-:Y:S01]  /*09f0*/  IMAD R176, R11.reuse, 0x2, R3 ;  /* 0x000000020bb07824 */ /* 0x040fe200078e0203 */
[----:B------:R-:W-:Y:S02]  /*0a00*/  LOP3.LUT R8, R0, 0x6, R22, 0xf8, !PT ;  /* 0x0000000600087812 */ /* 0x000fe400078ef816 */
[----:B------:R-:W-:Y:S01]  /*0a10*/  LOP3.LUT R5, R2, 0x20, R0, 0xf8, !PT ;  /* 0x0000002002057812 */ /* 0x000fe200078ef800 */
[----:B------:R-:W-:Y:S01]  /*0a20*/  IMAD R0, R11, 0x200, R6 ;  /* 0x000002000b007824 */ /* 0x000fe200078e0206 */
[----:B------:R-:W-:Y:S01]  /*0a30*/  SHF.R.U32.HI R2, RZ, 0x3, R2 ;  /* 0x00000003ff027819 */ /* 0x000fe20000011602 */
[----:B------:R1:W-:Y:S01]  /*0a40*/  STL [R1+0x4], R8 ;  /* 0x0000040801007387 */ /* 0x0003e20000100800 */
[----:B------:R-:W-:Y:S01]  /*0a50*/  SEL R180, R180, 0xffffffe0, !P0 ;  /* 0xffffffe0b4b47807 */ /* 0x000fe20004000000 */
        /* <DEDUP_REMOVED lines=15> */
[----:B------:R-:W-:Y:S01]  /*0b50*/  IMAD R5, R15, 0x200, R16 ;  /* 0x000002000f057824 */ /* 0x000fe200078e0210 */
[----:B------:R-:W-:Y:S01]  /*0b60*/  LOP3.LUT R8, R3, R0, R2, 0x1e, !PT ;  /* 0x0000000003087212 */ /* 0x000fe200078e1e02 */
[----:B------:R-:W-:Y:S01]  /*0b70*/  IMAD.SHL.U32 R0, R14, 0x40, RZ ;  /* 0x000000400e007824 */ /* 0x000fe200078e00ff */
[----:B------:R-:W-:Y:S01]  /*0b80*/  LOP3.LUT R7, R2, 0x10, R4, 0xf8, !PT ;  /* 0x0000001002077812 */ /* 0x000fe200078ef804 */
[----:B------:R-:W-:-:S02]  /*0b90*/  IMAD.SHL.U32 R2, R13, 0x40, RZ ;  /* 0x000000400d027824 */ /* 0x000fc400078e00ff */
[----:B------:R-:W-:Y:S01]  /*0ba0*/  IMAD.SHL.U32 R3, R15, 0x8, RZ ;  /* 0x000000080f037824 */ /* 0x000fe200078e00ff */
[----:B------:R-:W-:Y:S01]  /*0bb0*/  LOP3.LUT R0, R0, 0x1c0, RZ, 0xc0, !PT ;  /* 0x000001c000007812 */ /* 0x000fe200078ec0ff */
[----:B------:R-:W-:Y:S01]  /*0bc0*/  IMAD.SHL.U32 R203, R203, 0x2, RZ ;  /* 0x00000002cbcb7824 */ /* 0x000fe200078e00ff */
[----:B------:R-:W-:Y:S01]  /*0bd0*/  LOP3.LUT R2, R2, 0xc0, RZ, 0xc0, !PT ;  /* 0x000000c002027812 */ /* 0x000fe200078ec0ff */
[----:B------:R-:W-:Y:S01]  /*0be0*/  IMAD.IADD R8, R8, 0x1, R10 ;  /* 0x0000000108087824 */ /* 0x000fe200078e020a */
[----:B------:R-:W-:Y:S01]  /*0bf0*/  LOP3.LUT R3, R3, 0x8, RZ, 0xc0, !PT ;  /* 0x0000000803037812 */ /* 0x000fe200078ec0ff */
[C---:B------:R-:W-:Y:S01]  /*0c00*/  IMAD.IADD R202, R203.reuse, 0x1, R200 ;  /* 0x00000001cbca7824 */ /* 0x040fe200078e02c8 */
[----:B------:R-:W-:Y:S02]  /*0c10*/  SHF.R.U32.HI R6, RZ, 0x3, R0 ;  /* 0x00000003ff067819 */ /* 0x000fe40000011600 */
        /* <DEDUP_REMOVED lines=18> */
[----:B------:R-:W-:Y:S01]  /*0d40*/  IMAD.IADD R182, R4, 0x1, R3 ;  /* 0x0000000104b67824 */ /* 0x000fe200078e0203 */
[C---:B------:R-:W-:Y:S01]  /*0d50*/  IADD3 R250, R249.reuse, 0x20, RZ ;  /* 0x00000020f9fa7810 */ /* 0x040fe20007ffe0ff */
[----:B------:R-:W-:Y:S01]  /*0d60*/  IMAD.IADD R179, R176, 0x1, R178 ;  /* 0x00000001b0b37824 */ /* 0x000fe200078e02b2 */
[----:B------:R-:W-:Y:S01]  /*0d70*/  SHF.R.S32.HI R2, RZ, 0x1f, R0 ;  /* 0x0000001fff027819 */ /* 0x000fe20000011400 */
[----:B------:R-:W-:Y:S01]  /*0d80*/  IMAD.U32 R7, RZ, RZ, UR8 ;  /* 0x00000008ff077e24 */ /* 0x000fe2000f8e00ff */
[----:B------:R-:W-:Y:S01]  /*0d90*/  @P1 IADD3 R250, R249, -0x20, RZ ;  /* 0xffffffe0f9fa1810 */ /* 0x000fe20007ffe0ff */
[----:B------:R-:W-:Y:S01]  /*0da0*/  IMAD.SHL.U32 R3, R5, 0x2, RZ ;  /* 0x0000000205037824 */ /* 0x000fe200078e00ff */
[C---:B------:R-:W-:Y:S01]  /*0db0*/  SHF.L.U64.HI R2, R0.reuse, 0x2, R2 ;  /* 0x0000000200027819 */ /* 0x040fe20000010202 */
[----:B------:R-:W-:-:S02]  /*0dc0*/  IMAD.SHL.U32 R0, R0, 0x4, RZ ;  /* 0x0000000400007824 */ /* 0x000fc400078e00ff */
[----:B------:R-:W-:Y:S02]  /*0dd0*/  IMAD.IADD R200, R200, 0x1, R201 ;  /* 0x00000001c8c87824 */ /* 0x000fe400078e02c9 */
[----:B------:R-:W-:Y:S02]  /*0de0*/  IMAD.IADD R178, R177, 0x1, R178 ;  /* 0x00000001b1b27824 */ /* 0x000fe400078e02b2 */
.L_x_998:
[----:B------:R-:W-:Y:S02]  /*0df0*/  ULDC.64 UR6, c[0x0][0x240] ;  /* 0x0000900000067ab9 */ /* 0x000fe40000000a00 */
[----:B------:R-:W-:Y:S02]  /*0e00*/  UISETP.NE.U32.AND UP1, UPT, URZ, UR6, UPT ;  /* 0x000000063f00728c */ /* 0x000fe4000bf25070 */
[----:B------:R-:W-:Y:S02]  /*0e10*/  USHF.L.U32 UR13, UR36, 0x2, URZ ;  /* 0x00000002240d7899 */ /* 0x000fe4000800063f */
[----:B------:R-:W-:Y:S02]  /*0e20*/  USHF.R.S32.HI UR42, URZ, 0x1f, UR36 ;  /* 0x0000001f3f2a7899 */ /* 0x000fe40008011424 */
[----:B------:R-:W-:-:S02]  /*0e30*/  UISETP.NE.AND.EX UP1, UPT, URZ, UR7, UPT, UP1 ;  /* 0x000000073f00728c */ /* 0x000fc4000bf25310 */
[----:B------:R-:W-:Y:S02]  /*0e40*/  ULDC.64 UR10, c[0x0][0x250] ;  /* 0x00009400000a7ab9 */ /* 0x000fe40000000a00 */
[----:B------:R-:W-:Y:S02]  /*0e50*/  UISETP.NE.U32.AND UP3, UPT, URZ, UR10, UPT ;  /* 0x0000000a3f00728c */ /* 0x000fe4000bf65070 */
[----:B------:R-:W-:Y:S01]  /*0e60*/  USHF.L.U64.HI UR12, UR36, 0x2, UR42 ;  /* 0x00000002240c7899 */ /* 0x000fe2000801022a */
[----:B------:R-:W-:Y:S01]  /*0e70*/  PLOP3.LUT P2, PT, PT, PT, UP1, 0x80, 0x0 ;  /* 0x000000000000781c */ /* 0x000fe20003f4f018 */
[----:B------:R-:W-:Y:S02]  /*0e80*/  UIADD3 UR6, UP0, UR13, UR6, URZ ;  /* 0x000000060d067290 */ /* 0x000fe4000ff1e03f */
[----:B------:R-:W-:Y:S02]  /*0e90*/  UISETP.NE.AND.EX UP3, UPT, URZ, UR11, UPT, UP3 ;  /* 0x0000000b3f00728c */ /* 0x000fe4000bf65330 */
[----:B------:R-:W-:-:S02]  /*0ea0*/  UIADD3.X UR7, UR12, UR7, URZ, UP0, !UPT ;  /* 0x000000070c077290 */ /* 0x000fc400087fe43f */
[----:B-123--:R-:W-:Y:S01]  /*0eb0*/  IMAD.U32 R4, RZ, RZ, UR6 ;  /* 0x00000006ff047e24 */ /* 0x00efe2000f8e00ff */
[----:B------:R-:W-:Y:S01]  /*0ec0*/  ULDC.U8 UR14, c[0x0][0x312] ;  /* 0x0000c480000e7ab9 */ /* 0x000fe20000000000 */
[----:B------:R-:W-:Y:S01]  /*0ed0*/  PLOP3.LUT P0, PT, PT, PT, UP3, 0x80, 0x0 ;  /* 0x000000000000781c */ /* 0x000fe20003f0f038 */
[----:B------:R-:W-:Y:S01]  /*0ee0*/  ULDC.64 UR8, c[0x0][0x248] ;  /* 0x0000920000087ab9 */ /* 0x000fe20000000a00 */
[----:B------:R-:W-:Y:S01]  /*0ef0*/  IMAD.U32 R5, RZ, RZ, UR7 ;  /* 0x00000007ff057e24 */ /* 0x000fe2000f8e00ff */
[----:B------:R-:W-:Y:S02]  /*0f00*/  UISETP.NE.AND UP4, UPT, UR14, URZ, UPT ;  /* 0x0000003f0e00728c */ /* 0x000fe4000bf85270 */
[----:B------:R-:W-:Y:S02]  /*0f10*/  @UP3 UIADD3 UR6, UP0, UR13, UR10, URZ ;  /* 0x0000000a0d063290 */ /* 0x000fe4000ff1e03f */
[----:B------:R1:W2:Y:S01]  /*0f20*/  @P2 LDG.E R8, [R4.64] ;  /* 0x0000000404082981 */ /* 0x0002a2000c1e1900 */
[----:B------:R-:W-:-:S02]  /*0f30*/  UISETP.EQ.U32.AND UP2, UPT, URZ, UR8, UPT ;  /* 0x000000083f00728c */ /* 0x000fc4000bf42070 */
        /* <DEDUP_REMOVED lines=32> */
.L_x_955:
        /* <DEDUP_REMOVED lines=67> */
.L_x_957:
        /* <DEDUP_REMOVED lines=18> */
.L_x_958:
        /* <DEDUP_REMOVED lines=40> */
[----:B------:R-:W-:Y:S02]  /*1910*/  ULDC UR12, c[0x0][0x234] ;  /* 0x00008d00000c7ab9 */ /* 0x000fe40000000800 */
[----:B------:R-:W-:-:S02]  /*1920*/  UIADD3 UR8, UP1, UR18, UR8, URZ ;  /* 0x0000000812087290 */ /* 0x000fc4000ff3e03f */
[----:B------:R-:W-:Y:S01]  /*1930*/  USEL UR13, UR13, URZ, UP6 ;  /* 0x0000003f0d0d7287 */ /* 0x000fe2000b000000 */
        /* <DEDUP_REMOVED lines=28> */
.L_x_959:
[----:B------:R-:W-:Y:S02]  /*1b00*/  UMOV UR12, UR54 ;  /* 0x00000036000c7c82 */ /* 0x000fe40008000000 */
.L_x_960:
[----:B------:R-:W1:Y:S01]  /*1b10*/  S2R R10, SR_TID.X ;  /* 0x00000000000a7919 */ /* 0x000e620000002100 */
[----:B------:R-:W-:Y:S01]  /*1b20*/  UIADD3 UR8, UP4, UP3, UR8, UR45, UR51 ;  /* 0x0000002d08087290 */ /* 0x000fe2000fb9e033 */
[----:B------:R-:W-:Y:S01]  /*1b30*/  SHF.R.S32.HI R205, RZ, 0x1f, R204 ;  /* 0x0000001fffcd7819 */ /* 0x000fe200000114cc */
[----:B------:R-:W-:Y:S01]  /*1b40*/  IMAD.U32 R9, RZ, RZ, UR18 ;  /* 0x00000012ff097e24 */ /* 0x000fe2000f8e00ff */
[----:B------:R-:W-:Y:S01]  /*1b50*/  BSSY B1, `(.L_x_956) ;  /* 0x00007fb000017945 */ /* 0x000fe20003800000 */
[----:B------:R-:W-:Y:S01]  /*1b60*/  UIADD3 UR32, UP2, UP1, UR15, UR8, UR22 ;  /* 0x000000080f207290 */ /* 0x000fe2000f95e016 */
[C---:B------:R-:W-:Y:S01]  /*1b70*/  IADD3 R14, R204.reuse, 0x20, RZ ;  /* 0x00000020cc0e7810 */ /* 0x040fe20007ffe0ff */
[----:B------:R-:W-:Y:S01]  /*1b80*/  UIADD3.X UR7, UR10, UR52, UR57, UP4, UP3 ;  /* 0x000000340a077290 */ /* 0x000fe2000a7e6439 */
[----:B------:R-:W-:Y:S01]  /*1b90*/  IADD3 R16, R204, 0x40, RZ ;  /* 0x00000040cc107810 */ /* 0x000fe20007ffe0ff */
[----:B------:R-:W-:-:S02]  /*1ba0*/  ULDC.64 UR8, c[0x0][0x1a8] ;  /* 0x00006a0000087ab9 */ /* 0x000fc40000000a00 */
[----:B------:R-:W-:Y:S02]  /*1bb0*/  UIADD3.X UR30, UR13, UR7, UR14, UP2, UP1 ;  /* 0x000000070d1e7290 */ /* 0x000fe400097e240e */
[----:B------:R-:W-:Y:S02]  /*1bc0*/  UIMAD UR7, UR61, UR8, URZ ;  /* 0x000000083d0772a4 */ /* 0x000fe4000f8e023f */
[----:B------:R-:W-:Y:S02]  /*1bd0*/  UMOV UR14, 0x4 ;  /* 0x00000004000e7882 */ /* 0x000fe40000000000 */
        /* <DEDUP_REMOVED lines=12> */
[----:B------:R-:W-:Y:S01]  /*1ca0*/  ULDC.64 UR12, c[0x0][0x3c8] ;  /* 0x0000f200000c7ab9 */ /* 0x000fe20000000a00 */
[----:B------:R-:W-:Y:S01]  /*1cb0*/  IADD3 R0, P0, R2, UR18, RZ ;  /* 0x0000001202007c10 */ /* 0x000fe2000ff1e0ff */
[----:B------:R-:W-:-:S02]  /*1cc0*/  UIMAD.WIDE UR8, UR8, UR14, UR12 ;  /* 0x0000000e080872a5 */ /* 0x000fc4000f8e020c */
[----:B------:R-:W-:Y:S01]  /*1cd0*/  UIADD3 UR7, -UR6, UR11, UR21 ;  /* 0x0000000b06077290 */ /* 0x000fe2000fffe115 */
[----:B------:R-:W-:Y:S01]  /*1ce0*/  IADD3.X R7, R20, UR34, RZ, P0, !PT ;  /* 0x0000002214077c10 */ /* 0x000fe200087fe4ff */
[----:B------:R-:W-:Y:S01]  /*1cf0*/  IMAD.WIDE.U32 R4, R0, c[0x0][0x190], R204 ;  /* 0x0000640000047a25 */ /* 0x000fe200078e00cc */
[----:B------:R-:W-:Y:S02]  /*1d00*/  ULDC UR34, c[0x0][0x2e8] ;  /* 0x0000ba0000227ab9 */ /* 0x000fe40000000800 */
[----:B------:R-:W-:Y:S01]  /*1d10*/  UIADD3 UR7, UR7, -UR34, URZ ;  /* 0x8000002207077290 */ /* 0x000fe2000fffe03f */
[----:B------:R-:W-:Y:S01]  /*1d20*/  IMAD R7, R7, c[0x0][0x190], RZ ;  /* 0x0000640007077a24 */ /* 0x000fe200078e02ff */
[----:B------:R-:W-:Y:S01]  /*1d30*/  IADD3 R6, P0, R4, UR41, RZ ;  /* 0x0000002904067c10 */ /* 0x000fe2000ff1e0ff */
[----:B------:R-:W-:Y:S02]  /*1d40*/  UMOV UR16, UR8 ;  /* 0x0000000800107c82 */ /* 0x000fe40008000000 */
[----:B------:R-:W-:Y:S01]  /*1d50*/  IMAD R0, R0, c[0x0][0x194], R7 ;  /* 0x0000650000007a24 */ /* 0x000fe200078e0207 */
[----:B------:R-:W-:-:S02]  /*1d60*/  UIADD3 UR8, UR18, UR17, URZ ;  /* 0x0000001112087290 */ /* 0x000fc4000fffe03f */
[----:B------:R-:W-:Y:S02]  /*1d70*/  USHF.R.S32.HI UR17, URZ, 0x1f, UR7 ;  /* 0x0000001f3f117899 */ /* 0x000fe40008011407 */
[----:B------:R-:W-:Y:S01]  /*1d80*/  IADD3.X R7, R5, UR37, R0, P0, !PT ;  /* 0x0000002505077c10 */ /* 0x000fe200087fe400 */
[----:B------:R-:W-:Y:S01]  /*1d90*/  ULDC.64 UR12, c[0x0][0x200] ;  /* 0x00008000000c7ab9 */ /* 0x000fe20000000a00 */
[----:B------:R-:W-:Y:S01]  /*1da0*/  LEA.HI R0, R8, R10, RZ, 0x5 ;  /* 0x0000000a08007211 */ /* 0x000fe200078f28ff */
[----:B------:R-:W-:Y:S01]  /*1db0*/  ULEA.HI UR17, UR17, UR7, URZ, 0x6 ;  /* 0x0000000711117291 */ /* 0x000fe2000f8f303f */
[----:B------:R-:W-:Y:S01]  /*1dc0*/  IADD3 R4, P0, R204, UR31, RZ ;  /* 0x0000001fcc047c10 */ /* 0x000fe2000ff1e0ff */
[----:B------:R-:W-:Y:S01]  /*1dd0*/  UMOV UR15, UR9 ;  /* 0x00000009000f7c82 */ /* 0x000fe20008000000 */
[----:B------:R-:W-:Y:S01]  /*1de0*/  LOP3.LUT R8, R0, 0xffffffe0, RZ, 0xc0, !PT ;  /* 0xffffffe000087812 */ /* 0x000fe200078ec0ff */
[----:B------:R-:W-:Y:S01]  /*1df0*/  USHF.R.S32.HI UR17, URZ, 0x6, UR17 ;  /* 0x000000063f117899 */ /* 0x000fe20008011411 */
[----:B------:R-:W-:Y:S01]  /*1e00*/  SHF.R.S32.HI R0, RZ, 0x5, R0 ;  /* 0x00000005ff007819 */ /* 0x000fe20000011400 */
[----:B------:R-:W-:Y:S01]  /*1e10*/  UIMAD.WIDE UR8, UR8, UR14, UR12 ;  /* 0x0000000e080872a5 */ /* 0x000fe2000f8e020c */
[----:B------:R-:W-:Y:S01]  /*1e20*/  IADD3.X R5, R205, UR33, RZ, P0, !PT ;  /* 0x00000021cd057c10 */ /* 0x000fe200087fe4ff */
[----:B------:R-:W-:Y:S01]  /*1e30*/  IMAD.IADD R8, R10, 0x1, -R8 ;  /* 0x000000010a087824 */ /* 0x000fe200078e0a08 */
[----:B------:R-:W-:-:S02]  /*1e40*/  UISETP.LT.AND UP1, UPT, URZ, UR17, UPT ;  /* 0x000000113f00728c */ /* 0x000fc4000bf21270 */
[----:B------:R-:W-:Y:S01]  /*1e50*/  UIADD3 UR7, UR35, -0x1, URZ ;  /* 0xffffffff23077890 */ /* 0x000fe2000fffe03f */
[----:B------:R-:W-:Y:S01]  /*1e60*/  IMAD R0, R0, UR50, R8 ;  /* 0x0000003200007c24 */ /* 0x000fe2000f8e0208 */
[----:B------:R-:W-:Y:S01]  /*1e70*/  USEL UR17, URZ, UR17, !UP1 ;  /* 0x000000113f117287 */ /* 0x000fe2000c800000 */
[----:B------:R-:W-:Y:S01]  /*1e80*/  IMAD.WIDE.U32 R4, R9, c[0x0][0x370], R4 ;  /* 0x0000dc0009047a25 */ /* 0x000fe200078e0004 */
[----:B------:R-:W-:Y:S02]  /*1e90*/  UMOV UR14, UR8 ;  /* 0x00000008000e7c82 */ /* 0x000fe40008000000 */
[C---:B------:R-:W-:Y:S01]  /*1ea0*/  IADD3 R8, P0, R0.reuse, UR32, RZ ;  /* 0x0000002000087c10 */ /* 0x040fe2000ff1e0ff */
[----:B------:R-:W-:Y:S01]  /*1eb0*/  UISETP.GT.AND UP1, UPT, UR35, UR17, UPT ;  /* 0x000000112300728c */ /* 0x000fe2000bf24270 */
[----:B------:R-:W-:Y:S01]  /*1ec0*/  IADD3 R5, R5, UR10, RZ ;  /* 0x0000000a05057c10 */ /* 0x000fe2000fffe0ff */
[----:B------:R-:W-:Y:S01]  /*1ed0*/  UMOV UR13, UR9 ;  /* 0x00000009000d7c82 */ /* 0x000fe20008000000 */
[----:B------:R-:W-:Y:S01]  /*1ee0*/  LEA.HI.X.SX32 R198, R0, UR30, 0x1, P0 ;  /* 0x0000001e00c67c11 */ /* 0x000fe200080f0eff */
[----:B------:R-:W-:Y:S01]  /*1ef0*/  IMAD.U32 R0, RZ, RZ, UR40 ;  /* 0x00000028ff007e24 */ /* 0x000fe2000f8e00ff */
[----:B------:R-:W-:-:S02]  /*1f00*/  LEA R199, P2, R8, c[0x0][0x350], 0x2 ;  /* 0x0000d40008c77a11 */ /* 0x000fc400078410ff */
[----:B------:R-:W-:Y:S01]  /*1f10*/  PLOP3.LUT P0, PT, PT, PT, UP1, 0x80, 0x0 ;  /* 0x000000000000781c */ /* 0x000fe20003f0f018 */
[----:B------:R-:W-:Y:S01]  /*1f20*/  IMAD.WIDE.U32 R4, R0, c[0x0][0x378], R4 ;  /* 0x0000de0000047a25 */ /* 0x000fe200078e0004 */
[----:B------:R-:W-:-:S03]  /*1f30*/  LEA.HI.X R198, R8, c[0x0][0x354], R198, 0x2, P2 ;  /* 0x0000d50008c67a11 */ /* 0x000fc600010f14c6 */
        /* <DEDUP_REMOVED lines=30> */
.L_x_962:
        /* <DEDUP_REMOVED lines=18> */
.L_x_963:
        /* <DEDUP_REMOVED lines=32> */
.L_x_965:
[----:B------:R-:W-:Y:S05]  /*2440*/  BSYNC B0 ;  /* 0x0000000000007941 */ /* 0x000fea0003800000 */
.L_x_964:
        /* <DEDUP_REMOVED lines=19> */
.L_x_967:
[----:B------:R-:W-:Y:S05]  /*2580*/  BSYNC B0 ;  /* 0x0000000000007941 */ /* 0x000fea0003800000 */
.L_x_966:
        /* <DEDUP_REMOVED lines=29> */
.L_x_969:
[----:B------:R-:W-:Y:S05]  /*2760*/  BSYNC B0 ;  /* 0x0000000000007941 */ /* 0x000fea0003800000 */
.L_x_968:
        /* <DEDUP_REMOVED lines=18> */
.L_x_961:
[----:B------:R-:W2:Y:S01]  /*2890*/  LDL R8, [R1] ;  /* 0x0000000001087983 */ /* 0x000ea20000100800 */
[----:B------:R-:W-:Y:S01]  /*28a0*/  PLOP3.LUT P0, PT, PT, PT, UP6, 0x80, 0x0 ;  /* 0x000000000000781c */ /* 0x000fe20003f0f068 */
[----:B------:R-:W-:Y:S01]  /*28b0*/  ULEA.HI UR8, UR7, UR7, URZ, 0x1 ;  /* 0x0000000707087291 */ /* 0x000fe2000f8f083f */
[----:B------:R-:W-:Y:S03]  /*28c0*/  BSSY B0, `(.L_x_971) ;  /* 0x0000029000007945 */ /* 0x000fe60003800000 */
[----:B------:R-:W-:-:S04]  /*28d0*/  ULOP3.LUT UR8, UR8, 0xfffffffe, URZ, 0xc0, !UPT ;  /* 0xfffffffe08087892 */ /* 0x000fc8000f8ec03f */
[----:B------:R-:W-:-:S04]  /*28e0*/  UIADD3 UR8, UR7, -UR8, URZ ;  /* 0x8000000807087290 */ /* 0x000fc8000fffe03f */
[----:B------:R-:W-:Y:S02]  /*28f0*/  UISETP.NE.AND UP0, UPT, UR8, 0x1, UPT ;  /* 0x000000010800788c */ /* 0x000fe4000bf05270 */
[----:B------:R-:W-:Y:S01]  /*2900*/  UIMAD UR8, UR7, -0x40, UR11 ;  /* 0xffffffc0070878a4 */ /* 0x000fe2000f8e020b */
[----:B------:R-:W-:Y:S05]  /*2910*/  @P0 BAR.SYNC.DEFER_BLOCKING 0x0 ;  /* 0x0000000000000b1d */ /* 0x000fea0000010000 */
[----:B------:R-:W-:Y:S01]  /*2920*/  ISETP.GE.AND P1, PT, R2, UR8, PT ;  /* 0x0000000802007c0c */ /* 0x000fe2000bf26270 */
[----:B--2---:R-:W-:-:S12]  /*2930*/  IMAD.SHL.U32 R0, R8, 0x2, RZ ;  /* 0x0000000208007824 */ /* 0x004fd800078e00ff */
        /* <DEDUP_REMOVED lines=33> */
.L_x_972:
[----:B------:R-:W-:Y:S05]  /*2b50*/  BSYNC B0 ;  /* 0x0000000000007941 */ /* 0x000fea0003800000 */
.L_x_971:
        /* <DEDUP_REMOVED lines=19> */
.L_x_974:
        /* <DEDUP_REMOVED lines=34> */
.L_x_975:
[----:B------:R-:W-:Y:S05]  /*2eb0*/  BSYNC B0 ;  /* 0x0000000000007941 */ /* 0x000fea0003800000 */
.L_x_973:
[C---:B--2---:R-:W-:Y:S01]  /*2ec0*/  IADD3 R5, R248.reuse, 0x28, RZ ;  /* 0x00000028f8057810 */ /* 0x044fe20007ffe0ff */
[----:B------:R-:W-:Y:S01]  /*2ed0*/  IMAD.MOV.U32 R239, RZ, RZ, 0x7f800000 ;  /* 0x7f800000ffef7424 */ /* 0x000fe200078e00ff */
[C---:B------:R-:W-:Y:S01]  /*2ee0*/  IADD3 R4, R248.reuse, 0x20, RZ ;  /* 0x00000020f8047810 */ /* 0x040fe20007ffe0ff */
[----:B------:R-:W-:Y:S01]  /*2ef0*/  ULDC.64 UR22, c[0x0][0x198] ;  /* 0x0000660000167ab9 */ /* 0x000fe20000000a00 */
[C---:B------:R-:W-:Y:S01]  /*2f00*/  ISETP.GE.AND P3, PT, R5.reuse, UR8, PT ;  /* 0x0000000805007c0c */ /* 0x040fe2000bf66270 */
[----:B------:R-:W-:Y:S01]  /*2f10*/  IMAD.MOV.U32 R240, RZ, RZ, 0x7f800000 ;  /* 0x7f800000fff07424 */ /* 0x000fe200078e00ff */
[----:B------:R-:W-:Y:S01]  /*2f20*/  IADD3 R6, R248, 0x8, RZ ;  /* 0x00000008f8067810 */ /* 0x000fe20007ffe0ff */
[----:B------:R-:W-:Y:S01]  /*2f30*/  IMAD.MOV.U32 R237, RZ, RZ, 0x7f800000 ;  /* 0x7f800000ffed7424 */ /* 0x000fe200078e00ff */
[----:B------:R-:W-:Y:S01]  /*2f40*/  ISETP.GE.AND P4, PT, R4, UR8, PT ;  /* 0x0000000804007c0c */ /* 0x000fe2000bf86270 */
[C---:B------:R-:W-:Y:S01]  /*2f50*/  IMAD.SHL.U32 R4, R248.reuse, 0x4, RZ ;  /* 0x00000004f8047824 */ /* 0x040fe200078e00ff */
[----:B------:R-:W-:Y:S01]  /*2f60*/  ISETP.GE.AND P6, PT, R248, UR8, PT ;  /* 0x00000008f8007c0c */ /* 0x000fe2000bfc6270 */
[----:B------:R-:W-:Y:S01]  /*2f70*/  UIMAD UR9, UR24, UR22, URZ ;  /* 0x00000016180972a4 */ /* 0x000fe2000f8e023f */
[----:B------:R-:W-:Y:S01]  /*2f80*/  SHF.R.S32.HI R19, RZ, 0x1f, R248 ;  /* 0x0000001fff137819 */ /* 0x000fe200000114f8 */
[----:B------:R-:W-:Y:S01]  /*2f90*/  IMAD.MOV.U32 R238, RZ, RZ, 0x7f800000 ;  /* 0x7f800000ffee7424 */ /* 0x000fe200078e00ff */
[----:B------:R-:W-:Y:S01]  /*2fa0*/  ISETP.GE.AND P5, PT, R6, UR8, PT ;  /* 0x0000000806007c0c */ /* 0x000fe2000bfa6270 */
[----:B------:R-:W-:Y:S01]  /*2fb0*/  IMAD.U32 R17, RZ, RZ, UR21 ;  /* 0x00000015ff117e24 */ /* 0x000fe2000f8e00ff */
[----:B------:R-:W-:Y:S01]  /*2fc0*/  SHF.R.S32.HI R7, RZ, 0x1f, R5 ;  /* 0x0000001fff077819 */ /* 0x000fe20000011405 */
[----:B------:R-:W-:Y:S01]  /*2fd0*/  UIMAD UR9, UR21, UR23, UR9 ;  /* 0x00000017150972a4 */ /* 0x000fe2000f8e0209 */
[----:B------:R-:W-:-:S02]  /*2fe0*/  @!P3 LEA R6, P1, R5, UR14, 0x2 ;  /* 0x0000000e0506bc11 */ /* 0x000fc4000f8210ff */
[----:B------:R-:W-:Y:S02]  /*2ff0*/  IADD3 R4, P2, R4, UR14, RZ ;  /* 0x0000000e04047c10 */ /* 0x000fe4000ff5e0ff */
[----:B------:R-:W-:Y:S01]  /*3000*/  SHF.L.U64.HI R8, R248, 0x2, R19 ;  /* 0x00000002f8087819 */ /* 0x000fe20000010213 */
[----:B------:R-:W-:Y:S01]  /*3010*/  UIMAD UR8, UR19, -0x80, UR6 ;  /* 0xffffff80130878a4 */ /* 0x000fe2000f8e0206 */
[----:B------:R-:W-:Y:S01]  /*3020*/  @!P3 LEA.HI.X R7, R5, UR13, R7, 0x2, P1 ;  /* 0x0000000d0507bc11 */ /* 0x000fe200088f1407 */
[----:B------:R-:W-:Y:S01]  /*3030*/  IMAD.U32 R9, RZ, RZ, UR9 ;  /* 0x00000009ff097e24 */ /* 0x000fe2000f8e00ff */
        /* <DEDUP_REMOVED lines=13> */
[----:B------:R-:W-:-:S03]  /*3110*/  IMAD R4, R18, c[0x0][0x1b0], RZ ;  /* 0x00006c0012047a24 */ /* 0x000fc600078e02ff */
[----:B------:R-:W-:Y:S01]  /*3120*/  IADD3.X R7, R5, UR28, R9, P1, !PT ;  /* 0x0000001c05077c10 */ /* 0x000fe20008ffe409 */
[C---:B------:R-:W-:Y:S01]  /*3130*/  IMAD R4, R15.reuse, c[0x0][0x1b4], R4 ;  /* 0x00006d000f047a24 */ /* 0x040fe200078e0204 */
[----:B------:R-:W-:Y:S03]  /*3140*/  BSSY B0, `(.L_x_976) ;  /* 0x0000025000007945 */ /* 0x000fe60003800000 */
[----:B------:R-:W-:-:S04]  /*3150*/  IMAD.WIDE.U32 R6, R15, c[0x0][0x1b0], R6 ;  /* 0x00006c000f067a25 */ /* 0x000fc800078e0006 */
[----:B------:R-:W-:Y:S01]  /*3160*/  IMAD.IADD R13, R7, 0x1, R4 ;  /* 0x00000001070d7824 */ /* 0x000fe200078e0204 */
        /* <DEDUP_REMOVED lines=34> */
.L_x_977:
[----:B------:R-:W-:Y:S05]  /*3390*/  BSYNC B0 ;  /* 0x0000000000007941 */ /* 0x000fea0003800000 */
.L_x_976:
        /* <DEDUP_REMOVED lines=39> */
.L_x_979:
[----:B------:R-:W-:Y:S05]  /*3610*/  BSYNC B0 ;  /* 0x0000000000007941 */ /* 0x000fea0003800000 */
.L_x_978:
        /* <DEDUP_REMOVED lines=51> */
.L_x_981:
[----:B------:R-:W-:Y:S05]  /*3950*/  BSYNC B0 ;  /* 0x0000000000007941 */ /* 0x000fea0003800000 */
.L_x_980:
        /* <DEDUP_REMOVED lines=37> */
.L_x_983:
[----:B------:R-:W-:Y:S05]  /*3bb0*/  BSYNC B0 ;  /* 0x0000000000007941 */ /* 0x000fea0003800000 */
.L_x_982:
[----:B-1234-:R-:W-:Y:S01]  /*3bc0*/  IADD3 R0, R182, 0x1800, RZ ;  /* 0x00001800b6007810 */ /* 0x01efe20007ffe0ff */
[----:B------:R-:W0:Y:S01]  /*3bd0*/  LDGDEPBAR ;  /* 0x00000000000079af */ /* 0x000e220000000000 */
[----:B------:R-:W-:Y:S01]  /*3be0*/  IADD3 R2, R181, 0x1800, RZ ;  /* 0x00001800b5027810 */ /* 0x000fe20007ffe0ff */
[----:B------:R-:W-:Y:S01]  /*3bf0*/  UIADD3 UR8, UR21, UR11, URZ ;  /* 0x0000000b15087290 */ /* 0x000fe2000fffe03f */
[----:B------:R-:W-:Y:S01]  /*3c00*/  SEL R0, R0, R182, !P0 ;  /* 0x000000b600007207 */ /* 0x000fe20004000000 */
[----:B------:R-:W-:Y:S01]  /*3c10*/  IMAD.MOV.U32 R226, RZ, RZ, R187 ;  /* 0x000000ffffe27224 */ /* 0x000fe200078e00bb */
[----:B------:R-:W-:Y:S01]  /*3c20*/  SEL R2, R2, R181, !P0 ;  /* 0x000000b502027207 */ /* 0x000fe20004000000 */
[----:B------:R-:W-:Y:S01]  /*3c30*/  UIADD3 UR8, -UR6, 0x80, UR8 ;  /* 0x0000008006087890 */ /* 0x000fe2000fffe108 */
[----:B------:R-:W-:Y:S01]  /*3c40*/  CS2R R126, SRZ ;  /* 0x00000000007e7805 */ /* 0x000fe2000001ff00 */
[----:B------:R-:W-:Y:S01]  /*3c50*/  IMAD.SHL.U32 R175, R0, 0x2, RZ ;  /* 0x0000000200af7824 */ /* 0x000fe200078e00ff */
[----:B------:R-:W-:Y:S01]  /*3c60*/  SHF.L.U32 R172, R2, 0x1, RZ ;  /* 0x0000000102ac7819 */ /* 0x000fe200000006ff */
[----:B------:R-:W-:Y:S01]  /*3c70*/  IMAD.MOV.U32 R0, RZ, RZ, c[0x0][0x22c] ;  /* 0x00008b00ff007624 */ /* 0x000fe200078e00ff */
[----:B------:R-:W-:Y:S01]  /*3c80*/  CS2R R124, SRZ ;  /* 0x00000000007c7805 */ /* 0x000fe2000001ff00 */
[----:B------:R-:W-:Y:S01]  /*3c90*/  CS2R R130, SRZ ;  /* 0x0000000000827805 */ /* 0x000fe2000001ff00 */
[----:B------:R-:W-:Y:S01]  /*3ca0*/  CS2R R128, SRZ ;  /* 0x0000000000807805 */ /* 0x000fe2000001ff00 */
[----:B------:R-:W-:Y:S01]  /*3cb0*/  IMAD R0, R0, c[0x0][0x1c0], RZ ;  /* 0x0000700000007a24 */ /* 0x000fe200078e02ff */
[----:B------:R-:W-:Y:S01]  /*3cc0*/  CS2R R122, SRZ ;  /* 0x00000000007a7805 */ /* 0x000fe2000001ff00 */
[----:B------:R-:W-:Y:S01]  /*3cd0*/  CS2R R120, SRZ ;  /* 0x0000000000787805 */ /* 0x000fe2000001ff00 */
[----:B------:R-:W-:Y:S01]  /*3ce0*/  CS2R R118, SRZ ;  /* 0x0000000000767805 */ /* 0x000fe2000001ff00 */
[C---:B------:R-:W-:Y:S01]  /*3cf0*/  IMAD.SHL.U32 R5, R0.reuse, 0x10, RZ ;  /* 0x0000001000057824 */ /* 0x040fe200078e00ff */
[----:B------:R-:W-:Y:S01]  /*3d00*/  SHF.L.U32 R241, R0, 0x3, RZ ;  /* 0x0000000300f17819 */ /* 0x000fe200000006ff */
[----:B------:R-:W-:Y:S01]  /*3d10*/  CS2R R116, SRZ ;  /* 0x0000000000747805 */ /* 0x000fe2000001ff00 */
[----:B------:R-:W-:Y:S01]  /*3d20*/  CS2R R110, SRZ ;  /* 0x00000000006e7805 */ /* 0x000fe2000001ff00 */
[----:B------:R-:W-:Y:S01]  /*3d30*/  CS2R R108, SRZ ;  /* 0x00000000006c7805 */ /* 0x000fe2000001ff00 */
[C---:B------:R-:W-:Y:S01]  /*3d40*/  IADD3 R4, R5.reuse, 0x20, RZ ;  /* 0x0000002005047810 */ /* 0x040fe20007ffe0ff */
[----:B------:R-:W-:Y:S01]  /*3d50*/  CS2R R114, SRZ ;  /* 0x0000000000727805 */ /* 0x000fe2000001ff00 */
[----:B------:R-:W-:Y:S01]  /*3d60*/  IADD3 R0, R5, 0x40, RZ ;  /* 0x0000004005007810 */ /* 0x000fe20007ffe0ff */
[----:B------:R-:W-:Y:S01]  /*3d70*/  CS2R R112, SRZ ;  /* 0x0000000000707805 */ /* 0x000fe2000001ff00 */
[----:B------:R-:W-:Y:S01]  /*3d80*/  CS2R R106, SRZ ;  /* 0x00000000006a7805 */ /* 0x000fe2000001ff00 */
[C---:B------:R-:W-:Y:S01]  /*3d90*/  IMAD.IADD R2, R241.reuse, 0x1, R4 ;  /* 0x00000001f1027824 */ /* 0x040fe200078e0204 */
[----:B------:R-:W-:Y:S01]  /*3da0*/  CS2R R104, SRZ ;  /* 0x0000000000687805 */ /* 0x000fe2000001ff00 */
[C---:B------:R-:W-:Y:S01]  /*3db0*/  IMAD.IADD R0, R241.reuse, 0x1, R0 ;  /* 0x00000001f1007824 */ /* 0x040fe200078e0200 */
[----:B------:R-:W-:Y:S01]  /*3dc0*/  CS2R R102, SRZ ;  /* 0x0000000000667805 */ /* 0x000fe2000001ff00 */
[C---:B------:R-:W-:Y:S01]  /*3dd0*/  IMAD.IADD R4, R241.reuse, 0x1, R2 ;  /* 0x00000001f1047824 */ /* 0x040fe200078e0202 */
[----:B------:R-:W-:Y:S01]  /*3de0*/  CS2R R100, SRZ ;  /* 0x0000000000647805 */ /* 0x000fe2000001ff00 */
[----:B------:R-:W-:Y:S01]  /*3df0*/  CS2R R94, SRZ ;  /* 0x00000000005e7805 */ /* 0x000fe2000001ff00 */
[C---:B------:R-:W-:Y:S01]  /*3e00*/  IADD3 R2, R241.reuse, R0, RZ ;  /* 0x00000000f1027210 */ /* 0x040fe20007ffe0ff */
        /* <DEDUP_REMOVED lines=36> */
[C---:B------:R-:W-:Y:S01]  /*4050*/  IMAD.IADD R247, R241.reuse, 0x1, R244 ;  /* 0x00000001f1f77824 */ /* 0x040fe200078e02f4 */
[----:B------:R-:W-:Y:S01]  /*4060*/  SHF.L.U32 R251, R248, 0x2, RZ ;  /* 0x00000002f8fb7819 */ /* 0x000fe200000006ff */
[----:B------:R-:W-:Y:S01]  /*4070*/  ULDC UR9, c[0x0][0x2e8] ;  /* 0x0000ba0000097ab9 */ /* 0x000fe20000000800 */
[----:B------:R-:W-:Y:S01]  /*4080*/  IADD3 R246, R241, R242, RZ ;  /* 0x000000f2f1f67210 */ /* 0x000fe20007ffe0ff */
[----:B------:R-:W-:-:S02]  /*4090*/  UIADD3 UR18, UR8, -UR9, URZ ;  /* 0x8000000908127290 */ /* 0x000fc4000fffe03f */
[----:B------:R-:W-:Y:S02]  /*40a0*/  ULDC UR12, c[0x0][0x2e4] ;  /* 0x0000b900000c7ab9 */ /* 0x000fe40000000800 */
.L_x_988:
[----:B------:R-:W0:Y:S01]  /*40b0*/  LDGDEPBAR ;  /* 0x00000000000079af */ /* 0x000e220000000000 */
[----:B------:R-:W-:Y:S01]  /*40c0*/  IADD3 R0, R180, R175, RZ ;  /* 0x000000afb4007210 */ /* 0x000fe20007ffe0ff */
[----:B------:R-:W-:Y:S01]  /*40d0*/  USHF.L.U32 UR8, UR7, 0x6, URZ ;  /* 0x0000000607087899 */ /* 0x000fe2000800063f */
[----:B------:R-:W-:Y:S01]  /*40e0*/  MOV R214, R199 ;  /* 0x000000c700d67202 */ /* 0x000fe20000000f00 */
[----:B------:R-:W-:Y:S01]  /*40f0*/  ULDC UR10, c[0x0][0x2e4] ;  /* 0x0000b900000a7ab9 */ /* 0x000fe20000000800 */
[----:B------:R-:W-:Y:S01]  /*4100*/  MOV R215, R198 ;  /* 0x000000c600d77202 */ /* 0x000fe20000000f00 */
[----:B------:R-:W-:Y:S01]  /*4110*/  UISETP.GE.AND UP0, UPT, UR8, UR18, UPT ;  /* 0x000000120800728c */ /* 0x000fe2000bf06270 */
        /* <DEDUP_REMOVED lines=30> */
[C---:B------:R-:W-:Y:S07]  /*4300*/  HMMA.16816.F32.BF16 R24, R144.reuse, R148, R24 ;  /* 0x000000949018723c */ /* 0x040fee0000041818 */
[----:B------:R-:W-:Y:S01]  /*4310*/  IADD3 R148, P0, R251, UR16, RZ ;  /* 0x00000010fb947c10 */ /* 0x000fe2000ff1e0ff */
[-C--:B------:R-:W-:Y:S01]  /*4320*/  HMMA.16816.F32.BF16 R28, R144, R150.reuse, R28 ;  /* 0x00000096901c723c */ /* 0x080fe2000004181c */
[----:B------:R-:W-:Y:S03]  /*4330*/  LDSM.16.M88.4 R144, [R173+0xb400] ;  /* 0x00b40000ad90783b */ /* 0x000fe60000000200 */
[----:B------:R-:W-:Y:S02]  /*4340*/  IADD3.X R149, R252, UR15, RZ, P0, !PT ;  /* 0x0000000ffc957c10 */ /* 0x000fe400087fe4ff */
[----:B------:R-:W-:Y:S02]  /*4350*/  PLOP3.LUT P0, PT, PT, PT, UP0, 0x80, 0x0 ;  /* 0x000000000000781c */ /* 0x000fe40003f0f008 */
[----:B------:R-:W-:Y:S01]  /*4360*/  HMMA.16816.F32.BF16 R32, R136, R150, R32 ;  /* 0x000000968820723c */ /* 0x000fe20000041820 */
[----:B------:R-:W2:Y:S07]  /*4370*/  LDSM.16.M88.4 R136, [R0+0x1800] ;  /* 0x001800000088783b */ /* 0x000eae0000000200 */
[-C--:B------:R-:W-:Y:S01]  /*4380*/  HMMA.16816.F32.BF16 R4, R152, R156.reuse, R4 ;  /* 0x0000009c9804723c */ /* 0x080fe20000041804 */
[----:B-----5:R4:W5:Y:S04]  /*4390*/  LDG.E R185, [R148.64] ;  /* 0x0000000494b97981 */ /* 0x020968000c1e1900 */
[----:B------:R4:W5:Y:S03]  /*43a0*/  LDG.E R186, [R148.64+0x20] ;  /* 0x0000200494ba7981 */ /* 0x000966000c1e1900 */
[C---:B---3--:R-:W-:Y:S01]  /*43b0*/  HMMA.16816.F32.BF16 R8, R132.reuse, R156, R8 ;  /* 0x0000009c8408723c */ /* 0x048fe20000041808 */
[----:B------:R4:W5:Y:S04]  /*43c0*/  LDG.E R184, [R148.64+0x80] ;  /* 0x0000800494b87981 */ /* 0x000968000c1e1900 */
[----:B------:R4:W5:Y:S03]  /*43d0*/  LDG.E R183, [R148.64+0xa0] ;  /* 0x0000a00494b77981 */ /* 0x000966000c1e1900 */
[-C--:B------:R-:W-:Y:S08]  /*43e0*/  HMMA.16816.F32.BF16 R12, R132, R158.reuse, R12 ;  /* 0x0000009e840c723c */ /* 0x080ff0000004180c */
[C---:B------:R-:W-:Y:S01]  /*43f0*/  HMMA.16816.F32.BF16 R16, R152.reuse, R158, R16 ;  /* 0x0000009e9810723c */ /* 0x040fe20000041810 */
[----:B------:R-:W-:Y:S07]  /*4400*/  LDSM.16.M88.4 R156, [R173+0xd000] ;  /* 0x00d00000ad9c783b */ /* 0x000fee0000000200 */
[-C--:B-1----:R-:W-:Y:S01]  /*4410*/  HMMA.16816.F32.BF16 R20, R152, R140.reuse, R20 ;  /* 0x0000008c9814723c */ /* 0x082fe20000041814 */
[----:B----4-:R-:W1:Y:S07]  /*4420*/  LDSM.16.M88.4 R148, [R175+0x2000] ;  /* 0x00200000af94783b */ /* 0x010e6e0000000200 */
[C---:B------:R-:W-:Y:S08]  /*4430*/  HMMA.16816.F32.BF16 R24, R132.reuse, R140, R24 ;  /* 0x0000008c8418723c */ /* 0x040ff00000041818 */
[-C--:B------:R-:W-:Y:S01]  /*4440*/  HMMA.16816.F32.BF16 R28, R132, R142.reuse, R28 ;  /* 0x0000008e841c723c */ /* 0x080fe2000004181c */
[----:B------:R-:W3:Y:S07]  /*4450*/  LDSM.16.M88.4 R132, [R175+0x2800] ;  /* 0x00280000af84783b */ /* 0x000eee0000000200 */
[----:B------:R-:W-:Y:S01]  /*4460*/  HMMA.16816.F32.BF16 R32, R152, R142, R32 ;  /* 0x0000008e9820723c */ /* 0x000fe20000041820 */
[----:B------:R-:W4:Y:S07]  /*4470*/  LDSM.16.M88.4 R140, [R174+0xd400] ;  /* 0x00d40000ae8c783b */ /* 0x000f2e0000000200 */
[-C--:B------:R-:W-:Y:S01]  /*4480*/  HMMA.16816.F32.BF16 R4, R160, R164.reuse, R4 ;  /* 0x000000a4a004723c */ /* 0x080fe20000041804 */
[----:B------:R-:W1:Y:S07]  /*4490*/  LDSM.16.M88.4 R152, [R0+0x2000] ;  /* 0x002000000098783b */ /* 0x000e6e0000000200 */
[C---:B--2---:R-:W-:Y:S08]  /*44a0*/  HMMA.16816.F32.BF16 R8, R136.reuse, R164, R8 ;  /* 0x000000a48808723c */ /* 0x044ff00000041808 */
[-C--:B------:R-:W-:Y:S08]  /*44b0*/  HMMA.16816.F32.BF16 R12, R136, R166.reuse, R12 ;  /* 0x000000a6880c723c */ /* 0x080ff0000004180c */
[C---:B------:R-:W-:Y:S08]  /*44c0*/  HMMA.16816.F32.BF16 R16, R160.reuse, R166, R16 ;  /* 0x000000a6a010723c */ /* 0x040ff00000041810 */
[-C--:B------:R-:W-:Y:S08]  /*44d0*/  HMMA.16816.F32.BF16 R20, R160, R144.reuse, R20 ;  /* 0x00000090a014723c */ /* 0x080ff00000041814 */
[C---:B------:R-:W-:Y:S08]  /*44e0*/  HMMA.16816.F32.BF16 R24, R136.reuse, R144, R24 ;  /* 0x000000908818723c */ /* 0x040ff00000041818 */
[-C--:B------:R-:W-:Y:S01]  /*44f0*/  HMMA.16816.F32.BF16 R28, R136, R146.reuse, R28 ;  /* 0x00000092881c723c */ /* 0x080fe2000004181c */
[----:B------:R-:W2:Y:S07]  /*4500*/  LDSM.16.M88.4 R136, [R0+0x2800] ;  /* 0x002800000088783b */ /* 0x000eae0000000200 */
[----:B------:R-:W-:Y:S08]  /*4510*/  HMMA.16816.F32.BF16 R32, R160, R146, R32 ;  /* 0x00000092a020723c */ /* 0x000ff00000041820 */
[-C--:B-1----:R-:W-:Y:S08]  /*4520*/  HMMA.16816.F32.BF16 R4, R148, R168.reuse, R4 ;  /* 0x000000a89404723c */ /* 0x082ff00000041804 */
[C---:B---3--:R-:W-:Y:S08]  /*4530*/  HMMA.16816.F32.BF16 R8, R132.reuse, R168, R8 ;  /* 0x000000a88408723c */ /* 0x048ff00000041808 */
[-C--:B------:R-:W-:Y:S08]  /*4540*/  HMMA.16816.F32.BF16 R12, R132, R170.reuse, R12 ;  /* 0x000000aa840c723c */ /* 0x080ff0000004180c */
[C---:B------:R-:W-:Y:S08]  /*4550*/  HMMA.16816.F32.BF16 R16, R148.reuse, R170, R16 ;  /* 0x000000aa9410723c */ /* 0x040ff00000041810 */
[-C--:B----4-:R-:W-:Y:S08]  /*4560*/  HMMA.16816.F32.BF16 R20, R148, R140.reuse, R20 ;  /* 0x0000008c9414723c */ /* 0x090ff00000041814 */
[C---:B------:R-:W-:Y:S08]  /*4570*/  HMMA.16816.F32.BF16 R24, R132.reuse, R140, R24 ;  /* 0x0000008c8418723c */ /* 0x040ff00000041818 */
[-C--:B------:R-:W-:Y:S08]  /*4580*/  HMMA.16816.F32.BF16 R28, R132, R142.reuse, R28 ;  /* 0x0000008e841c723c */ /* 0x080ff0000004181c */
[----:B------:R-:W-:Y:S08]  /*4590*/  HMMA.16816.F32.BF16 R32, R148, R142, R32 ;  /* 0x0000008e9420723c */ /* 0x000ff00000041820 */
[-C--:B------:R-:W-:Y:S08]  /*45a0*/  HMMA.16816.F32.BF16 R4, R152, R156.reuse, R4 ;  /* 0x0000009c9804723c */ /* 0x080ff00000041804 */
[C---:B--2---:R-:W-:Y:S08]  /*45b0*/  HMMA.16816.F32.BF16 R8, R136.reuse, R156, R8 ;  /* 0x0000009c8808723c */ /* 0x044ff00000041808 */
        /* <DEDUP_REMOVED lines=14> */
[----:B------:R-:W3:Y:S01]  /*46a0*/  MUFU.TANH R147, R6 ;  /* 0x0000000600937308 */ /* 0x000ee20000002400 */
[----:B------:R-:W-:Y:S02]  /*46b0*/  FMUL.FTZ R14, R14, c[0x0][0x2ec] ;  /* 0x0000bb000e0e7a20 */ /* 0x000fe40000410000 */
[----:B------:R-:W-:Y:S02]  /*46c0*/  FMUL.FTZ R15, R15, c[0x0][0x2ec] ;  /* 0x0000bb000f0f7a20 */ /* 0x000fe40000410000 */
[----:B------:R-:W-:Y:S02]  /*46d0*/  FMUL.FTZ R16, R16, c[0x0][0x2ec] ;  /* 0x0000bb0010107a20 */ /* 0x000fe40000410000 */
[----:B------:R-:W-:Y:S02]  /*46e0*/  FMUL.FTZ R17, R17, c[0x0][0x2ec] ;  /* 0x0000bb0011117a20 */ /* 0x000fe40000410000 */
[----:B------:R-:W-:Y:S01]  /*46f0*/  FMUL.FTZ R18, R18, c[0x0][0x2ec] ;  /* 0x0000bb0012127a20 */ /* 0x000fe20000410000 */
[----:B------:R4:W1:Y:S01]  /*4700*/  MUFU.TANH R146, R7 ;  /* 0x0000000700927308 */ /* 0x0008620000002400 */
[----:B------:R-:W-:Y:S09]  /*4710*/  FMUL.FTZ R19, R19, c[0x0][0x2ec] ;  /* 0x0000bb0013137a20 */ /* 0x000ff20000410000 */
[----:B------:R1:W1:Y:S10]  /*4720*/  MUFU.TANH R160, R8 ;  /* 0x0000000800a07308 */ /* 0x0002740000002400 */
[----:B------:R1:W1:Y:S01]  /*4730*/  MUFU.TANH R157, R9 ;  /* 0x00000009009d7308 */ /* 0x0002620000002400 */
[----:B----4-:R-:W4:Y:S09]  /*4740*/  LDSM.16.M88.4 R4, [R173+0xd400] ;  /* 0x00d40000ad04783b */ /* 0x010f320000000200 */
[----:B------:R1:W1:Y:S10]  /*4750*/  MUFU.TANH R156, R10 ;  /* 0x0000000a009c7308 */ /* 0x0002740000002400 */
[----:B------:R1:W1:Y:S10]  /*4760*/  MUFU.TANH R150, R11 ;  /* 0x0000000b00967308 */ /* 0x0002740000002400 */
[----:B------:R1:W1:Y:S10]  /*4770*/  MUFU.TANH R162, R12 ;  /* 0x0000000c00a27308 */ /* 0x0002740000002400 */
[----:B------:R1:W1:Y:S01]  /*4780*/  MUFU.TANH R161, R13 ;  /* 0x0000000d00a17308 */ /* 0x0002620000002400 */
[-C--:B----4-:R-:W-:Y:S09]  /*4790*/  HMMA.16816.F32.BF16 R20, R152, R4.reuse, R20 ;  /* 0x000000049814723c */ /* 0x090ff20000041814 */
[----:B------:R4:W1:Y:S01]  /*47a0*/  MUFU.TANH R159, R14 ;  /* 0x0000000e009f7308 */ /* 0x0008620000002400 */
[C---:B------:R-:W-:Y:S09]  /*47b0*/  HMMA.16816.F32.BF16 R24, R136.reuse, R4, R24 ;  /* 0x000000048818723c */ /* 0x040ff20000041818 */
[----:B------:R4:W1:Y:S01]  /*47c0*/  MUFU.TANH R158, R15 ;  /* 0x0000000f009e7308 */ /* 0x0008620000002400 */
[-C--:B------:R-:W-:Y:S04]  /*47d0*/  HMMA.16816.F32.BF16 R28, R136, R6.reuse, R28 ;  /* 0x00000006881c723c */ /* 0x080fe8000004181c */
[----:B------:R-:W-:Y:S04]  /*47e0*/  FMUL.FTZ R20, R20, c[0x0][0x2ec] ;  /* 0x0000bb0014147a20 */ /* 0x000fe80000410000 */
[----:B------:R-:W-:Y:S01]  /*47f0*/  HMMA.16816.F32.BF16 R32, R152, R6, R32 ;  /* 0x000000069820723c */ /* 0x000fe20000041820 */
[----:B------:R4:W1:Y:S03]  /*4800*/  MUFU.TANH R166, R16 ;  /* 0x0000001000a67308 */ /* 0x0008660000002400 */
[----:B------:R-:W-:Y:S02]  /*4810*/  FMUL.FTZ R21, R21, c[0x0][0x2ec] ;  /* 0x0000bb0015157a20 */ /* 0x000fe40000410000 */
[----:B------:R-:W-:Y:S02]  /*4820*/  FMUL.FTZ R22, R22, c[0x0][0x2ec] ;  /* 0x0000bb0016167a20 */ /* 0x000fe40000410000 */
[----:B------:R-:W-:Y:S03]  /*4830*/  FMUL.FTZ R23, R23, c[0x0][0x2ec] ;  /* 0x0000bb0017177a20 */ /* 0x000fe60000410000 */
        /* <DEDUP_REMOVED lines=14> */
[----:B------:R-:W-:Y:S07]  /*4920*/  FMUL.FTZ R35, R35, c[0x0][0x2ec] ;  /* 0x0000bb0023237a20 */ /* 0x000fee0000410000 */
        /* <DEDUP_REMOVED lines=17> */
[----:B-123--:R-:W-:Y:S01]  /*4a40*/  MOV R12, R155 ;  /* 0x0000009b000c7202 */ /* 0x00efe20000000f00 */
[----:B------:R-:W-:Y:S01]  /*4a50*/  USHF.L.U32 UR9, UR19, 0x7, URZ ;  /* 0x0000000713097899 */ /* 0x000fe2000800063f */
[----:B----4-:R-:W-:Y:S01]  /*4a60*/  MOV R19, R188 ;  /* 0x000000bc00137202 */ /* 0x010fe20000000f00 */
        /* <DEDUP_REMOVED lines=24> */
[----:B------:R-:W-:Y:S01]  /*4bf0*/  UIADD3 UR9, UR9, UR11, URZ ;  /* 0x0000000b09097290 */ /* 0x000fe2000fffe03f */
[----:B------:R-:W-:Y:S01]  /*4c00*/  MOV R21, R157 ;  /* 0x0000009d00157202 */ /* 0x000fe20000000f00 */
[----:B------:R-:W-:Y:S01]  /*4c10*/  IMAD.MOV.U32 R13, RZ, RZ, R156 ;  /* 0x000000ffff0d7224 */ /* 0x000fe200078e009c */
[----:B------:R-:W-:Y:S01]  /*4c20*/  MOV R20, R146 ;  /* 0x0000009200147202 */ /* 0x000fe20000000f00 */
[----:B------:R-:W-:Y:S01]  /*4c30*/  UIADD3 UR9, UR12, UR9, -UR6 ;  /* 0x000000090c097290 */ /* 0x000fe2000fffe806 */
[----:B------:R-:W-:Y:S01]  /*4c40*/  IMAD.U32 R0, RZ, RZ, UR10 ;  /* 0x0000000aff007e24 */ /* 0x000fe2000f8e00ff */
[----:B------:R-:W-:Y:S01]  /*4c50*/  UIADD3 UR10, UR8, 0x40, URZ ;  /* 0x00000040080a7890 */ /* 0x000fe2000fffe03f */
[----:B------:R-:W-:Y:S01]  /*4c60*/  MOV R29, R148 ;  /* 0x00000094001d7202 */ /* 0x000fe20000000f00 */
[----:B------:R-:W-:Y:S02]  /*4c70*/  IMAD.MOV.U32 R24, RZ, RZ, R160 ;  /* 0x000000ffff187224 */ /* 0x000fe400078e00a0 */
[----:B------:R-:W-:Y:S01]  /*4c80*/  UISETP.GE.AND UP0, UPT, UR10, UR9, UPT ;  /* 0x000000090a00728c */ /* 0x000fe2000bf06270 */
[----:B------:R-:W-:Y:S01]  /*4c90*/  ISETP.LT.AND P0, PT, R0, UR6, PT ;  /* 0x0000000600007c0c */ /* 0x000fe2000bf01270 */
[----:B------:R-:W-:Y:S01]  /*4ca0*/  IMAD.MOV.U32 R30, RZ, RZ, R147 ;  /* 0x000000ffff1e7224 */ /* 0x000fe200078e0093 */
[----:B------:R-:W-:Y:S01]  /*4cb0*/  UMOV UR10, UR12 ;  /* 0x0000000c000a7c82 */ /* 0x000fe20008000000 */
[----:B------:R-:W-:Y:S02]  /*4cc0*/  IMAD.MOV.U32 R33, RZ, RZ, R149 ;  /* 0x000000ffff217224 */ /* 0x000fe400078e0095 */
[----:B------:R-:W-:Y:S11]  /*4cd0*/  PLOP3.LUT P1, PT, PT, PT, UP0, 0x80, 0x0 ;  /* 0x000000000000781c */ /* 0x000ff60003f2f008 */
[----:B------:R-:W-:Y:S02]  /*4ce0*/  @!UPT UIADD3 URZ, URZ, URZ, URZ ;  /* 0x0000003f3f3ff290 */ /* 0x000fe4000fffe03f */
[----:B------:R-:W-:-:S05]  /*4cf0*/  @!P1 BRA P0, `(.L_x_985) ;  /* 0x0000082000009947 */ /* 0x000fca0000000000 */
.L_x_984:
[----:B-123--:R-:W-:Y:S01]  /*4d00*/  IADD3 R13, R248, UR8, RZ ;  /* 0x00000008f80d7c10 */ /* 0x00efe2000fffe0ff */
[----:B------:R-:W2:Y:S01]  /*4d10*/  LDL R4, [R1+0x4] ;  /* 0x0000040001047983 */ /* 0x000ea20000100800 */
[----:B------:R-:W-:Y:S01]  /*4d20*/  UIADD3 UR9, -UR10, UR6, -UR11 ;  /* 0x000000060a097290 */ /* 0x000fe2000fffe90b */
[----:B------:R-:W-:Y:S01]  /*4d30*/  IMAD.U32 R0, RZ, RZ, UR19 ;  /* 0x00000013ff007e24 */ /* 0x000fe2000f8e00ff */
[----:B------:R-:W-:Y:S04]  /*4d40*/  UIADD3 UR12, UR6, 0x1, -UR11 ;  /* 0x00000001060c7890 */ /* 0x000fe8000fffe80b */
[C---:B------:R-:W-:Y:S01]  /*4d50*/  IADD3 R2, R13.reuse, UR9, RZ ;  /* 0x000000090d027c10 */ /* 0x040fe2000fffe0ff */
[----:B------:R-:W-:Y:S03]  /*4d60*/  UIADD3 UR8, UR12, UR44, URZ ;  /* 0x0000002c0c087290 */ /* 0x000fe6000fffe03f */
[----:B------:R-:W-:Y:S01]  /*4d70*/  IMNMX R2, RZ, R2, !PT ;  /* 0x00000002ff027217 */ /* 0x000fe20007800200 */
[----:B------:R-:W-:Y:S02]  /*4d80*/  UMOV UR12, UR10 ;  /* 0x0000000a000c7c82 */ /* 0x000fe40008000000 */
[----:B------:R-:W-:Y:S04]  /*4d90*/  IADD3 R5, R13, UR8, RZ ;  /* 0x000000080d057c10 */ /* 0x000fe8000fffe0ff */
[----:B------:R-:W-:Y:S01]  /*4da0*/  IMNMX R5, R5, UR6, PT ;  /* 0x0000000605057c17 */ /* 0x000fe2000b800200 */
[----:B--2---:R-:W-:Y:S01]  /*4db0*/  IMAD R0, R0, 0x80, R4 ;  /* 0x0000008000007824 */ /* 0x004fe200078e0204 */
[----:B------:R-:W-:Y:S04]  /*4dc0*/  IADD3 R4, R13, 0x8, RZ ;  /* 0x000000080d047810 */ /* 0x000fe80007ffe0ff */
[C---:B------:R-:W-:Y:S02]  /*4dd0*/  IADD3 R12, R0.reuse, 0x1, RZ ;  /* 0x00000001000c7810 */ /* 0x040fe40007ffe0ff */
[CC--:B------:R-:W-:Y:S02]  /*4de0*/  ISETP.GE.AND P3, PT, R0.reuse, R2.reuse, PT ;  /* 0x000000020000720c */ /* 0x0c0fe40003f66270 */
[C---:B------:R-:W-:Y:S02]  /*4df0*/  IADD3 R11, R0.reuse, 0x8, RZ ;  /* 0x00000008000b7810 */ /* 0x040fe40007ffe0ff */
[C---:B------:R-:W-:Y:S02]  /*4e00*/  IADD3 R10, R0.reuse, 0x9, RZ ;  /* 0x00000009000a7810 */ /* 0x040fe40007ffe0ff */
[C---:B------:R-:W-:Y:S02]  /*4e10*/  IADD3 R9, R0.reuse, 0x10, RZ ;  /* 0x0000001000097810 */ /* 0x040fe40007ffe0ff */
[C---:B------:R-:W-:Y:S02]  /*4e20*/  IADD3 R8, R0.reuse, 0x11, RZ ;  /* 0x0000001100087810 */ /* 0x040fe40007ffe0ff */
[C---:B------:R-:W-:Y:S02]  /*4e30*/  IADD3 R7, R0.reuse, 0x18, RZ ;  /* 0x0000001800077810 */ /* 0x040fe40007ffe0ff */
[----:B------:R-:W-:Y:S02]  /*4e40*/  IADD3 R6, R0, 0x19, RZ ;  /* 0x0000001900067810 */ /* 0x000fe40007ffe0ff */
[----:B----4-:R-:W-:Y:S02]  /*4e50*/  IADD3 R14, R4, UR9, RZ ;  /* 0x00000009040e7c10 */ /* 0x010fe4000fffe0ff */
[-C--:B------:R-:W-:Y:S02]  /*4e60*/  ISETP.GE.AND P2, PT, R12, R2.reuse, PT ;  /* 0x000000020c00720c */ /* 0x080fe40003f46270 */
[-C--:B------:R-:W-:Y:S02]  /*4e70*/  ISETP.GE.OR P3, PT, R0, R5.reuse, !P3 ;  /* 0x000000050000720c */ /* 0x080fe40005f66670 */
        /* <DEDUP_REMOVED lines=12> */
[----:B------:R-:W-:Y:S02]  /*4f40*/  ISETP.GE.AND P2, PT, R0, R4, PT ;  /* 0x000000040000720c */ /* 0x000fe40003f46270 */
[-C--:B------:R-:W-:Y:S02]  /*4f50*/  ISETP.GE.OR P1, PT, R11, R5.reuse, !P1 ;  /* 0x000000050b00720c */ /* 0x080fe40004f26670 */
[-C--:B------:R-:W-:Y:S02]  /*4f60*/  ISETP.GE.OR P0, PT, R10, R5.reuse, !P0 ;  /* 0x000000050a00720c */ /* 0x080fe40004706670 */
[-C--:B------:R-:W-:Y:S02]  /*4f70*/  ISETP.GE.OR P6, PT, R9, R5.reuse, !P6 ;  /* 0x000000050900720c */ /* 0x080fe400077c6670 */
[-C--:B------:R-:W-:Y:S02]  /*4f80*/  ISETP.GE.OR P5, PT, R8, R5.reuse, !P5 ;  /* 0x000000050800720c */ /* 0x080fe40006fa6670 */
[-C--:B------:R-:W-:Y:S02]  /*4f90*/  ISETP.GE.OR P4, PT, R7, R5.reuse, !P4 ;  /* 0x000000050700720c */ /* 0x080fe40006786670 */
[----:B------:R-:W-:Y:S02]  /*4fa0*/  ISETP.GE.OR P3, PT, R6, R5, !P3 ;  /* 0x000000050600720c */ /* 0x000fe40005f66670 */
        /* <DEDUP_REMOVED lines=24> */
[----:B------:R-:W-:Y:S02]  /*5130*/  IADD3 R13, R13, 0x28, RZ ;  /* 0x000000280d0d7810 */ /* 0x000fe40007ffe0ff */
[----:B------:R-:W-:Y:S02]  /*5140*/  IADD3 R5, R4, UR8, RZ ;  /* 0x0000000804057c10 */ /* 0x000fe4000fffe0ff */
[----:B------:R-:W-:Y:S02]  /*5150*/  IMNMX R2, RZ, R2, !PT ;  /* 0x00000002ff027217 */ /* 0x000fe40007800200 */
[----:B------:R-:W-:Y:S02]  /*5160*/  IADD3 R4, R13, UR9, RZ ;  /* 0x000000090d047c10 */ /* 0x000fe4000fffe0ff */
[----:B------:R-:W-:Y:S02]  /*5170*/  IMNMX R5, R5, UR6, PT ;  /* 0x0000000605057c17 */ /* 0x000fe4000b800200 */
        /* <DEDUP_REMOVED lines=58> */
.L_x_985:
[C---:B------:R-:W-:Y:S01]  /*5520*/  FMUL.FTZ R5, R239.reuse, 1.4426950216293334961 ;  /* 0x3fb8aa3bef057820 */ /* 0x040fe20000410000 */
[----:B------:R-:W-:Y:S01]  /*5530*/  FSETP.NEU.FTZ.AND P0, PT, R239, -INF , PT ;  /* 0xff800000ef00780b */ /* 0x000fe20003f1d000 */
[C---:B------:R-:W-:Y:S01]  /*5540*/  FMUL.FTZ R4, R240.reuse, 1.4426950216293334961 ;  /* 0x3fb8aa3bf0047820 */ /* 0x040fe20000410000 */
[----:B------:R-:W-:Y:S01]  /*5550*/  UISETP.GT.AND UP3, UPT, UR7, UR17, UPT ;  /* 0x000000110700728c */ /* 0x000fe2000bf64270 */
[----:B------:R-:W-:Y:S01]  /*5560*/  FMUL.FTZ R2, R237, 1.4426950216293334961 ;  /* 0x3fb8aa3bed027820 */ /* 0x000fe20000410000 */
[----:B------:R-:W-:Y:S02]  /*5570*/  FSEL R5, R5, RZ, P0 ;  /* 0x000000ff05057208 */ /* 0x000fe40000000000 */
[----:B------:R-:W-:Y:S03]  /*5580*/  FSETP.NEU.FTZ.AND P0, PT, R240, -INF , PT ;  /* 0xff800000f000780b */ /* 0x000fe60003f1d000 */
[--C-:B------:R-:W-:Y:S01]  /*5590*/  FFMA.FTZ R0, R33, c[0x0][0x23c], -R5.reuse ;  /* 0x00008f0021007a23 */ /* 0x100fe20000010805 */
[----:B------:R-:W-:Y:S02]  /*55a0*/  FSEL R4, R4, RZ, P0 ;  /* 0x000000ff04047208 */ /* 0x000fe40000000000 */
[----:B------:R-:W-:Y:S01]  /*55b0*/  FSETP.NEU.FTZ.AND P0, PT, R237, -INF , PT ;  /* 0xff800000ed00780b */ /* 0x000fe20003f1d000 */
[----:B------:R1:W-:Y:S03]  /*55c0*/  MUFU.EX2 R154, R0 ;  /* 0x00000000009a7308 */ /* 0x0003e60000000800 */
[----:B------:R-:W-:Y:S02]  /*55d0*/  FSEL R2, R2, RZ, P0 ;  /* 0x000000ff02027208 */ /* 0x000fe40000000000 */
[----:B------:R-:W-:Y:S01]  /*55e0*/  FSETP.NEU.FTZ.AND P0, PT, R238, -INF , PT ;  /* 0xff800000ee00780b */ /* 0x000fe20003f1d000 */
[--C-:B-1----:R-:W-:Y:S04]  /*55f0*/  FFMA.FTZ R0, R29, c[0x0][0x23c], -R5.reuse ;  /* 0x00008f001d007a23 */ /* 0x102fe80000010805 */
[----:B------:R1:W-:Y:S02]  /*5600*/  MUFU.EX2 R145, R0 ;  /* 0x0000000000917308 */ /* 0x0003e40000000800 */
[--C-:B-1----:R-:W-:Y:S08]  /*5610*/  FFMA.FTZ R0, R30, c[0x0][0x23c], -R4.reuse ;  /* 0x00008f001e007a23 */ /* 0x102ff00000010804 */
[----:B------:R1:W-:Y:S02]  /*5620*/  MUFU.EX2 R144, R0 ;  /* 0x0000000000907308 */ /* 0x0003e40000000800 */
[--C-:B-1----:R-:W-:Y:S02]  /*5630*/  FFMA.FTZ R0, R20, c[0x0][0x23c], -R4.reuse ;  /* 0x00008f0014007a23 */ /* 0x102fe40000010804 */
[----:B------:R-:W-:Y:S06]  /*5640*/  FMUL.FTZ R20, R238, 1.4426950216293334961 ;  /* 0x3fb8aa3bee147820 */ /* 0x000fec0000410000 */
        /* <DEDUP_REMOVED lines=18> */
[----:B------:R-:W3:Y:S01]  /*5770*/  MUFU.EX2 R152, R13 ;  /* 0x0000000d00987308 */ /* 0x000ee20000000800 */
        /* <DEDUP_REMOVED lines=15> */
[----:B------:R1:W1:Y:S02]  /*5870*/  MUFU.EX2 R216, R6 ;  /* 0x0000000600d87308 */ /* 0x0002640000000800 */
[--C-:B-1----:R-:W-:Y:S02]  /*5880*/  FFMA.FTZ R6, R132, c[0x0][0x23c], -R5.reuse ;  /* 0x00008f0084067a23 */ /* 0x102fe40000010805 */
[----:B------:R-:W-:Y:S06]  /*5890*/  FFMA.FTZ R5, R133, c[0x0][0x23c], -R5 ;  /* 0x00008f0085057a23 */ /* 0x000fec0000010805 */
[----:B------:R1:W-:Y:S10]  /*58a0*/  MUFU.EX2 R236, R6 ;  /* 0x0000000600ec7308 */ /* 0x0003f40000000800 */
[----:B------:R2:W2:Y:S01]  /*58b0*/  MUFU.EX2 R235, R5 ;  /* 0x0000000500eb7308 */ /* 0x0004a20000000800 */
[----:B-1----:R-:W-:Y:S09]  /*58c0*/  FFMA.FTZ R6, R16, c[0x0][0x23c], -R2 ;  /* 0x00008f0010067a23 */ /* 0x002ff20000010802 */
[----:B------:R-:W-:Y:S01]  /*58d0*/  MUFU.EX2 R228, R6 ;  /* 0x0000000600e47308 */ /* 0x000fe20000000800 */
[--C-:B--2---:R-:W-:Y:S02]  /*58e0*/  FFMA.FTZ R5, R27, c[0x0][0x23c], -R4.reuse ;  /* 0x00008f001b057a23 */ /* 0x104fe40000010804 */
[----:B------:R-:W-:Y:S07]  /*58f0*/  FFMA.FTZ R4, R28, c[0x0][0x23c], -R4 ;  /* 0x00008f001c047a23 */ /* 0x000fee0000010804 */
[----:B------:R-:W-:Y:S10]  /*5900*/  MUFU.EX2 R234, R5 ;  /* 0x0000000500ea7308 */ /* 0x000ff40000000800 */
[----:B------:R1:W2:Y:S02]  /*5910*/  MUFU.EX2 R233, R4 ;  /* 0x0000000400e97308 */ /* 0x0002a40000000800 */
[----:B-1----:R-:W-:Y:S01]  /*5920*/  FFMA.FTZ R4, R17, c[0x0][0x23c], -R2 ;  /* 0x00008f0011047a23 */ /* 0x002fe20000010802 */
[----:B------:R-:W-:Y:S02]  /*5930*/  F2FP.BF16.PACK_AB R6, R153, R198 ;  /* 0x000000c69906723e */ /* 0x000fe400000010ff */
[----:B---3--:R-:W-:Y:S05]  /*5940*/  F2FP.BF16.PACK_AB R5, R151, R152 ;  /* 0x000000989705723e */ /* 0x008fea00000010ff */
[----:B------:R1:W3:Y:S02]  /*5950*/  MUFU.EX2 R227, R4 ;  /* 0x0000000400e37308 */ /* 0x0002e40000000800 */
        /* <DEDUP_REMOVED lines=8> */
[----:B-1----:R-:W-:Y:S05]  /*59e0*/  F2FP.BF16.PACK_AB R4, R145, R154 ;  /* 0x0000009a9104723e */ /* 0x002fea00000010ff */
[----:B------:R1:W-:Y:S01]  /*59f0*/  STS [R203+0x19000], R4 ;  /* 0x01900004cb007388 */ /* 0x0003e20000000800 */
[--C-:B--2---:R-:W-:Y:S02]  /*5a00*/  FFMA.FTZ R2, R11, c[0x0][0x23c], -R0.reuse ;  /* 0x00008f000b027a23 */ /* 0x104fe40000010800 */
[----:B------:R-:W-:Y:S02]  /*5a10*/  FFMA.FTZ R0, R12, c[0x0][0x23c], -R0 ;  /* 0x00008f000c007a23 */ /* 0x000fe40000010800 */
[----:B------:R2:W-:Y:S10]  /*5a20*/  MUFU.EX2 R230, R2 ;  /* 0x0000000200e67308 */ /* 0x0005f40000000800 */
[----:B------:R4:W3:Y:S01]  /*5a30*/  MUFU.EX2 R229, R0 ;  /* 0x0000000000e57308 */ /* 0x0008e20000000800 */
[----:B-1----:R-:W-:Y:S02]  /*5a40*/  F2FP.BF16.PACK_AB R4, R222, R223 ;  /* 0x000000dfde04723e */ /* 0x002fe400000010ff */
[----:B--2---:R-:W-:Y:S05]  /*5a50*/  F2FP.BF16.PACK_AB R2, R199, R144 ;  /* 0x00000090c702723e */ /* 0x004fea00000010ff */
[----:B------:R1:W-:Y:S04]  /*5a60*/  STS [R203+0x19400], R2 ;  /* 0x01940002cb007388 */ /* 0x0003e80000000800 */
[----:B------:R2:W-:Y:S01]  /*5a70*/  STS [R202+0x19000], R4 ;  /* 0x01900004ca007388 */ /* 0x0005e20000000800 */
[----:B----4-:R-:W-:Y:S02]  /*5a80*/  F2FP.BF16.PACK_AB R0, R212, R213 ;  /* 0x000000d5d400723e */ /* 0x010fe400000010ff */
        /* <DEDUP_REMOVED lines=13> */
[----:B------:R4:W-:Y:S04]  /*5b60*/  STS [R200+0x19000], R2 ;  /* 0x01900002c8007388 */ /* 0x0009e80000000800 */
[----:B------:R4:W-:Y:S01]  /*5b70*/  STS [R200+0x19400], R0 ;  /* 0x01940000c8007388 */ /* 0x0009e20000000800 */
[----:B-1----:R-:W-:Y:S02]  /*5b80*/  F2FP.BF16.PACK_AB R6, R227, R228 ;  /* 0x000000e4e306723e */ /* 0x002fe400000010ff */
[----:B--2---:R-:W-:Y:S03]  /*5b90*/  F2FP.BF16.PACK_AB R5, R224, R225 ;  /* 0x000000e1e005723e */ /* 0x004fe600000010ff */
[----:B------:R-:W-:Y:S01]  /*5ba0*/  STS [R201+0x1a000], R6 ;  /* 0x01a00006c9007388 */ /* 0x000fe20000000800 */
[----:B---3--:R-:W-:Y:S03]  /*5bb0*/  F2FP.BF16.PACK_AB R4, R231, R232 ;  /* 0x000000e8e704723e */ /* 0x008fe600000010ff */
[----:B------:R-:W-:Y:S01]  /*5bc0*/  STS [R201+0x1a400], R5 ;  /* 0x01a40005c9007388 */ /* 0x000fe20000000800 */
[----:B----4-:R-:W-:Y:S03]  /*5bd0*/  F2FP.BF16.PACK_AB R2, R229, R230 ;  /* 0x000000e6e502723e */ /* 0x010fe600000010ff */
[----:B------:R-:W-:Y:S01]  /*5be0*/  STS [R200+0x1a000], R4 ;  /* 0x01a00004c8007388 */ /* 0x000fe20000000800 */
[----:B------:R-:W-:Y:S03]  /*5bf0*/  SHF.L.U32 R0, R182, 0x1, RZ ;  /* 0x00000001b6007819 */ /* 0x000fe600000006ff */
[----:B------:R1:W-:Y:S04]  /*5c00*/  STS [R200+0x1a400], R2 ;  /* 0x01a40002c8007388 */ /* 0x0003e80000000800 */
[----:B------:R-:W-:Y:S08]  /*5c10*/  LDSM.16.M88.4 R32, [R0+0x6000] ;  /* 0x006000000020783b */ /* 0x000ff00000000200 */
[----:B------:R-:W2:Y:S08]  /*5c20*/  LDSM.16.M88.4 R16, [R174+0xf000] ;  /* 0x00f00000ae10783b */ /* 0x000eb00000000200 */
[----:B------:R-:W3:Y:S01]  /*5c30*/  LDSM.16.M88.4 R28, [R0+0x6800] ;  /* 0x00680000001c783b */ /* 0x000ee20000000200 */
[----:B-1----:R-:W-:Y:S07]  /*5c40*/  IADD3 R2, R0, R180, RZ ;  /* 0x000000b400027210 */ /* 0x002fee0007ffe0ff */
[----:B------:R-:W1:Y:S08]  /*5c50*/  LDSM.16.M88.4 R132, [R174+0xf400] ;  /* 0x00f40000ae84783b */ /* 0x000e700000000200 */
[----:B------:R-:W-:Y:S08]  /*5c60*/  LDSM.16.M88.4 R136, [R2+0x6000] ;  /* 0x006000000288783b */ /* 0x000ff00000000200 */
[----:B------:R-:W-:Y:S01]  /*5c70*/  LDSM.16.M88.4 R140, [R2+0x6800] ;  /* 0x00680000028c783b */ /* 0x000fe20000000200 */
[-C--:B--2---:R-:W-:Y:S08]  /*5c80*/  HMMA.16816.F32.BF16 R4, R32, R16.reuse, RZ ;  /* 0x000000102004723c */ /* 0x084ff000000418ff */
[C---:B---3--:R-:W-:Y:S08]  /*5c90*/  HMMA.16816.F32.BF16 R8, R28.reuse, R16, RZ ;  /* 0x000000101c08723c */ /* 0x048ff000000418ff */
[-C--:B------:R-:W-:Y:S08]  /*5ca0*/  HMMA.16816.F32.BF16 R12, R28, R18.reuse, RZ ;  /* 0x000000121c0c723c */ /* 0x080ff000000418ff */
[C---:B------:R-:W-:Y:S08]  /*5cb0*/  HMMA.16816.F32.BF16 R16, R32.reuse, R18, RZ ;  /* 0x000000122010723c */ /* 0x040ff000000418ff */
[-C--:B-1----:R-:W-:Y:S08]  /*5cc0*/  HMMA.16816.F32.BF16 R20, R32, R132.reuse, RZ ;  /* 0x000000842014723c */ /* 0x082ff000000418ff */
        /* <DEDUP_REMOVED lines=52> */
[----:B--2---:R-:W-:Y:S04]  /*6010*/  FFMA.FTZ R2, -R147, R147, 1 ;  /* 0x3f80000093027423 */ /* 0x004fe80000010193 */
[----:B------:R-:W-:Y:S01]  /*6020*/  FMUL.FTZ R2, R2, c[0x0][0x2ec] ;  /* 0x0000bb0002027a20 */ /* 0x000fe20000410000 */
[-C--:B-1----:R-:W-:Y:S08]  /*6030*/  HMMA.16816.F32.BF16 R4, R140, R132.reuse, R4 ;  /* 0x000000848c04723c */ /* 0x082ff00000041804 */
[C---:B---3--:R-:W-:Y:S08]  /*6040*/  HMMA.16816.F32.BF16 R8, R136.reuse, R132, R8 ;  /* 0x000000848808723c */ /* 0x048ff00000041808 */
[-C--:B------:R-:W-:Y:S08]  /*6050*/  HMMA.16816.F32.BF16 R12, R136, R134.reuse, R12 ;  /* 0x00000086880c723c */ /* 0x080ff0000004180c */
[C---:B-----5:R-:W-:Y:S01]  /*6060*/  FADD.FTZ R4, -R185.reuse, R4 ;  /* 0x00000004b9047221 */ /* 0x060fe20000010100 */
[C---:B------:R-:W-:Y:S04]  /*6070*/  HMMA.16816.F32.BF16 R16, R140.reuse, R134, R16 ;  /* 0x000000868c10723c */ /* 0x040fe80000041810 */
[----:B------:R-:W-:Y:S02]  /*6080*/  FADD.FTZ R5, -R185, R5 ;  /* 0x00000005b9057221 */ /* 0x000fe40000010100 */
[----:B------:R-:W-:Y:S02]  /*6090*/  FADD.FTZ R6, -R186, R6 ;  /* 0x00000006ba067221 */ /* 0x000fe40000010100 */
[----:B------:R-:W-:Y:S04]  /*60a0*/  FMUL.FTZ R154, R154, R4 ;  /* 0x000000049a9a7220 */ /* 0x000fe80000410000 */
[----:B------:R-:W-:Y:S02]  /*60b0*/  FADD.FTZ R0, -R186, R7 ;  /* 0x00000007ba007221 */ /* 0x000fe40000010100 */
[----:B------:R-:W-:Y:S02]  /*60c0*/  FMUL.FTZ R145, R145, R5 ;  /* 0x0000000591917220 */ /* 0x000fe40000410000 */
[----:B------:R-:W-:Y:S02]  /*60d0*/  FMUL.FTZ R144, R144, R6 ;  /* 0x0000000690907220 */ /* 0x000fe40000410000 */
[----:B------:R-:W-:Y:S01]  /*60e0*/  FMUL.FTZ R133, R199, R0 ;  /* 0x00000000c7857220 */ /* 0x000fe20000410000 */
[----:B------:R-:W1:Y:S01]  /*60f0*/  LDSM.16.M88.4 R4, [R173+0x13400] ;  /* 0x01340000ad04783b */ /* 0x000e620000000200 */
[----:B------:R-:W-:Y:S02]  /*6100*/  FADD.FTZ R9, -R184, R9 ;  /* 0x00000009b8097221 */ /* 0x000fe40000010100 */
[----:B------:R-:W-:Y:S02]  /*6110*/  FFMA.FTZ R0, -R146, R146, 1 ;  /* 0x3f80000092007423 */ /* 0x000fe40000010192 */
[----:B------:R-:W-:Y:S02]  /*6120*/  FADD.FTZ R11, -R183, R11 ;  /* 0x0000000bb70b7221 */ /* 0x000fe40000010100 */
[----:B------:R-:W-:Y:S02]  /*6130*/  FMUL.FTZ R134, R153, R9 ;  /* 0x0000000999867220 */ /* 0x000fe40000410000 */
[----:B------:R-:W-:Y:S02]  /*6140*/  FFMA.FTZ R9, -R149, R149, 1 ;  /* 0x3f80000095097423 */ /* 0x000fe40000010195 */
[----:B------:R-:W-:Y:S02]  /*6150*/  FMUL.FTZ R0, R0, c[0x0][0x2ec] ;  /* 0x0000bb0000007a20 */ /* 0x000fe40000410000 */
[----:B------:R-:W-:Y:S02]  /*6160*/  FADD.FTZ R10, -R183, R10 ;  /* 0x0000000ab70a7221 */ /* 0x000fe40000010100 */
[----:B------:R-:W-:Y:S02]  /*6170*/  FMUL.FTZ R11, R151, R11 ;  /* 0x0000000b970b7220 */ /* 0x000fe40000410000 */
[----:B------:R-:W-:Y:S02]  /*6180*/  FMUL.FTZ R9, R9, c[0x0][0x2ec] ;  /* 0x0000bb0009097a20 */ /* 0x000fe40000410000 */
[----:B------:R-:W-:Y:S02]  /*6190*/  FMUL.FTZ R151, R133, R0 ;  /* 0x0000000085977220 */ /* 0x000fe40000410000 */
[----:B------:R-:W-:Y:S02]  /*61a0*/  FFMA.FTZ R0, -R160, R160, 1 ;  /* 0x3f800000a0007423 */ /* 0x000fe400000101a0 */
[----:B------:R-:W-:Y:S02]  /*61b0*/  FMUL.FTZ R10, R152, R10 ;  /* 0x0000000a980a7220 */ /* 0x000fe40000410000 */
[----:B------:R-:W-:Y:S02]  /*61c0*/  FMUL.FTZ R154, R154, R9 ;  /* 0x000000099a9a7220 */ /* 0x000fe40000410000 */
[----:B------:R-:W-:Y:S02]  /*61d0*/  FMUL.FTZ R152, R144, R2 ;  /* 0x0000000290987220 */ /* 0x000fe40000410000 */
[----:B------:R-:W-:Y:S02]  /*61e0*/  FMUL.FTZ R9, R0, c[0x0][0x2ec] ;  /* 0x0000bb0000097a20 */ /* 0x000fe40000410000 */
[----:B------:R-:W-:Y:S02]  /*61f0*/  FFMA.FTZ R2, -R156, R156, 1 ;  /* 0x3f8000009c027423 */ /* 0x000fe4000001019c */
[----:B------:R-:W-:Y:S02]  /*6200*/  FFMA.FTZ R0, -R150, R150, 1 ;  /* 0x3f80000096007423 */ /* 0x000fe40000010196 */
[----:B------:R-:W-:Y:S02]  /*6210*/  FADD.FTZ R8, -R184, R8 ;  /* 0x00000008b8087221 */ /* 0x000fe40000010100 */
[----:B------:R-:W-:Y:S02]  /*6220*/  FMUL.FTZ R2, R2, c[0x0][0x2ec] ;  /* 0x0000bb0002027a20 */ /* 0x000fe40000410000 */
[----:B------:R-:W-:Y:S01]  /*6230*/  FMUL.FTZ R0, R0, c[0x0][0x2ec] ;  /* 0x0000bb0000007a20 */ /* 0x000fe20000410000 */
[-C--:B-1----:R-:W-:Y:S03]  /*6240*/  HMMA.16816.F32.BF16 R20, R140, R4.reuse, R20 ;  /* 0x000000048c14723c */ /* 0x082fe60000041814 */
[----:B------:R-:W-:Y:S02]  /*6250*/  FMUL.FTZ R132, R198, R8 ;  /* 0x00000008c6847220 */ /* 0x000fe40000410000 */
[----:B------:R-:W-:Y:S02]  /*6260*/  FFMA.FTZ R8, -R148, R148, 1 ;  /* 0x3f80000094087423 */ /* 0x000fe40000010194 */
[C---:B------:R-:W-:Y:S01]  /*6270*/  FADD.FTZ R12, -R184.reuse, R12 ;  /* 0x0000000cb80c7221 */ /* 0x040fe20000010100 */
[C---:B------:R-:W-:Y:S04]  /*6280*/  HMMA.16816.F32.BF16 R24, R136.reuse, R4, R24 ;  /* 0x000000048818723c */ /* 0x040fe80000041818 */
[----:B------:R-:W-:Y:S02]  /*6290*/  FADD.FTZ R13, -R184, R13 ;  /* 0x0000000db80d7221 */ /* 0x000fe40000010100 */
[C---:B------:R-:W-:Y:S02]  /*62a0*/  FADD.FTZ R14, -R183.reuse, R14 ;  /* 0x0000000eb70e7221 */ /* 0x040fe40000010100 */
[----:B------:R-:W-:Y:S01]  /*62b0*/  FADD.FTZ R15, -R183, R15 ;  /* 0x0000000fb70f7221 */ /* 0x000fe20000010100 */
[-C--:B------:R-:W-:Y:S03]  /*62c0*/  HMMA.16816.F32.BF16 R28, R136, R6.reuse, R28 ;  /* 0x00000006881c723c */ /* 0x080fe6000004181c */
[----:B------:R-:W-:Y:S02]  /*62d0*/  FMUL.FTZ R149, R10, R2 ;  /* 0x000000020a957220 */ /* 0x000fe40000410000 */
[----:B------:R-:W-:Y:S02]  /*62e0*/  FMUL.FTZ R148, R11, R0 ;  /* 0x000000000b947220 */ /* 0x000fe40000410000 */
[----:B------:R-:W-:Y:S01]  /*62f0*/  FFMA.FTZ R5, -R162, R162, 1 ;  /* 0x3f800000a2057423 */ /* 0x000fe200000101a2 */
[----:B------:R-:W-:Y:S04]  /*6300*/  HMMA.16816.F32.BF16 R32, R140, R6, R32 ;  /* 0x000000068c20723c */ /* 0x000fe80000041820 */
[----:B------:R-:W-:Y:S02]  /*6310*/  FFMA.FTZ R4, -R161, R161, 1 ;  /* 0x3f800000a1047423 */ /* 0x000fe400000101a1 */
[----:B------:R-:W-:Y:S02]  /*6320*/  FFMA.FTZ R2, -R159, R159, 1 ;  /* 0x3f8000009f027423 */ /* 0x000fe4000001019f */
[----:B------:R-:W-:Y:S04]  /*6330*/  FFMA.FTZ R0, -R158, R158, 1 ;  /* 0x3f8000009e007423 */ /* 0x000fe8000001019e */
        /* <DEDUP_REMOVED lines=18> */
[----:B------:R-:W-:Y:S02]  /*6460*/  FFMA.FTZ R5, -R166, R166, 1 ;  /* 0x3f800000a6057423 */ /* 0x000fe400000101a6 */
[----:B------:R-:W-:Y:S01]  /*6470*/  FFMA.FTZ R4, -R165, R165, 1 ;  /* 0x3f800000a5047423 */ /* 0x000fe200000101a5 */
[----:B------:R-:W-:Y:S01]  /*6480*/  IADD3 R165, R204, 0x20, RZ ;  /* 0x00000020cca57810 */ /* 0x000fe20007ffe0ff */
[----:B------:R-:W-:Y:S01]  /*6490*/  FFMA.FTZ R2, -R164, R164, 1 ;  /* 0x3f800000a4027423 */ /* 0x000fe200000101a4 */
[----:B------:R-:W-:Y:S01]  /*64a0*/  IADD3 R164, R204, 0x40, RZ ;  /* 0x00000040cca47810 */ /* 0x000fe20007ffe0ff */
[----:B------:R-:W-:Y:S02]  /*64b0*/  FFMA.FTZ R0, -R163, R163, 1 ;  /* 0x3f800000a3007423 */ /* 0x000fe400000101a3 */
[----:B------:R-:W-:Y:S02]  /*64c0*/  FMUL.FTZ R150, R132, R9 ;  /* 0x0000000984967220 */ /* 0x000fe40000410000 */
        /* <DEDUP_REMOVED lines=8> */
[----:B------:R-:W-:Y:S02]  /*6550*/  FFMA.FTZ R8, -R157, R157, 1 ;  /* 0x3f8000009d087423 */ /* 0x000fe4000001019d */
        /* <DEDUP_REMOVED lines=95> */
[C---:B------:R-:W-:Y:S02]  /*6b50*/  LEA R208, P4, R0.reuse, R208, 0x1 ;  /* 0x000000d000d07211 */ /* 0x040fe400078808ff */
[----:B------:R-:W-:Y:S02]  /*6b60*/  SHF.R.S32.HI R2, RZ, 0x1f, R0 ;  /* 0x0000001fff027819 */ /* 0x000fe40000011400 */
[----:B------:R-:W-:Y:S01]  /*6b70*/  IADD3 R187, R187, UR8, RZ ;  /* 0x00000008bbbb7c10 */ /* 0x000fe2000fffe0ff */
[----:B------:R-:W-:Y:S01]  /*6b80*/  @!P3 IMAD.MOV.U32 R4, RZ, RZ, R208 ;  /* 0x000000ffff04b224 */ /* 0x000fe200078e00d0 */
[----:B------:R-:W-:Y:S02]  /*6b90*/  LEA.HI.X R206, R0, R206, R2, 0x1, P4 ;  /* 0x000000ce00ce7211 */ /* 0x000fe400020f0c02 */
        /* <DEDUP_REMOVED lines=35> */
.L_x_986:
[----:B------:R-:W-:Y:S01]  /*6dd0*/  F2FP.BF16.PACK_AB R15, R153, R154 ;  /* 0x0000009a990f723e */ /* 0x000fe200000010ff */
[----:B------:R-:W2:Y:S01]  /*6de0*/  LDL R140, [R1] ;  /* 0x00000000018c7983 */ /* 0x000ea20000100800 */
        /* <DEDUP_REMOVED lines=136> */
.L_x_987:
[----:B------:R-:W-:Y:S01]  /*7670*/  LDSM.16.M88.4 R24, [R176] ;  /* 0x00000000b018783b */ /* 0x000fe20000000200 */
[C---:B------:R-:W-:Y:S01]  /*7680*/  IADD3 R163, R248.reuse, -0x40, RZ ;  /* 0xffffffc0f8a37810 */ /* 0x040fe20007ffe0ff */
[----:B------:R-:W-:Y:S01]  /*7690*/  IMAD.MOV.U32 R166, RZ, RZ, c[0x0][0x22c] ;  /* 0x00008b00ffa67624 */ /* 0x000fe200078e00ff */
[C---:B------:R-:W-:Y:S01]  /*76a0*/  IADD3 R161, R248.reuse, -0x40, RZ ;  /* 0xffffffc0f8a17810 */ /* 0x040fe20007ffe0ff */
[----:B------:R-:W-:Y:S01]  /*76b0*/  IMAD.MOV.U32 R2, RZ, RZ, c[0x0][0x22c] ;  /* 0x00008b00ff027624 */ /* 0x000fe200078e00ff */
[----:B-1----:R-:W1:Y:S01]  /*76c0*/  LDSM.16.MT88.4 R8, [R0+0x9000] ;  /* 0x009000000008783b */ /* 0x002e620000004200 */
[----:B------:R-:W-:Y:S01]  /*76d0*/  IMAD.SHL.U32 R163, R163, 0x4, RZ ;  /* 0x00000004a3a37824 */ /* 0x000fe200078e00ff */
[----:B------:R-:W-:Y:S01]  /*76e0*/  IADD3 R162, R248, -0x40, RZ ;  /* 0xffffffc0f8a27810 */ /* 0x000fe20007ffe0ff */
[----:B------:R-:W-:Y:S01]  /*76f0*/  IMAD R166, R166, c[0x0][0x1c0], RZ ;  /* 0x00007000a6a67a24 */ /* 0x000fe200078e02ff */
[----:B------:R-:W-:Y:S01]  /*7700*/  ULOP3.LUT UR8, UR7, 0x1, URZ, 0xc0, !UPT ;  /* 0x0000000107087892 */ /* 0x000fe2000f8ec03f */
[----:B------:R-:W2:Y:S01]  /*7710*/  LDSM.16.MT88.4 R16, [R0+0xb000] ;  /* 0x00b000000010783b */ /* 0x000ea20000004200 */
[----:B------:R-:W-:Y:S01]  /*7720*/  SHF.R.S32.HI R162, RZ, 0x1f, R162 ;  /* 0x0000001fffa27819 */ /* 0x000fe200000114a2 */
[----:B------:R-:W-:Y:S01]  /*7730*/  IMAD.SHL.U32 R166, R166, 0x20, RZ ;  /* 0x00000020a6a67824 */ /* 0x000fe200078e00ff */
[----:B------:R-:W-:Y:S01]  /*7740*/  UISETP.NE.U32.AND UP0, UPT, UR8, 0x1, UPT ;  /* 0x000000010800788c */ /* 0x000fe2000bf05070 */
[----:B------:R-:W-:Y:S01]  /*7750*/  IMAD R2, R2, c[0x0][0x1c0], RZ ;  /* 0x0000700002027a24 */ /* 0x000fe200078e02ff */
[----:B------:R-:W3:Y:S01]  /*7760*/  LDSM.16.MT88.4 R28, [R0+0xd000] ;  /* 0x00d00000001c783b */ /* 0x000ee20000004200 */
[----:B------:R-:W-:Y:S01]  /*7770*/  SHF.L.U64.HI R161, R161, 0x2, R162 ;  /* 0x00000002a1a17819 */ /* 0x000fe200000102a2 */
[----:B------:R-:W-:Y:S01]  /*7780*/  IMAD.MOV.U32 R162, RZ, RZ, c[0x0][0x22c] ;  /* 0x00008b00ffa27624 */ /* 0x000fe200078e00ff */
[----:B------:R-:W-:Y:S01]  /*7790*/  UISETP.GT.AND UP2, UPT, UR7, UR17, UPT ;  /* 0x000000110700728c */ /* 0x000fe2000bf44270 */
[----:B------:R-:W-:Y:S01]  /*77a0*/  IMAD.U32 R2, R2, -0x40, RZ ;  /* 0xffffffc002027824 */ /* 0x000fe200078e00ff */
[----:B------:R-:W-:Y:S01]  /*77b0*/  LDSM.16.M88.4 R32, [R177] ;  /* 0x00000000b120783b */ /* 0x000fe20000000200 */
[----:B------:R-:W-:Y:S01]  /*77c0*/  IMAD R162, R162, c[0x0][0x1c0], RZ ;  /* 0x00007000a2a27a24 */ /* 0x000fe200078e02ff */
[----:B------:R-:W-:Y:S02]  /*77d0*/  UIADD3 UR7, UR7, -0x1, URZ ;  /* 0xffffffff07077890 */ /* 0x000fe4000fffe03f */
[----:B------:R-:W-:Y:S01]  /*77e0*/  LEA R199, P1, R2, R214, 0x2 ;  /* 0x000000d602c77211 */ /* 0x000fe200078210ff */
[----:B------:R-:W4:Y:S01]  /*77f0*/  LDSM.16.MT88.4 R132, [R0+0x9400] ;  /* 0x009400000084783b */ /* 0x000f220000004200 */
[----:B------:R-:W-:Y:S02]  /*7800*/  IMAD R162, R162, 0x38, RZ ;  /* 0x00000038a2a27824 */ /* 0x000fe400078e02ff */
[----:B------:R-:W-:Y:S01]  /*7810*/  LEA.HI.X.SX32 R198, R2, R215, 0x2, P1 ;  /* 0x000000d702c67211 */ /* 0x000fe200008f16ff */
[----:B------:R-:W-:Y:S01]  /*7820*/  IMAD.MOV.U32 R2, RZ, RZ, c[0x0][0x22c] ;  /* 0x00008b00ff027624 */ /* 0x000fe200078e00ff */
[----:B------:R-:W3:Y:S03]  /*7830*/  LDSM.16.MT88.4 R136, [R0+0xb400] ;  /* 0x00b400000088783b */ /* 0x000ee60000004200 */
[----:B------:R-:W-:Y:S02]  /*7840*/  IMAD R2, R2, c[0x0][0x1c0], RZ ;  /* 0x0000700002027a24 */ /* 0x000fe400078e02ff */
[----:B------:R-:W3:Y:S02]  /*7850*/  LDSM.16.MT88.4 R140, [R0+0xd400] ;  /* 0x00d40000008c783b */ /* 0x000ee40000004200 */
[----:B------:R-:W-:Y:S03]  /*7860*/  IMAD.SHL.U32 R2, R2, 0x10, RZ ;  /* 0x0000001002027824 */ /* 0x000fe600078e00ff */
[----:B------:R-:W-:Y:S01]  /*7870*/  LDSM.16.M88.4 R144, [R179] ;  /* 0x00000000b390783b */ /* 0x000fe20000000200 */
[C---:B-1----:R-:W-:Y:S04]  /*7880*/  HMMA.16816.F32.BF16 R4, R24.reuse, R8, RZ ;  /* 0x000000081804723c */ /* 0x042fe800000418ff */
[----:B------:R-:W1:Y:S05]  /*7890*/  LDSM.16.MT88.4 R148, [R0+0x9800] ;  /* 0x009800000094783b */ /* 0x000e6a0000004200 */
[----:B------:R-:W1:Y:S01]  /*78a0*/  LDSM.16.MT88.4 R152, [R0+0xb800] ;  /* 0x00b800000098783b */ /* 0x000e620000004200 */
[C---:B------:R-:W-:Y:S04]  /*78b0*/  HMMA.16816.F32.BF16 R8, R24.reuse, R10, RZ ;  /* 0x0000000a1808723c */ /* 0x040fe800000418ff */
[----:B------:R-:W-:Y:S04]  /*78c0*/  LDSM.16.MT88.4 R156, [R0+0xbc00] ;  /* 0x00bc0000009c783b */ /* 0x000fe80000004200 */
[C---:B--2---:R-:W-:Y:S08]  /*78d0*/  HMMA.16816.F32.BF16 R12, R24.reuse, R16, RZ ;  /* 0x00000010180c723c */ /* 0x044ff000000418ff */
[C---:B------:R-:W-:Y:S08]  /*78e0*/  HMMA.16816.F32.BF16 R16, R24.reuse, R18, RZ ;  /* 0x000000121810723c */ /* 0x040ff000000418ff */
[C---:B---3--:R-:W-:Y:S08]  /*78f0*/  HMMA.16816.F32.BF16 R20, R24.reuse, R28, RZ ;  /* 0x0000001c1814723c */ /* 0x048ff000000418ff */
[----:B------:R-:W-:Y:S01]  /*7900*/  HMMA.16816.F32.BF16 R24, R24, R30, RZ ;  /* 0x0000001e1818723c */ /* 0x000fe200000418ff */
[----:B------:R-:W2:Y:S07]  /*7910*/  LDSM.16.MT88.4 R28, [R0+0xd800] ;  /* 0x00d80000001c783b */ /* 0x000eae0000004200 */
[C---:B----4-:R-:W-:Y:S08]  /*7920*/  HMMA.16816.F32.BF16 R4, R32.reuse, R132, R4 ;  /* 0x000000842004723c */ /* 0x050ff00000041804 */
[C---:B------:R-:W-:Y:S01]  /*7930*/  HMMA.16816.F32.BF16 R8, R32.reuse, R134, R8 ;  /* 0x000000862008723c */ /* 0x040fe20000041808 */
[----:B------:R-:W-:Y:S07]  /*7940*/  LDSM.16.M88.4 R132, [R178] ;  /* 0x00000000b284783b */ /* 0x000fee0000000200 */
[C---:B------:R-:W-:Y:S08]  /*7950*/  HMMA.16816.F32.BF16 R12, R32.reuse, R136, R12 ;  /* 0x00000088200c723c */ /* 0x040ff0000004180c */
[C---:B------:R-:W-:Y:S01]  /*7960*/  HMMA.16816.F32.BF16 R16, R32.reuse, R138, R16 ;  /* 0x0000008a2010723c */ /* 0x040fe20000041810 */
[----:B------:R-:W3:Y:S07]  /*7970*/  LDSM.16.MT88.4 R136, [R0+0x9c00] ;  /* 0x009c00000088783b */ /* 0x000eee0000004200 */
[C---:B------:R-:W-:Y:S08]  /*7980*/  HMMA.16816.F32.BF16 R20, R32.reuse, R140, R20 ;  /* 0x0000008c2014723c */ /* 0x040ff00000041814 */
[----:B------:R-:W-:Y:S01]  /*7990*/  HMMA.16816.F32.BF16 R24, R32, R142, R24 ;  /* 0x0000008e2018723c */ /* 0x000fe20000041818 */
[----:B------:R-:W4:Y:S05]  /*79a0*/  LDSM.16.MT88.4 R32, [R0+0xdc00] ;  /* 0x00dc00000020783b */ /* 0x000f2a0000004200 */
[----:B------:R-:W-:Y:S02]  /*79b0*/  LDSM.16.M88.4 R140, [R176+0x2000] ;  /* 0x00200000b08c783b */ /* 0x000fe40000000200 */
        /* <DEDUP_REMOVED lines=8> */
[----:B------:R-:W2:Y:S05]  /*7a40*/  LDSM.16.MT88.4 R28, [R0+0xe000] ;  /* 0x00e00000001c783b */ /* 0x000eaa0000004200 */
[----:B------:R-:W-:Y:S02]  /*7a50*/  LDSM.16.MT88.4 R144, [R0+0xa400] ;  /* 0x00a400000090783b */ /* 0x000fe40000004200 */
[C---:B---3--:R-:W-:Y:S08]  /*7a60*/  HMMA.16816.F32.BF16 R4, R132.reuse, R136, R4 ;  /* 0x000000888404723c */ /* 0x048ff00000041804 */
[C---:B------:R-:W-:Y:S01]  /*7a70*/  HMMA.16816.F32.BF16 R8, R132.reuse, R138, R8 ;  /* 0x0000008a8408723c */ /* 0x040fe20000041808 */
[----:B------:R-:W3:Y:S07]  /*7a80*/  LDSM.16.M88.4 R136, [R177+0x2000] ;  /* 0x00200000b188783b */ /* 0x000eee0000000200 */
[C---:B------:R-:W-:Y:S08]  /*7a90*/  HMMA.16816.F32.BF16 R12, R132.reuse, R156, R12 ;  /* 0x0000009c840c723c */ /* 0x040ff0000004180c */
[C---:B------:R-:W-:Y:S01]  /*7aa0*/  HMMA.16816.F32.BF16 R16, R132.reuse, R158, R16 ;  /* 0x0000009e8410723c */ /* 0x040fe20000041810 */
[----:B------:R-:W2:Y:S07]  /*7ab0*/  LDSM.16.MT88.4 R156, [R0+0xc400] ;  /* 0x00c40000009c783b */ /* 0x000eae0000004200 */
[C---:B----4-:R-:W-:Y:S08]  /*7ac0*/  HMMA.16816.F32.BF16 R20, R132.reuse, R32, R20 ;  /* 0x000000208414723c */ /* 0x050ff00000041814 */
        /* <DEDUP_REMOVED lines=12> */
[----:B------:R-:W-:Y:S02]  /*7b90*/  LDSM.16.M88.4 R140, [R178+0x2000] ;  /* 0x00200000b28c783b */ /* 0x000fe40000000200 */
[C---:B---3--:R-:W-:Y:S08]  /*7ba0*/  HMMA.16816.F32.BF16 R4, R136.reuse, R144, R4 ;  /* 0x000000908804723c */ /* 0x048ff00000041804 */
[C---:B------:R-:W-:Y:S01]  /*7bb0*/  HMMA.16816.F32.BF16 R8, R136.reuse, R146, R8 ;  /* 0x000000928808723c */ /* 0x040fe20000041808 */
[----:B------:R-:W3:Y:S07]  /*7bc0*/  LDSM.16.MT88.4 R144, [R0+0xac00] ;  /* 0x00ac00000090783b */ /* 0x000eee0000004200 */
[C---:B------:R-:W-:Y:S08]  /*7bd0*/  HMMA.16816.F32.BF16 R12, R136.reuse, R156, R12 ;  /* 0x0000009c880c723c */ /* 0x040ff0000004180c */
[C---:B------:R-:W-:Y:S01]  /*7be0*/  HMMA.16816.F32.BF16 R16, R136.reuse, R158, R16 ;  /* 0x0000009e8810723c */ /* 0x040fe20000041810 */
[----:B------:R-:W2:Y:S07]  /*7bf0*/  LDSM.16.MT88.4 R156, [R0+0xcc00] ;  /* 0x00cc0000009c783b */ /* 0x000eae0000004200 */
[C---:B----4-:R-:W-:Y:S08]  /*7c00*/  HMMA.16816.F32.BF16 R20, R136.reuse, R32, R20 ;  /* 0x000000208814723c */ /* 0x050ff00000041814 */
[----:B------:R-:W-:Y:S01]  /*7c10*/  HMMA.16816.F32.BF16 R24, R136, R34, R24 ;  /* 0x000000228818723c */ /* 0x000fe20000041818 */
[----:B------:R-:W4:Y:S07]  /*7c20*/  LDSM.16.MT88.4 R32, [R0+0xec00] ;  /* 0x00ec00000020783b */ /* 0x000f2e0000004200 */
        /* <DEDUP_REMOVED lines=8> */
[----:B------:R-:W-:Y:S01]  /*7cb0*/  @P0 IADD3 R30, P2, R163, UR14, RZ ;  /* 0x0000000ea31e0c10 */ /* 0x000fe2000ff5e0ff */
        /* <DEDUP_REMOVED lines=10> */
[----:B------:R-:W-:Y:S01]  /*7d60*/  IMAD R161, R161, c[0x0][0x1c0], RZ ;  /* 0x00007000a1a17a24 */ /* 0x000fe200078e02ff */
[----:B------:R1:W5:Y:S01]  /*7d70*/  @P0 LDG.E R240, [R30.64+0x20] ;  /* 0x000020041ef00981 */ /* 0x000362000c1e1900 */
[C---:B------:R-:W-:Y:S04]  /*7d80*/  HMMA.16816.F32.BF16 R12, R140.reuse, R156, R12 ;  /* 0x0000009c8c0c723c */ /* 0x040fe8000004180c */
[----:B------:R1:W5:Y:S01]  /*7d90*/  @P0 LDG.E R237, [R30.64+0x80] ;  /* 0x000080041eed0981 */ /* 0x000362000c1e1900 */
[----:B------:R-:W-:Y:S03]  /*7da0*/  IMAD R161, R161, 0x18, RZ ;  /* 0x00000018a1a17824 */ /* 0x000fe600078e02ff */
[C---:B------:R-:W-:Y:S01]  /*7db0*/  HMMA.16816.F32.BF16 R16, R140.reuse, R158, R16 ;  /* 0x0000009e8c10723c */ /* 0x040fe20000041810 */
[----:B------:R1:W5:Y:S03]  /*7dc0*/  @P0 LDG.E R238, [R30.64+0xa0] ;  /* 0x0000a0041eee0981 */ /* 0x000366000c1e1900 */
[CC--:B------:R-:W-:Y:S02]  /*7dd0*/  LEA R134, P0, R2.reuse, R28.reuse, 0x2 ;  /* 0x0000001c02867211 */ /* 0x0c0fe400078010ff */
[----:B------:R2:W-:Y:S02]  /*7de0*/  RED.E.ADD.F32.FTZ.RN.STRONG.GPU [R28.64], R4 ;  /* 0x000000041c00798e */ /* 0x0005e4000c10e784 */
[C---:B----4-:R-:W-:Y:S04]  /*7df0*/  HMMA.16816.F32.BF16 R20, R140.reuse, R32, R20 ;  /* 0x000000208c14723c */ /* 0x050fe80000041814 */
[-C--:B------:R-:W-:Y:S03]  /*7e00*/  LEA.HI.X.SX32 R135, R2, R29.reuse, 0x2, P0 ;  /* 0x0000001d02877211 */ /* 0x080fe600000f16ff */
        /* <DEDUP_REMOVED lines=10> */
[-C--:B------:R-:W-:Y:S02]  /*7eb0*/  LEA.HI.X.SX32 R35, R166, R29.reuse, 0x2, P0 ;  /* 0x0000001da6237211 */ /* 0x080fe400000f16ff */
[----:B------:R-:W-:Y:S01]  /*7ec0*/  IMAD R161, R161, c[0x0][0x1c0], RZ ;  /* 0x00007000a1a17a24 */ /* 0x000fe200078e02ff */
[-C--:B-1----:R-:W-:Y:S01]  /*7ed0*/  LEA R30, P2, R163, R28.reuse, 0x2 ;  /* 0x0000001ca31e7211 */ /* 0x082fe200078410ff */
[----:B------:R1:W-:Y:S02]  /*7ee0*/  RED.E.ADD.F32.FTZ.RN.STRONG.GPU [R132.64], R7 ;  /* 0x000000078400798e */ /* 0x0003e4000c10e784 */
[----:B------:R-:W-:Y:S01]  /*7ef0*/  IMAD R161, R161, 0x30, RZ ;  /* 0x00000030a1a17824 */ /* 0x000fe200078e02ff */
[-C--:B------:R-:W-:Y:S02]  /*7f00*/  LEA.HI.X.SX32 R31, R163, R29.reuse, 0x2, P2 ;  /* 0x0000001da31f7211 */ /* 0x080fe400010f16ff */
[----:B------:R1:W-:Y:S02]  /*7f10*/  RED.E.ADD.F32.FTZ.RN.STRONG.GPU [R34.64], R8 ;  /* 0x000000082200798e */ /* 0x0003e4000c10e784 */
[CC--:B--2---:R-:W-:Y:S03]  /*7f20*/  LEA R4, P1, R161.reuse, R28.reuse, 0x2 ;  /* 0x0000001ca1047211 */ /* 0x0c4fe600078210ff */
[----:B------:R2:W-:Y:S01]  /*7f30*/  RED.E.ADD.F32.FTZ.RN.STRONG.GPU [R30.64], R9 ;  /* 0x000000091e00798e */ /* 0x0005e2000c10e784 */
[-C--:B---3--:R-:W-:Y:S01]  /*7f40*/  LEA.HI.X.SX32 R5, R161, R29.reuse, 0x2, P1 ;  /* 0x0000001da1057211 */ /* 0x088fe200008f16ff */
[----:B------:R-:W-:Y:S04]  /*7f50*/  IMAD.MOV.U32 R161, RZ, RZ, c[0x0][0x22c] ;  /* 0x00008b00ffa17624 */ /* 0x000fe800078e00ff */
[----:B------:R3:W-:Y:S01]  /*7f60*/  RED.E.ADD.F32.FTZ.RN.STRONG.GPU [R4.64], R10 ;  /* 0x0000000a0400798e */ /* 0x0007e2000c10e784 */
[CC--:B----4-:R-:W-:Y:S01]  /*7f70*/  LEA R6, P0, R162.reuse, R28.reuse, 0x2 ;  /* 0x0000001ca2067211 */ /* 0x0d0fe200078010ff */
[----:B------:R-:W-:Y:S03]  /*7f80*/  IMAD R161, R161, c[0x0][0x1c0], RZ ;  /* 0x00007000a1a17a24 */ /* 0x000fe600078e02ff */
[-C--:B-1----:R-:W-:Y:S01]  /*7f90*/  LEA.HI.X.SX32 R7, R162, R29.reuse, 0x2, P0 ;  /* 0x0000001da2077211 */ /* 0x082fe200000f16ff */
[----:B------:R-:W-:Y:S01]  /*7fa0*/  IMAD.SHL.U32 R161, R161, 0x10, RZ ;  /* 0x00000010a1a17824 */ /* 0x000fe200078e00ff */
[----:B------:R-:W-:Y:S03]  /*7fb0*/  IADD3 R132, R2, 0x40, RZ ;  /* 0x0000004002847810 */ /* 0x000fe60007ffe0ff */
[----:B------:R1:W-:Y:S01]  /*7fc0*/  RED.E.ADD.F32.FTZ.RN.STRONG.GPU [R6.64], R11 ;  /* 0x0000000b0600798e */ /* 0x0003e2000c10e784 */
[C---:B------:R-:W-:Y:S02]  /*7fd0*/  IADD3 R137, R161.reuse, 0x20, RZ ;  /* 0x00000020a1897810 */ /* 0x040fe40007ffe0ff */
[C---:B------:R-:W-:Y:S02]  /*7fe0*/  IADD3 R136, R161.reuse, 0x20, RZ ;  /* 0x00000020a1887810 */ /* 0x040fe40007ffe0ff */
[----:B------:R4:W-:Y:S01]  /*7ff0*/  RED.E.ADD.F32.FTZ.RN.STRONG.GPU [R28.64+0x80], R12 ;  /* 0x0000800c1c00798e */ /* 0x0009e2000c10e784 */
[----:B------:R-:W-:Y:S02]  /*8000*/  IADD3 R0, R161, 0x20, RZ ;  /* 0x00000020a1007810 */ /* 0x000fe40007ffe0ff */
[----:B------:R-:W-:Y:S01]  /*8010*/  IMAD.IADD R136, R241, 0x1, R136 ;  /* 0x00000001f1887824 */ /* 0x000fe200078e0288 */
[-C--:B------:R-:W-:Y:S01]  /*8020*/  LEA R8, P2, R245, R28.reuse, 0x2 ;  /* 0x0000001cf5087211 */ /* 0x080fe200078410ff */
[----:B------:R4:W-:Y:S01]  /*8030*/  RED.E.ADD.F32.FTZ.RN.STRONG.GPU [R32.64+0x80], R13 ;  /* 0x0000800d2000798e */ /* 0x0009e2000c10e784 */
[C---:B------:R-:W-:Y:S02]  /*8040*/  IMAD.IADD R0, R241.reuse, 0x1, R0 ;  /* 0x00000001f1007824 */ /* 0x040fe400078e0200 */
[CC--:B--2---:R-:W-:Y:S02]  /*8050*/  LEA R30, P1, R136.reuse, R28.reuse, 0x2 ;  /* 0x0000001c881e7211 */ /* 0x0c4fe400078210ff */
[----:B------:R-:W-:Y:S01]  /*8060*/  IMAD.IADD R0, R241, 0x1, R0 ;  /* 0x00000001f1007824 */ /* 0x000fe200078e0200 */
[-C--:B------:R-:W-:Y:S02]  /*8070*/  LEA.HI.X.SX32 R9, R245, R29.reuse, 0x2, P2 ;  /* 0x0000001df5097211 */ /* 0x080fe400010f16ff */
[CC--:B---3--:R-:W-:Y:S02]  /*8080*/  LEA R4, P0, R137.reuse, R28.reuse, 0x2 ;  /* 0x0000001c89047211 */ /* 0x0c8fe400078010ff */
[-C--:B------:R-:W-:Y:S02]  /*8090*/  LEA.HI.X.SX32 R31, R136, R29.reuse, 0x2, P1 ;  /* 0x0000001d881f7211 */ /* 0x080fe400008f16ff */
[-C--:B------:R-:W-:Y:S02]  /*80a0*/  LEA.HI.X.SX32 R5, R137, R29.reuse, 0x2, P0 ;  /* 0x0000001d89057211 */ /* 0x080fe400000f16ff */
[-C--:B------:R-:W-:Y:S01]  /*80b0*/  LEA R10, P0, R0, R28.reuse, 0x2 ;  /* 0x0000001c000a7211 */ /* 0x080fe200078010ff */
[----:B------:R-:W-:Y:S01]  /*80c0*/  LDSM.16.MT88.4 R136, [R3+0x18800] ;  /* 0x018800000388783b */ /* 0x000fe20000004200 */
[-C--:B-1----:R-:W-:Y:S02]  /*80d0*/  LEA R6, P1, R244, R28.reuse, 0x2 ;  /* 0x0000001cf4067211 */ /* 0x082fe400078210ff */
[-C--:B------:R-:W-:Y:S02]  /*80e0*/  LEA.HI.X.SX32 R11, R0, R29.reuse, 0x2, P0 ;  /* 0x0000001d000b7211 */ /* 0x080fe400000f16ff */
[----:B------:R1:W-:Y:S01]  /*80f0*/  RED.E.ADD.F32.FTZ.RN.STRONG.GPU [R4.64], R14 ;  /* 0x0000000e0400798e */ /* 0x0003e2000c10e784 */
[-C--:B------:R-:W-:Y:S02]  /*8100*/  LEA.HI.X.SX32 R7, R244, R29.reuse, 0x2, P1 ;  /* 0x0000001df4077211 */ /* 0x080fe400008f16ff */
[C---:B------:R-:W-:Y:S02]  /*8110*/  IADD3 R0, R2.reuse, 0x40, RZ ;  /* 0x0000004002007810 */ /* 0x040fe40007ffe0ff */
[----:B------:R2:W-:Y:S01]  /*8120*/  RED.E.ADD.F32.FTZ.RN.STRONG.GPU [R30.64], R15 ;  /* 0x0000000f1e00798e */ /* 0x0005e2000c10e784 */
[----:B------:R-:W-:Y:S02]  /*8130*/  IADD3 R2, R2, 0x40, RZ ;  /* 0x0000004002027810 */ /* 0x000fe40007ffe0ff */
[C---:B------:R-:W-:Y:S02]  /*8140*/  IMAD.IADD R0, R241.reuse, 0x1, R0 ;  /* 0x00000001f1007824 */ /* 0x040fe400078e0200 */
[----:B------:R3:W-:Y:S01]  /*8150*/  RED.E.ADD.F32.FTZ.RN.STRONG.GPU [R10.64], R16 ;  /* 0x000000100a00798e */ /* 0x0007e2000c10e784 */
[C---:B------:R-:W-:Y:S02]  /*8160*/  IMAD.IADD R2, R241.reuse, 0x1, R2 ;  /* 0x00000001f1027824 */ /* 0x040fe400078e0202 */
[----:B------:R-:W-:Y:S02]  /*8170*/  IMAD.IADD R0, R241, 0x1, R0 ;  /* 0x00000001f1007824 */ /* 0x000fe400078e0200 */
[----:B------:R3:W-:Y:S01]  /*8180*/  RED.E.ADD.F32.FTZ.RN.STRONG.GPU [R8.64], R17 ;  /* 0x000000110800798e */ /* 0x0007e2000c10e784 */
[CC--:B----4-:R-:W-:Y:S04]  /*8190*/  LEA R12, P4, R2.reuse, R28.reuse, 0x2 ;  /* 0x0000001c020c7211 */ /* 0x0d0fe800078810ff */
[----:B------:R4:W-:Y:S01]  /*81a0*/  RED.E.ADD.F32.FTZ.RN.STRONG.GPU [R6.64], R18 ;  /* 0x000000120600798e */ /* 0x0009e2000c10e784 */
[-C--:B------:R-:W-:Y:S02]  /*81b0*/  LEA.HI.X.SX32 R13, R2, R29.reuse, 0x2, P4 ;  /* 0x0000001d020d7211 */ /* 0x080fe400020f16ff */
[CC--:B-1----:R-:W-:Y:S02]  /*81c0*/  LEA R4, P0, R247.reuse, R28.reuse, 0x2 ;  /* 0x0000001cf7047211 */ /* 0x0c2fe400078010ff */
[CC--:B------:R-:W-:Y:S02]  /*81d0*/  LEA R14, P5, R132.reuse, R28.reuse, 0x2 ;  /* 0x0000001c840e7211 */ /* 0x0c0fe400078a10ff */
[-C--:B------:R-:W-:Y:S02]  /*81e0*/  LEA.HI.X.SX32 R5, R247, R29.reuse, 0x2, P0 ;  /* 0x0000001df7057211 */ /* 0x080fe400000f16ff */
[-C--:B--2---:R-:W-:Y:S02]  /*81f0*/  LEA.HI.X.SX32 R15, R132, R29.reuse, 0x2, P5 ;  /* 0x0000001d840f7211 */ /* 0x084fe400028f16ff */
[----:B------:R-:W-:Y:S01]  /*8200*/  LDSM.16.MT88.4 R132, [R3+0x17800] ;  /* 0x017800000384783b */ /* 0x000fe20000004200 */
[CC--:B---3--:R-:W-:Y:S04]  /*8210*/  LEA R10, P3, R0.reuse, R28.reuse, 0x2 ;  /* 0x0000001c000a7211 */ /* 0x0c8fe800078610ff */
[----:B------:R1:W-:Y:S01]  /*8220*/  RED.E.ADD.F32.FTZ.RN.STRONG.GPU [R4.64], R19 ;  /* 0x000000130400798e */ /* 0x0003e2000c10e784 */
[-C--:B------:R-:W-:Y:S02]  /*8230*/  LEA.HI.X.SX32 R11, R0, R29.reuse, 0x2, P3 ;  /* 0x0000001d000b7211 */ /* 0x080fe400018f16ff */
[CC--:B------:R-:W-:Y:S02]  /*8240*/  LEA R8, P2, R243.reuse, R28.reuse, 0x2 ;  /* 0x0000001cf3087211 */ /* 0x0c0fe400078410ff */
[----:B------:R-:W-:Y:S01]  /*8250*/  RED.E.ADD.F32.FTZ.RN.STRONG.GPU [R28.64+0x100], R20 ;  /* 0x000100141c00798e */ /* 0x000fe2000c10e784 */
[----:B------:R-:W-:Y:S02]  /*8260*/  IADD3 R0, R172, -0x3000, RZ ;  /* 0xffffd000ac007810 */ /* 0x000fe40007ffe0ff */
[-C--:B------:R-:W-:Y:S02]  /*8270*/  LEA.HI.X.SX32 R9, R243, R29.reuse, 0x2, P2 ;  /* 0x0000001df3097211 */ /* 0x080fe400010f16ff */
[----:B------:R-:W-:Y:S01]  /*8280*/  RED.E.ADD.F32.FTZ.RN.STRONG.GPU [R32.64+0x100], R21 ;  /* 0x000100152000798e */ /* 0x000fe2000c10e784 */
[CC--:B----4-:R-:W-:Y:S04]  /*8290*/  LEA R6, P1, R242.reuse, R28.reuse, 0x2 ;  /* 0x0000001cf2067211 */ /* 0x0d0fe800078210ff */
[----:B------:R-:W-:Y:S01]  /*82a0*/  RED.E.ADD.F32.FTZ.RN.STRONG.GPU [R14.64], R22 ;  /* 0x000000160e00798e */ /* 0x000fe2000c10e784 */
[-C--:B------:R-:W-:Y:S02]  /*82b0*/  LEA.HI.X.SX32 R7, R242, R29.reuse, 0x2, P1 ;  /* 0x0000001df2077211 */ /* 0x080fe400008f16ff */
[----:B------:R-:W-:Y:S01]  /*82c0*/  PLOP3.LUT P1, PT, PT, PT, UP0, 0x80, 0x0 ;  /* 0x000000000000781c */ /* 0x000fe20003f2f008 */
[----:B------:R-:W-:Y:S01]  /*82d0*/  @UP3 UIADD3 UR16, UP0, UR16, -0x100, URZ ;  /* 0xffffff0010103890 */ /* 0x000fe2000ff1e03f */
[----:B------:R-:W-:Y:S03]  /*82e0*/  RED.E.ADD.F32.FTZ.RN.STRONG.GPU [R12.64], R23 ;  /* 0x000000170c00798e */ /* 0x000fe6000c10e784 */
[----:B------:R-:W-:Y:S02]  /*82f0*/  @UP3 UIADD3.X UR15, UR15, -0x1, URZ, UP0, !UPT ;  /* 0xffffffff0f0f3890 */ /* 0x000fe400087fe43f */
[----:B------:R-:W-:Y:S01]  /*8300*/  RED.E.ADD.F32.FTZ.RN.STRONG.GPU [R10.64], R24 ;  /* 0x000000180a00798e */ /* 0x000fe2000c10e784 */
[C---:B-1----:R-:W-:Y:S04]  /*8310*/  LEA R4, P0, R246.reuse, R28, 0x2 ;  /* 0x0000001cf6047211 */ /* 0x042fe800078010ff */
[----:B------:R-:W-:Y:S01]  /*8320*/  RED.E.ADD.F32.FTZ.RN.STRONG.GPU [R8.64], R25 ;  /* 0x000000190800798e */ /* 0x000fe2000c10e784 */
[----:B------:R-:W-:Y:S02]  /*8330*/  LEA.HI.X.SX32 R5, R246, R29, 0x2, P0 ;  /* 0x0000001df6057211 */ /* 0x000fe400000f16ff */
[----:B------:R-:W-:Y:S02]  /*8340*/  PLOP3.LUT P0, PT, PT, PT, UP2, 0x80, 0x0 ;  /* 0x000000000000781c */ /* 0x000fe40003f0f028 */
[----:B------:R-:W-:Y:S01]  /*8350*/  RED.E.ADD.F32.FTZ.RN.STRONG.GPU [R6.64], R26 ;  /* 0x0000001a0600798e */ /* 0x000fe2000c10e784 */
[----:B------:R-:W-:Y:S04]  /*8360*/  @P1 IADD3 R0, R172, 0x3000, RZ ;  /* 0x00003000ac001810 */ /* 0x000fe80007ffe0ff */
[----:B------:R-:W-:Y:S05]  /*8370*/  LDSM.16.MT88.4 R8, [R172] ;  /* 0x00000000ac08783b */ /* 0x000fea0000004200 */
[----:B------:R-:W-:Y:S05]  /*8380*/  RED.E.ADD.F32.FTZ.RN.STRONG.GPU [R4.64], R27 ;  /* 0x0000001b0400798e */ /* 0x000fea000c10e784 */
[----:B------:R-:W1:Y:S05]  /*8390*/  LDSM.16.MT88.4 R4, [R3+0x15000] ;  /* 0x015000000304783b */ /* 0x000e6a0000004200 */
[----:B------:R-:W2:Y:S05]  /*83a0*/  LDSM.16.MT88.4 R12, [R3+0x17000] ;  /* 0x01700000030c783b */ /* 0x000eaa0000004200 */
[----:B------:R-:W3:Y:S05]  /*83b0*/  LDSM.16.MT88.4 R16, [R172+0x1000] ;  /* 0x00100000ac10783b */ /* 0x000eea0000004200 */
[----:B------:R-:W4:Y:S05]  /*83c0*/  LDSM.16.MT88.4 R28, [R172+0x2000] ;  /* 0x00200000ac1c783b */ /* 0x000f2a0000004200 */
[----:B------:R-:W-:Y:S05]  /*83d0*/  LDSM.16.MT88.4 R32, [R3+0x15800] ;  /* 0x015800000320783b */ /* 0x000fea0000004200 */
        /* <DEDUP_REMOVED lines=227> */
.L_x_989:
        /* <DEDUP_REMOVED lines=19> */
.L_x_990:
        /* <DEDUP_REMOVED lines=11> */
[----:B------:R-:W-:Y:S01]  /*93f0*/  IMAD.WIDE.U32 R4, R21, c[0x0][0x3a0], R6 ;  /* 0x0000e80015047a25 */ /* 0x000fe200078e0006 */
[----:B------:R-:W-:-:S02]  /*9400*/  USHF.R.S32.HI UR13, URZ, 0x1f, UR40 ;  /* 0x0000001f3f0d7899 */ /* 0x000fc40008011428 */
        /* <DEDUP_REMOVED lines=42> */
.L_x_992:
[----:B------:R-:W-:Y:S05]  /*96b0*/  BSYNC B0 ;  /* 0x0000000000007941 */ /* 0x000fea0003800000 */
.L_x_991:
        /* <DEDUP_REMOVED lines=20> */
.L_x_994:
[----:B------:R-:W-:Y:S05]  /*9800*/  BSYNC B0 ;  /* 0x0000000000007941 */ /* 0x000fea0003800000 */
.L_x_993:
        /* <DEDUP_REMOVED lines=30> */
.L_x_996:
[----:B------:R-:W-:Y:S05]  /*99f0*/  BSYNC B0 ;  /* 0x0000000000007941 */ /* 0x000fea0003800000 */
.L_x_995:
        /* <DEDUP_REMOVED lines=16> */
.L_x_970:
[----:B------:R-:W-:Y:S05]  /*9b00*/  BSYNC B1 ;  /* 0x0000000000017941 */ /* 0x000fea0003800000 */
.L_x_956:
        /* <DEDUP_REMOVED lines=11> */
.L_x_997:
[----:B------:R-:W-:Y:S05]  /*9bc0*/  EXIT ;  /* 0x000000000000794d */ /* 0x000fea0003800000 */
.L_x_999:
        /* <DEDUP_REMOVED lines=11> */
.L_x_1304:


//--------------------- .text._ZN5flash44flash_bwd_dq_dk_dv_loop_seqk_parallel_kernelI23Flash_bwd_kernel_traitsILi96ELi64ELi128ELi8ELi2ELi4ELi4ELb0ELb0EN7cutlass10bfloat16_tE19Flash_kernel_traitsILi96ELi64ELi128ELi8ES3_EELb1ELb0ELb0ELb0ELb1ELb1ELb0EEEvNS_16Flash_bwd_paramsE --------------------------
	.section	.text._ZN5flash44flash_bwd_dq_dk_dv_loop_seqk_parallel_kernelI23Flash_bwd_kernel_traitsILi96ELi64ELi128ELi8ELi2ELi4ELi4ELb0ELb0EN7cutlass10bfloat16_tE19Flash_kernel_traitsILi96ELi64ELi128ELi8ES3_EELb1ELb0ELb0ELb0ELb1ELb1ELb0EEEvNS_16Flash_bwd_paramsE,"ax",@progbits
	.sectioninfo	@"SHI_REGISTERS=255"
	.align	128
        .global         _ZN5flash44flash_bwd_dq_dk_dv_loop_seqk_parallel_kernelI23Flash_bwd_kernel_traitsILi96ELi64ELi128ELi8ELi2ELi4ELi4ELb0ELb0EN7cutlass10bfloat16_tE19Flash_kernel_traitsILi96ELi64ELi128ELi8ES3_EELb1ELb0ELb0ELb0ELb1ELb1ELb0EEEvNS_16Flash_bwd_paramsE
        .type           _ZN5flash44flash_bwd_dq_dk_dv_loop_seqk_parallel_kernelI23Flash_bwd_kernel_traitsILi96ELi64ELi128ELi8ELi2ELi4ELi4ELb0ELb0EN7cutlass10bfloat16_tE19Flash_kernel_traitsILi96ELi64ELi128ELi8ES3_EELb1ELb0ELb0ELb0ELb1ELb1ELb0EEEvNS_16Flash_bwd_paramsE,@function
        .size           _ZN5flash44flash_bwd_dq_dk_dv_loop_seqk_parallel_kernelI23Flash_bwd_kernel_traitsILi96ELi64ELi128ELi8ELi2ELi4ELi4ELb0ELb0EN7cutlass10bfloat16_tE19Flash_kernel_traitsILi96ELi64ELi128ELi8ES3_EELb1ELb0ELb0ELb0ELb1ELb1ELb0EEEvNS_16Flash_bwd_paramsE,(.L_x_1305 - _ZN5flash44flash_bwd_dq_dk_dv_loop_seqk_parallel_kernelI23Flash_bwd_kernel_traitsILi96ELi64ELi128ELi8ELi2ELi4ELi4ELb0ELb0EN7cutlass10bfloat16_tE19Flash_kernel_traitsILi96ELi64ELi128ELi8ES3_EELb1ELb0ELb0ELb0ELb1ELb1ELb0EEEvNS_16Flash_bwd_paramsE)
        .other          _ZN5flash44flash_bwd_dq_dk_dv_loop_seqk_parallel_kernelI23Flash_bwd_kernel_traitsILi96ELi64ELi128ELi8ELi2ELi4ELi4ELb0ELb0EN7cutlass10bfloat16_tE19Flash_kernel_traitsILi96ELi64ELi128ELi8ES3_EELb1ELb0ELb0ELb0ELb1ELb1ELb0EEEvNS_16Flash_bwd_paramsE,@"STO_CUDA_ENTRY STV_DEFAULT"
_ZN5flash44flash_bwd_dq_dk_dv_loop_seqk_parallel_kernelI23Flash_bwd_kernel_traitsILi96ELi64ELi128ELi8ELi2ELi4ELi4ELb0ELb0EN7cutlass10bfloat16_tE19Flash_kernel_traitsILi96ELi64ELi128ELi8ES3_EELb1ELb0ELb0ELb0ELb1ELb1ELb0EEEvNS_16Flash_bwd_paramsE:
.text._ZN5flash44flash_bwd_dq_dk_dv_loop_seqk_parallel_kernelI23Flash_bwd_kernel_traitsILi96ELi64ELi128ELi8ELi2ELi4ELi4ELb0ELb0EN7cutlass10bfloat16_tE19Flash_kernel_traitsILi96ELi64ELi128ELi8ES3_EELb1ELb0ELb0ELb0ELb1ELb1ELb0EEEvNS_16Flash_bwd_paramsE:
        /* <DEDUP_REMOVED lines=12> */
[----:B------:R-:W-:Y:S01]  /*00c0*/  UMOV UR7, 0x80 ;  /* 0x0000008000077882 */ /* 0x000fe20000000000 */
[----:B------:R-:W-:Y:S01]  /*00d0*/  IMAD.MOV.U32 R194, RZ, RZ, -0x10 ;  /* 0xfffffff0ffc27424 */ /* 0x000fe200078e00ff */
[----:B------:R-:W-:Y:S01]  /*00e0*/  ULDC UR8, c[0x0][0x210] ;  /* 0x0000840000087ab9 */ /* 0x000fe20000000800 */
[----:B------:R-:W-:Y:S01]  /*00f0*/  IMAD.MOV.U32 R183, RZ, RZ, 0x40 ;  /* 0x00000040ffb77424 */ /* 0x000fe200078e00ff */
[----:B------:R-:W-:Y:S02]  /*0100*/  ULDC UR12, c[0x0][0x234] ;  /* 0x00008d00000c7ab9 */ /* 0x000fe40000000800 */
[----:B------:R-:W-:Y:S02]  /*0110*/  ULDC UR11, c[0x0][0x224] ;  /* 0x00008900000b7ab9 */ /* 0x000fe40000000800 */
[----:B------:R-:W-:-:S02]  /*0120*/  ULDC UR4, c[0x0][0x22c] ;  /* 0x00008b0000047ab9 */ /* 0x000fc40000000800 */
[----:B------:R-:W-:Y:S02]  /*0130*/  UIMAD UR12, UR7, UR8, UR12 ;  /* 0x00000008070c72a4 */ /* 0x000fe4000f8e020c */
[----:B------:R-:W-:Y:S02]  /*0140*/  UIADD3 UR11, UR7, UR11, URZ ;  /* 0x0000000b070b7290 */ /* 0x000fe4000fffe03f */
[----:B------:R-:W-:Y:S02]  /*0150*/  USHF.R.S32.HI UR7, URZ, 0x1f, UR4 ;  /* 0x0000001f3f077899 */ /* 0x000fe40008011404 */
[----:B------:R-:W-:Y:S02]  /*0160*/  ULDC UR5, c[0x0][0x1c0] ;  /* 0x0000700000057ab9 */ /* 0x000fe40000000800 */
[----:B------:R-:W-:Y:S02]  /*0170*/  ULDC UR6, c[0x0][0x1c0] ;  /* 0x0000700000067ab9 */ /* 0x000fe40000000800 */
[----:B------:R-:W-:Y:S01]  /*0180*/  UIMAD UR10, UR4, UR5, URZ ;  /* 0x00000005040a72a4 */ /* 0x000fe2000f8e023f */
[----:B-1----:R-:W-:Y:S01]  /*0190*/  SHF.R.S32.HI R4, RZ, 0x1f, R10 ;  /* 0x0000001fff047819 */ /* 0x002fe2000001140a */
[----:B------:R-:W-:-:S02]  /*01a0*/  UIMAD.WIDE.U32 UR14, UR4, UR5, URZ ;  /* 0x00000005040e72a5 */ /* 0x000fc4000f8e003f */
[----:B------:R-:W-:Y:S01]  /*01b0*/  USHF.R.S32.HI UR6, URZ, 0x1f, UR6 ;  /* 0x0000001f3f067899 */ /* 0x000fe20008011406 */
[CC--:B------:R-:W-:Y:S01]  /*01c0*/  LEA.HI R2, R4.reuse, R10.reuse, RZ, 0x4 ;  /* 0x0000000a04027211 */ /* 0x0c0fe200078f20ff */
[----:B------:R-:W-:Y:S01]  /*01d0*/  UIMAD UR5, UR7, UR5, URZ ;  /* 0x00000005070572a4 */ /* 0x000fe2000f8e023f */
[CC--:B------:R-:W-:Y:S01]  /*01e0*/  LEA.HI R11, R4.reuse, R10.reuse, RZ, 0x3 ;  /* 0x0000000a040b7211 */ /* 0x0c0fe200078f18ff */
[----:B------:R-:W-:Y:S01]  /*01f0*/  USHF.L.U32 UR9, UR10, 0x6, URZ ;  /* 0x000000060a097899 */ /* 0x000fe2000800063f */
[----:B------:R-:W-:Y:S01]  /*0200*/  SHF.R.S32.HI R3, RZ, 0x4, R2 ;  /* 0x00000004ff037819 */ /* 0x000fe20000011402 */
[----:B------:R-:W-:Y:S01]  /*0210*/  UIMAD UR5, UR6, UR4, UR5 ;  /* 0x00000004060572a4 */ /* 0x000fe2000f8e0205 */
[-C--:B------:R-:W-:Y:S01]  /*0220*/  LEA.HI R13, R4, R10.reuse, RZ, 0x5 ;  /* 0x0000000a040d7211 */ /* 0x080fe200078f28ff */
[----:B------:R-:W-:Y:S01]  /*0230*/  ULDC.64 UR16, c[0x0][0x118] ;  /* 0x0000460000107ab9 */ /* 0x000fe20000000a00 */
[----:B------:R-:W-:Y:S01]  /*0240*/  LEA.HI R0, R2, R3, RZ, 0x1 ;  /* 0x0000000302007211 */ /* 0x000fe200078f08ff */
[----:B------:R-:W-:Y:S01]  /*0250*/  USHF.R.S32.HI UR8, URZ, 0x1f, UR9 ;  /* 0x0000001f3f087899 */ /* 0x000fe20008011409 */
[-C--:B------:R-:W-:Y:S01]  /*0260*/  LEA.HI R5, R4, R10.reuse, RZ, 0x2 ;  /* 0x0000000a04057211 */ /* 0x080fe200078f10ff */
[----:B------:R-:W-:Y:S01]  /*0270*/  UIADD3 UR7, UR15, UR5, URZ ;  /* 0x000000050f077290 */ /* 0x000fe2000fffe03f */
[----:B------:R-:W-:Y:S01]  /*0280*/  LOP3.LUT R0, R0, 0xfffffffe, RZ, 0xc0, !PT ;  /* 0xfffffffe00007812 */ /* 0x000fe200078ec0ff */
[----:B------:R-:W-:Y:S01]  /*0290*/  ULDC.U8 UR6, c[0x0][0x3d0] ;  /* 0x0000f40000067ab9 */ /* 0x000fe20000000000 */
[----:B------:R-:W-:-:S02]  /*02a0*/  LEA.HI R20, R4, R10, RZ, 0x7 ;  /* 0x0000000a04147211 */ /* 0x000fc400078f38ff */
[----:B------:R-:W-:Y:S01]  /*02b0*/  LOP3.LUT R8, R2, 0xfffffff0, RZ, 0xc0, !PT ;  /* 0xfffffff002087812 */ /* 0x000fe200078ec0ff */
[----:B------:R-:W-:Y:S01]  /*02c0*/  IMAD.IADD R14, R3, 0x1, -R0 ;  /* 0x00000001030e7824 */ /* 0x000fe200078e0a00 */
[----:B------:R-:W-:Y:S02]  /*02d0*/  LEA.HI R3, R4, R10, RZ, 0x6 ;  /* 0x0000000a04037211 */ /* 0x000fe400078f30ff */
[----:B------:R-:W-:Y:S02]  /*02e0*/  LOP3.LUT R4, R11, 0xfffffff8, RZ, 0xc0, !PT ;  /* 0xfffffff80b047812 */ /* 0x000fe400078ec0ff */
[----:B------:R-:W-:Y:S02]  /*02f0*/  SHF.R.S32.HI R0, RZ, 0x3, R11 ;  /* 0x00000003ff007819 */ /* 0x000fe4000001140b */
[----:B------:R-:W-:Y:S01]  /*0300*/  LOP3.LUT R2, R5, 0xfffffffc, RZ, 0xc0, !PT ;  /* 0xfffffffc05027812 */ /* 0x000fe200078ec0ff */
[----:B------:R-:W-:Y:S01]  /*0310*/  IMAD.IADD R7, R10, 0x1, -R4 ;  /* 0x000000010a077824 */ /* 0x000fe200078e0a04 */
[----:B------:R-:W-:Y:S01]  /*0320*/  SHF.R.S32.HI R23, RZ, 0x6, R3 ;  /* 0x00000006ff177819 */ /* 0x000fe20000011403 */
[----:B------:R-:W-:Y:S01]  /*0330*/  IMAD.SHL.U32 R0, R0, 0x40, RZ ;  /* 0x0000004000007824 */ /* 0x000fe200078e00ff */
[----:B------:R-:W-:Y:S01]  /*0340*/  SHF.R.S32.HI R244, RZ, 0x2, R5 ;  /* 0x00000002fff47819 */ /* 0x000fe20000011405 */
[----:B------:R-:W-:Y:S01]  /*0350*/  IMAD.IADD R15, R10, 0x1, -R2 ;  /* 0x000000010a0f7824 */ /* 0x000fe200078e0a02 */
[----:B------:R-:W-:-:S02]  /*0360*/  LEA.HI R9, R7, R7, RZ, 0x1 ;  /* 0x0000000707097211 */ /* 0x000fc400078f08ff */
[----:B------:R-:W-:Y:S01]  /*0370*/  LOP3.LUT R0, R0, 0xc0, RZ, 0xc0, !PT ;  /* 0x000000c000007812 */ /* 0x000fe200078ec0ff */
[----:B------:R-:W-:Y:S01]  /*0380*/  IMAD.SHL.U32 R246, R15, 0x8, RZ ;  /* 0x000000080ff67824 */ /* 0x000fe200078e00ff */
[----:B------:R-:W-:Y:S02]  /*0390*/  LOP3.LUT R2, R9, 0x7fffffe, RZ, 0xc0, !PT ;  /* 0x07fffffe09027812 */ /* 0x000fe400078ec0ff */
[----:B------:R-:W-:Y:S02]  /*03a0*/  SHF.R.U32.HI R6, RZ, 0x3, R0 ;  /* 0x00000003ff067819 */ /* 0x000fe40000011600 */
[----:B------:R-:W-:Y:S01]  /*03b0*/  LOP3.LUT R4, R0, 0x18, R246, 0xf8, !PT ;  /* 0x0000001800047812 */ /* 0x000fe200078ef8f6 */
[----:B------:R-:W-:Y:S01]  /*03c0*/  IMAD.IADD R3, R7, 0x1, -R2 ;  /* 0x0000000107037824 */ /* 0x000fe200078e0a02 */
[----:B------:R-:W-:Y:S01]  /*03d0*/  LOP3.LUT R12, R13, 0xffffffe0, RZ, 0xc0, !PT ;  /* 0xffffffe00d0c7812 */ /* 0x000fe200078ec0ff */
[----:B------:R-:W-:Y:S01]  /*03e0*/  IMAD R2, R23, 0x4, R14 ;  /* 0x0000000417027824 */ /* 0x000fe200078e020e */
[----:B------:R-:W-:Y:S01]  /*03f0*/  SHF.R.S32.HI R22, RZ, 0x5, R13 ;  /* 0x00000005ff167819 */ /* 0x000fe2000001140d */
[----:B------:R-:W-:Y:S01]  /*0400*/  IMAD.IADD R0, R10, 0x1, -R8 ;  /* 0x000000010a007824 */ /* 0x000fe200078e0a08 */
[----:B------:R-:W-:Y:S01]  /*0410*/  LOP3.LUT R8, R4, R6, RZ, 0x3c, !PT ;  /* 0x0000000604087212 */ /* 0x000fe200078e3cff */
[----:B------:R-:W-:Y:S01]  /*0420*/  IMAD R19, R2, 0x8, R3 ;  /* 0x0000000802137824 */ /* 0x000fe200078e0203 */
[----:B------:R-:W-:Y:S01]  /*0430*/  LEA.HI R2, R5, R244, RZ, 0x1 ;  /* 0x000000f405027211 */ /* 0x000fe200078f08ff */
[----:B------:R-:W-:Y:S01]  /*0440*/  IMAD.IADD R21, R10, 0x1, -R12 ;  /* 0x000000010a157824 */ /* 0x000fe200078e0a0c */
[----:B------:R-:W-:-:S02]  /*0450*/  SHF.R.S32.HI R3, RZ, 0x1f, R0 ;  /* 0x0000001fff037819 */ /* 0x000fc40000011400 */
[----:B------:R-:W-:Y:S02]  /*0460*/  LOP3.LUT R2, R2, 0x7fffffe, RZ, 0xc0, !PT ;  /* 0x07fffffe02027812 */ /* 0x000fe400078ec0ff */
[----:B------:R-:W-:Y:S01]  /*0470*/  SHF.R.S32.HI R6, RZ, 0x1f, R5 ;  /* 0x0000001fff067819 */ /* 0x000fe20000011405 */
[----:B------:R-:W-:Y:S01]  /*0480*/  STL [R1], R21 ;  /* 0x0000001501007387 */ /* 0x000fe20000100800 */
[-C--:B------:R-:W-:Y:S02]  /*0490*/  LEA.HI R5, R0, R0.reuse, RZ, 0x1 ;  /* 0x0000000000057211 */ /* 0x080fe400078f08ff */
[----:B------:R-:W-:Y:S01]  /*04a0*/  LEA.HI R12, R3, R0, RZ, 0x3 ;  /* 0x00000000030c7211 */ /* 0x000fe200078f18ff */
[----:B------:R-:W-:Y:S01]  /*04b0*/  IMAD.IADD R3, R244, 0x1, -R2 ;  /* 0x00000001f4037824 */ /* 0x000fe200078e0a02 */
[----:B------:R-:W-:Y:S02]  /*04c0*/  LOP3.LUT R4, R5, 0x7fffffe, RZ, 0xc0, !PT ;  /* 0x07fffffe05047812 */ /* 0x000fe400078ec0ff */
[----:B------:R-:W-:Y:S01]  /*04d0*/  LOP3.LUT R2, R12, 0xfffffff8, RZ, 0xc0, !PT ;  /* 0xfffffff80c027812 */ /* 0x000fe200078ec0ff */
[----:B------:R-:W-:Y:S01]  /*04e0*/  IMAD R3, R22, 0x8, R3 ;  /* 0x0000000816037824 */ /* 0x000fe200078e0203 */
[----:B------:R-:W-:Y:S01]  /*04f0*/  SHF.R.S32.HI R10, RZ, 0x1f, R13 ;  /* 0x0000001fff0a7819 */ /* 0x000fe2000001140d */
[C---:B------:R-:W-:Y:S01]  /*0500*/  IMAD.IADD R18, R0.reuse, 0x1, -R4 ;  /* 0x0000000100127824 */ /* 0x040fe200078e0a04 */
[----:B------:R-:W-:Y:S01]  /*0510*/  SHF.R.S32.HI R214, RZ, 0x1f, R21 ;  /* 0x0000001fffd67819 */ /* 0x000fe20000011415 */
[----:B------:R-:W-:Y:S01]  /*0520*/  IMAD.IADD R17, R0, 0x1, -R2 ;  /* 0x0000000100117824 */ /* 0x000fe200078e0a02 */
[----:B------:R-:W-:Y:S01]  /*0530*/  LEA.HI R0, R10, R22, RZ, 0x2 ;  /* 0x000000160a007211 */ /* 0x000fe200078f10ff */
[----:B------:R-:W-:Y:S01]  /*0540*/  IMAD.SHL.U32 R4, R7, 0x40, RZ ;  /* 0x0000004007047824 */ /* 0x000fe200078e00ff */
[----:B------:R-:W-:Y:S01]  /*0550*/  LEA.HI R2, R6, R244, RZ, 0x3 ;  /* 0x000000f406027211 */ /* 0x000fe200078f18ff */
[----:B------:R-:W-:Y:S01]  /*0560*/  IMAD.U32 R6, R3, 0x20, R8 ;  /* 0x0000002003067824 */ /* 0x000fe200078e0008 */
[----:B------:R-:W-:-:S02]  /*0570*/  LOP3.LUT R3, R0, 0xfffffffc, RZ, 0xc0, !PT ;  /* 0xfffffffc00037812 */ /* 0x000fc400078ec0ff */
[----:B------:R-:W-:Y:S02]  /*0580*/  LOP3.LUT R0, R2, 0xfffffff8, RZ, 0xc0, !PT ;  /* 0xfffffff802007812 */ /* 0x000fe400078ec0ff */
[----:B------:R-:W-:Y:S01]  /*0590*/  SHF.R.S32.HI R2, RZ, 0x1, R9 ;  /* 0x00000001ff027819 */ /* 0x000fe20000011409 */
[----:B------:R-:W-:Y:S01]  /*05a0*/  IMAD.IADD R9, R22, 0x1, -R3 ;  /* 0x0000000116097824 */ /* 0x000fe200078e0a03 */
[----:B------:R-:W-:Y:S01]  /*05b0*/  LOP3.LUT R7, R4, 0x1c0, RZ, 0xc0, !PT ;  /* 0x000001c004077812 */ /* 0x000fe200078ec0ff */
[----:B------:R-:W-:Y:S01]  /*05c0*/  IMAD.IADD R0, R244, 0x1, -R0 ;  /* 0x00000001f4007824 */ /* 0x000fe200078e0a00 */
[C---:B------:R-:W-:Y:S01]  /*05d0*/  LOP3.LUT P6, RZ, R2.reuse, 0x2, RZ, 0xc0, !PT ;  /* 0x0000000202ff7812 */ /* 0x040fe200078cc0ff */
[----:B------:R-:W-:Y:S01]  /*05e0*/  IMAD.SHL.U32 R2, R2, 0x40, RZ ;  /* 0x0000004002027824 */ /* 0x000fe200078e00ff */
[--C-:B------:R-:W-:Y:S01]  /*05f0*/  SHF.R.S32.HI R8, RZ, 0x1, R5.reuse ;  /* 0x00000001ff087819 */ /* 0x100fe20000011405 */
[----:B------:R1:W-:Y:S01]  /*0600*/  STL [R1+0x4], R6 ;  /* 0x0000040601007387 */ /* 0x0003e20000100800 */
[----:B------:R-:W-:Y:S01]  /*0610*/  SHF.R.S32.HI R4, RZ, 0x1f, R5 ;  /* 0x0000001fff047819 */ /* 0x000fe20000011405 */
[----:B------:R-:W-:Y:S01]  /*0620*/  IMAD.SHL.U32 R3, R9, 0x10, RZ ;  /* 0x0000001009037824 */ /* 0x000fe200078e00ff */
[----:B------:R-:W-:-:S02]  /*0630*/  LOP3.LUT R2, R2, 0xc0, RZ, 0xc0, !PT ;  /* 0x000000c002027812 */ /* 0x000fc400078ec0ff */
[----:B------:R-:W-:Y:S02]  /*0640*/  LEA.HI R4, R4, R8, RZ, 0x2 ;  /* 0x0000000804047211 */ /* 0x000fe400078f10ff */
[C---:B------:R-:W-:Y:S02]  /*0650*/  LEA.HI R10, R0.reuse, R0, RZ, 0x1 ;  /* 0x00000000000a7211 */ /* 0x040fe400078f08ff */
[----:B------:R-:W-:Y:S02]  /*0660*/  LOP3.LUT R5, R0, 0x1, RZ, 0xc0, !PT ;  /* 0x0000000100057812 */ /* 0x000fe400078ec0ff */
[----:B------:R-:W-:Y:S02]  /*0670*/  LOP3.LUT R3, R7, 0x30, R3, 0xf8, !PT ;  /* 0x0000003007037812 */ /* 0x000fe400078ef803 */
[----:B------:R-:W-:Y:S02]  /*0680*/  ISETP.NE.U32.AND P5, PT, R5, 0x1, PT ;  /* 0x000000010500780c */ /* 0x000fe40003fa5070 */
[----:B------:R-:W-:-:S02]  /*0690*/  LOP3.LUT R5, R3, 0x8, R11, 0xf8, !PT ;  /* 0x0000000803057812 */ /* 0x000fc400078ef80b */
[----:B------:R-:W-:Y:S02]  /*06a0*/  SHF.R.U32.HI R3, RZ, 0x3, R7 ;  /* 0x00000003ff037819 */ /* 0x000fe40000011607 */
[----:B------:R-:W-:Y:S02]  /*06b0*/  LOP3.LUT P4, RZ, R0, 0x2, RZ, 0xc0, !PT ;  /* 0x0000000200ff7812 */ /* 0x000fe4000788c0ff */
[----:B------:R-:W-:Y:S02]  /*06c0*/  LOP3.LUT R16, R5, R3, RZ, 0x3c, !PT ;  /* 0x0000000305107212 */ /* 0x000fe400078e3cff */
[----:B------:R-:W-:Y:S02]  /*06d0*/  SHF.R.S32.HI R3, RZ, 0x3, R12 ;  /* 0x00000003ff037819 */ /* 0x000fe4000001140c */
[----:B-1----:R-:W-:Y:S02]  /*06e0*/  LOP3.LUT R6, R4, 0xfffffffc, RZ, 0xc0, !PT ;  /* 0xfffffffc04067812 */ /* 0x002fe400078ec0ff */
[----:B------:R-:W-:Y:S01]  /*06f0*/  LOP3.LUT R4, R2, 0x8, R11, 0xf8, !PT ;  /* 0x0000000802047812 */ /* 0x000fe200078ef80b */
[----:B------:R-:W-:Y:S01]  /*0700*/  IMAD R18, R3, 0x8, R18 ;  /* 0x0000000803127824 */ /* 0x000fe200078e0212 */
[----:B------:R-:W-:Y:S01]  /*0710*/  SHF.R.U32.HI R2, RZ, 0x3, R2 ;  /* 0x00000003ff027819 */ /* 0x000fe20000011602 */
[----:B------:R-:W-:Y:S01]  /*0720*/  IMAD.IADD R11, R8, 0x1, -R6 ;  /* 0x00000001080b7824 */ /* 0x000fe200078e0a06 */
[----:B------:R-:W-:Y:S01]  /*0730*/  LEA.HI R214, R214, R21, RZ, 0x2 ;  /* 0x00000015d6d67211 */ /* 0x000fe200078f10ff */
[----:B------:R-:W-:Y:S01]  /*0740*/  IMAD.SHL.U32 R6, R15, 0x2, RZ ;  /* 0x000000020f067824 */ /* 0x000fe200078e00ff */
[----:B------:R-:W-:Y:S01]  /*0750*/  LOP3.LUT R176, R4, R2, RZ, 0x3c, !PT ;  /* 0x0000000204b07212 */ /* 0x000fe200078e3cff */
[----:B------:R-:W-:Y:S01]  /*0760*/  IMAD.SHL.U32 R4, R23, 0x20, RZ ;  /* 0x0000002017047824 */ /* 0x000fe200078e00ff */
[----:B------:R-:W-:Y:S01]  /*0770*/  LOP3.LUT R2, R10, 0x3fffffe, RZ, 0xc0, !PT ;  /* 0x03fffffe0a027812 */ /* 0x000fe200078ec0ff */
[----:B------:R-:W-:Y:S01]  /*0780*/  IMAD R181, R9, 0x2, R3 ;  /* 0x0000000209b57824 */ /* 0x000fe200078e0203 */
[----:B------:R-:W-:Y:S01]  /*0790*/  LEA.HI R3, R13, R22, RZ, 0x1 ;  /* 0x000000160d037211 */ /* 0x000fe200078f08ff */
[----:B------:R-:W-:Y:S01]  /*07a0*/  IMAD.U32 R176, R19, 0x20, R176 ;  /* 0x0000002013b07824 */ /* 0x000fe200078e00b0 */
[----:B------:R-:W-:Y:S01]  /*07b0*/  SEL R177, R186, 0xffffffe0, !P6 ;  /* 0xffffffe0bab17807 */ /* 0x000fe20007000000 */
[C---:B------:R-:W-:Y:S01]  /*07c0*/  IMAD.IADD R7, R0.reuse, 0x1, -R2 ;  /* 0x0000000100077824 */ /* 0x040fe200078e0a02 */
[----:B------:R-:W-:Y:S01]  /*07d0*/  LOP3.LUT R3, R3, 0xfffffffe, RZ, 0xc0, !PT ;  /* 0xfffffffe03037812 */ /* 0x000fe200078ec0ff */
[----:B------:R-:W-:Y:S01]  /*07e0*/  IMAD.SHL.U32 R0, R0, 0x40, RZ ;  /* 0x0000004000007824 */ /* 0x000fe200078e00ff */
[----:B------:R-:W-:Y:S01]  /*07f0*/  SEL R194, R194, 0x10, !P5 ;  /* 0x00000010c2c27807 */ /* 0x000fe20006800000 */
[----:B------:R-:W-:Y:S01]  /*0800*/  IMAD R2, R9, 0x200, R6 ;  /* 0x0000020009027824 */ /* 0x000fe200078e0206 */
[----:B------:R-:W-:Y:S01]  /*0810*/  SHF.R.S32.HI R214, RZ, 0x2, R214 ;  /* 0x00000002ffd67819 */ /* 0x000fe200000114d6 */
[----:B------:R-:W-:Y:S01]  /*0820*/  IMAD.IADD R240, R22, 0x1, -R3 ;  /* 0x0000000116f07824 */ /* 0x000fe200078e0a03 */
[----:B------:R-:W-:Y:S01]  /*0830*/  LOP3.LUT R0, R0, 0x1c0, RZ, 0xc0, !PT ;  /* 0x000001c000007812 */ /* 0x000fe200078ec0ff */
[----:B------:R-:W-:Y:S01]  /*0840*/  IMAD R9, R7, 0x20, R2 ;  /* 0x0000002007097824 */ /* 0x000fe200078e0202 */
[----:B------:R-:W-:Y:S01]  /*0850*/  SHF.R.S32.HI R2, RZ, 0x7, R20 ;  /* 0x00000007ff027819 */ /* 0x000fe20000011414 */
[----:B------:R-:W-:Y:S01]  /*0860*/  IMAD.SHL.U32 R176, R176, 0x2, RZ ;  /* 0x00000002b0b07824 */ /* 0x000fe200078e00ff */
[----:B------:R-:W-:Y:S01]  /*0870*/  LOP3.LUT R5, R0, 0x20, R4, 0xf8, !PT ;  /* 0x0000002000057812 */ /* 0x000fe200078ef804 */
[----:B------:R-:W-:Y:S01]  /*0880*/  IMAD R214, R240, 0x10, R214 ;  /* 0x00000010f0d67824 */ /* 0x000fe200078e02d6 */
[----:B------:R-:W-:Y:S01]  /*0890*/  SHF.R.U32.HI R4, RZ, 0x3, R0 ;  /* 0x00000003ff047819 */ /* 0x000fe20000011600 */
[C---:B------:R-:W-:Y:S01]  /*08a0*/  IMAD R3, R2.reuse, 0x1000, R6 ;  /* 0x0000100002037824 */ /* 0x040fe200078e0206 */
[----:B------:R-:W-:Y:S01]  /*08b0*/  SHF.R.S32.HI R0, RZ, 0x1, R10 ;  /* 0x00000001ff007819 */ /* 0x000fe2000001140a */
[----:B------:R-:W-:Y:S01]  /*08c0*/  IMAD.SHL.U32 R2, R2, 0x8, RZ ;  /* 0x0000000802027824 */ /* 0x000fe200078e00ff */
[----:B------:R-:W-:Y:S01]  /*08d0*/  LOP3.LUT R7, R5, R4, RZ, 0x3c, !PT ;  /* 0x0000000405077212 */ /* 0x000fe200078e3cff */
[----:B------:R-:W-:Y:S01]  /*08e0*/  IMAD R5, R240, 0x400, R3 ;  /* 0x00000400f0057824 */ /* 0x000fe200078e0203 */
[C---:B------:R-:W-:Y:S01]  /*08f0*/  LOP3.LUT P3, RZ, R0.reuse, 0x2, RZ, 0xc0, !PT ;  /* 0x0000000200ff7812 */ /* 0x040fe2000786c0ff */
[----:B------:R-:W-:Y:S01]  /*0900*/  IMAD.SHL.U32 R0, R0, 0x40, RZ ;  /* 0x0000004000007824 */ /* 0x000fe200078e00ff */
[----:B------:R-:W-:Y:S01]  /*0910*/  LOP3.LUT R2, R2, 0x8, RZ, 0xc0, !PT ;  /* 0x0000000802027812 */ /* 0x000fe200078ec0ff */
[----:B------:R-:W-:Y:S01]  /*0920*/  IMAD.SHL.U32 R4, R14, 0x10, RZ ;  /* 0x000000100e047824 */ /* 0x000fe200078e00ff */
[----:B------:R-:W-:Y:S01]  /*0930*/  R2P PR, R17, 0x6 ;  /* 0x0000000611007804 */ /* 0x000fe20000000000 */
[----:B------:R-:W-:Y:S01]  /*0940*/  IMAD.IADD R197, R7, 0x1, R5 ;  /* 0x0000000107c57824 */ /* 0x000fe200078e0205 */
[----:B------:R-:W-:Y:S01]  /*0950*/  LOP3.LUT R0, R0, 0xc0, RZ, 0xc0, !PT ;  /* 0x000000c000007812 */ /* 0x000fe200078ec0ff */
[----:B------:R-:W-:Y:S01]  /*0960*/  IMAD.SHL.U32 R5, R14, 0x8, RZ ;  /* 0x000000080e057824 */ /* 0x000fe200078e00ff */
[----:B------:R-:W-:Y:S01]  /*0970*/  LOP3.LUT R7, R2, 0x10, R4, 0xf8, !PT ;  /* 0x0000001002077812 */ /* 0x000fe200078ef804 */
[----:B------:R-:W-:Y:S01]  /*0980*/  IMAD.SHL.U32 R197, R197, 0x2, RZ ;  /* 0x00000002c5c57824 */ /* 0x000fe200078e00ff */
[----:B------:R-:W-:Y:S01]  /*0990*/  SHF.R.U32.HI R3, RZ, 0x3, R0 ;  /* 0x00000003ff037819 */ /* 0x000fe20000011600 */
[----:B------:R-:W-:Y:S01]  /*09a0*/  IMAD.IADD R177, R176, 0x1, R177 ;  /* 0x00000001b0b17824 */ /* 0x000fe200078e02b1 */
[----:B------:R-:W-:Y:S01]  /*09b0*/  LOP3.LUT R5, R5, 0x8, RZ, 0xc0, !PT ;  /* 0x0000000805057812 */ /* 0x000fe200078ec0ff */
[----:B------:R-:W-:Y:S01]  /*09c0*/  IMAD.IADD R195, R197, 0x1, R194 ;  /* 0x00000001c5c37824 */ /* 0x000fe200078e02c2 */
[----:B------:R-:W-:Y:S01]  /*09d0*/  LOP3.LUT R8, R3, R0, R2, 0x1e, !PT ;  /* 0x0000000003087212 */ /* 0x000fe200078e1e02 */
[----:B------:R-:W-:Y:S01]  /*09e0*/  IMAD.SHL.U32 R0, R17, 0x40, RZ ;  /* 0x0000004011007824 */ /* 0x000fe200078e00ff */
[C---:B------:R-:W-:Y:S01]  /*09f0*/  LOP3.LUT P0, RZ, R11.reuse, 0x2, RZ, 0xc0, !PT ;  /* 0x000000020bff7812 */ /* 0x040fe2000780c0ff */
[----:B------:R-:W-:Y:S01]  /*0a00*/  IMAD.SHL.U32 R2, R11, 0x40, RZ ;  /* 0x000000400b027824 */ /* 0x000fe200078e00ff */
[----:B------:R-:W-:Y:S01]  /*0a10*/  SEL R182, R186, 0xffffffe0, !P1 ;  /* 0xffffffe0bab67807 */ /* 0x000fe20004800000 */
[----:B------:R-:W-:Y:S01]  /*0a20*/  IMAD.IADD R8, R8, 0x1, R9 ;  /* 0x0000000108087824 */ /* 0x000fe200078e0209 */
[----:B------:R-:W-:Y:S01]  /*0a30*/  LOP3.LUT R0, R0, 0x1c0, RZ, 0xc0, !PT ;  /* 0x000001c000007812 */ /* 0x000fe200078ec0ff */
[----:B------:R-:W-:Y:S01]  /*0a40*/  IMAD R3, R14, 0x200, R16 ;  /* 0x000002000e037824 */ /* 0x000fe200078e0210 */
[----:B------:R-:W-:-:S02]  /*0a50*/  LOP3.LUT R2, R2, 0xc0, RZ, 0xc0, !PT ;  /* 0x000000c002027812 */ /* 0x000fc400078ec0ff */
[----:B------:R-:W-:Y:S02]  /*0a60*/  SHF.R.U32.HI R6, RZ, 0x3, R0 ;  /* 0x00000003ff067819 */ /* 0x000fe40000011600 */
[--C-:B------:R-:W-:Y:S02]  /*0a70*/  SHF.R.U32.HI R4, RZ, 0x3, R2.reuse ;  /* 0x00000003ff047819 */ /* 0x100fe40000011602 */
[--C-:B------:R-:W-:Y:S01]  /*0a80*/  LOP3.LUT R6, R6, R0, R5.reuse, 0x1e, !PT ;  /* 0x0000000006067212 */ /* 0x100fe200078e1e05 */
[----:B------:R-:W-:Y:S01]  /*0a90*/  IMAD.SHL.U32 R0, R18, 0x20, RZ ;  /* 0x0000002012007824 */ /* 0x000fe200078e00ff */
[C---:B------:R-:W-:Y:S02]  /*0aa0*/  LOP3.LUT R5, R4.reuse, R2, R5, 0x1e, !PT ;  /* 0x0000000204057212 */ /* 0x040fe400078e1e05 */
[----:B------:R-:W-:Y:S01]  /*0ab0*/  LOP3.LUT R2, R4, R7, R2, 0x1e, !PT ;  /* 0x0000000704027212 */ /* 0x000fe200078e1e02 */
[----:B------:R-:W-:Y:S01]  /*0ac0*/  IMAD.U32 R181, R181, 0x200, R6 ;  /* 0x00000200b5b57824 */ /* 0x000fe200078e0006 */
[----:B------:R-:W-:Y:S01]  /*0ad0*/  SEL R183, R183, 0xffffffc0, !P2 ;  /* 0xffffffc0b7b77807 */ /* 0x000fe20005000000 */
[----:B------:R-:W-:Y:S01]  /*0ae0*/  IMAD R187, R240, 0x200, R0 ;  /* 0x00000200f0bb7824 */ /* 0x000fe200078e0200 */
[----:B------:R-:W-:Y:S01]  /*0af0*/  IADD3 R196, R197, 0x20, RZ ;  /* 0x00000020c5c47810 */ /* 0x000fe20007ffe0ff */
[----:B------:R-:W-:Y:S01]  /*0b00*/  IMAD.IADD R185, R0, 0x1, R2 ;  /* 0x0000000100b97824 */ /* 0x000fe200078e0202 */
[----:B------:R-:W-:Y:S01]  /*0b10*/  LEA R181, R181, 0x15000, 0x1 ;  /* 0x00015000b5b57811 */ /* 0x000fe200078e08ff */
[----:B------:R-:W-:Y:S01]  /*0b20*/  IMAD.IADD R187, R187, 0x1, R5 ;  /* 0x00000001bbbb7824 */ /* 0x000fe200078e0205 */
[----:B------:R-:W-:Y:S01]  /*0b30*/  SEL R186, R186, 0xffffffe0, !P0 ;  /* 0xffffffe0baba7807 */ /* 0x000fe20004000000 */
[----:B------:R-:W-:Y:S01]  /*0b40*/  IMAD.SHL.U32 R2, R3, 0x2, RZ ;  /* 0x0000000203027824 */ /* 0x000fe200078e00ff */
[----:B------:R-:W-:Y:S01]  /*0b50*/  @P4 IADD3 R196, R197, -0x20, RZ ;  /* 0xffffffe0c5c44810 */ /* 0x000fe20007ffe0ff */
[----:B------:R-:W-:Y:S01]  /*0b60*/  IMAD.IADD R182, R181, 0x1, R182 ;  /* 0x00000001b5b67824 */ /* 0x000fe200078e02b6 */
[----:B------:R-:W-:Y:S01]  /*0b70*/  LEA R236, R8, 0x9000, 0x1 ;  /* 0x0000900008ec7811 */ /* 0x000fe200078e08ff */
[----:B------:R-:W-:Y:S01]  /*0b80*/  IMAD.SHL.U32 R179, R187, 0x2, RZ ;  /* 0x00000002bbb37824 */ /* 0x000fe200078e00ff */
[----:B------:R-:W-:Y:S01]  /*0b90*/  SHF.R.S32.HI R0, RZ, 0x1f, R244 ;  /* 0x0000001fff007819 */ /* 0x000fe200000114f4 */
[--C-:B------:R-:W-:Y:S01]  /*0ba0*/  IMAD.IADD R184, R181, 0x1, R183.reuse ;  /* 0x00000001b5b87824 */ /* 0x100fe200078e02b7 */
[----:B------:R-:W-:Y:S01]  /*0bb0*/  IADD3 R237, R236, 0x20, RZ ;  /* 0x00000020eced7810 */ /* 0x000fe20007ffe0ff */
[----:B------:R-:W-:Y:S01]  /*0bc0*/  IMAD.IADD R194, R194, 0x1, R196 ;  /* 0x00000001c2c27824 */ /* 0x000fe200078e02c4 */
[----:B------:R-:W-:Y:S01]  /*0bd0*/  @P3 IADD3 R237, R236, -0x20, RZ ;  /* 0xffffffe0eced3810 */ /* 0x000fe20007ffe0ff */
[----:B------:R-:W-:-:S02]  /*0be0*/  IMAD.IADD R183, R182, 0x1, R183 ;  /* 0x00000001b6b77824 */ /* 0x000fc400078e02b7 */
[----:B------:R-:W-:Y:S02]  /*0bf0*/  IMAD.IADD R180, R179, 0x1, R186 ;  /* 0x00000001b3b47824 */ /* 0x000fe400078e02ba */
.L_x_1008:
[----:B------:R-:W-:Y:S01]  /*0c00*/  ISETP.NE.U32.AND P0, PT, RZ, c[0x0][0x250], PT ;  /* 0x00009400ff007a0c */ /* 0x000fe20003f05070 */
[----:B-1----:R-:W-:Y:S01]  /*0c10*/  IMAD.MOV.U32 R6, RZ, RZ, RZ ;  /* 0x000000ffff067224 */ /* 0x002fe200078e00ff */
[----:B------:R-:W-:Y:S02]  /*0c20*/  ISETP.NE.U32.AND P1, PT, RZ, c[0x0][0x258], PT ;  /* 0x00009600ff007a0c */ /* 0x000fe40003f25070 */
[----:B------:R-:W-:Y:S02]  /*0c30*/  ISETP.NE.AND.EX P0, PT, RZ, c[0x0][0x254], PT, P0 ;  /* 0x00009500ff007a0c */ /* 0x000fe40003f05300 */
[----:B------:R-:W-:-:S11]  /*0c40*/  ISETP.NE.AND.EX P1, PT, RZ, c[0x0][0x25c], PT, P1 ;  /* 0x00009700ff007a0c */ /* 0x000fd60003f25310 */
[----:B------:R-:W1:Y:S01]  /*0c50*/  @P0 S2R R9, SR_CTAID.Y ;  /* 0x0000000000090919 */ /* 0x000e620000002600 */
[----:B------:R-:W-:Y:S02]  /*0c60*/  @P0 IMAD.MOV.U32 R8, RZ, RZ, 0x4 ;  /* 0x00000004ff080424 */ /* 0x000fe400078e00ff */
[----:B------:R-:W-:Y:S01]  /*0c70*/  @P1 IMAD.MOV.U32 R4, RZ, RZ, 0x4 ;  /* 0x00000004ff041424 */ /* 0x000fe200078e00ff */
[----:B------:R-:W2:Y:S01]  /*0c80*/  @P1 S2R R5, SR_CTAID.Y ;  /* 0x0000000000051919 */ /* 0x000ea20000002600 */
[----:B-1----:R-:W-:-:S04]  /*0c90*/  @P0 IMAD.WIDE R8, R9, R8, c[0x0][0x250] ;  /* 0x0000940009080625 */ /* 0x002fc800078e0208 */
[----:B--2---:R-:W-:Y:S01]  /*0ca0*/  @P1 IMAD.WIDE R4, R5, R4, c[0x0][0x258] ;  /* 0x0000960005041625 */ /* 0x004fe200078e0204 */
[----:B------:R-:W2:Y:S04]  /*0cb0*/  @P0 LDG.E R6, [R8.64] ;  /* 0x0000001008060981 */ /* 0x000ea8000c1e1900 */
[----:B------:R-:W2:Y:S01]  /*0cc0*/  @P1 LDG.E R0, [R4.64] ;  /* 0x0000001004001981 */ /* 0x000ea2000c1e1900 */
[----:B------:R-:W-:Y:S01]  /*0cd0*/  @!P1 ISETP.NE.U32.AND P0, PT, RZ, c[0x0][0x268], PT ;  /* 0x00009a00ff009a0c */ /* 0x000fe20003f05070 */
[----:B------:R-:W-:-:S03]  /*0ce0*/  IMAD.SHL.U32 R7, R249, 0x80, RZ ;  /* 0x00000080f9077824 */ /* 0x000fc600078e00ff */
[----:B------:R-:W-:-:S04]  /*0cf0*/  @!P1 ISETP.NE.AND.EX P0, PT, RZ, c[0x0][0x26c], PT, P0 ;  /* 0x00009b00ff009a0c */ /* 0x000fc80003f05300 */
[----:B------:R-:W-:Y:S01]  /*0d00*/  @!P1 SEL R3, RZ, c[0x0][0x21c], !P0 ;  /* 0x00008700ff039a07 */ /* 0x000fe20004000000 */
[----:B--2---:R-:W-:-:S03]  /*0d10*/  @P1 IMAD.IADD R0, R0, 0x1, -R6 ;  /* 0x0000000100001824 */ /* 0x004fc600078e0a06 */
[----:B------:R-:W-:-:S04]  /*0d20*/  @!P1 IADD3 R0, R3, c[0x0][0x218], -R6 ;  /* 0x0000860003009a10 */ /* 0x000fc80007ffe806 */
[----:B------:R-:W-:-:S13]  /*0d30*/  ISETP.GE.AND P0, PT, R7, R0, PT ;  /* 0x000000000700720c */ /* 0x000fda0003f06270 */
[----:B-----5:R-:W-:Y:S05]  /*0d40*/  @P0 BRA `(.L_x_1000) ;  /* 0x0000600000000947 */ /* 0x020fea0003800000 */
[----:B------:R-:W-:Y:S01]  /*0d50*/  IABS R8, c[0x0][0x1c8] ;  /* 0x0000720000087a13 */ /* 0x000fe20000000000 */
[----:B------:R-:W1:Y:S01]  /*0d60*/  S2R R23, SR_CTAID.Z ;  /* 0x0000000000177919 */ /* 0x000e620000002700 */
[----:B------:R-:W-:Y:S01]  /*0d70*/  ISETP.NE.U32.AND P1, PT, RZ, c[0x0][0x240], PT ;  /* 0x00009000ff007a0c */ /* 0x000fe20003f25070 */
[----:B------:R-:W-:Y:S01]  /*0d80*/  IMAD.MOV.U32 R18, RZ, RZ, c[0x0][0x214] ;  /* 0x00008500ff127624 */ /* 0x000fe200078e00ff */
[----:B------:R-:W2:Y:S01]  /*0d90*/  I2F.RP R4, R8 ;  /* 0x0000000800047306 */ /* 0x000ea20000209400 */
[----:B------:R-:W3:Y:S01]  /*0da0*/  S2R R22, SR_CTAID.Y ;  /* 0x0000000000167919 */ /* 0x000ee20000002600 */
[----:B------:R-:W-:Y:S02]  /*0db0*/  ISETP.NE.AND.EX P1, PT, RZ, c[0x0][0x244], PT, P1 ;  /* 0x00009100ff007a0c */ /* 0x000fe40003f25310 */
[----:B------:R-:W-:Y:S02]  /*0dc0*/  IADD3 R11, R18, 0x3f, RZ ;  /* 0x0000003f120b7810 */ /* 0x000fe40007ffe0ff */
[----:B------:R-:W-:-:S02]  /*0dd0*/  ISETP.NE.AND P5, PT, RZ, UR6, PT ;  /* 0x00000006ff007c0c */ /* 0x000fc4000bfa5270 */
[----:B------:R-:W-:Y:S01]  /*0de0*/  SHF.R.S32.HI R9, RZ, 0x1f, R6 ;  /* 0x0000001fff097819 */ /* 0x000fe20000011406 */
[----:B--2---:R-:W2:Y:S01]  /*0df0*/  MUFU.RCP R4, R4 ;  /* 0x0000000400047308 */ /* 0x004ea20000001000 */
[----:B-1----:R-:W-:Y:S02]  /*0e00*/  IABS R3, R23 ;  /* 0x0000001700037213 */ /* 0x002fe40000000000 */
[----:B------:R-:W-:Y:S01]  /*0e10*/  SHF.R.S32.HI R26, RZ, 0x1f, R23 ;  /* 0x0000001fff1a7819 */ /* 0x000fe20000011417 */
[----:B---3--:R-:W-:Y:S01]  /*0e20*/  IMAD.WIDE R14, R22, 0x80, RZ ;  /* 0x00000080160e7825 */ /* 0x008fe200078e02ff */
[----:B------:R-:W-:-:S04]  /*0e30*/  SHF.R.S32.HI R24, RZ, 0x1f, R22 ;  /* 0x0000001fff187819 */ /* 0x000fc80000011416 */
[----:B------:R-:W-:Y:S02]  /*0e40*/  SEL R13, R14, RZ, P1 ;  /* 0x000000ff0e0d7207 */ /* 0x000fe40000800000 */
[----:B--2---:R-:W-:Y:S02]  /*0e50*/  IADD3 R4, R4, 0xffffffe, RZ ;  /* 0x0ffffffe04047810 */ /* 0x004fe40007ffe0ff */
[----:B------:R-:W-:Y:S02]  /*0e60*/  SEL R14, R15, RZ, P1 ;  /* 0x000000ff0f0e7207 */ /* 0x000fe40000800000 */
[----:B------:R-:W1:Y:S02]  /*0e70*/  F2I.FTZ.U32.TRUNC.NTZ R5, R4 ;  /* 0x0000000400057305 */ /* 0x000e64000021f000 */
[----:B-1----:R-:W-:Y:S02]  /*0e80*/  IMAD.MOV R0, RZ, RZ, -R5 ;  /* 0x000000ffff007224 */ /* 0x002fe400078e0a05 */
[----:B------:R-:W-:-:S02]  /*0e90*/  IMAD.MOV.U32 R4, RZ, RZ, RZ ;  /* 0x000000ffff047224 */ /* 0x000fc400078e00ff */
[----:B------:R-:W-:-:S04]  /*0ea0*/  IMAD R0, R0, R8, RZ ;  /* 0x0000000800007224 */ /* 0x000fc800078e02ff */
[----:B------:R-:W-:Y:S02]  /*0eb0*/  IMAD.HI.U32 R0, R5, R0, R4 ;  /* 0x0000000005007227 */ /* 0x000fe400078e0004 */
[----:B------:R-:W1:Y:S02]  /*0ec0*/  LDC.U8 R5, c[0x0][0x328] ;  /* 0x0000ca00ff057b82 */ /* 0x000e640000000000 */
[----:B------:R-:W-:-:S04]  /*0ed0*/  IMAD.MOV.U32 R4, RZ, RZ, R3 ;  /* 0x000000ffff047224 */ /* 0x000fc800078e0003 */
[----:B------:R-:W-:-:S04]  /*0ee0*/  IMAD.HI.U32 R0, R0, R4, RZ ;  /* 0x0000000400007227 */ /* 0x000fc800078e00ff */
[----:B------:R-:W-:-:S04]  /*0ef0*/  IMAD.MOV R3, RZ, RZ, -R0 ;  /* 0x000000ffff037224 */ /* 0x000fc800078e0a00 */
[C---:B------:R-:W-:Y:S02]  /*0f00*/  IMAD R3, R8.reuse, R3, R4 ;  /* 0x0000000308037224 */ /* 0x040fe400078e0204 */
[----:B------:R-:W2:Y:S03]  /*0f10*/  S2R R4, SR_CTAID.X ;  /* 0x0000000000047919 */ /* 0x000ea60000002500 */
[----:B------:R-:W-:Y:S02]  /*0f20*/  ISETP.GT.U32.AND P2, PT, R8, R3, PT ;  /* 0x000000030800720c */ /* 0x000fe40003f44070 */
[----:B-1----:R-:W-:Y:S02]  /*0f30*/  ISETP.NE.AND P0, PT, R5, RZ, PT ;  /* 0x000000ff0500720c */ /* 0x002fe40003f05270 */
[----:B------:R-:W-:-:S04]  /*0f40*/  SHF.R.S32.HI R5, RZ, 0x1f, R11 ;  /* 0x0000001fff057819 */ /* 0x000fc8000001140b */
[----:B------:R-:W-:-:S05]  /*0f50*/  LEA.HI R11, R5, R11, RZ, 0x6 ;  /* 0x0000000b050b7211 */ /* 0x000fca00078f30ff */
[----:B------:R-:W-:Y:S01]  /*0f60*/  @!P2 IMAD.IADD R3, R3, 0x1, -R8 ;  /* 0x000000010303a824 */ /* 0x000fe200078e0a08 */
[----:B------:R-:W-:Y:S02]  /*0f70*/  @!P2 IADD3 R0, R0, 0x1, RZ ;  /* 0x000000010000a810 */ /* 0x000fe40007ffe0ff */
[----:B------:R-:W-:Y:S02]  /*0f80*/  ISETP.NE.AND P2, PT, RZ, c[0x0][0x1c8], PT ;  /* 0x00007200ff007a0c */ /* 0x000fe40003f45270 */
[----:B------:R-:W-:Y:S01]  /*0f90*/  ISETP.GE.U32.AND P3, PT, R3, R8, PT ;  /* 0x000000080300720c */ /* 0x000fe20003f66070 */
[----:B------:R-:W-:Y:S01]  /*0fa0*/  @P0 IMAD R12, R22, c[0x0][0x214], RZ ;  /* 0x00008500160c0a24 */ /* 0x000fe200078e02ff */
[----:B------:R-:W-:Y:S01]  /*0fb0*/  LOP3.LUT R3, R23, c[0x0][0x1c8], RZ, 0x3c, !PT ;  /* 0x0000720017037a12 */ /* 0x000fe200078e3cff */
[C---:B--2---:R-:W-:Y:S01]  /*0fc0*/  IMAD.WIDE.U32 R16, R4.reuse, c[0x0][0x3d8], RZ ;  /* 0x0000f60004107a25 */ /* 0x044fe200078e00ff */
[----:B------:R-:W-:Y:S02]  /*0fd0*/  SHF.R.S32.HI R8, RZ, 0x1f, R7 ;  /* 0x0000001fff087819 */ /* 0x000fe40000011407 */
[----:B------:R-:W-:Y:S01]  /*0fe0*/  ISETP.GE.AND P1, PT, R3, RZ, PT ;  /* 0x000000ff0300720c */ /* 0x000fe20003f26270 */
[----:B------:R-:W-:Y:S01]  /*0ff0*/  IMAD R3, R4, c[0x0][0x3dc], R17 ;  /* 0x0000f70004037a24 */ /* 0x000fe200078e0211 */
[----:B------:R-:W-:Y:S01]  /*1000*/  SEL R16, R16, RZ, P5 ;  /* 0x000000ff10107207 */ /* 0x000fe20002800000 */
[----:B------:R-:W-:-:S02]  /*1010*/  @!P0 IMAD R4, R22, c[0x0][0x1c0], R23 ;  /* 0x0000700016048a24 */ /* 0x000fc400078e0217 */
[----:B------:R-:W-:Y:S01]  /*1020*/  @P0 IMAD R12, R23, c[0x0][0x234], R12 ;  /* 0x00008d00170c0a24 */ /* 0x000fe200078e020c */
[----:B------:R-:W-:Y:S01]  /*1030*/  SEL R15, R3, RZ, P5 ;  /* 0x000000ff030f7207 */ /* 0x000fe20002800000 */
[----:B------:R-:W-:Y:S01]  /*1040*/  @!P0 IMAD R12, R4, c[0x0][0x214], RZ ;  /* 0x00008500040c8a24 */ /* 0x000fe200078e02ff */
[----:B------:R-:W-:Y:S01]  /*1050*/  @P3 IADD3 R0, R0, 0x1, RZ ;  /* 0x0000000100003810 */ /* 0x000fe20007ffe0ff */
[----:B------:R-:W-:Y:S01]  /*1060*/  IMAD R17, R23, c[0x0][0x22c], RZ ;  /* 0x00008b0017117a24 */ /* 0x000fe200078e02ff */
[----:B------:R-:W-:-:S03]  /*1070*/  LOP3.LUT R4, R11, 0xffffffc0, RZ, 0xc0, !PT ;  /* 0xffffffc00b047812 */ /* 0x000fc600078ec0ff */
[----:B------:R-:W-:Y:S01]  /*1080*/  @!P1 IMAD.MOV R0, RZ, RZ, -R0 ;  /* 0x000000ffff009224 */ /* 0x000fe200078e0a00 */
[----:B------:R-:W-:Y:S02]  /*1090*/  IADD3 R4, R4, -0x40, RZ ;  /* 0xffffffc004047810 */ /* 0x000fe40007ffe0ff */
[----:B------:R-:W-:Y:S02]  /*10a0*/  @!P2 LOP3.LUT R0, RZ, c[0x0][0x1c8], RZ, 0x33, !PT ;  /* 0x00007200ff00aa12 */ /* 0x000fe400078e33ff */
[----:B------:R-:W-:Y:S02]  /*10b0*/  SHF.R.S32.HI R5, RZ, 0x1f, R4 ;  /* 0x0000001fff057819 */ /* 0x000fe40000011404 */
[----:B------:R-:W-:Y:S02]  /*10c0*/  SHF.R.S32.HI R20, RZ, 0x1f, R17 ;  /* 0x0000001fff147819 */ /* 0x000fe40000011411 */
[----:B------:R-:W-:Y:S01]  /*10d0*/  SHF.R.S32.HI R19, RZ, 0x1f, R0 ;  /* 0x0000001fff137819 */ /* 0x000fe20000011400 */
[----:B------:R-:W-:Y:S05]  /*10e0*/  @!P0 BRA `(.L_x_1001) ;  /* 0x0000003000008947 */ /* 0x000fea0003800000 */
[----:B------:R-:W-:-:S04]  /*10f0*/  IMAD R10, R22, UR11, RZ ;  /* 0x0000000b160a7c24 */ /* 0x000fc8000f8e02ff */
[----:B------:R-:W-:Y:S01]  /*1100*/  IMAD R10, R23, UR12, R10 ;  /* 0x0000000c170a7c24 */ /* 0x000fe2000f8e020a */
[----:B------:R-:W-:Y:S05]  /*1110*/  BRA `(.L_x_1002) ;  /* 0x0000002000007947 */ /* 0x000fea0003800000 */
.L_x_1001:
[----:B------:R-:W-:-:S04]  /*1120*/  IMAD R10, R22, c[0x0][0x1c0], R23 ;  /* 0x00007000160a7a24 */ /* 0x000fc800078e0217 */
[----:B------:R-:W-:Y:S02]  /*1130*/  IMAD R10, R10, c[0x0][0x224], RZ ;  /* 0x000089000a0a7a24 */ /* 0x000fe400078e02ff */
.L_x_1002:
[----:B------:R-:W2:Y:S04]  /*1140*/  LDL R27, [R1] ;  /* 0x00000000011b7983 */ /* 0x000ea80000100800 */
[----:B------:R-:W3:Y:S04]  /*1150*/  LDL R28, [R1+0x4] ;  /* 0x00000400011c7983 */ /* 0x000ee80000100800 */
[----:B------:R-:W1:Y:S04]  /*1160*/  S2R R3, SR_TID.X ;  /* 0x0000000000037919 */ /* 0x000e680000002100 */
[----:B------:R-:W4:Y:S01]  /*1170*/  S2R R21, SR_TID.X ;  /* 0x0000000000157919 */ /* 0x000f220000002100 */
[----:B------:R-:W-:Y:S01]  /*1180*/  IADD3 R245, P0, R7, R6, RZ ;  /* 0x0000000607f57210 */ /* 0x000fe20007f1e0ff */
[----:B------:R-:W-:Y:S01]  /*1190*/  IMAD.WIDE R6, R22, c[0x0][0x224], R4 ;  /* 0x0000890016067a25 */ /* 0x000fe200078e0204 */
[----:B-1----:R-:W-:-:S04]  /*11a0*/  SHF.R.S32.HI R3, RZ, 0x1f, R3 ;  /* 0x0000001fff037819 */ /* 0x002fc80000011403 */
[----:B----4-:R-:W-:-:S04]  /*11b0*/  LEA.HI R3, R3, R21, RZ, 0x5 ;  /* 0x0000001503037211 */ /* 0x010fc800078f28ff */
[----:B------:R-:W-:Y:S02]  /*11c0*/  SHF.R.S32.HI R3, RZ, 0x5, R3 ;  /* 0x00000005ff037819 */ /* 0x000fe40000011403 */
[----:B------:R-:W-:Y:S02]  /*11d0*/  IADD3.X R248, R9, R8, RZ, P0, !PT ;  /* 0x0000000809f87210 */ /* 0x000fe400007fe4ff */
[----:B------:R-:W-:Y:S01]  /*11e0*/  ISETP.GE.AND P4, PT, R18, 0x1, PT ;  /* 0x000000011200780c */ /* 0x000fe20003f86270 */
[----:B------:R-:W-:Y:S01]  /*11f0*/  IMAD R9, R24, c[0x0][0x368], RZ ;  /* 0x0000da0018097a24 */ /* 0x000fe200078e02ff */
[----:B------:R-:W-:Y:S02]  /*1200*/  IADD3 R18, P2, R6, R13, RZ ;  /* 0x0000000d06127210 */ /* 0x000fe40007f5e0ff */
[----:B------:R-:W-:Y:S02]  /*1210*/  SHF.R.S32.HI R247, RZ, 0x1f, R246 ;  /* 0x0000001ffff77819 */ /* 0x000fe400000114f6 */
[----:B------:R-:W-:-:S02]  /*1220*/  IADD3.X R7, R7, R14, RZ, P2, !PT ;  /* 0x0000000e07077210 */ /* 0x000fc400017fe4ff */
[----:B------:R-:W-:Y:S01]  /*1230*/  LEA.HI.SX32 R198, R11, 0xffffffff, 0x1a ;  /* 0xffffffff0bc67811 */ /* 0x000fe200078fd2ff */
[C---:B------:R-:W-:Y:S01]  /*1240*/  IMAD.IADD R21, R4.reuse, 0x1, R10 ;  /* 0x0000000104157824 */ /* 0x040fe200078e020a */
[----:B------:R-:W-:Y:S02]  /*1250*/  IADD3 R206, R4, R12, RZ ;  /* 0x0000000c04ce7210 */ /* 0x000fe40007ffe0ff */
[----:B------:R-:W-:Y:S01]  /*1260*/  SHF.R.S32.HI R29, RZ, 0x1f, R244 ;  /* 0x0000001fff1d7819 */ /* 0x000fe200000114f4 */
[----:B------:R-:W-:-:S04]  /*1270*/  IMAD R12, R248, c[0x0][0x1a0], RZ ;  /* 0x00006800f80c7a24 */ /* 0x000fc800078e02ff */
[----:B------:R-:W-:Y:S02]  /*1280*/  IMAD R12, R245, c[0x0][0x1a4], R12 ;  /* 0x00006900f50c7a24 */ /* 0x000fe400078e020c */
[----:B------:R-:W-:Y:S01]  /*1290*/  IMAD R25, R24, c[0x0][0x180], RZ ;  /* 0x0000600018197a24 */ /* 0x000fe200078e02ff */
        /* <DEDUP_REMOVED lines=48> */
[----:B--2---:R-:W-:Y:S01]  /*15a0*/  IMAD R3, R3, UR10, R27 ;  /* 0x0000000a03037c24 */ /* 0x004fe2000f8e021b */
[----:B------:R-:W-:Y:S04]  /*15b0*/  @P5 BAR.SYNC.DEFER_BLOCKING 0x0 ;  /* 0x0000000000005b1d */ /* 0x000fe80000010000 */
[----:B------:R-:W-:-:S02]  /*15c0*/  IADD3 R8, P1, P0, R3, UR9, R17 ;  /* 0x0000000903087c10 */ /* 0x000fc4000f83e011 */
[----:B------:R-:W-:-:S04]  /*15d0*/  SHF.R.S32.HI R3, RZ, 0x1f, R3 ;  /* 0x0000001fff037819 */ /* 0x000fc80000011403 */
[----:B------:R-:W-:Y:S01]  /*15e0*/  IADD3.X R6, R3, UR8, R20, P1, P0 ;  /* 0x0000000803067c10 */ /* 0x000fe20008fe0414 */
[----:B------:R-:W-:Y:S01]  /*15f0*/  IMAD R3, R22, c[0x0][0x36c], R9 ;  /* 0x0000db0016037a24 */ /* 0x000fe200078e0209 */
[----:B------:R-:W-:Y:S01]  /*1600*/  IADD3 R14, P0, R8, R16, RZ ;  /* 0x00000010080e7210 */ /* 0x000fe20007f1e0ff */
[----:B------:R-:W-:-:S03]  /*1610*/  IMAD.WIDE.U32 R8, R22, c[0x0][0x368], R246 ;  /* 0x0000da0016087a25 */ /* 0x000fc600078e00f6 */
[----:B------:R-:W-:Y:S02]  /*1620*/  IADD3.X R15, R6, R15, RZ, P0, !PT ;  /* 0x0000000f060f7210 */ /* 0x000fe400007fe4ff */
[----:B------:R-:W-:Y:S02]  /*1630*/  IADD3 R9, R9, R3, RZ ;  /* 0x0000000309097210 */ /* 0x000fe40007ffe0ff */
[----:B------:R-:W-:Y:S02]  /*1640*/  IADD3 R3, P0, R244, R4, RZ ;  /* 0x00000004f4037210 */ /* 0x000fe40007f1e0ff */
[----:B------:R-:W-:Y:S02]  /*1650*/  LEA.HI R4, R198, R198, RZ, 0x1 ;  /* 0x000000c6c6047211 */ /* 0x000fe400078f08ff */
[----:B------:R-:W-:Y:S01]  /*1660*/  IADD3.X R10, R29, R5, RZ, P0, !PT ;  /* 0x000000051d0a7210 */ /* 0x000fe200007fe4ff */
[----:B------:R-:W-:Y:S01]  /*1670*/  IMAD R6, R18, UR7, RZ ;  /* 0x0000000712067c24 */ /* 0x000fe2000f8e02ff */
[----:B------:R-:W-:Y:S01]  /*1680*/  LOP3.LUT R5, R4, 0xfffffffe, RZ, 0xc0, !PT ;  /* 0xfffffffe04057812 */ /* 0x000fe200078ec0ff */
[----:B------:R-:W-:-:S02]  /*1690*/  IMAD R4, R248, c[0x0][0x198], RZ ;  /* 0x00006600f8047a24 */ /* 0x000fc400078e02ff */
[----:B------:R-:W-:Y:S02]  /*16a0*/  IMAD R20, R7, UR14, R6 ;  /* 0x0000000e07147c24 */ /* 0x000fe4000f8e0206 */
[----:B------:R-:W-:Y:S02]  /*16b0*/  IMAD.IADD R13, R198, 0x1, -R5 ;  /* 0x00000001c60d7824 */ /* 0x000fe400078e0a05 */
[C---:B------:R-:W-:Y:S02]  /*16c0*/  IMAD R11, R245.reuse, c[0x0][0x19c], R4 ;  /* 0x00006700f50b7a24 */ /* 0x040fe400078e0204 */
[----:B------:R-:W-:-:S04]  /*16d0*/  IMAD.WIDE.U32 R6, R245, c[0x0][0x198], R246 ;  /* 0x00006600f5067a25 */ /* 0x000fc800078e00f6 */
[----:B------:R-:W-:Y:S01]  /*16e0*/  IMAD.WIDE.U32 R4, R245, c[0x0][0x1a0], R246 ;  /* 0x00006800f5047a25 */ /* 0x000fe200078e00f6 */
[----:B------:R-:W-:-:S03]  /*16f0*/  ISETP.NE.AND P0, PT, R13, 0x1, PT ;  /* 0x000000010d00780c */ /* 0x000fc60003f05270 */
[----:B------:R-:W-:Y:S01]  /*1700*/  IMAD R16, R10, c[0x0][0x190], RZ ;  /* 0x000064000a107a24 */ /* 0x000fe200078e02ff */
[----:B------:R-:W-:Y:S02]  /*1710*/  IADD3 R7, R7, R11, RZ ;  /* 0x0000000b07077210 */ /* 0x000fe40007ffe0ff */
[----:B------:R-:W-:Y:S01]  /*1720*/  IADD3 R5, R5, R12, RZ ;  /* 0x0000000c05057210 */ /* 0x000fe20007ffe0ff */
[----:B------:R-:W-:-:S04]  /*1730*/  IMAD.WIDE.U32 R12, R3, c[0x0][0x190], R246 ;  /* 0x00006400030c7a25 */ /* 0x000fc800078e00f6 */
[----:B------:R-:W-:Y:S02]  /*1740*/  IMAD R11, R3, c[0x0][0x194], R16 ;  /* 0x00006500030b7a24 */ /* 0x000fe400078e0210 */
[----:B------:R-:W-:Y:S02]  /*1750*/  IMAD R17, R24, c[0x0][0x188], RZ ;  /* 0x0000620018117a24 */ /* 0x000fe400078e02ff */
[----:B------:R-:W-:Y:S01]  /*1760*/  IMAD R10, R10, c[0x0][0x370], RZ ;  /* 0x0000dc000a0a7a24 */ /* 0x000fe200078e02ff */
[----:B------:R-:W-:Y:S01]  /*1770*/  IADD3 R13, R13, R11, RZ ;  /* 0x0000000b0d0d7210 */ /* 0x000fe20007ffe0ff */
[C---:B------:R-:W-:Y:S02]  /*1780*/  IMAD R11, R22.reuse, c[0x0][0x18c], R17 ;  /* 0x00006300160b7a24 */ /* 0x040fe400078e0211 */
[----:B------:R-:W-:-:S04]  /*1790*/  IMAD.WIDE.U32 R4, R22, c[0x0][0x188], R4 ;  /* 0x0000620016047a25 */ /* 0x000fc800078e0004 */
[C---:B------:R-:W-:Y:S02]  /*17a0*/  IMAD R17, R3.reuse, c[0x0][0x374], R10 ;  /* 0x0000dd0003117a24 */ /* 0x040fe400078e020a */
[----:B------:R-:W-:Y:S01]  /*17b0*/  IMAD.WIDE.U32 R8, R3, c[0x0][0x370], R8 ;  /* 0x0000dc0003087a25 */ /* 0x000fe200078e0008 */
[----:B------:R-:W-:-:S03]  /*17c0*/  IADD3 R5, R5, R11, RZ ;  /* 0x0000000b05057210 */ /* 0x000fc60007ffe0ff */
[----:B------:R-:W-:Y:S02]  /*17d0*/  IMAD R3, R19, c[0x0][0x1b0], RZ ;  /* 0x00006c0013037a24 */ /* 0x000fe400078e02ff */
[----:B------:R-:W-:-:S04]  /*17e0*/  IMAD.WIDE.U32 R10, R18, UR14, R14 ;  /* 0x0000000e120a7c25 */ /* 0x000fc8000f8e000e */
[----:B------:R-:W-:Y:S02]  /*17f0*/  IMAD R14, R0, c[0x0][0x1b4], R3 ;  /* 0x00006d00000e7a24 */ /* 0x000fe400078e0203 */
[C---:B------:R-:W-:Y:S02]  /*1800*/  IMAD R16, R22.reuse, c[0x0][0x184], R25 ;  /* 0x0000610016107a24 */ /* 0x040fe400078e0219 */
[----:B------:R-:W-:-:S04]  /*1810*/  IMAD.WIDE.U32 R6, R22, c[0x0][0x180], R6 ;  /* 0x0000600016067a25 */ /* 0x000fc800078e0006 */
[----:B------:R-:W-:Y:S02]  /*1820*/  IMAD R3, R19, c[0x0][0x1b8], RZ ;  /* 0x00006e0013037a24 */ /* 0x000fe400078e02ff */
[----:B------:R-:W-:Y:S02]  /*1830*/  IMAD.IADD R7, R7, 0x1, R16 ;  /* 0x0000000107077824 */ /* 0x000fe400078e0210 */
[C---:B------:R-:W-:Y:S02]  /*1840*/  IMAD R3, R0.reuse, c[0x0][0x1bc], R3 ;  /* 0x00006f0000037a24 */ /* 0x040fe400078e0203 */
[----:B------:R-:W-:Y:S01]  /*1850*/  IMAD.WIDE.U32 R4, R0, c[0x0][0x1b8], R4 ;  /* 0x00006e0000047a25 */ /* 0x000fe200078e0004 */
[----:B------:R-:W-:-:S03]  /*1860*/  IADD3 R9, R9, R17, RZ ;  /* 0x0000001109097210 */ /* 0x000fc60007ffe0ff */
[----:B------:R-:W-:Y:S01]  /*1870*/  IMAD.WIDE.U32 R6, R0, c[0x0][0x1b0], R6 ;  /* 0x00006c0000067a25 */ /* 0x000fe200078e0006 */
[----:B------:R-:W-:-:S03]  /*1880*/  IADD3 R5, R5, R3, RZ ;  /* 0x0000000305057210 */ /* 0x000fc60007ffe0ff */
[----:B------:R-:W-:Y:S02]  /*1890*/  IMAD R0, R24, c[0x0][0x178], RZ ;  /* 0x00005e0018007a24 */ /* 0x000fe400078e02ff */
[----:B------:R-:W-:Y:S02]  /*18a0*/  IMAD R3, R26, c[0x0][0x378], RZ ;  /* 0x0000de001a037a24 */ /* 0x000fe400078e02ff */
[----:B------:R-:W-:Y:S02]  /*18b0*/  IMAD R16, R29, c[0x0][0x1a0], RZ ;  /* 0x000068001d107a24 */ /* 0x000fe400078e02ff */
[----:B------:R-:W-:Y:S02]  /*18c0*/  IMAD.IADD R7, R7, 0x1, R14 ;  /* 0x0000000107077824 */ /* 0x000fe400078e020e */
[C---:B------:R-:W-:Y:S02]  /*18d0*/  IMAD R0, R22.reuse, c[0x0][0x17c], R0 ;  /* 0x00005f0016007a24 */ /* 0x040fe400078e0200 */
[----:B------:R-:W-:Y:S01]  /*18e0*/  IMAD.WIDE.U32 R12, R22, c[0x0][0x178], R12 ;  /* 0x00005e00160c7a25 */ /* 0x000fe200078e000c */
[----:B------:R-:W-:-:S03]  /*18f0*/  IADD3 R11, R11, R20, RZ ;  /* 0x000000140b0b7210 */ /* 0x000fc60007ffe0ff */
[----:B------:R-:W-:Y:S01]  /*1900*/  IMAD.WIDE.U32 R14, R23, c[0x0][0x378], R8 ;  /* 0x0000de00170e7a25 */ /* 0x000fe200078e0008 */
[----:B------:R-:W-:-:S03]  /*1910*/  LEA R188, P1, R10, c[0x0][0x350], 0x2 ;  /* 0x0000d4000abc7a11 */ /* 0x000fc600078210ff */
[----:B------:R-:W-:Y:S02]  /*1920*/  IMAD R3, R23, c[0x0][0x37c], R3 ;  /* 0x0000df0017037a24 */ /* 0x000fe400078e0203 */
[C---:B------:R-:W-:Y:S02]  /*1930*/  IMAD R16, R244.reuse, c[0x0][0x1a4], R16 ;  /* 0x00006900f4107a24 */ /* 0x040fe400078e0210 */
[----:B------:R-:W-:Y:S01]  /*1940*/  IMAD.WIDE.U32 R8, R244, c[0x0][0x1a0], R4 ;  /* 0x00006800f4087a25 */ /* 0x000fe200078e0004 */
[----:B------:R-:W-:-:S03]  /*1950*/  IADD3 R13, R13, R0, RZ ;  /* 0x000000000d0d7210 */ /* 0x000fc60007ffe0ff */
[----:B------:R-:W-:Y:S01]  /*1960*/  IMAD R17, R29, c[0x0][0x198], RZ ;  /* 0x000066001d117a24 */ /* 0x000fe200078e02ff */
[----:B------:R-:W-:Y:S01]  /*1970*/  LEA.HI.X R189, R10, c[0x0][0x354], R11, 0x2, P1 ;  /* 0x0000d5000abd7a11 */ /* 0x000fe200008f140b */
[----:B------:R-:W-:Y:S01]  /*1980*/  IMAD.WIDE.U32 R10, R244, c[0x0][0x198], R6 ;  /* 0x00006600f40a7a25 */ /* 0x000fe200078e0006 */
[----:B------:R-:W-:Y:S02]  /*1990*/  IADD3 R0, R15, R3, RZ ;  /* 0x000000030f007210 */ /* 0x000fe40007ffe0ff */
[----:B------:R-:W-:Y:S01]  /*19a0*/  LEA R202, P3, R14, c[0x0][0x330], 0x1 ;  /* 0x0000cc000eca7a11 */ /* 0x000fe200078608ff */
[----:B------:R-:W-:Y:S01]  /*19b0*/  IMAD R17, R244, c[0x0][0x19c], R17 ;  /* 0x00006700f4117a24 */ /* 0x000fe200078e0211 */
[----:B------:R-:W-:Y:S01]  /*19c0*/  IADD3 R5, R9, R16, RZ ;  /* 0x0000001009057210 */ /* 0x000fe20007ffe0ff */
[----:B------:R-:W-:Y:S01]  /*19d0*/  IMAD R9, R26, c[0x0][0x1a8], RZ ;  /* 0x00006a001a097a24 */ /* 0x000fe200078e02ff */
[----:B------:R-:W-:Y:S01]  /*19e0*/  LEA.HI.X R203, R14, c[0x0][0x334], R0, 0x1, P3 ;  /* 0x0000cd000ecb7a11 */ /* 0x000fe200018f0c00 */
[----:B------:R-:W-:Y:S01]  /*19f0*/  IMAD.IADD R3, R11, 0x1, R17 ;  /* 0x000000010b037824 */ /* 0x000fe200078e0211 */
[----:B------:R-:W-:Y:S01]  /*1a00*/  LEA R6, P2, R10, c[0x0][0x168], 0x1 ;  /* 0x00005a000a067a11 */ /* 0x000fe200078408ff */
[----:B------:R-:W-:-:S02]  /*1a10*/  IMAD R0, R23, c[0x0][0x1ac], R9 ;  /* 0x00006b0017007a24 */ /* 0x000fc400078e0209 */
[----:B------:R-:W-:Y:S01]  /*1a20*/  IMAD.WIDE.U32 R12, R23, c[0x0][0x1a8], R12 ;  /* 0x00006a00170c7a25 */ /* 0x000fe200078e000c */
[----:B------:R-:W-:-:S03]  /*1a30*/  LEA.HI.X R7, R10, c[0x0][0x16c], R3, 0x1, P2 ;  /* 0x00005b000a077a11 */ /* 0x000fc600010f0c03 */
[----:B------:R-:W-:Y:S01]  /*1a40*/  IMAD.IADD R0, R13, 0x1, R0 ;  /* 0x000000010d007824 */ /* 0x000fe200078e0200 */
[----:B------:R-:W-:Y:S02]  /*1a50*/  LEA R200, P3, R12, c[0x0][0x160], 0x1 ;  /* 0x000058000cc87a11 */ /* 0x000fe400078608ff */
[----:B---3--:R-:W-:Y:S02]  /*1a60*/  IADD3 R3, R28, 0x1800, RZ ;  /* 0x000018001c037810 */ /* 0x008fe40007ffe0ff */
[----:B------:R-:W-:Y:S02]  /*1a70*/  LEA.HI.X R201, R12, c[0x0][0x164], R0, 0x1, P3 ;  /* 0x000059000cc97a11 */ /* 0x000fe400018f0c00 */
[----:B------:R-:W-:Y:S02]  /*1a80*/  SEL R0, R3, R28, !P0 ;  /* 0x0000001c03007207 */ /* 0x000fe40004000000 */
[----:B------:R-:W-:Y:S02]  /*1a90*/  SHF.L.U32 R204, R28, 0x1, RZ ;  /* 0x000000011ccc7819 */ /* 0x000fe400000006ff */
[----:B------:R-:W-:-:S02]  /*1aa0*/  MOV R9, c[0x0][0x198] ;  /* 0x0000660000097a02 */ /* 0x000fc40000000f00 */
[----:B------:R-:W-:Y:S01]  /*1ab0*/  SHF.L.U32 R0, R0, 0x1, RZ ;  /* 0x0000000100007819 */ /* 0x000fe200000006ff */
[----:B------:R-:W-:Y:S01]  /*1ac0*/  @!PT LDS RZ, [RZ] ;  /* 0x00000000fffff984 */ /* 0x000fe20000000800 */
[----:B------:R-:W-:Y:S01]  /*1ad0*/  @!PT LDS RZ, [RZ] ;  /* 0x00000000fffff984 */ /* 0x000fe20000000800 */
[----:B------:R-:W-:Y:S01]  /*1ae0*/  @!PT LDS RZ, [RZ] ;  /* 0x00000000fffff984 */ /* 0x000fe20000000800 */
[----:B------:R1:W-:Y:S01]  /*1af0*/  LDGSTS.E.BYPASS.LTC128B.128 [R204+0x6000], [R202.64] ;  /* 0x06000000cacc7fae */ /* 0x0003e2000b901d50 */
[----:B------:R-:W-:Y:S02]  /*1b00*/  MOV R11, c[0x0][0x19c] ;  /* 0x00006700000b7a02 */ /* 0x000fe40000000f00 */
[C---:B------:R-:W-:Y:S01]  /*1b10*/  LEA R10, P2, R9.reuse, R6, 0x7 ;  /* 0x00000006090a7211 */ /* 0x040fe200078438ff */
[----:B------:R1:W-:Y:S01]  /*1b20*/  LDGSTS.E.BYPASS.LTC128B.128 [R204+0x7000], [R202.64+0x40] ;  /* 0x07000040cacc7fae */ /* 0x0003e2000b901d50 */
[----:B------:R-:W-:Y:S02]  /*1b30*/  LEA R4, P1, R8, c[0x0][0x170], 0x1 ;  /* 0x00005c0008047a11 */ /* 0x000fe400078208ff */
[----:B------:R-:W-:Y:S01]  /*1b40*/  MOV R14, c[0x0][0x1a0] ;  /* 0x00006800000e7a02 */ /* 0x000fe20000000f00 */
[----:B------:R1:W-:Y:S01]  /*1b50*/  LDGSTS.E.BYPASS.LTC128B.128 [R204+0x8000], [R202.64+0x80] ;  /* 0x08000080cacc7fae */ /* 0x0003e2000b901d50 */
[----:B------:R-:W-:-:S03]  /*1b60*/  LEA.HI.X R11, R9, R7, R11, 0x7, P2 ;  /* 0x00000007090b7211 */ /* 0x000fc600010f3c0b */
[----:B------:R1:W-:Y:S01]  /*1b70*/  LDGSTS.E.BYPASS.LTC128B.128 [R0], [R200.64] ;  /* 0x00000000c8007fae */ /* 0x0003e2000b901d50 */
[----:B------:R-:W-:-:S03]  /*1b80*/  LEA.HI.X R5, R8, c[0x0][0x174], R5, 0x1, P1 ;  /* 0x00005d0008057a11 */ /* 0x000fc600008f0c05 */
[----:B------:R1:W-:Y:S01]  /*1b90*/  LDGSTS.E.BYPASS.LTC128B.128 [R0+0x1000], [R200.64+0x40] ;  /* 0x01000040c8007fae */ /* 0x0003e2000b901d50 */
[----:B------:R-:W-:Y:S02]  /*1ba0*/  MOV R13, c[0x0][0x1a4] ;  /* 0x00006900000d7a02 */ /* 0x000fe40000000f00 */
[C---:B------:R-:W-:Y:S01]  /*1bb0*/  LEA R8, P1, R14.reuse, R4, 0x7 ;  /* 0x000000040e087211 */ /* 0x040fe200078238ff */
[----:B------:R1:W-:Y:S04]  /*1bc0*/  LDGSTS.E.BYPASS.LTC128B.128 [R0+0x2000], [R200.64+0x80] ;  /* 0x02000080c8007fae */ /* 0x0003e8000b901d50 */
[----:B------:R1:W-:Y:S01]  /*1bd0*/  LDGSTS.E.BYPASS.LTC128B.128 [R204+0x9000], [R6.64] ;  /* 0x0900000006cc7fae */ /* 0x0003e2000b901d50 */
[----:B------:R-:W-:-:S03]  /*1be0*/  LEA.HI.X R9, R14, R5, R13, 0x7, P1 ;  /* 0x000000050e097211 */ /* 0x000fc600008f3c0d */
        /* <DEDUP_REMOVED lines=8> */
[----:B------:R1:W-:Y:S04]  /*1c70*/  LDGSTS.E.BYPASS.LTC128B.128 [R204+0x10000], [R8.64] ;  /* 0x1000000008cc7fae */ /* 0x0003e8000b901d50 */
[----:B------:R1:W-:Y:S04]  /*1c80*/  LDGSTS.E.BYPASS.LTC128B.128 [R204+0x12000], [R8.64+0x40] ;  /* 0x1200004008cc7fae */ /* 0x0003e8000b901d50 */
[----:B------:R1:W-:Y:S01]  /*1c90*/  LDGSTS.E.BYPASS.LTC128B.128 [R204+0x14000], [R8.64+0x80] ;  /* 0x1400008008cc7fae */ /* 0x0003e2000b901d50 */
[----:B--2---:R-:W-:-:S03]  /*1ca0*/  MOV R10, 0x4 ;  /* 0x00000004000a7802 */ /* 0x004fc60000000f00 */
[----:B------:R-:W0:Y:S02]  /*1cb0*/  LDGDEPBAR ;  /* 0x00000000000079af */ /* 0x000e240000000000 */
[----:B------:R-:W-:-:S04]  /*1cc0*/  IMAD.WIDE R206, R206, R10, c[0x0][0x200] ;  /* 0x00008000cece7625 */ /* 0x000fc800078e020a */
[----:B------:R-:W-:Y:S01]  /*1cd0*/  IMAD.WIDE R10, R21, R10, c[0x0][0x3c8] ;  /* 0x0000f200150a7625 */ /* 0x000fe200078e020a */
[----:B------:R-:W-:Y:S05]  /*1ce0*/  @!P4 BRA `(.L_x_1003) ;  /* 0x00003f900000c947 */ /* 0x000fea0003800000 */
[----:B-1----:R-:W-:Y:S02]  /*1cf0*/  IMAD.MOV.U32 R4, RZ, RZ, c[0x0][0x308] ;  /* 0x0000c200ff047624 */ /* 0x002fe400078e00ff */
[----:B------:R-:W-:-:S05]  /*1d00*/  IMAD.MOV.U32 R5, RZ, RZ, c[0x0][0x30c] ;  /* 0x0000c300ff057624 */ /* 0x000fca00078e00ff */
[----:B------:R1:W2:Y:S01]  /*1d10*/  LDG.E.64 R8, [R4.64+0x8] ;  /* 0x0000081004087981 */ /* 0x0002a2000c1e1b00 */
[----:B------:R-:W-:-:S03]  /*1d20*/  IMAD.WIDE R6, R214, 0x4, R206 ;  /* 0x00000004d6067825 */ /* 0x000fc600078e02ce */
[----:B------:R-:W3:Y:S04]  /*1d30*/  S2R R13, SR_TID.X ;  /* 0x00000000000d7919 */ /* 0x000ee80000002100 */
[----:B------:R-:W4:Y:S01]  /*1d40*/  S2R R14, SR_TID.X ;  /* 0x00000000000e7919 */ /* 0x000f220000002100 */
[----:B------:R-:W-:Y:S01]  /*1d50*/  IMAD R3, R22, c[0x0][0x1c0], R23 ;  /* 0x0000700016037a24 */ /* 0x000fe200078e0217 */
[----:B------:R-:W-:Y:S02]  /*1d60*/  IADD3 R178, R187, 0x1800, RZ ;  /* 0x00001800bbb27810 */ /* 0x000fe40007ffe0ff */
[----:B------:R4:W5:Y:S04]  /*1d70*/  LDG.E R210, [R6.64] ;  /* 0x0000001006d27981 */ /* 0x000968000c1e1900 */
[----:B-1----:R-:W2:Y:S01]  /*1d80*/  LDG.E.64 R4, [R4.64] ;  /* 0x0000001004047981 */ /* 0x002ea2000c1e1b00 */
[----:B---3--:R-:W-:Y:S01]  /*1d90*/  SHF.R.S32.HI R13, RZ, 0x1f, R13 ;  /* 0x0000001fff0d7819 */ /* 0x008fe2000001140d */
[----:B------:R-:W-:-:S02]  /*1da0*/  IMAD.SHL.U32 R3, R3, 0x20, RZ ;  /* 0x0000002003037824 */ /* 0x000fc400078e00ff */
[----:B------:R1:W5:Y:S01]  /*1db0*/  LDG.E R209, [R6.64+0x20] ;  /* 0x0000201006d17981 */ /* 0x000362000c1e1900 */
[----:B----4-:R-:W-:-:S03]  /*1dc0*/  LEA.HI R13, R13, R14, RZ, 0x6 ;  /* 0x0000000e0d0d7211 */ /* 0x010fc600078f30ff */
[----:B------:R1:W5:Y:S01]  /*1dd0*/  LDG.E R208, [R6.64+0x80] ;  /* 0x0000801006d07981 */ /* 0x000362000c1e1900 */
[----:B------:R-:W-:-:S03]  /*1de0*/  SHF.R.S32.HI R13, RZ, 0x6, R13 ;  /* 0x00000006ff0d7819 */ /* 0x000fc6000001140d */
[----:B------:R1:W5:Y:S01]  /*1df0*/  LDG.E R205, [R6.64+0xa0] ;  /* 0x0000a01006cd7981 */ /* 0x000362000c1e1900 */
[----:B------:R-:W-:Y:S01]  /*1e00*/  SHF.R.S32.HI R12, RZ, 0x1f, R27 ;  /* 0x0000001fff0c7819 */ /* 0x000fe2000001141b */
[----:B------:R-:W-:Y:S01]  /*1e10*/  IMAD.MOV.U32 R199, RZ, RZ, R0 ;  /* 0x000000ffffc77224 */ /* 0x000fe200078e0000 */
[----:B------:R-:W-:Y:S01]  /*1e20*/  SEL R178, R178, R187, !P0 ;  /* 0x000000bbb2b27207 */ /* 0x000fe20004000000 */
[----:B------:R-:W-:Y:S02]  /*1e30*/  IMAD R0, R249, 0x4, R13 ;  /* 0x00000004f9007824 */ /* 0x000fe400078e020d */
[----:B------:R-:W-:Y:S02]  /*1e40*/  IMAD.MOV.U32 R212, RZ, RZ, R10 ;  /* 0x000000ffffd47224 */ /* 0x000fe400078e000a */
[----:B------:R-:W-:Y:S02]  /*1e50*/  IMAD.MOV.U32 R211, RZ, RZ, R11 ;  /* 0x000000ffffd37224 */ /* 0x000fe400078e000b */
[----:B------:R-:W-:-:S02]  /*1e60*/  IMAD.MOV.U32 R127, RZ, RZ, RZ ;  /* 0x000000ffff7f7224 */ /* 0x000fc400078e00ff */
[----:B------:R-:W-:Y:S01]  /*1e70*/  IMAD.SHL.U32 R178, R178, 0x2, RZ ;  /* 0x00000002b2b27824 */ /* 0x000fe200078e00ff */
[----:B-1----:R-:W-:Y:S02]  /*1e80*/  SHF.R.S32.HI R6, RZ, 0x1f, R3 ;  /* 0x0000001fff067819 */ /* 0x002fe40000011403 */
[----:B--2---:R-:W-:Y:S02]  /*1e90*/  IADD3 R7, P2, P1, R3, R8, R27 ;  /* 0x0000000803077210 */ /* 0x004fe4000795e01b */
[----:B------:R-:W-:Y:S02]  /*1ea0*/  IADD3 R3, R185, 0x1800, RZ ;  /* 0x00001800b9037810 */ /* 0x000fe40007ffe0ff */
[----:B------:R-:W-:Y:S02]  /*1eb0*/  IADD3.X R6, R6, R9, R12, P2, P1 ;  /* 0x0000000906067210 */ /* 0x000fe400017e240c */
[----:B------:R-:W-:-:S05]  /*1ec0*/  SEL R3, R3, R185, !P0 ;  /* 0x000000b903037207 */ /* 0x000fca0004000000 */
[----:B------:R-:W-:Y:S01]  /*1ed0*/  IMAD.SHL.U32 R3, R3, 0x2, RZ ;  /* 0x0000000203037824 */ /* 0x000fe200078e00ff */
[----:B------:R-:W-:Y:S02]  /*1ee0*/  LOP3.LUT R0, R5, R0, RZ, 0x3c, !PT ;  /* 0x0000000005007212 */ /* 0x000fe400078e3cff */
[----:B------:R-:W-:Y:S02]  /*1ef0*/  LOP3.LUT R235, R6, R4, RZ, 0x3c, !PT ;  /* 0x0000000406eb7212 */ /* 0x000fe400078e3cff */
[----:B------:R-:W-:Y:S01]  /*1f00*/  IMAD.WIDE.U32 R230, R7, -0x2daee0ad, RZ ;  /* 0xd2511f5307e67825 */ /* 0x000fe200078e00ff */
[----:B------:R-:W-:Y:S02]  /*1f10*/  IADD3 R6, R5, -0x4498517b, RZ ;  /* 0xbb67ae8505067810 */ /* 0x000fe40007ffe0ff */
[----:B------:R-:W-:Y:S01]  /*1f20*/  IADD3 R229, R4, -0x4ab325aa, RZ ;  /* 0xb54cda5604e57810 */ /* 0x000fe20007ffe0ff */
[----:B------:R-:W-:Y:S01]  /*1f30*/  IMAD.MOV.U32 R7, RZ, RZ, c[0x0][0x1c0] ;  /* 0x00007000ff077624 */ /* 0x000fe200078e00ff */
[----:B------:R-:W-:Y:S02]  /*1f40*/  LOP3.LUT R230, R230, R6, RZ, 0x3c, !PT ;  /* 0x00000006e6e67212 */ /* 0x000fe400078e3cff */
[C---:B------:R-:W-:Y:S01]  /*1f50*/  IADD3 R228, R4.reuse, 0x1715609d, RZ ;  /* 0x1715609d04e47810 */ /* 0x040fe20007ffe0ff */
[----:B------:R-:W-:Y:S01]  /*1f60*/  IMAD R6, R7, c[0x0][0x22c], RZ ;  /* 0x00008b0007067a24 */ /* 0x000fe200078e02ff */
[----:B------:R-:W-:-:S02]  /*1f70*/  IADD3 R227, R4, 0x78dde6e4, RZ ;  /* 0x78dde6e404e37810 */ /* 0x000fc40007ffe0ff */
[----:B------:R-:W-:Y:S01]  /*1f80*/  IADD3 R226, R4, -0x255992d5, RZ ;  /* 0xdaa66d2b04e27810 */ /* 0x000fe20007ffe0ff */
[----:B------:R-:W-:Y:S01]  /*1f90*/  IMAD.SHL.U32 R241, R6, 0x10, RZ ;  /* 0x0000001006f17824 */ /* 0x000fe200078e00ff */
[----:B------:R-:W-:Y:S01]  /*1fa0*/  IADD3 R223, R4, 0x3c6ef372, RZ ;  /* 0x3c6ef37204df7810 */ /* 0x000fe20007ffe0ff */
[----:B------:R-:W-:Y:S01]  /*1fb0*/  IMAD.SHL.U32 R213, R6, 0x8, RZ ;  /* 0x0000000806d57824 */ /* 0x000fe200078e00ff */
[----:B------:R-:W-:Y:S01]  /*1fc0*/  IADD3 R224, R4, -0x61c88647, RZ ;  /* 0x9e3779b904e07810 */ /* 0x000fe20007ffe0ff */
[C---:B------:R-:W-:Y:S01]  /*1fd0*/  IMAD.U32 R252, R6.reuse, -0x40, RZ ;  /* 0xffffffc006fc7824 */ /* 0x040fe200078e00ff */
[C---:B------:R-:W-:Y:S01]  /*1fe0*/  IADD3 R242, R241.reuse, 0x40, RZ ;  /* 0x00000040f1f27810 */ /* 0x040fe20007ffe0ff */
[C---:B------:R-:W-:Y:S01]  /*1ff0*/  IMAD R251, R6.reuse, 0x30, RZ ;  /* 0x0000003006fb7824 */ /* 0x040fe200078e02ff */
[----:B------:R-:W-:Y:S01]  /*2000*/  IADD3 R243, R241, 0x20, RZ ;  /* 0x00000020f1f37810 */ /* 0x000fe20007ffe0ff */
[----:B------:R-:W-:Y:S01]  /*2010*/  IMAD R250, R6, 0x38, RZ ;  /* 0x0000003806fa7824 */ /* 0x000fe200078e02ff */
[----:B------:R-:W-:Y:S01]  /*2020*/  LOP3.LUT R0, R231, R0, RZ, 0x3c, !PT ;  /* 0x00000000e7007212 */ /* 0x000fe200078e3cff */
[----:B------:R-:W-:Y:S01]  /*2030*/  IMAD.IADD R238, R213, 0x1, R242 ;  /* 0x00000001d5ee7824 */ /* 0x000fe200078e02f2 */
[----:B------:R-:W-:Y:S01]  /*2040*/  IADD3 R234, R5, 0x646e171e, RZ ;  /* 0x646e171e05ea7810 */ /* 0x000fe20007ffe0ff */
[----:B------:R-:W-:Y:S01]  /*2050*/  IMAD.IADD R239, R213, 0x1, R243 ;  /* 0x00000001d5ef7824 */ /* 0x000fe200078e02f3 */
[----:B------:R-:W-:Y:S01]  /*2060*/  IADD3 R233, R5, -0x56f99767, RZ ;  /* 0xa906689905e97810 */ /* 0x000fe20007ffe0ff */
[----:B------:R-:W-:Y:S01]  /*2070*/  IMAD.WIDE.U32 R216, R0, -0x326172a9, RZ ;  /* 0xcd9e8d5700d87825 */ /* 0x000fe200078e00ff */
[----:B------:R-:W-:-:S02]  /*2080*/  IADD3 R4, R213, R238, RZ ;  /* 0x000000eed5047210 */ /* 0x000fc40007ffe0ff */
[C---:B------:R-:W-:Y:S02]  /*2090*/  IADD3 R232, R5.reuse, -0x126145ec, RZ ;  /* 0xed9eba1405e87810 */ /* 0x040fe40007ffe0ff */
[----:B------:R-:W-:Y:S01]  /*20a0*/  IADD3 R231, R5, 0x32370b8f, RZ ;  /* 0x32370b8f05e77810 */ /* 0x000fe20007ffe0ff */
[----:B------:R-:W-:Y:S01]  /*20b0*/  IMAD.IADD R218, R213, 0x1, R4 ;  /* 0x00000001d5da7824 */ /* 0x000fe200078e0204 */
[----:B------:R-:W-:Y:S01]  /*20c0*/  IADD3 R225, R5, 0x76cf5d0a, RZ ;  /* 0x76cf5d0a05e17810 */ /* 0x000fe20007ffe0ff */
[C---:B------:R-:W-:Y:S01]  /*20d0*/  IMAD.IADD R5, R213.reuse, 0x1, R239 ;  /* 0x00000001d5057824 */ /* 0x040fe200078e02ef */
[----:B------:R-:W-:Y:S02]  /*20e0*/  LOP3.LUT R223, R216, R223, RZ, 0x3c, !PT ;  /* 0x000000dfd8df7212 */ /* 0x000fe400078e3cff */
[C---:B------:R-:W-:Y:S01]  /*20f0*/  IADD3 R215, R213.reuse, R218, RZ ;  /* 0x000000dad5d77210 */ /* 0x040fe20007ffe0ff */
[----:B------:R-:W-:-:S04]  /*2100*/  IMAD.IADD R220, R213, 0x1, R5 ;  /* 0x00000001d5dc7824 */ /* 0x000fc800078e0205 */
[C---:B------:R-:W-:Y:S02]  /*2110*/  IMAD.IADD R219, R213.reuse, 0x1, R220 ;  /* 0x00000001d5db7824 */ /* 0x040fe400078e02dc */
[C---:B------:R-:W-:Y:S02]  /*2120*/  IMAD.IADD R221, R213.reuse, 0x1, R215 ;  /* 0x00000001d5dd7824 */ /* 0x040fe400078e02d7 */
[----:B------:R-:W-:Y:S02]  /*2130*/  IMAD.IADD R222, R213, 0x1, R219 ;  /* 0x00000001d5de7824 */ /* 0x000fe400078e02db */
.L_x_1006:
[----:B------:R-:W0:Y:S01]  /*2140*/  LDGDEPBAR ;  /* 0x00000000000079af */ /* 0x000e220000000000 */
[----:B------:R-:W-:Y:S01]  /*2150*/  IMAD.IADD R0, R186, 0x1, R178 ;  /* 0x00000001ba007824 */ /* 0x000fe200078e02b2 */
[----:B-----5:R-:W-:Y:S01]  /*2160*/  FSETP.NEU.FTZ.AND P0, PT, R210, -INF , PT ;  /* 0xff800000d200780b */ /* 0x020fe20003f1d000 */
[----:B------:R-:W-:Y:S01]  /*2170*/  ULDC.U8 UR4, c[0x0][0x2d8] ;  /* 0x0000b60000047ab9 */ /* 0x000fe20000000000 */
        /* <DEDUP_REMOVED lines=24> */
[-C--:B----4-:R-:W-:Y:S07]  /*2300*/  HMMA.16816.F32.BF16 R4, R136, R140.reuse, R4 ;  /* 0x0000008c8804723c */ /* 0x090fee0000041804 */
[----:B------:R-:W4:Y:S01]  /*2310*/  LDSM.16.M88.4 R172, [R0+0x1800] ;  /* 0x0018000000ac783b */ /* 0x000f220000000200 */
        /* <DEDUP_REMOVED lines=20> */
[----:B------:R-:W2:Y:S07]  /*2460*/  LDSM.16.M88.4 R132, [R178+0x2000] ;  /* 0x00200000b284783b */ /* 0x000eae0000000200 */
[-C--:B------:R-:W-:Y:S01]  /*2470*/  HMMA.16816.F32.BF16 R4, R164, R168.reuse, R4 ;  /* 0x000000a8a404723c */ /* 0x080fe20000041804 */
[----:B------:R-:W3:Y:S07]  /*2480*/  LDSM.16.M88.4 R152, [R0+0x2000] ;  /* 0x002000000098783b */ /* 0x000eee0000000200 */
[C---:B----4-:R-:W-:Y:S08]  /*2490*/  HMMA.16816.F32.BF16 R8, R172.reuse, R168, R8 ;  /* 0x000000a8ac08723c */ /* 0x050ff00000041808 */
[-C--:B------:R-:W-:Y:S08]  /*24a0*/  HMMA.16816.F32.BF16 R12, R172, R170.reuse, R12 ;  /* 0x000000aaac0c723c */ /* 0x080ff0000004180c */
[C---:B------:R-:W-:Y:S08]  /*24b0*/  HMMA.16816.F32.BF16 R16, R164.reuse, R170, R16 ;  /* 0x000000aaa410723c */ /* 0x040ff00000041810 */
[-C--:B-1----:R-:W-:Y:S08]  /*24c0*/  HMMA.16816.F32.BF16 R20, R164, R136.reuse, R20 ;  /* 0x00000088a414723c */ /* 0x082ff00000041814 */
[C---:B------:R-:W-:Y:S07]  /*24d0*/  HMMA.16816.F32.BF16 R24, R172.reuse, R136, R24 ;  /* 0x00000088ac18723c */ /* 0x040fee0000041818 */
[C---:B------:R-:W-:Y:S01]  /*24e0*/  FMUL.FTZ R137, R209.reuse, 1.4426950216293334961 ;  /* 0x3fb8aa3bd1897820 */ /* 0x040fe20000410000 */
[-C--:B------:R-:W-:Y:S04]  /*24f0*/  HMMA.16816.F32.BF16 R28, R172, R138.reuse, R28 ;  /* 0x0000008aac1c723c */ /* 0x080fe8000004181c */
[----:B------:R-:W-:Y:S04]  /*2500*/  FMUL.FTZ R136, R208, 1.4426950216293334961 ;  /* 0x3fb8aa3bd0887820 */ /* 0x000fe80000410000 */
[----:B------:R-:W-:Y:S07]  /*2510*/  HMMA.16816.F32.BF16 R32, R164, R138, R32 ;  /* 0x0000008aa420723c */ /* 0x000fee0000041820 */
[----:B------:R-:W-:Y:S01]  /*2520*/  FMUL.FTZ R138, R210, 1.4426950216293334961 ;  /* 0x3fb8aa3bd28a7820 */ /* 0x000fe20000410000 */
[-C--:B--2---:R-:W-:Y:S05]  /*2530*/  HMMA.16816.F32.BF16 R4, R132, R140.reuse, R4 ;  /* 0x0000008c8404723c */ /* 0x084fea0000041804 */
[----:B------:R-:W-:Y:S02]  /*2540*/  FSEL R138, R138, RZ, P0 ;  /* 0x000000ff8a8a7208 */ /* 0x000fe40000000000 */
[----:B------:R-:W-:Y:S01]  /*2550*/  FSETP.NEU.FTZ.AND P0, PT, R209, -INF , PT ;  /* 0xff800000d100780b */ /* 0x000fe20003f1d000 */
[C---:B------:R-:W-:Y:S04]  /*2560*/  HMMA.16816.F32.BF16 R8, R144.reuse, R140, R8 ;  /* 0x0000008c9008723c */ /* 0x040fe80000041808 */
[----:B------:R-:W-:Y:S02]  /*2570*/  FSEL R137, R137, RZ, P0 ;  /* 0x000000ff89897208 */ /* 0x000fe40000000000 */
[----:B------:R-:W-:Y:S02]  /*2580*/  FSETP.NEU.FTZ.AND P0, PT, R208, -INF , PT ;  /* 0xff800000d000780b */ /* 0x000fe40003f1d000 */
[-C--:B------:R-:W-:Y:S04]  /*2590*/  HMMA.16816.F32.BF16 R12, R144, R142.reuse, R12 ;  /* 0x0000008e900c723c */ /* 0x080fe8000004180c */
[----:B------:R-:W-:Y:S02]  /*25a0*/  FSEL R136, R136, RZ, P0 ;  /* 0x000000ff88887208 */ /* 0x000fe40000000000 */
[C---:B------:R-:W-:Y:S02]  /*25b0*/  FSETP.NEU.FTZ.AND P0, PT, R205.reuse, -INF , PT ;  /* 0xff800000cd00780b */ /* 0x040fe40003f1d000 */
[C---:B------:R-:W-:Y:S08]  /*25c0*/  HMMA.16816.F32.BF16 R16, R132.reuse, R142, R16 ;  /* 0x0000008e8410723c */ /* 0x040ff00000041810 */
[-C--:B------:R-:W-:Y:S08]  /*25d0*/  HMMA.16816.F32.BF16 R20, R132, R148.reuse, R20 ;  /* 0x000000948414723c */ /* 0x080ff00000041814 */
[C---:B------:R-:W-:Y:S08]  /*25e0*/  HMMA.16816.F32.BF16 R24, R144.reuse, R148, R24 ;  /* 0x000000949018723c */ /* 0x040ff00000041818 */
[-C--:B------:R-:W-:Y:S08]  /*25f0*/  HMMA.16816.F32.BF16 R28, R144, R150.reuse, R28 ;  /* 0x00000096901c723c */ /* 0x080ff0000004181c */
[----:B------:R-:W-:Y:S01]  /*2600*/  HMMA.16816.F32.BF16 R32, R132, R150, R32 ;  /* 0x000000968420723c */ /* 0x000fe20000041820 */
[----:B------:R1:W2:Y:S07]  /*2610*/  LDSM.16.M88.4 R132, [R0+0x2800] ;  /* 0x002800000084783b */ /* 0x0002ae0000000200 */
[-C--:B---3--:R-:W-:Y:S05]  /*2620*/  HMMA.16816.F32.BF16 R4, R152, R156.reuse, R4 ;  /* 0x0000009c9804723c */ /* 0x088fea0000041804 */
[----:B-1----:R-:W-:Y:S07]  /*2630*/  FMUL.FTZ R0, R205, 1.4426950216293334961 ;  /* 0x3fb8aa3bcd007820 */ /* 0x002fee0000410000 */
[----:B------:R-:W-:Y:S11]  /*2640*/  FSEL R0, R0, RZ, P0 ;  /* 0x000000ff00007208 */ /* 0x000ff60000000000 */
[----:B------:R-:W-:Y:S01]  /*2650*/  @!UPT UIADD3 URZ, URZ, URZ, URZ ;  /* 0x0000003f3f3ff290 */ /* 0x000fe2000fffe03f */
[--C-:B------:R-:W-:Y:S02]  /*2660*/  FFMA.FTZ R5, R5, c[0x0][0x23c], -R138.reuse ;  /* 0x00008f0005057a23 */ /* 0x100fe4000001088a */
[--C-:B------:R-:W-:Y:S02]  /*2670*/  FFMA.FTZ R6, R6, c[0x0][0x23c], -R137.reuse ;  /* 0x00008f0006067a23 */ /* 0x100fe40000010889 */
[--C-:B------:R-:W-:Y:S01]  /*2680*/  FFMA.FTZ R7, R7, c[0x0][0x23c], -R137.reuse ;  /* 0x00008f0007077a23 */ /* 0x100fe20000010889 */
[----:B------:R-:W-:Y:S01]  /*2690*/  MUFU.EX2 R169, R5 ;  /* 0x0000000500a97308 */ /* 0x000fe20000000800 */
[----:B------:R-:W-:Y:S01]  /*26a0*/  FFMA.FTZ R4, R4, c[0x0][0x23c], -R138 ;  /* 0x00008f0004047a23 */ /* 0x000fe2000001088a */
[C---:B--2---:R-:W-:Y:S08]  /*26b0*/  HMMA.16816.F32.BF16 R8, R132.reuse, R156, R8 ;  /* 0x0000009c8408723c */ /* 0x044ff00000041808 */
[----:B------:R-:W-:Y:S01]  /*26c0*/  MUFU.EX2 R168, R6 ;  /* 0x0000000600a87308 */ /* 0x000fe20000000800 */
[-C--:B------:R-:W-:Y:S08]  /*26d0*/  HMMA.16816.F32.BF16 R12, R132, R158.reuse, R12 ;  /* 0x0000009e840c723c */ /* 0x080ff0000004180c */
[C---:B------:R-:W-:Y:S01]  /*26e0*/  HMMA.16816.F32.BF16 R16, R152.reuse, R158, R16 ;  /* 0x0000009e9810723c */ /* 0x040fe20000041810 */
[----:B------:R1:W-:Y:S06]  /*26f0*/  MUFU.EX2 R170, R4 ;  /* 0x0000000400aa7308 */ /* 0x0003ec0000000800 */
[--C-:B------:R-:W-:Y:S04]  /*2700*/  FFMA.FTZ R8, R8, c[0x0][0x23c], -R136.reuse ;  /* 0x00008f0008087a23 */ /* 0x100fe80000010888 */
[----:B------:R-:W-:Y:S01]  /*2710*/  MUFU.EX2 R171, R7 ;  /* 0x0000000700ab7308 */ /* 0x000fe20000000800 */
[----:B------:R-:W-:Y:S02]  /*2720*/  FFMA.FTZ R9, R9, c[0x0][0x23c], -R136 ;  /* 0x00008f0009097a23 */ /* 0x000fe40000010888 */
[--C-:B------:R-:W-:Y:S02]  /*2730*/  FFMA.FTZ R10, R10, c[0x0][0x23c], -R0.reuse ;  /* 0x00008f000a0a7a23 */ /* 0x100fe40000010800 */
[----:B------:R-:W-:Y:S02]  /*2740*/  FFMA.FTZ R11, R11, c[0x0][0x23c], -R0 ;  /* 0x00008f000b0b7a23 */ /* 0x000fe40000010800 */
[----:B------:R-:W-:Y:S02]  /*2750*/  FFMA.FTZ R12, R12, c[0x0][0x23c], -R136 ;  /* 0x00008f000c0c7a23 */ /* 0x000fe40000010888 */
[----:B------:R-:W-:Y:S01]  /*2760*/  FFMA.FTZ R14, R14, c[0x0][0x23c], -R0 ;  /* 0x00008f000e0e7a23 */ /* 0x000fe20000010800 */
[----:B------:R-:W-:Y:S01]  /*2770*/  MUFU.EX2 R191, R8 ;  /* 0x0000000800bf7308 */ /* 0x000fe20000000800 */
[----:B------:R-:W-:Y:S02]  /*2780*/  FFMA.FTZ R13, R13, c[0x0][0x23c], -R136 ;  /* 0x00008f000d0d7a23 */ /* 0x000fe40000010888 */
[----:B------:R-:W-:Y:S02]  /*2790*/  FFMA.FTZ R15, R15, c[0x0][0x23c], -R0 ;  /* 0x00008f000f0f7a23 */ /* 0x000fe40000010800 */
[----:B-1----:R-:W-:Y:S02]  /*27a0*/  IMAD R4, R198, 0x4, R240 ;  /* 0x00000004c6047824 */ /* 0x002fe400078e02f0 */
[----:B------:R-:W-:Y:S02]  /*27b0*/  FFMA.FTZ R16, R16, c[0x0][0x23c], -R138 ;  /* 0x00008f0010107a23 */ /* 0x000fe4000001088a */
[--C-:B------:R-:W-:Y:S01]  /*27c0*/  FFMA.FTZ R18, R18, c[0x0][0x23c], -R137.reuse ;  /* 0x00008f0012127a23 */ /* 0x100fe20000010889 */
[----:B------:R1:W-:Y:S01]  /*27d0*/  MUFU.EX2 R174, R9 ;  /* 0x0000000900ae7308 */ /* 0x0003e20000000800 */
[----:B------:R-:W-:Y:S09]  /*27e0*/  FFMA.FTZ R19, R19, c[0x0][0x23c], -R137 ;  /* 0x00008f0013137a23 */ /* 0x000ff20000010889 */
[----:B------:R2:W-:Y:S10]  /*27f0*/  MUFU.EX2 R193, R10 ;  /* 0x0000000a00c17308 */ /* 0x0005f40000000800 */
[----:B------:R3:W-:Y:S01]  /*2800*/  MUFU.EX2 R192, R11 ;  /* 0x0000000b00c07308 */ /* 0x0007e20000000800 */
[C---:B-1----:R-:W-:Y:S09]  /*2810*/  IMAD.WIDE.U32 R8, R4.reuse, -0x326172a9, RZ ;  /* 0xcd9e8d5704087825 */ /* 0x042ff200078e00ff */
[----:B------:R1:W-:Y:S01]  /*2820*/  MUFU.EX2 R173, R12 ;  /* 0x0000000c00ad7308 */ /* 0x0003e20000000800 */
[----:B--2---:R-:W-:Y:S02]  /*2830*/  IADD3 R10, R4, 0x2, RZ ;  /* 0x00000002040a7810 */ /* 0x004fe40007ffe0ff */
[----:B------:R-:W2:Y:S07]  /*2840*/  LDSM.16.M88.4 R4, [R177+0xd400] ;  /* 0x00d40000b104783b */ /* 0x000eae0000000200 */
[----:B------:R4:W-:Y:S01]  /*2850*/  MUFU.EX2 R175, R14 ;  /* 0x0000000e00af7308 */ /* 0x0009e20000000800 */
[-C--:B---3--:R-:W-:Y:S09]  /*2860*/  LOP3.LUT R11, R9, R235.reuse, RZ, 0x3c, !PT ;  /* 0x000000eb090b7212 */ /* 0x088ff200078e3cff */
[----:B------:R-:W-:Y:S01]  /*2870*/  MUFU.EX2 R190, R13 ;  /* 0x0000000d00be7308 */ /* 0x000fe20000000800 */
[--C-:B-1----:R-:W-:Y:S01]  /*2880*/  LOP3.LUT R12, R217, R8, R224.reuse, 0x96, !PT ;  /* 0x00000008d90c7212 */ /* 0x102fe200078e96e0 */
[----:B------:R-:W-:Y:S04]  /*2890*/  IMAD.WIDE.U32 R8, R10, -0x326172a9, RZ ;  /* 0xcd9e8d570a087825 */ /* 0x000fe800078e00ff */
[----:B------:R-:W-:Y:S04]  /*28a0*/  IMAD.WIDE.U32 R142, R12, -0x2daee0ad, RZ ;  /* 0xd2511f530c8e7825 */ /* 0x000fe800078e00ff */
[----:B------:R1:W-:Y:S01]  /*28b0*/  MUFU.EX2 R172, R15 ;  /* 0x0000000f00ac7308 */ /* 0x0003e20000000800 */
[----:B------:R-:W-:Y:S01]  /*28c0*/  LOP3.LUT R12, R9, R235, RZ, 0x3c, !PT ;  /* 0x000000eb090c7212 */ /* 0x000fe200078e3cff */
[----:B------:R-:W-:Y:S01]  /*28d0*/  IMAD.WIDE.U32 R10, R11, -0x2daee0ad, RZ ;  /* 0xd2511f530b0a7825 */ /* 0x000fe200078e00ff */
[----:B------:R-:W-:Y:S04]  /*28e0*/  LOP3.LUT R9, R217, R8, R224, 0x96, !PT ;  /* 0x00000008d9097212 */ /* 0x000fe800078e96e0 */
[--C-:B------:R-:W-:Y:S01]  /*28f0*/  LOP3.LUT R140, R143, R10, R225.reuse, 0x96, !PT ;  /* 0x0000000a8f8c7212 */ /* 0x100fe200078e96e1 */
[----:B------:R-:W-:Y:S02]  /*2900*/  IMAD.WIDE.U32 R144, R9, -0x2daee0ad, RZ ;  /* 0xd2511f5309907825 */ /* 0x000fe400078e00ff */
[----:B------:R3:W-:Y:S01]  /*2910*/  MUFU.EX2 R167, R16 ;  /* 0x0000001000a77308 */ /* 0x0007e20000000800 */
[----:B------:R-:W-:Y:S01]  /*2920*/  LOP3.LUT R8, R230, R11, RZ, 0x3c, !PT ;  /* 0x0000000be6087212 */ /* 0x000fe200078e3cff */
[----:B------:R-:W-:Y:S01]  /*2930*/  IMAD.WIDE.U32 R140, R140, -0x326172a9, RZ ;  /* 0xcd9e8d578c8c7825 */ /* 0x000fe200078e00ff */
[-C--:B--2---:R-:W-:Y:S03]  /*2940*/  HMMA.16816.F32.BF16 R20, R152, R4.reuse, R20 ;  /* 0x000000049814723c */ /* 0x084fe60000041814 */
[----:B------:R-:W-:Y:S04]  /*2950*/  IMAD.WIDE.U32 R10, R12, -0x2daee0ad, RZ ;  /* 0xd2511f530c0a7825 */ /* 0x000fe800078e00ff */
[----:B------:R-:W-:Y:S01]  /*2960*/  MUFU.EX2 R165, R18 ;  /* 0x0000001200a57308 */ /* 0x000fe20000000800 */
[----:B------:R-:W-:Y:S01]  /*2970*/  IMAD.WIDE.U32 R8, R8, -0x326172a9, RZ ;  /* 0xcd9e8d5708087825 */ /* 0x000fe200078e00ff */
[C---:B------:R-:W-:Y:S04]  /*2980*/  HMMA.16816.F32.BF16 R24, R132.reuse, R4, R24 ;  /* 0x000000048418723c */ /* 0x040fe80000041818 */
[--C-:B------:R-:W-:Y:S02]  /*2990*/  LOP3.LUT R12, R141, R8, R226.reuse, 0x96, !PT ;  /* 0x000000088d0c7212 */ /* 0x100fe400078e96e2 */
[----:B----4-:R-:W-:Y:S02]  /*29a0*/  LOP3.LUT R14, R145, R10, R225, 0x96, !PT ;  /* 0x0000000a910e7212 */ /* 0x010fe400078e96e1 */
[----:B------:R-:W-:Y:S01]  /*29b0*/  MUFU.EX2 R164, R19 ;  /* 0x0000001300a47308 */ /* 0x000fe20000000800 */
[-C--:B------:R-:W-:Y:S03]  /*29c0*/  HMMA.16816.F32.BF16 R28, R132, R6.reuse, R28 ;  /* 0x00000006841c723c */ /* 0x080fe6000004181c */
[----:B------:R-:W-:Y:S01]  /*29d0*/  LOP3.LUT R11, R230, R11, RZ, 0x3c, !PT ;  /* 0x0000000be60b7212 */ /* 0x000fe200078e3cff */
[----:B-1----:R-:W-:Y:S01]  /*29e0*/  IMAD.WIDE.U32 R14, R14, -0x326172a9, RZ ;  /* 0xcd9e8d570e0e7825 */ /* 0x002fe200078e00ff */
[----:B------:R-:W-:Y:S03]  /*29f0*/  LOP3.LUT R10, R223, R9, RZ, 0x3c, !PT ;  /* 0x00000009df0a7212 */ /* 0x000fe600078e3cff */
[----:B------:R-:W-:Y:S04]  /*2a00*/  HMMA.16816.F32.BF16 R32, R152, R6, R32 ;  /* 0x000000069820723c */ /* 0x000fe80000041820 */
[----:B------:R-:W-:Y:S04]  /*2a10*/  IMAD.WIDE.U32 R12, R12, -0x2daee0ad, RZ ;  /* 0xd2511f530c0c7825 */ /* 0x000fe800078e00ff */
[----:B------:R-:W-:Y:S04]  /*2a20*/  IMAD.WIDE.U32 R8, R11, -0x326172a9, RZ ;  /* 0xcd9e8d570b087825 */ /* 0x000fe800078e00ff */
[----:B------:R-:W-:Y:S01]  /*2a30*/  IMAD.WIDE.U32 R10, R10, -0x2daee0ad, RZ ;  /* 0xd2511f530a0a7825 */ /* 0x000fe200078e00ff */
[----:B---3--:R-:W-:Y:S02]  /*2a40*/  LOP3.LUT R16, R15, R8, R226, 0x96, !PT ;  /* 0x000000080f107212 */ /* 0x008fe400078e96e2 */
[----:B------:R-:W-:Y:S01]  /*2a50*/  LOP3.LUT R9, R223, R9, RZ, 0x3c, !PT ;  /* 0x00000009df097212 */ /* 0x000fe200078e3cff */
[--C-:B------:R-:W-:Y:S01]  /*2a60*/  FFMA.FTZ R20, R20, c[0x0][0x23c], -R138.reuse ;  /* 0x00008f0014147a23 */ /* 0x100fe2000001088a */
[--C-:B------:R-:W-:Y:S01]  /*2a70*/  LOP3.LUT R8, R11, R142, R231.reuse, 0x96, !PT ;  /* 0x0000008e0b087212 */ /* 0x100fe200078e96e7 */
[----:B------:R-:W-:Y:S01]  /*2a80*/  FFMA.FTZ R21, R21, c[0x0][0x23c], -R138 ;  /* 0x00008f0015157a23 */ /* 0x000fe2000001088a */
[----:B------:R-:W-:Y:S01]  /*2a90*/  LOP3.LUT R142, R13, R10, R232, 0x96, !PT ;  /* 0x0000000a0d8e7212 */ /* 0x000fe200078e96e8 */
[----:B------:R-:W-:Y:S01]  /*2aa0*/  FFMA.FTZ R10, R17, c[0x0][0x23c], -R138 ;  /* 0x00008f00110a7a23 */ /* 0x000fe2000001088a */
[----:B------:R-:W-:Y:S01]  /*2ab0*/  MUFU.EX2 R163, R20 ;  /* 0x0000001400a37308 */ /* 0x000fe20000000800 */
[----:B------:R-:W-:Y:S04]  /*2ac0*/  IMAD.WIDE.U32 R146, R9, -0x2daee0ad, RZ ;  /* 0xd2511f5309927825 */ /* 0x000fe800078e00ff */
[----:B------:R-:W-:Y:S01]  /*2ad0*/  IMAD.WIDE.U32 R16, R16, -0x2daee0ad, RZ ;  /* 0xd2511f5310107825 */ /* 0x000fe200078e00ff */
[----:B------:R-:W-:Y:S03]  /*2ae0*/  LOP3.LUT R144, R147, R144, R231, 0x96, !PT ;  /* 0x0000009093907212 */ /* 0x000fe600078e96e7 */
[----:B------:R-:W-:Y:S01]  /*2af0*/  IMAD.WIDE.U32 R8, R8, -0x326172a9, RZ ;  /* 0xcd9e8d5708087825 */ /* 0x000fe200078e00ff */
[----:B------:R1:W-:Y:S01]  /*2b00*/  MUFU.EX2 R166, R10 ;  /* 0x0000000a00a67308 */ /* 0x0003e20000000800 */
[----:B------:R-:W-:Y:S02]  /*2b10*/  LOP3.LUT R141, R17, R146, R232, 0x96, !PT ;  /* 0x00000092118d7212 */ /* 0x000fe400078e96e8 */
[----:B------:R-:W-:Y:S01]  /*2b20*/  IMAD.WIDE.U32 R142, R142, -0x326172a9, RZ ;  /* 0xcd9e8d578e8e7825 */ /* 0x000fe200078e00ff */
[--C-:B------:R-:W-:Y:S03]  /*2b30*/  LOP3.LUT R9, R9, R140, R227.reuse, 0x96, !PT ;  /* 0x0000008c09097212 */ /* 0x100fe600078e96e3 */
[----:B------:R-:W-:Y:S03]  /*2b40*/  IMAD.WIDE.U32 R144, R144, -0x326172a9, RZ ;  /* 0xcd9e8d5790907825 */ /* 0x000fe600078e00ff */
[----:B------:R-:W-:Y:S01]  /*2b50*/  MUFU.EX2 R156, R21 ;  /* 0x00000015009c7308 */ /* 0x000fe20000000800 */
[----:B------:R-:W-:Y:S01]  /*2b60*/  IMAD.WIDE.U32 R140, R141, -0x326172a9, RZ ;  /* 0xcd9e8d578d8c7825 */ /* 0x000fe200078e00ff */
[----:B------:R-:W-:Y:S03]  /*2b70*/  LOP3.LUT R14, R145, R14, R227, 0x96, !PT ;  /* 0x0000000e910e7212 */ /* 0x000fe600078e96e3 */
[----:B------:R-:W-:Y:S01]  /*2b80*/  FFMA.FTZ R22, R22, c[0x0][0x23c], -R137 ;  /* 0x00008f0016167a23 */ /* 0x000fe20000010889 */
[----:B------:R-:W-:Y:S01]  /*2b90*/  LOP3.LUT R144, R141, R144, R228, 0x96, !PT ;  /* 0x000000908d907212 */ /* 0x000fe200078e96e4 */
[----:B------:R-:W-:Y:S03]  /*2ba0*/  IMAD.WIDE.U32 R14, R14, -0x2daee0ad, RZ ;  /* 0xd2511f530e0e7825 */ /* 0x000fe600078e00ff */
[----:B------:R-:W-:Y:S01]  /*2bb0*/  MUFU.EX2 R160, R22 ;  /* 0x0000001600a07308 */ /* 0x000fe20000000800 */
[----:B------:R-:W-:Y:S01]  /*2bc0*/  FFMA.FTZ R24, R24, c[0x0][0x23c], -R136 ;  /* 0x00008f0018187a23 */ /* 0x000fe20000010888 */
[--C-:B------:R-:W-:Y:S01]  /*2bd0*/  LOP3.LUT R16, R15, R16, R233.reuse, 0x96, !PT ;  /* 0x000000100f107212 */ /* 0x100fe200078e96e9 */
[----:B------:R-:W-:Y:S01]  /*2be0*/  FFMA.FTZ R32, R32, c[0x0][0x23c], -R138 ;  /* 0x00008f0020207a23 */ /* 0x000fe2000001088a */
[----:B-1----:R-:W-:Y:S01]  /*2bf0*/  LOP3.LUT R10, R143, R8, R228, 0x96, !PT ;  /* 0x000000088f0a7212 */ /* 0x002fe200078e96e4 */
[----:B------:R-:W-:Y:S04]  /*2c00*/  IMAD.WIDE.U32 R8, R9, -0x2daee0ad, RZ ;  /* 0xd2511f5309087825 */ /* 0x000fe800078e00ff */
[----:B------:R-:W-:Y:S01]  /*2c10*/  IMAD.WIDE.U32 R10, R10, -0x2daee0ad, RZ ;  /* 0xd2511f530a0a7825 */ /* 0x000fe200078e00ff */
[----:B------:R-:W-:Y:S01]  /*2c20*/  LOP3.LUT R139, R9, R12, R233, 0x96, !PT ;  /* 0x0000000c098b7212 */ /* 0x000fe200078e96e9 */
[----:B------:R-:W-:Y:S02]  /*2c30*/  MUFU.EX2 R161, R24 ;  /* 0x0000001800a17308 */ /* 0x000fe40000000800 */
[----:B------:R-:W-:Y:S01]  /*2c40*/  IMAD.WIDE.U32 R4, R16, -0x326172a9, RZ ;  /* 0xcd9e8d5710047825 */ /* 0x000fe200078e00ff */
[C---:B------:R-:W-:Y:S02]  /*2c50*/  LOP3.LUT R145, R10.reuse, 0xffff, RZ, 0xc0, !PT ;  /* 0x0000ffff0a917812 */ /* 0x040fe400078ec0ff */
[----:B------:R-:W-:Y:S01]  /*2c60*/  LOP3.LUT R17, R10, 0xff, RZ, 0xc0, !PT ;  /* 0x000000ff0a117812 */ /* 0x000fe200078ec0ff */
[----:B------:R-:W-:Y:S01]  /*2c70*/  FFMA.FTZ R138, R33, c[0x0][0x23c], -R138 ;  /* 0x00008f00218a7a23 */ /* 0x000fe2000001088a */
[----:B------:R-:W-:Y:S01]  /*2c80*/  SHF.R.U32.HI R146, RZ, 0x10, R10 ;  /* 0x00000010ff927819 */ /* 0x000fe2000001160a */
[----:B------:R-:W-:Y:S01]  /*2c90*/  FFMA.FTZ R30, R30, c[0x0][0x23c], -R0 ;  /* 0x00008f001e1e7a23 */ /* 0x000fe20000010800 */
[----:B------:R-:W-:Y:S01]  /*2ca0*/  SHF.R.U32.HI R18, RZ, 0x18, R10 ;  /* 0x00000018ff127819 */ /* 0x000fe2000001160a */
[----:B------:R-:W-:Y:S01]  /*2cb0*/  MUFU.EX2 R149, R138 ;  /* 0x0000008a00957308 */ /* 0x000fe20000000800 */
[--C-:B------:R-:W-:Y:S01]  /*2cc0*/  LOP3.LUT R13, R11, R8, R234.reuse, 0x96, !PT ;  /* 0x000000080b0d7212 */ /* 0x100fe200078e96ea */
[----:B------:R-:W-:Y:S01]  /*2cd0*/  IMAD.WIDE.U32 R8, R144, -0x2daee0ad, RZ ;  /* 0xd2511f5390087825 */ /* 0x000fe200078e00ff */
[----:B------:R-:W-:Y:S02]  /*2ce0*/  ISETP.LE.U32.AND P1, PT, R17, UR4, PT ;  /* 0x0000000411007c0c */ /* 0x000fe4000bf23070 */
[----:B------:R-:W-:Y:S01]  /*2cf0*/  ISETP.LE.U32.AND P5, PT, R18, UR4, PT ;  /* 0x0000000412007c0c */ /* 0x000fe2000bfa3070 */
[----:B------:R-:W-:Y:S01]  /*2d00*/  IMAD.WIDE.U32 R10, R139, -0x326172a9, RZ ;  /* 0xcd9e8d578b0a7825 */ /* 0x000fe200078e00ff */
[----:B------:R-:W-:Y:S02]  /*2d10*/  LOP3.LUT R141, R8, 0xffff, RZ, 0xc0, !PT ;  /* 0x0000ffff088d7812 */ /* 0x000fe400078ec0ff */
[----:B------:R-:W-:Y:S01]  /*2d20*/  LOP3.LUT R12, R9, R14, R234, 0x96, !PT ;  /* 0x0000000e090c7212 */ /* 0x000fe200078e96ea */
[----:B------:R-:W1:Y:S01]  /*2d30*/  MUFU.EX2 R151, R32 ;  /* 0x0000002000977308 */ /* 0x000e620000000800 */
[----:B------:R-:W-:Y:S01]  /*2d40*/  LOP3.LUT R9, R11, R142, R229, 0x96, !PT ;  /* 0x0000008e0b097212 */ /* 0x000fe200078e96e5 */
[----:B------:R-:W-:Y:S01]  /*2d50*/  FFMA.FTZ R26, R26, c[0x0][0x23c], -R0 ;  /* 0x00008f001a1a7a23 */ /* 0x000fe20000010800 */
[----:B------:R-:W-:Y:S01]  /*2d60*/  SHF.R.U32.HI R144, RZ, 0x10, R8 ;  /* 0x00000010ff907819 */ /* 0x000fe20000011608 */
[--C-:B------:R-:W-:Y:S01]  /*2d70*/  FFMA.FTZ R27, R27, c[0x0][0x23c], -R0.reuse ;  /* 0x00008f001b1b7a23 */ /* 0x100fe20000010800 */
[----:B------:R-:W-:Y:S01]  /*2d80*/  LOP3.LUT R139, R8, 0xff, RZ, 0xc0, !PT ;  /* 0x000000ff088b7812 */ /* 0x000fe200078ec0ff */
[----:B------:R-:W-:Y:S01]  /*2d90*/  FFMA.FTZ R0, R31, c[0x0][0x23c], -R0 ;  /* 0x00008f001f007a23 */ /* 0x000fe20000010800 */
[----:B------:R-:W-:Y:S01]  /*2da0*/  SHF.R.U32.HI R143, RZ, 0x18, R8 ;  /* 0x00000018ff8f7819 */ /* 0x000fe20000011608 */
[--C-:B------:R-:W-:Y:S01]  /*2db0*/  FFMA.FTZ R23, R23, c[0x0][0x23c], -R137.reuse ;  /* 0x00008f0017177a23 */ /* 0x100fe20000010889 */
[----:B------:R-:W-:Y:S01]  /*2dc0*/  LOP3.LUT R17, R10, 0xffff, RZ, 0xc0, !PT ;  /* 0x0000ffff0a117812 */ /* 0x000fe200078ec0ff */
[----:B------:R-:W-:Y:S01]  /*2dd0*/  MUFU.EX2 R152, R0 ;  /* 0x0000000000987308 */ /* 0x000fe20000000800 */
[----:B------:R-:W-:Y:S01]  /*2de0*/  LOP3.LUT R8, R13, 0xff, RZ, 0xc0, !PT ;  /* 0x000000ff0d087812 */ /* 0x000fe200078ec0ff */
[----:B------:R-:W-:Y:S01]  /*2df0*/  FFMA.FTZ R25, R25, c[0x0][0x23c], -R136 ;  /* 0x00008f0019197a23 */ /* 0x000fe20000010888 */
[----:B------:R-:W-:Y:S01]  /*2e00*/  LOP3.LUT R11, R9, 0xffff, RZ, 0xc0, !PT ;  /* 0x0000ffff090b7812 */ /* 0x000fe200078ec0ff */
[--C-:B------:R-:W-:Y:S01]  /*2e10*/  FFMA.FTZ R34, R34, c[0x0][0x23c], -R137.reuse ;  /* 0x00008f0022227a23 */ /* 0x100fe20000010889 */
[----:B------:R-:W-:Y:S01]  /*2e20*/  LOP3.LUT R19, R10, 0xff, RZ, 0xc0, !PT ;  /* 0x000000ff0a137812 */ /* 0x000fe200078ec0ff */
[----:B------:R-:W-:Y:S01]  /*2e30*/  FFMA.FTZ R137, R35, c[0x0][0x23c], -R137 ;  /* 0x00008f0023897a23 */ /* 0x000fe20000010889 */
[----:B------:R-:W-:Y:S01]  /*2e40*/  SHF.R.U32.HI R18, RZ, 0x10, R10 ;  /* 0x00000010ff127819 */ /* 0x000fe2000001160a */
[----:B------:R-:W-:Y:S01]  /*2e50*/  FFMA.FTZ R28, R28, c[0x0][0x23c], -R136 ;  /* 0x00008f001c1c7a23 */ /* 0x000fe20000010888 */
[----:B------:R-:W-:Y:S01]  /*2e60*/  SHF.R.U32.HI R20, RZ, 0x18, R10 ;  /* 0x00000018ff147819 */ /* 0x000fe2000001160a */
[----:B------:R-:W-:Y:S01]  /*2e70*/  MUFU.EX2 R159, R23 ;  /* 0x00000017009f7308 */ /* 0x000fe20000000800 */
[----:B------:R-:W-:Y:S01]  /*2e80*/  LOP3.LUT R10, R9, 0xff, RZ, 0xc0, !PT ;  /* 0x000000ff090a7812 */ /* 0x000fe200078ec0ff */
[----:B------:R-:W-:Y:S01]  /*2e90*/  FFMA.FTZ R136, R29, c[0x0][0x23c], -R136 ;  /* 0x00008f001d887a23 */ /* 0x000fe20000010888 */
[----:B------:R-:W-:Y:S01]  /*2ea0*/  ISETP.LE.U32.AND P4, PT, R8, UR4, PT ;  /* 0x0000000408007c0c */ /* 0x000fe2000bf83070 */
[----:B-1----:R-:W-:Y:S01]  /*2eb0*/  @!P1 FADD.FTZ R151, -R151, -RZ ;  /* 0x800000ff97979221 */ /* 0x002fe20000010100 */
[----:B------:R-:W-:Y:S02]  /*2ec0*/  LOP3.LUT R8, R5, R140, R229, 0x96, !PT ;  /* 0x0000008c05087212 */ /* 0x000fe400078e96e5 */
[----:B------:R-:W-:Y:S02]  /*2ed0*/  LOP3.LUT R14, R4, 0xffff, RZ, 0xc0, !PT ;  /* 0x0000ffff040e7812 */ /* 0x000fe400078ec0ff */
[----:B------:R-:W-:Y:S01]  /*2ee0*/  SHF.R.U32.HI R5, RZ, 0x8, R11 ;  /* 0x00000008ff057819 */ /* 0x000fe2000001160b */
[----:B------:R-:W-:Y:S01]  /*2ef0*/  MUFU.EX2 R162, R26 ;  /* 0x0000001a00a27308 */ /* 0x000fe20000000800 */
[----:B------:R-:W-:Y:S02]  /*2f00*/  ISETP.LE.U32.AND P2, PT, R10, UR4, PT ;  /* 0x000000040a007c0c */ /* 0x000fe4000bf43070 */
[--C-:B------:R-:W-:Y:S02]  /*2f10*/  SHF.R.U32.HI R10, RZ, 0x10, R9.reuse ;  /* 0x00000010ff0a7819 */ /* 0x100fe40000011609 */
[----:B------:R-:W-:Y:S01]  /*2f20*/  LOP3.LUT R5, R5, 0xffff, RZ, 0xc0, !PT ;  /* 0x0000ffff05057812 */ /* 0x000fe200078ec0ff */
[----:B------:R-:W-:Y:S01]  /*2f30*/  @!P4 FADD.FTZ R163, -R163, -RZ ;  /* 0x800000ffa3a3c221 */ /* 0x000fe20000010100 */
[----:B------:R-:W-:Y:S02]  /*2f40*/  LOP3.LUT R10, R10, 0xff, RZ, 0xc0, !PT ;  /* 0x000000ff0a0a7812 */ /* 0x000fe400078ec0ff */
[--C-:B------:R-:W-:Y:S01]  /*2f50*/  SHF.R.U32.HI R16, RZ, 0x18, R4.reuse ;  /* 0x00000018ff107819 */ /* 0x100fe20000011604 */
[----:B------:R-:W-:Y:S01]  /*2f60*/  MUFU.EX2 R157, R25 ;  /* 0x00000019009d7308 */ /* 0x000fe20000000800 */
[----:B------:R-:W-:Y:S02]  /*2f70*/  LOP3.LUT R15, R4, 0xff, RZ, 0xc0, !PT ;  /* 0x000000ff040f7812 */ /* 0x000fe400078ec0ff */
[----:B------:R-:W-:Y:S01]  /*2f80*/  SHF.R.U32.HI R11, RZ, 0x10, R4 ;  /* 0x00000010ff0b7819 */ /* 0x000fe20000011604 */
[----:B------:R-:W-:Y:S01]  /*2f90*/  @!P2 FADD.FTZ R170, -R170, -RZ ;  /* 0x800000ffaaaaa221 */ /* 0x000fe20000010100 */
[----:B------:R-:W-:Y:S02]  /*2fa0*/  LOP3.LUT R4, R8, 0xffff, RZ, 0xc0, !PT ;  /* 0x0000ffff08047812 */ /* 0x000fe400078ec0ff */
[----:B------:R-:W-:Y:S02]  /*2fb0*/  ISETP.LE.U32.AND P0, PT, R5, UR4, PT ;  /* 0x0000000405007c0c */ /* 0x000fe4000bf03070 */
[----:B------:R-:W-:Y:S01]  /*2fc0*/  ISETP.LE.U32.AND P6, PT, R10, UR4, PT ;  /* 0x000000040a007c0c */ /* 0x000fe2000bfc3070 */
[----:B------:R-:W-:Y:S01]  /*2fd0*/  MUFU.EX2 R150, R34 ;  /* 0x0000002200967308 */ /* 0x000fe20000000800 */
[----:B------:R-:W-:Y:S02]  /*2fe0*/  LOP3.LUT R5, R8, 0xff, RZ, 0xc0, !PT ;  /* 0x000000ff08057812 */ /* 0x000fe400078ec0ff */
[----:B------:R-:W-:Y:S02]  /*2ff0*/  SHF.R.U32.HI R4, RZ, 0x8, R4 ;  /* 0x00000008ff047819 */ /* 0x000fe40000011604 */
[----:B------:R-:W-:Y:S02]  /*3000*/  ISETP.LE.U32.AND P2, PT, R5, UR4, PT ;  /* 0x0000000405007c0c */ /* 0x000fe4000bf43070 */
[----:B------:R-:W-:Y:S02]  /*3010*/  LOP3.LUT R5, R4, 0xffff, RZ, 0xc0, !PT ;  /* 0x0000ffff04057812 */ /* 0x000fe400078ec0ff */
[----:B------:R-:W-:Y:S01]  /*3020*/  SHF.R.U32.HI R4, RZ, 0x10, R8 ;  /* 0x00000010ff047819 */ /* 0x000fe20000011608 */
[----:B------:R-:W-:Y:S01]  /*3030*/  @!P0 FADD.FTZ R169, -R169, -RZ ;  /* 0x800000ffa9a98221 */ /* 0x000fe20000010100 */
[----:B------:R-:W-:Y:S01]  /*3040*/  ISETP.LE.U32.AND P0, PT, R5, UR4, PT ;  /* 0x0000000405007c0c */ /* 0x000fe2000bf03070 */
[----:B------:R-:W-:Y:S01]  /*3050*/  @!P6 FADD.FTZ R168, -R168, -RZ ;  /* 0x800000ffa8a8e221 */ /* 0x000fe20000010100 */
[----:B------:R-:W-:Y:S01]  /*3060*/  LOP3.LUT R4, R4, 0xff, RZ, 0xc0, !PT ;  /* 0x000000ff04047812 */ /* 0x000fe200078ec0ff */
[----:B------:R-:W1:Y:S01]  /*3070*/  MUFU.EX2 R148, R137 ;  /* 0x0000008900947308 */ /* 0x000e620000000800 */
[----:B------:R-:W-:Y:S02]  /*3080*/  SHF.R.U32.HI R9, RZ, 0x18, R9 ;  /* 0x00000018ff097819 */ /* 0x000fe40000011609 */
[----:B------:R-:W-:Y:S01]  /*3090*/  ISETP.LE.U32.AND P6, PT, R4, UR4, PT ;  /* 0x0000000404007c0c */ /* 0x000fe2000bfc3070 */
[----:B------:R-:W-:Y:S01]  /*30a0*/  @!P2 FADD.FTZ R191, -R191, -RZ ;  /* 0x800000ffbfbfa221 */ /* 0x000fe20000010100 */
[----:B------:R-:W-:Y:S02]  /*30b0*/  ISETP.LE.U32.AND P3, PT, R9, UR4, PT ;  /* 0x0000000409007c0c */ /* 0x000fe4000bf63070 */
        /* <DEDUP_REMOVED lines=8> */
[----:B------:R-:W-:Y:S01]  /*3140*/  ISETP.LE.U32.AND P6, PT, R4, UR4, PT ;  /* 0x0000000404007c0c */ /* 0x000fe2000bfc3070 */
[----:B------:R-:W-:Y:S01]  /*3150*/  @!P3 FADD.FTZ R171, -R171, -RZ ;  /* 0x800000ffababb221 */ /* 0x000fe20000010100 */
[----:B------:R-:W-:Y:S02]  /*3160*/  SHF.R.U32.HI R8, RZ, 0x18, R8 ;  /* 0x00000018ff087819 */ /* 0x000fe40000011608 */
[----:B------:R-:W-:Y:S01]  /*3170*/  SHF.R.U32.HI R4, RZ, 0x8, R17 ;  /* 0x00000008ff047819 */ /* 0x000fe20000011611 */
[----:B------:R-:W-:Y:S01]  /*3180*/  @!P2 FADD.FTZ R173, -R173, -RZ ;  /* 0x800000ffadada221 */ /* 0x000fe20000010100 */
[----:B------:R-:W-:Y:S01]  /*3190*/  ISETP.LE.U32.AND P3, PT, R8, UR4, PT ;  /* 0x0000000408007c0c */ /* 0x000fe2000bf63070 */
[----:B------:R-:W-:Y:S01]  /*31a0*/  MUFU.EX2 R155, R28 ;  /* 0x0000001c009b7308 */ /* 0x000fe20000000800 */
[----:B------:R-:W-:Y:S01]  /*31b0*/  ISETP.LE.U32.AND P2, PT, R19, UR4, PT ;  /* 0x0000000413007c0c */ /* 0x000fe2000bf43070 */
[----:B-1----:R-:W-:Y:S01]  /*31c0*/  @!P5 FADD.FTZ R148, -R148, -RZ ;  /* 0x800000ff9494d221 */ /* 0x002fe20000010100 */
[----:B------:R-:W-:Y:S01]  /*31d0*/  LOP3.LUT R5, R18, 0xff, RZ, 0xc0, !PT ;  /* 0x000000ff12057812 */ /* 0x000fe200078ec0ff */
[----:B------:R-:W-:Y:S01]  /*31e0*/  @!P0 FADD.FTZ R190, -R190, -RZ ;  /* 0x800000ffbebe8221 */ /* 0x000fe20000010100 */
[----:B------:R-:W-:Y:S01]  /*31f0*/  LOP3.LUT R4, R4, 0xffff, RZ, 0xc0, !PT ;  /* 0x0000ffff04047812 */ /* 0x000fe200078ec0ff */
[----:B------:R-:W-:Y:S01]  /*3200*/  @!P6 FADD.FTZ R175, -R175, -RZ ;  /* 0x800000ffafafe221 */ /* 0x000fe20000010100 */
[----:B------:R-:W-:Y:S02]  /*3210*/  ISETP.LE.U32.AND P0, PT, R5, UR4, PT ;  /* 0x0000000405007c0c */ /* 0x000fe4000bf03070 */
[----:B------:R-:W-:Y:S01]  /*3220*/  ISETP.LE.U32.AND P6, PT, R4, UR4, PT ;  /* 0x0000000404007c0c */ /* 0x000fe2000bfc3070 */
[----:B------:R-:W-:Y:S01]  /*3230*/  MUFU.EX2 R154, R136 ;  /* 0x00000088009a7308 */ /* 0x000fe20000000800 */
[----:B------:R-:W-:Y:S01]  /*3240*/  LOP3.LUT R4, R13, 0xffff, RZ, 0xc0, !PT ;  /* 0x0000ffff0d047812 */ /* 0x000fe200078ec0ff */
[----:B------:R-:W-:Y:S01]  /*3250*/  @!P3 FADD.FTZ R192, -R192, -RZ ;  /* 0x800000ffc0c0b221 */ /* 0x000fe20000010100 */
[----:B------:R-:W-:Y:S01]  /*3260*/  ISETP.LE.U32.AND P3, PT, R16, UR4, PT ;  /* 0x0000000410007c0c */ /* 0x000fe2000bf63070 */
[----:B------:R-:W-:Y:S01]  /*3270*/  @!P2 FADD.FTZ R167, -R167, -RZ ;  /* 0x800000ffa7a7a221 */ /* 0x000fe20000010100 */
[----:B------:R-:W-:Y:S02]  /*3280*/  SHF.R.U32.HI R4, RZ, 0x8, R4 ;  /* 0x00000008ff047819 */ /* 0x000fe40000011604 */
[----:B------:R-:W-:Y:S02]  /*3290*/  ISETP.LE.U32.AND P2, PT, R20, UR4, PT ;  /* 0x0000000414007c0c */ /* 0x000fe4000bf43070 */
[--C-:B------:R-:W-:Y:S01]  /*32a0*/  SHF.R.U32.HI R5, RZ, 0x18, R13.reuse ;  /* 0x00000018ff057819 */ /* 0x100fe2000001160d */
[----:B------:R-:W-:Y:S01]  /*32b0*/  @!P0 FADD.FTZ R165, -R165, -RZ ;  /* 0x800000ffa5a58221 */ /* 0x000fe20000010100 */
[----:B------:R-:W-:Y:S01]  /*32c0*/  SHF.R.U32.HI R13, RZ, 0x10, R13 ;  /* 0x00000010ff0d7819 */ /* 0x000fe2000001160d */
[----:B------:R-:W-:Y:S01]  /*32d0*/  @!P6 FADD.FTZ R166, -R166, -RZ ;  /* 0x800000ffa6a6e221 */ /* 0x000fe20000010100 */
[----:B------:R-:W-:Y:S01]  /*32e0*/  LOP3.LUT R4, R4, 0xffff, RZ, 0xc0, !PT ;  /* 0x0000ffff04047812 */ /* 0x000fe200078ec0ff */
[----:B------:R-:W1:Y:S01]  /*32f0*/  MUFU.EX2 R153, R30 ;  /* 0x0000001e00997308 */ /* 0x000e620000000800 */
[----:B------:R-:W-:Y:S01]  /*3300*/  LOP3.LUT R13, R13, 0xff, RZ, 0xc0, !PT ;  /* 0x000000ff0d0d7812 */ /* 0x000fe200078ec0ff */
[----:B------:R-:W-:Y:S01]  /*3310*/  @!P3 FADD.FTZ R172, -R172, -RZ ;  /* 0x800000ffacacb221 */ /* 0x000fe20000010100 */
[----:B------:R-:W-:Y:S02]  /*3320*/  ISETP.LE.U32.AND P0, PT, R4, UR4, PT ;  /* 0x0000000404007c0c */ /* 0x000fe4000bf03070 */
[----:B------:R-:W-:Y:S01]  /*3330*/  LOP3.LUT R4, R12, 0xffff, RZ, 0xc0, !PT ;  /* 0x0000ffff0c047812 */ /* 0x000fe200078ec0ff */
[----:B------:R-:W-:Y:S01]  /*3340*/  @!P2 FADD.FTZ R164, -R164, -RZ ;  /* 0x800000ffa4a4a221 */ /* 0x000fe20000010100 */
[----:B------:R-:W-:Y:S02]  /*3350*/  LOP3.LUT R6, R12, 0xff, RZ, 0xc0, !PT ;  /* 0x000000ff0c067812 */ /* 0x000fe400078ec0ff */
[----:B------:R-:W-:Y:S02]  /*3360*/  ISETP.LE.U32.AND P6, PT, R13, UR4, PT ;  /* 0x000000040d007c0c */ /* 0x000fe4000bfc3070 */
[----:B------:R-:W-:Y:S02]  /*3370*/  ISETP.LE.U32.AND P3, PT, R5, UR4, PT ;  /* 0x0000000405007c0c */ /* 0x000fe4000bf63070 */
[----:B------:R-:W-:Y:S02]  /*3380*/  SHF.R.U32.HI R5, RZ, 0x10, R12 ;  /* 0x00000010ff057819 */ /* 0x000fe4000001160c */
[----:B------:R-:W-:Y:S01]  /*3390*/  SHF.R.U32.HI R4, RZ, 0x8, R4 ;  /* 0x00000008ff047819 */ /* 0x000fe20000011604 */
[----:B------:R-:W-:Y:S01]  /*33a0*/  @!P0 FADD.FTZ R156, -R156, -RZ ;  /* 0x800000ff9c9c8221 */ /* 0x000fe20000010100 */
[----:B------:R-:W-:Y:S02]  /*33b0*/  ISETP.LE.U32.AND P2, PT, R6, UR4, PT ;  /* 0x0000000406007c0c */ /* 0x000fe4000bf43070 */
[----:B------:R-:W-:Y:S02]  /*33c0*/  LOP3.LUT R5, R5, 0xff, RZ, 0xc0, !PT ;  /* 0x000000ff05057812 */ /* 0x000fe400078ec0ff */
[----:B------:R-:W-:Y:S01]  /*33d0*/  LOP3.LUT R4, R4, 0xffff, RZ, 0xc0, !PT ;  /* 0x0000ffff04047812 */ /* 0x000fe200078ec0ff */
[----:B------:R-:W-:Y:S01]  /*33e0*/  @!P6 FADD.FTZ R160, -R160, -RZ ;  /* 0x800000ffa0a0e221 */ /* 0x000fe20000010100 */
[----:B------:R-:W-:Y:S01]  /*33f0*/  ISETP.LE.U32.AND P4, PT, R5, UR4, PT ;  /* 0x0000000405007c0c */ /* 0x000fe2000bf83070 */
[----:B------:R-:W-:Y:S01]  /*3400*/  @!P3 FADD.FTZ R159, -R159, -RZ ;  /* 0x800000ff9f9fb221 */ /* 0x000fe20000010100 */
[----:B------:R-:W-:Y:S02]  /*3410*/  SHF.R.U32.HI R5, RZ, 0x8, R145 ;  /* 0x00000008ff057819 */ /* 0x000fe40000011691 */
[----:B------:R-:W-:Y:S02]  /*3420*/  ISETP.LE.U32.AND P0, PT, R4, UR4, PT ;  /* 0x0000000404007c0c */ /* 0x000fe4000bf03070 */
[----:B------:R-:W-:Y:S01]  /*3430*/  LOP3.LUT R4, R146, 0xff, RZ, 0xc0, !PT ;  /* 0x000000ff92047812 */ /* 0x000fe200078ec0ff */
[----:B------:R-:W-:Y:S01]  /*3440*/  @!P2 FADD.FTZ R161, -R161, -RZ ;  /* 0x800000ffa1a1a221 */ /* 0x000fe20000010100 */
[----:B------:R-:W-:Y:S02]  /*3450*/  F2FP.RELU.BF16.PACK_AB R7, R171, R168 ;  /* 0x000000a8ab07723e */ /* 0x000fe400000018ff */
[----:B------:R-:W-:Y:S02]  /*3460*/  ISETP.LE.U32.AND P6, PT, R4, UR4, PT ;  /* 0x0000000404007c0c */ /* 0x000fe4000bfc3070 */
[----:B------:R-:W-:Y:S01]  /*3470*/  LOP3.LUT R4, R5, 0xffff, RZ, 0xc0, !PT ;  /* 0x0000ffff05047812 */ /* 0x000fe200078ec0ff */
[----:B------:R2:W-:Y:S01]  /*3480*/  STS [R197+0x19400], R7 ;  /* 0x01940007c5007388 */ /* 0x0005e20000000800 */
[----:B------:R-:W-:Y:S01]  /*3490*/  SHF.R.U32.HI R5, RZ, 0x8, R141 ;  /* 0x00000008ff057819 */ /* 0x000fe2000001168d */
[----:B------:R-:W-:Y:S01]  /*34a0*/  @!P4 FADD.FTZ R162, -R162, -RZ ;  /* 0x800000ffa2a2c221 */ /* 0x000fe20000010100 */
[----:B------:R-:W-:Y:S01]  /*34b0*/  ISETP.LE.U32.AND P2, PT, R4, UR4, PT ;  /* 0x0000000404007c0c */ /* 0x000fe2000bf43070 */
[----:B------:R-:W-:Y:S01]  /*34c0*/  @!P0 FADD.FTZ R157, -R157, -RZ ;  /* 0x800000ff9d9d8221 */ /* 0x000fe20000010100 */
[----:B------:R-:W-:Y:S02]  /*34d0*/  F2FP.RELU.BF16.PACK_AB R4, R169, R170 ;  /* 0x000000aaa904723e */ /* 0x000fe400000018ff */
[----:B------:R-:W-:Y:S02]  /*34e0*/  LOP3.LUT R5, R5, 0xffff, RZ, 0xc0, !PT ;  /* 0x0000ffff05057812 */ /* 0x000fe400078ec0ff */
[----:B------:R-:W-:Y:S01]  /*34f0*/  LOP3.LUT R6, R144, 0xff, RZ, 0xc0, !PT ;  /* 0x000000ff90067812 */ /* 0x000fe200078ec0ff */
[----:B------:R3:W-:Y:S01]  /*3500*/  STS [R197+0x19000], R4 ;  /* 0x01900004c5007388 */ /* 0x0007e20000000800 */
[----:B------:R-:W-:Y:S01]  /*3510*/  F2FP.RELU.BF16.PACK_AB R0, R192, R193 ;  /* 0x000000c1c000723e */ /* 0x000fe200000018ff */
[----:B------:R-:W-:Y:S01]  /*3520*/  @!P6 FADD.FTZ R150, -R150, -RZ ;  /* 0x800000ff9696e221 */ /* 0x000fe20000010100 */
        /* <DEDUP_REMOVED lines=8> */
[----:B--2---:R-:W-:Y:S01]  /*35b0*/  F2FP.RELU.BF16.PACK_AB R7, R190, R173 ;  /* 0x000000adbe07723e */ /* 0x004fe200000018ff */
[----:B-1----:R-:W-:Y:S01]  /*35c0*/  @!P1 FADD.FTZ R153, -R153, -RZ ;  /* 0x800000ff99999221 */ /* 0x002fe20000010100 */
[----:B------:R-:W-:Y:S02]  /*35d0*/  ISETP.LE.U32.AND P4, PT, R12, UR4, PT ;  /* 0x000000040c007c0c */ /* 0x000fe4000bf83070 */
[----:B------:R-:W-:Y:S01]  /*35e0*/  ISETP.LE.U32.AND P0, PT, R143, UR4, PT ;  /* 0x000000048f007c0c */ /* 0x000fe2000bf03070 */
[----:B------:R-:W-:Y:S01]  /*35f0*/  @!P2 FADD.FTZ R154, -R154, -RZ ;  /* 0x800000ff9a9aa221 */ /* 0x000fe20000010100 */
[----:B------:R-:W-:Y:S02]  /*3600*/  FSETP.GE.FTZ.AND P1, PT, R169, RZ, PT ;  /* 0x000000ffa900720b */ /* 0x000fe40003f36000 */
[----:B------:R-:W-:Y:S02]  /*3610*/  FSETP.GE.FTZ.AND P2, PT, R170, RZ, PT ;  /* 0x000000ffaa00720b */ /* 0x000fe40003f56000 */
[----:B---3--:R-:W-:Y:S01]  /*3620*/  F2FP.RELU.BF16.PACK_AB R4, R164, R165 ;  /* 0x000000a5a404723e */ /* 0x008fe200000018ff */
[----:B------:R-:W-:Y:S01]  /*3630*/  @!P3 FADD.FTZ R155, -R155, -RZ ;  /* 0x800000ff9b9bb221 */ /* 0x000fe20000010100 */
[----:B------:R-:W-:Y:S02]  /*3640*/  FSETP.GE.FTZ.AND P5, PT, R167, RZ, PT ;  /* 0x000000ffa700720b */ /* 0x000fe40003fb6000 */
[----:B------:R-:W-:Y:S01]  /*3650*/  FSETP.GE.FTZ.AND P3, PT, R163, RZ, PT ;  /* 0x000000ffa300720b */ /* 0x000fe20003f76000 */
[----:B------:R1:W-:Y:S01]  /*3660*/  STS [R195+0x19400], R4 ;  /* 0x01940004c3007388 */ /* 0x0003e20000000800 */
[----:B------:R-:W-:Y:S01]  /*3670*/  @!P4 FADD.FTZ R158, -R158, -RZ ;  /* 0x800000ff9e9ec221 */ /* 0x000fe20000010100 */
[----:B------:R-:W-:Y:S01]  /*3680*/  FSETP.GE.FTZ.AND P4, PT, R166, RZ, PT ;  /* 0x000000ffa600720b */ /* 0x000fe20003f96000 */
[----:B------:R-:W-:Y:S01]  /*3690*/  @!P0 FADD.FTZ R152, -R152, -RZ ;  /* 0x800000ff98988221 */ /* 0x000fe20000010100 */
[----:B------:R2:W-:Y:S04]  /*36a0*/  STS [R197+0x1a000], R6 ;  /* 0x01a00006c5007388 */ /* 0x0005e80000000800 */
[----:B------:R3:W-:Y:S01]  /*36b0*/  STS [R197+0x1a400], R0 ;  /* 0x01a40000c5007388 */ /* 0x0007e20000000800 */
[----:B----4-:R-:W-:Y:S03]  /*36c0*/  F2FP.RELU.BF16.PACK_AB R5, R156, R163 ;  /* 0x000000a39c05723e */ /* 0x010fe600000018ff */
        /* <DEDUP_REMOVED lines=133> */
[----:B------:R-:W-:Y:S02]  /*3f20*/  FMUL.FTZ R156, R156, R6 ;  /* 0x000000069c9c7220 */ /* 0x000fe40000410000 */
        /* <DEDUP_REMOVED lines=43> */
[C---:B---3--:R-:W-:Y:S01]  /*41e0*/  FADD.FTZ R5, -R0.reuse, R14 ;  /* 0x0000000e00057221 */ /* 0x048fe20000010100 */
[----:B------:R-:W-:Y:S01]  /*41f0*/  FSETP.GE.FTZ.AND P2, PT, R161, RZ, PT ;  /* 0x000000ffa100720b */ /* 0x000fe20003f56000 */
[C---:B------:R-:W-:Y:S01]  /*4200*/  FADD.FTZ R7, -R0.reuse, R15 ;  /* 0x0000000f00077221 */ /* 0x040fe20000010100 */
        /* <DEDUP_REMOVED lines=18> */
[----:B------:R-:W-:Y:S01]  /*4330*/  ISETP.GE.AND P4, PT, R198, 0x1, PT ;  /* 0x00000001c600780c */ /* 0x000fe20003f86270 */
[----:B------:R-:W-:Y:S01]  /*4340*/  FADD.FTZ R5, -R0, R27 ;  /* 0x0000001b00057221 */ /* 0x000fe20000010100 */
[----:B------:R-:W-:Y:S01]  /*4350*/  FSETP.GE.FTZ.AND P2, PT, R193, RZ, PT ;  /* 0x000000ffc100720b */ /* 0x000fe20003f56000 */
[----:B------:R-:W-:Y:S01]  /*4360*/  FMUL.FTZ R144, R148, R144 ;  /* 0x0000009094907220 */ /* 0x000fe20000410000 */
[----:B------:R-:W-:Y:S01]  /*4370*/  FSETP.GE.FTZ.AND P1, PT, R192, RZ, PT ;  /* 0x000000ffc000720b */ /* 0x000fe20003f36000 */
[----:B------:R-:W-:Y:S01]  /*4380*/  FMUL.FTZ R22, R173, R12 ;  /* 0x0000000cad167220 */ /* 0x000fe20000410000 */
[-C--:B------:R-:W-:Y:S01]  /*4390*/  FSEL R10, R10, R0.reuse, P2 ;  /* 0x000000000a0a7208 */ /* 0x080fe20001000000 */
        /* <DEDUP_REMOVED lines=9> */
[-C--:B------:R-:W-:Y:S01]  /*4430*/  FSEL R6, R6, R0.reuse, P3 ;  /* 0x0000000006067208 */ /* 0x080fe20001800000 */
        /* <DEDUP_REMOVED lines=29> */
.L_x_1004:
        /* <DEDUP_REMOVED lines=117> */
.L_x_1005:
        /* <DEDUP_REMOVED lines=10> */
[----:B------:R-:W-:Y:S03]  /*4e00*/  IMAD.MOV.U32 R156, RZ, RZ, c[0x0][0x1c0] ;  /* 0x00007000ff9c7624 */ /* 0x000fe600078e00ff */
[----:B------:R-:W-:Y:S01]  /*4e10*/  LDSM.16.M88.4 R32, [R182] ;  /* 0x00000000b620783b */ /* 0x000fe20000000200 */
[----:B------:R-:W-:Y:S03]  /*4e20*/  IMAD R156, R156, c[0x0][0x22c], RZ ;  /* 0x00008b009c9c7a24 */ /* 0x000fe600078e02ff */
[----:B------:R-:W1:Y:S01]  /*4e30*/  LDSM.16.MT88.4 R132, [R0+0x9400] ;  /* 0x009400000084783b */ /* 0x000e620000004200 */
[----:B------:R-:W-:Y:S03]  /*4e40*/  IMAD R156, R156, 0x28, RZ ;  /* 0x000000289c9c7824 */ /* 0x000fe600078e02ff */
[----:B------:R-:W1:Y:S04]  /*4e50*/  LDSM.16.MT88.4 R136, [R0+0xb400] ;  /* 0x00b400000088783b */ /* 0x000e680000004200 */
[----:B------:R-:W1:Y:S04]  /*4e60*/  LDSM.16.MT88.4 R140, [R0+0xd400] ;  /* 0x00d40000008c783b */ /* 0x000e680000004200 */
[----:B------:R-:W-:Y:S04]  /*4e70*/  LDSM.16.M88.4 R144, [R184] ;  /* 0x00000000b890783b */ /* 0x000fe80000000200 */
[----:B------:R-:W1:Y:S04]  /*4e80*/  LDSM.16.MT88.4 R148, [R0+0x9800] ;  /* 0x009800000094783b */ /* 0x000e680000004200 */
[----:B------:R-:W-:Y:S01]  /*4e90*/  LDSM.16.MT88.4 R152, [R0+0x9c00] ;  /* 0x009c00000098783b */ /* 0x000fe20000004200 */
[C---:B--2---:R-:W-:Y:S08]  /*4ea0*/  HMMA.16816.F32.BF16 R4, R24.reuse, R8, RZ ;  /* 0x000000081804723c */ /* 0x044ff000000418ff */
        /* <DEDUP_REMOVED lines=8> */
[----:B------:R-:W1:Y:S07]  /*4f30*/  LDSM.16.MT88.4 R132, [R0+0xd800] ;  /* 0x00d800000084783b */ /* 0x000e6e0000004200 */
[C---:B------:R-:W-:Y:S08]  /*4f40*/  HMMA.16816.F32.BF16 R12, R32.reuse, R136, R12 ;  /* 0x00000088200c723c */ /* 0x040ff0000004180c */
[C---:B------:R-:W-:Y:S01]  /*4f50*/  HMMA.16816.F32.BF16 R16, R32.reuse, R138, R16 ;  /* 0x0000008a2010723c */ /* 0x040fe20000041810 */
[----:B------:R-:W3:Y:S07]  /*4f60*/  LDSM.16.M88.4 R136, [R183] ;  /* 0x00000000b788783b */ /* 0x000eee0000000200 */
[C---:B------:R-:W-:Y:S08]  /*4f70*/  HMMA.16816.F32.BF16 R20, R32.reuse, R140, R20 ;  /* 0x0000008c2014723c */ /* 0x040ff00000041814 */
[----:B------:R-:W-:Y:S01]  /*4f80*/  HMMA.16816.F32.BF16 R24, R32, R142, R24 ;  /* 0x0000008e2018723c */ /* 0x000fe20000041818 */
[----:B------:R-:W4:Y:S04]  /*4f90*/  LDSM.16.MT88.4 R32, [R0+0xbc00] ;  /* 0x00bc00000020783b */ /* 0x000f280000004200 */
[----:B------:R-:W3:Y:S03]  /*4fa0*/  LDSM.16.MT88.4 R140, [R0+0xdc00] ;  /* 0x00dc0000008c783b */ /* 0x000ee60000004200 */
[C---:B------:R-:W-:Y:S08]  /*4fb0*/  HMMA.16816.F32.BF16 R4, R144.reuse, R148, R4 ;  /* 0x000000949004723c */ /* 0x040ff00000041804 */
[C---:B------:R-:W-:Y:S01]  /*4fc0*/  HMMA.16816.F32.BF16 R8, R144.reuse, R150, R8 ;  /* 0x000000969008723c */ /* 0x040fe20000041808 */
[----:B------:R-:W-:Y:S07]  /*4fd0*/  LDSM.16.MT88.4 R148, [R0+0xa000] ;  /* 0x00a000000094783b */ /* 0x000fee0000004200 */
[C---:B--2---:R-:W-:Y:S08]  /*4fe0*/  HMMA.16816.F32.BF16 R12, R144.reuse, R28, R12 ;  /* 0x0000001c900c723c */ /* 0x044ff0000004180c */
[C---:B------:R-:W-:Y:S01]  /*4ff0*/  HMMA.16816.F32.BF16 R16, R144.reuse, R30, R16 ;  /* 0x0000001e9010723c */ /* 0x040fe20000041810 */
[----:B------:R-:W2:Y:S07]  /*5000*/  LDSM.16.M88.4 R28, [R181+0x2000] ;  /* 0x00200000b51c783b */ /* 0x000eae0000000200 */
[C---:B-1----:R-:W-:Y:S08]  /*5010*/  HMMA.16816.F32.BF16 R20, R144.reuse, R132, R20 ;  /* 0x000000849014723c */ /* 0x042ff00000041814 */
[----:B------:R-:W-:Y:S01]  /*5020*/  HMMA.16816.F32.BF16 R24, R144, R134, R24 ;  /* 0x000000869018723c */ /* 0x000fe20000041818 */
[----:B------:R-:W1:Y:S04]  /*5030*/  LDSM.16.MT88.4 R132, [R0+0xc000] ;  /* 0x00c000000084783b */ /* 0x000e680000004200 */
[----:B------:R-:W1:Y:S03]  /*5040*/  LDSM.16.MT88.4 R144, [R0+0xe000] ;  /* 0x00e000000090783b */ /* 0x000e660000004200 */
[C---:B---3--:R-:W-:Y:S08]  /*5050*/  HMMA.16816.F32.BF16 R4, R136.reuse, R152, R4 ;  /* 0x000000988804723c */ /* 0x048ff00000041804 */
[C---:B------:R-:W-:Y:S01]  /*5060*/  HMMA.16816.F32.BF16 R8, R136.reuse, R154, R8 ;  /* 0x0000009a8808723c */ /* 0x040fe20000041808 */
[----:B------:R-:W-:Y:S07]  /*5070*/  LDSM.16.MT88.4 R152, [R0+0xa800] ;  /* 0x00a800000098783b */ /* 0x000fee0000004200 */
[C---:B----4-:R-:W-:Y:S08]  /*5080*/  HMMA.16816.F32.BF16 R12, R136.reuse, R32, R12 ;  /* 0x00000020880c723c */ /* 0x050ff0000004180c */
[C---:B------:R-:W-:Y:S01]  /*5090*/  HMMA.16816.F32.BF16 R16, R136.reuse, R34, R16 ;  /* 0x000000228810723c */ /* 0x040fe20000041810 */
[----:B------:R-:W-:Y:S07]  /*50a0*/  LDSM.16.M88.4 R32, [R182+0x2000] ;  /* 0x00200000b620783b */ /* 0x000fee0000000200 */
[C---:B------:R-:W-:Y:S08]  /*50b0*/  HMMA.16816.F32.BF16 R20, R136.reuse, R140, R20 ;  /* 0x0000008c8814723c */ /* 0x040ff00000041814 */
[----:B------:R-:W-:Y:S01]  /*50c0*/  HMMA.16816.F32.BF16 R24, R136, R142, R24 ;  /* 0x0000008e8818723c */ /* 0x000fe20000041818 */
[----:B------:R-:W3:Y:S04]  /*50d0*/  LDSM.16.MT88.4 R136, [R0+0xa400] ;  /* 0x00a400000088783b */ /* 0x000ee80000004200 */
[----:B------:R-:W4:Y:S03]  /*50e0*/  LDSM.16.MT88.4 R140, [R0+0xc400] ;  /* 0x00c40000008c783b */ /* 0x000f260000004200 */
[C---:B--2---:R-:W-:Y:S08]  /*50f0*/  HMMA.16816.F32.BF16 R4, R28.reuse, R148, R4 ;  /* 0x000000941c04723c */ /* 0x044ff00000041804 */
[C---:B------:R-:W-:Y:S01]  /*5100*/  HMMA.16816.F32.BF16 R8, R28.reuse, R150, R8 ;  /* 0x000000961c08723c */ /* 0x040fe20000041808 */
[----:B------:R-:W2:Y:S07]  /*5110*/  LDSM.16.MT88.4 R148, [R0+0xe400] ;  /* 0x00e400000094783b */ /* 0x000eae0000004200 */
[C---:B-1----:R-:W-:Y:S08]  /*5120*/  HMMA.16816.F32.BF16 R12, R28.reuse, R132, R12 ;  /* 0x000000841c0c723c */ /* 0x042ff0000004180c */
[C---:B------:R-:W-:Y:S01]  /*5130*/  HMMA.16816.F32.BF16 R16, R28.reuse, R134, R16 ;  /* 0x000000861c10723c */ /* 0x040fe20000041810 */
[----:B------:R-:W1:Y:S07]  /*5140*/  LDSM.16.M88.4 R132, [R184+0x2000] ;  /* 0x00200000b884783b */ /* 0x000e6e0000000200 */
[C---:B------:R-:W-:Y:S08]  /*5150*/  HMMA.16816.F32.BF16 R20, R28.reuse, R144, R20 ;  /* 0x000000901c14723c */ /* 0x040ff00000041814 */
[----:B------:R-:W-:Y:S01]  /*5160*/  HMMA.16816.F32.BF16 R24, R28, R146, R24 ;  /* 0x000000921c18723c */ /* 0x000fe20000041818 */
[----:B------:R-:W1:Y:S04]  /*5170*/  LDSM.16.MT88.4 R28, [R0+0xc800] ;  /* 0x00c80000001c783b */ /* 0x000e680000004200 */
[----:B------:R-:W-:Y:S03]  /*5180*/  LDSM.16.MT88.4 R144, [R0+0xcc00] ;  /* 0x00cc00000090783b */ /* 0x000fe60000004200 */
[C---:B---3--:R-:W-:Y:S08]  /*5190*/  HMMA.16816.F32.BF16 R4, R32.reuse, R136, R4 ;  /* 0x000000882004723c */ /* 0x048ff00000041804 */
[C---:B------:R-:W-:Y:S01]  /*51a0*/  HMMA.16816.F32.BF16 R8, R32.reuse, R138, R8 ;  /* 0x0000008a2008723c */ /* 0x040fe20000041808 */
[----:B------:R-:W3:Y:S07]  /*51b0*/  LDSM.16.MT88.4 R136, [R0+0xe800] ;  /* 0x00e800000088783b */ /* 0x000eee0000004200 */
[C---:B----4-:R-:W-:Y:S08]  /*51c0*/  HMMA.16816.F32.BF16 R12, R32.reuse, R140, R12 ;  /* 0x0000008c200c723c */ /* 0x050ff0000004180c */
[C---:B------:R-:W-:Y:S01]  /*51d0*/  HMMA.16816.F32.BF16 R16, R32.reuse, R142, R16 ;  /* 0x0000008e2010723c */ /* 0x040fe20000041810 */
[----:B------:R-:W-:Y:S07]  /*51e0*/  LDSM.16.MT88.4 R140, [R0+0xac00] ;  /* 0x00ac0000008c783b */ /* 0x000fee0000004200 */
[C---:B--2---:R-:W-:Y:S08]  /*51f0*/  HMMA.16816.F32.BF16 R20, R32.reuse, R148, R20 ;  /* 0x000000942014723c */ /* 0x044ff00000041814 */
[----:B------:R-:W-:Y:S01]  /*5200*/  HMMA.16816.F32.BF16 R24, R32, R150, R24 ;  /* 0x000000962018723c */ /* 0x000fe20000041818 */
[----:B------:R-:W2:Y:S04]  /*5210*/  LDSM.16.M88.4 R32, [R183+0x2000] ;  /* 0x00200000b720783b */ /* 0x000ea80000000200 */
[----:B------:R4:W2:Y:S03]  /*5220*/  LDSM.16.MT88.4 R148, [R0+0xec00] ;  /* 0x00ec00000094783b */ /* 0x0008a60000004200 */
[C---:B-1----:R-:W-:Y:S08]  /*5230*/  HMMA.16816.F32.BF16 R4, R132.reuse, R152, R4 ;  /* 0x000000988404723c */ /* 0x042ff00000041804 */
[C---:B------:R-:W-:Y:S08]  /*5240*/  HMMA.16816.F32.BF16 R8, R132.reuse, R154, R8 ;  /* 0x0000009a8408723c */ /* 0x040ff00000041808 */
[C---:B------:R-:W-:Y:S04]  /*5250*/  HMMA.16816.F32.BF16 R12, R132.reuse, R28, R12 ;  /* 0x0000001c840c723c */ /* 0x040fe8000004180c */
[C---:B----4-:R-:W-:Y:S03]  /*5260*/  IMAD.IADD R0, R213.reuse, 0x1, R238 ;  /* 0x00000001d5007824 */ /* 0x050fe600078e02ee */
[CC--:B------:R-:W-:Y:S01]  /*5270*/  LEA R28, P1, R213.reuse, R188.reuse, 0x2 ;  /* 0x000000bcd51c7211 */ /* 0x0c0fe200078210ff */
[C---:B------:R-:W-:Y:S04]  /*5280*/  HMMA.16816.F32.BF16 R16, R132.reuse, R30, R16 ;  /* 0x0000001e8410723c */ /* 0x040fe80000041810 */
[-C--:B------:R-:W-:Y:S03]  /*5290*/  LEA.HI.X.SX32 R29, R213, R189.reuse, 0x2, P1 ;  /* 0x000000bdd51d7211 */ /* 0x080fe600008f16ff */
[----:B------:R-:W-:Y:S01]  /*52a0*/  @P4 IADD3 R30, R214, -0x40, RZ ;  /* 0xffffffc0d61e4810 */ /* 0x000fe20007ffe0ff */
[C---:B---3--:R-:W-:Y:S04]  /*52b0*/  HMMA.16816.F32.BF16 R20, R132.reuse, R136, R20 ;  /* 0x000000888414723c */ /* 0x048fe80000041814 */
[----:B------:R-:W-:Y:S04]  /*52c0*/  @P4 IMAD.WIDE R30, R30, 0x4, R206 ;  /* 0x000000041e1e4825 */ /* 0x000fe800078e02ce */
[----:B------:R-:W-:Y:S01]  /*52d0*/  HMMA.16816.F32.BF16 R24, R132, R138, R24 ;  /* 0x0000008a8418723c */ /* 0x000fe20000041818 */
[----:B------:R-:W-:Y:S04]  /*52e0*/  LDSM.16.MT88.4 R136, [R2+0x18800] ;  /* 0x018800000288783b */ /* 0x000fe80000004200 */
[----:B------:R1:W5:Y:S02]  /*52f0*/  @P4 LDG.E R210, [R30.64] ;  /* 0x000000101ed24981 */ /* 0x000364000c1e1900 */
[CC--:B------:R-:W-:Y:S01]  /*5300*/  LEA R132, P0, R241.reuse, R188.reuse, 0x2 ;  /* 0x000000bcf1847211 */ /* 0x0c0fe200078010ff */
[C---:B--2---:R-:W-:Y:S01]  /*5310*/  HMMA.16816.F32.BF16 R4, R32.reuse, R140, R4 ;  /* 0x0000008c2004723c */ /* 0x044fe20000041804 */
[----:B------:R1:W5:Y:S04]  /*5320*/  @P4 LDG.E R209, [R30.64+0x20] ;  /* 0x000020101ed14981 */ /* 0x000368000c1e1900 */
[----:B------:R1:W5:Y:S01]  /*5330*/  @P4 LDG.E R208, [R30.64+0x80] ;  /* 0x000080101ed04981 */ /* 0x000362000c1e1900 */
[-C--:B------:R-:W-:Y:S02]  /*5340*/  LEA.HI.X.SX32 R133, R241, R189.reuse, 0x2, P0 ;  /* 0x000000bdf1857211 */ /* 0x080fe400000f16ff */
[C---:B------:R-:W-:Y:S01]  /*5350*/  HMMA.16816.F32.BF16 R8, R32.reuse, R142, R8 ;  /* 0x0000008e2008723c */ /* 0x040fe20000041808 */
[----:B------:R1:W5:Y:S04]  /*5360*/  @P4 LDG.E R205, [R30.64+0xa0] ;  /* 0x0000a0101ecd4981 */ /* 0x000368000c1e1900 */
[----:B------:R-:W-:Y:S03]  /*5370*/  LDSM.16.MT88.4 R140, [R3+0x1c00] ;  /* 0x001c0000038c783b */ /* 0x000fe60000004200 */
[C---:B------:R-:W-:Y:S07]  /*5380*/  HMMA.16816.F32.BF16 R12, R32.reuse, R144, R12 ;  /* 0x00000090200c723c */ /* 0x040fee000004180c */
[----:B------:R2:W-:Y:S01]  /*5390*/  RED.E.ADD.F32.FTZ.RN.STRONG.GPU [R188.64], R4 ;  /* 0x00000004bc00798e */ /* 0x0005e2000c10e790 */
[C---:B------:R-:W-:Y:S03]  /*53a0*/  HMMA.16816.F32.BF16 R16, R32.reuse, R146, R16 ;  /* 0x000000922010723c */ /* 0x040fe60000041810 */
[----:B------:R3:W-:Y:S04]  /*53b0*/  RED.E.ADD.F32.FTZ.RN.STRONG.GPU [R28.64], R5 ;  /* 0x000000051c00798e */ /* 0x0007e8000c10e790 */
[----:B------:R4:W-:Y:S01]  /*53c0*/  RED.E.ADD.F32.FTZ.RN.STRONG.GPU [R132.64], R6 ;  /* 0x000000068400798e */ /* 0x0009e2000c10e790 */
[C---:B------:R-:W-:Y:S03]  /*53d0*/  HMMA.16816.F32.BF16 R20, R32.reuse, R148, R20 ;  /* 0x000000942014723c */ /* 0x040fe60000041814 */
[----:B------:R-:W-:Y:S01]  /*53e0*/  LDSM.16.MT88.4 R132, [R3+0x1400] ;  /* 0x001400000384783b */ /* 0x000fe20000004200 */
[CC--:B-1----:R-:W-:Y:S04]  /*53f0*/  LEA R30, P2, R156.reuse, R188.reuse, 0x2 ;  /* 0x000000bc9c1e7211 */ /* 0x0c2fe800078410ff */
[----:B------:R-:W-:Y:S04]  /*5400*/  HMMA.16816.F32.BF16 R24, R32, R150, R24 ;  /* 0x000000962018723c */ /* 0x000fe80000041818 */
[-C--:B------:R-:W-:Y:S01]  /*5410*/  LEA.HI.X.SX32 R31, R156, R189.reuse, 0x2, P2 ;  /* 0x000000bd9c1f7211 */ /* 0x080fe200010f16ff */
[----:B------:R-:W-:Y:S02]  /*5420*/  IMAD.IADD R156, R213, 0x1, R239 ;  /* 0x00000001d59c7824 */ /* 0x000fe400078e02ef */
[CC--:B------:R-:W-:Y:S02]  /*5430*/  LEA R32, P0, R157.reuse, R188.reuse, 0x2 ;  /* 0x000000bc9d207211 */ /* 0x0c0fe400078010ff */
[CC--:B--2---:R-:W-:Y:S03]  /*5440*/  LEA R4, P1, R158.reuse, R188.reuse, 0x2 ;  /* 0x000000bc9e047211 */ /* 0x0c4fe600078210ff */
[-C--:B------:R-:W-:Y:S02]  /*5450*/  LEA.HI.X.SX32 R33, R157, R189.reuse, 0x2, P0 ;  /* 0x000000bd9d217211 */ /* 0x080fe400000f16ff */
[-C--:B---3--:R-:W-:Y:S02]  /*5460*/  LEA.HI.X.SX32 R5, R158, R189.reuse, 0x2, P1 ;  /* 0x000000bd9e057211 */ /* 0x088fe400008f16ff */
[CC--:B----4-:R-:W-:Y:S03]  /*5470*/  LEA R6, P1, R251.reuse, R188.reuse, 0x2 ;  /* 0x000000bcfb067211 */ /* 0x0d0fe600078210ff */
[----:B------:R1:W-:Y:S04]  /*5480*/  RED.E.ADD.F32.FTZ.RN.STRONG.GPU [R4.64], R7 ;  /* 0x000000070400798e */ /* 0x0003e8000c10e790 */
[----:B------:R2:W-:Y:S04]  /*5490*/  RED.E.ADD.F32.FTZ.RN.STRONG.GPU [R32.64], R8 ;  /* 0x000000082000798e */ /* 0x0005e8000c10e790 */
[----:B------:R3:W-:Y:S04]  /*54a0*/  RED.E.ADD.F32.FTZ.RN.STRONG.GPU [R30.64], R9 ;  /* 0x000000091e00798e */ /* 0x0007e8000c10e790 */
[----:B------:R-:W-:Y:S01]  /*54b0*/  LDSM.16.MT88.4 R32, [R2+0x17800] ;  /* 0x017800000220783b */ /* 0x000fe20000004200 */
[-C--:B-1----:R-:W-:Y:S02]  /*54c0*/  LEA.HI.X.SX32 R7, R251, R189.reuse, 0x2, P1 ;  /* 0x000000bdfb077211 */ /* 0x082fe400008f16ff */
[CC--:B------:R-:W-:Y:S03]  /*54d0*/  LEA R4, P0, R250.reuse, R188.reuse, 0x2 ;  /* 0x000000bcfa047211 */ /* 0x0c0fe600078010ff */
[----:B------:R1:W-:Y:S01]  /*54e0*/  RED.E.ADD.F32.FTZ.RN.STRONG.GPU [R6.64], R10 ;  /* 0x0000000a0600798e */ /* 0x0003e2000c10e790 */
[-C--:B------:R-:W-:Y:S02]  /*54f0*/  LEA.HI.X.SX32 R5, R250, R189.reuse, 0x2, P0 ;  /* 0x000000bdfa057211 */ /* 0x080fe400000f16ff */
[CC--:B--2---:R-:W-:Y:S03]  /*5500*/  LEA R8, P0, R243.reuse, R188.reuse, 0x2 ;  /* 0x000000bcf3087211 */ /* 0x0c4fe600078010ff */
[----:B------:R2:W-:Y:S01]  /*5510*/  RED.E.ADD.F32.FTZ.RN.STRONG.GPU [R4.64], R11 ;  /* 0x0000000b0400798e */ /* 0x0005e2000c10e790 */
[-C--:B---3--:R-:W-:Y:S03]  /*5520*/  LEA.HI.X.SX32 R9, R243, R189.reuse, 0x2, P0 ;  /* 0x000000bdf3097211 */ /* 0x088fe600000f16ff */
[----:B------:R-:W-:Y:S04]  /*5530*/  RED.E.ADD.F32.FTZ.RN.STRONG.GPU [R188.64+0x80], R12 ;  /* 0x0000800cbc00798e */ /* 0x000fe8000c10e790 */
[----:B------:R-:W-:Y:S04]  /*5540*/  RED.E.ADD.F32.FTZ.RN.STRONG.GPU [R28.64+0x80], R13 ;  /* 0x0000800d1c00798e */ /* 0x000fe8000c10e790 */
[----:B------:R3:W-:Y:S01]  /*5550*/  RED.E.ADD.F32.FTZ.RN.STRONG.GPU [R8.64], R14 ;  /* 0x0000000e0800798e */ /* 0x0007e2000c10e790 */
[CC--:B-1----:R-:W-:Y:S02]  /*5560*/  LEA R6, P1, R239.reuse, R188.reuse, 0x2 ;  /* 0x000000bcef067211 */ /* 0x0c2fe400078210ff */
[-C--:B------:R-:W-:Y:S02]  /*5570*/  LEA R10, P2, R220, R188.reuse, 0x2 ;  /* 0x000000bcdc0a7211 */ /* 0x080fe400078410ff */
[-C--:B------:R-:W-:Y:S02]  /*5580*/  LEA.HI.X.SX32 R7, R239, R189.reuse, 0x2, P1 ;  /* 0x000000bdef077211 */ /* 0x080fe400008f16ff */
[-C--:B--2---:R-:W-:Y:S02]  /*5590*/  LEA R4, P0, R156, R188.reuse, 0x2 ;  /* 0x000000bc9c047211 */ /* 0x084fe400078010ff */
[-C--:B------:R-:W-:Y:S01]  /*55a0*/  LEA.HI.X.SX32 R11, R220, R189.reuse, 0x2, P2 ;  /* 0x000000bddc0b7211 */ /* 0x080fe200010f16ff */
[----:B------:R1:W-:Y:S01]  /*55b0*/  RED.E.ADD.F32.FTZ.RN.STRONG.GPU [R6.64], R15 ;  /* 0x0000000f0600798e */ /* 0x0003e2000c10e790 */
[-C--:B------:R-:W-:Y:S05]  /*55c0*/  LEA.HI.X.SX32 R5, R156, R189.reuse, 0x2, P0 ;  /* 0x000000bd9c057211 */ /* 0x080fea00000f16ff */
[----:B------:R2:W-:Y:S01]  /*55d0*/  RED.E.ADD.F32.FTZ.RN.STRONG.GPU [R4.64], R16 ;  /* 0x000000100400798e */ /* 0x0005e2000c10e790 */
[CC--:B---3--:R-:W-:Y:S03]  /*55e0*/  LEA R8, P1, R219.reuse, R188.reuse, 0x2 ;  /* 0x000000bcdb087211 */ /* 0x0c8fe600078210ff */
[----:B------:R3:W-:Y:S01]  /*55f0*/  RED.E.ADD.F32.FTZ.RN.STRONG.GPU [R10.64], R17 ;  /* 0x000000110a00798e */ /* 0x0007e2000c10e790 */
[-C--:B------:R-:W-:Y:S05]  /*5600*/  LEA.HI.X.SX32 R9, R219, R189.reuse, 0x2, P1 ;  /* 0x000000bddb097211 */ /* 0x080fea00008f16ff */
[----:B------:R4:W-:Y:S01]  /*5610*/  RED.E.ADD.F32.FTZ.RN.STRONG.GPU [R8.64], R18 ;  /* 0x000000120800798e */ /* 0x0009e2000c10e790 */
[CC--:B-1----:R-:W-:Y:S04]  /*5620*/  LEA R6, P0, R222.reuse, R188.reuse, 0x2 ;  /* 0x000000bcde067211 */ /* 0x0c2fe800078010ff */
[-C--:B------:R-:W-:Y:S02]  /*5630*/  LEA.HI.X.SX32 R7, R222, R189.reuse, 0x2, P0 ;  /* 0x000000bdde077211 */ /* 0x080fe400000f16ff */
[-C--:B--2---:R-:W-:Y:S02]  /*5640*/  LEA R4, P1, R242, R188.reuse, 0x2 ;  /* 0x000000bcf2047211 */ /* 0x084fe400078210ff */
[-C--:B------:R-:W-:Y:S01]  /*5650*/  LEA R12, P0, R238, R188.reuse, 0x2 ;  /* 0x000000bcee0c7211 */ /* 0x080fe200078010ff */
[----:B------:R1:W-:Y:S01]  /*5660*/  RED.E.ADD.F32.FTZ.RN.STRONG.GPU [R6.64], R19 ;  /* 0x000000130600798e */ /* 0x0003e2000c10e790 */
[-C--:B------:R-:W-:Y:S02]  /*5670*/  LEA.HI.X.SX32 R5, R242, R189.reuse, 0x2, P1 ;  /* 0x000000bdf2057211 */ /* 0x080fe400008f16ff */
[-C--:B---3--:R-:W-:Y:S01]  /*5680*/  LEA R10, P3, R0, R188.reuse, 0x2 ;  /* 0x000000bc000a7211 */ /* 0x088fe200078610ff */
[----:B------:R-:W-:Y:S01]  /*5690*/  RED.E.ADD.F32.FTZ.RN.STRONG.GPU [R188.64+0x100], R20 ;  /* 0x00010014bc00798e */ /* 0x000fe2000c10e790 */
[-C--:B------:R-:W-:Y:S02]  /*56a0*/  LEA.HI.X.SX32 R13, R238, R189.reuse, 0x2, P0 ;  /* 0x000000bdee0d7211 */ /* 0x080fe400000f16ff */
[-C--:B------:R-:W-:Y:S01]  /*56b0*/  LEA.HI.X.SX32 R11, R0, R189.reuse, 0x2, P3 ;  /* 0x000000bd000b7211 */ /* 0x080fe200018f16ff */
[----:B------:R-:W-:Y:S01]  /*56c0*/  RED.E.ADD.F32.FTZ.RN.STRONG.GPU [R28.64+0x100], R21 ;  /* 0x000100151c00798e */ /* 0x000fe2000c10e790 */
[-C--:B----4-:R-:W-:Y:S02]  /*56d0*/  LEA R8, P2, R218, R188.reuse, 0x2 ;  /* 0x000000bcda087211 */ /* 0x090fe400078410ff */
[----:B------:R-:W-:Y:S01]  /*56e0*/  LOP3.LUT R0, R198, 0x1, RZ, 0xc0, !PT ;  /* 0x00000001c6007812 */ /* 0x000fe200078ec0ff */
[----:B------:R2:W-:Y:S01]  /*56f0*/  RED.E.ADD.F32.FTZ.RN.STRONG.GPU [R4.64], R22 ;  /* 0x000000160400798e */ /* 0x0005e2000c10e790 */
[-C--:B------:R-:W-:Y:S02]  /*5700*/  LEA.HI.X.SX32 R9, R218, R189.reuse, 0x2, P2 ;  /* 0x000000bdda097211 */ /* 0x080fe400010f16ff */
[----:B------:R-:W-:Y:S01]  /*5710*/  ISETP.GT.AND P3, PT, R198, RZ, PT ;  /* 0x000000ffc600720c */ /* 0x000fe20003f64270 */
[----:B------:R-:W-:Y:S04]  /*5720*/  RED.E.ADD.F32.FTZ.RN.STRONG.GPU [R12.64], R23 ;  /* 0x000000170c00798e */ /* 0x000fe8000c10e790 */
[----:B------:R-:W-:Y:S04]  /*5730*/  RED.E.ADD.F32.FTZ.RN.STRONG.GPU [R10.64], R24 ;  /* 0x000000180a00798e */ /* 0x000fe8000c10e790 */
[----:B------:R-:W-:Y:S01]  /*5740*/  RED.E.ADD.F32.FTZ.RN.STRONG.GPU [R8.64], R25 ;  /* 0x000000190800798e */ /* 0x000fe2000c10e790 */
[CC--:B-1----:R-:W-:Y:S03]  /*5750*/  LEA R6, P1, R215.reuse, R188.reuse, 0x2 ;  /* 0x000000bcd7067211 */ /* 0x0c2fe600078210ff */
[----:B------:R-:W-:Y:S01]  /*5760*/  LDSM.16.MT88.4 R8, [R3] ;  /* 0x000000000308783b */ /* 0x000fe20000004200 */
[-C--:B------:R-:W-:Y:S03]  /*5770*/  LEA.HI.X.SX32 R7, R215, R189.reuse, 0x2, P1 ;  /* 0x000000bdd7077211 */ /* 0x080fe600008f16ff */
[----:B------:R-:W-:Y:S01]  /*5780*/  LDSM.16.MT88.4 R12, [R2+0x17000] ;  /* 0x01700000020c783b */ /* 0x000fe20000004200 */
[----:B------:R-:W-:Y:S03]  /*5790*/  @P4 IADD3 R212, P1, R212, -0x100, RZ ;  /* 0xffffff00d4d44810 */ /* 0x000fe60007f3e0ff */
[----:B------:R-:W-:Y:S01]  /*57a0*/  RED.E.ADD.F32.FTZ.RN.STRONG.GPU [R6.64], R26 ;  /* 0x0000001a0600798e */ /* 0x000fe2000c10e790 */
[----:B------:R-:W-:Y:S02]  /*57b0*/  @P4 IADD3.X R211, R211, -0x1, RZ, P1, !PT ;  /* 0xffffffffd3d34810 */ /* 0x000fe40000ffe4ff */
[C---:B--2---:R-:W-:Y:S01]  /*57c0*/  LEA R4, P0, R221.reuse, R188, 0x2 ;  /* 0x000000bcdd047211 */ /* 0x044fe200078010ff */
[----:B------:R-:W-:Y:S03]  /*57d0*/  LDSM.16.MT88.4 R16, [R3+0x1000] ;  /* 0x001000000310783b */ /* 0x000fe60000004200 */
[----:B------:R-:W-:Y:S01]  /*57e0*/  LEA.HI.X.SX32 R5, R221, R189, 0x2, P0 ;  /* 0x000000bddd057211 */ /* 0x000fe200000f16ff */
[----:B------:R-:W-:Y:S01]  /*57f0*/  LDSM.16.MT88.4 R20, [R3+0x2000] ;  /* 0x002000000314783b */ /* 0x000fe20000004200 */
[----:B------:R-:W-:Y:S02]  /*5800*/  ISETP.NE.U32.AND P0, PT, R0, 0x1, PT ;  /* 0x000000010000780c */ /* 0x000fe40003f05070 */
[C---:B------:R-:W-:Y:S01]  /*5810*/  IADD3 R0, R3.reuse, -0x3000, RZ ;  /* 0xffffd00003007810 */ /* 0x040fe20007ffe0ff */
[----:B------:R-:W-:Y:S04]  /*5820*/  RED.E.ADD.F32.FTZ.RN.STRONG.GPU [R4.64], R27 ;  /* 0x0000001b0400798e */ /* 0x000fe8000c10e790 */
[----:B------:R-:W1:Y:S04]  /*5830*/  LDSM.16.MT88.4 R4, [R2+0x15000] ;  /* 0x015000000204783b */ /* 0x000e680000004200 */
[----:B------:R-:W-:Y:S02]  /*5840*/  LDSM.16.MT88.4 R28, [R2+0x15800] ;  /* 0x01580000021c783b */ /* 0x000fe40000004200 */
        /* <DEDUP_REMOVED lines=67> */
.L_x_1003:
[----:B------:R-:W-:Y:S01]  /*5c80*/  BAR.SYNC.DEFER_BLOCKING 0x0 ;  /* 0x0000000000007b1d */ /* 0x000fe20000010000 */
[----:B------:R-:W-:Y:S01]  /*5c90*/  FMUL.FTZ R84, R84, c[0x0][0x2e0] ;  /* 0x0000b80054547a20 */ /* 0x000fe20000410000 */
[----:B------:R-:W-:Y:S01]  /*5ca0*/  SHF.R.S32.HI R132, RZ, 0x1f, R244 ;  /* 0x0000001fff847819 */ /* 0x000fe200000114f4 */
[----:B-1----:R-:W-:-:S02]  /*5cb0*/  FMUL.FTZ R0, R85, c[0x0][0x2e0] ;  /* 0x0000b80055007a20 */ /* 0x002fc40000410000 */
[----:B------:R-:W-:Y:S02]  /*5cc0*/  FMUL.FTZ R86, R86, c[0x0][0x2e0] ;  /* 0x0000b80056567a20 */ /* 0x000fe40000410000 */
        /* <DEDUP_REMOVED lines=13> */
[----:B------:R1:W-:Y:S01]  /*5da0*/  STS [R236], R0 ;  /* 0x00000000ec007388 */ /* 0x0003e20000000800 */
[----:B------:R-:W-:Y:S01]  /*5db0*/  FMUL.FTZ R12, R91, c[0x0][0x2e0] ;  /* 0x0000b8005b0c7a20 */ /* 0x000fe20000410000 */
[----:B------:R-:W-:Y:S01]  /*5dc0*/  F2FP.BF16.PACK_AB R13, R13, R88 ;  /* 0x000000580d0d723e */ /* 0x000fe200000010ff */
[----:B------:R-:W-:Y:S01]  /*5dd0*/  FMUL.FTZ R36, R39, c[0x0][0x2dc] ;  /* 0x0000b70027247a20 */ /* 0x000fe20000410000 */
[----:B------:R-:W-:Y:S01]  /*5de0*/  STS [R236+0x200], R9 ;  /* 0x00020009ec007388 */ /* 0x000fe20000000800 */
[----:B------:R-:W-:Y:S01]  /*5df0*/  FMUL.FTZ R5, R40, c[0x0][0x2dc] ;  /* 0x0000b70028057a20 */ /* 0x000fe20000410000 */
[----:B------:R-:W-:Y:S01]  /*5e00*/  F2FP.BF16.PACK_AB R12, R12, R90 ;  /* 0x0000005a0c0c723e */ /* 0x000fe200000010ff */
[----:B------:R-:W-:Y:S01]  /*5e10*/  FMUL.FTZ R92, R92, c[0x0][0x2e0] ;  /* 0x0000b8005c5c7a20 */ /* 0x000fe20000410000 */
[----:B------:R2:W-:Y:S01]  /*5e20*/  STS [R237], R8 ;  /* 0x00000008ed007388 */ /* 0x0005e20000000800 */
[----:B------:R-:W-:-:S02]  /*5e30*/  FMUL.FTZ R11, R93, c[0x0][0x2e0] ;  /* 0x0000b8005d0b7a20 */ /* 0x000fc40000410000 */
[----:B------:R-:W-:Y:S01]  /*5e40*/  FMUL.FTZ R94, R94, c[0x0][0x2e0] ;  /* 0x0000b8005e5e7a20 */ /* 0x000fe20000410000 */
[----:B------:R3:W-:Y:S01]  /*5e50*/  STS [R237+0x200], R3 ;  /* 0x00020003ed007388 */ /* 0x0007e20000000800 */
        /* <DEDUP_REMOVED lines=47> */
[----:B------:R-:W1:Y:S01]  /*6150*/  S2R R44, SR_CTAID.Y ;  /* 0x00000000002c7919 */ /* 0x000e620000002600 */
        /* <DEDUP_REMOVED lines=61> */
[----:B------:R-:W1:Y:S01]  /*6530*/  S2R R43, SR_CTAID.Z ;  /* 0x00000000002b7919 */ /* 0x000e620000002700 */
        /* <DEDUP_REMOVED lines=27> */
[----:B------:R-:W-:Y:S01]  /*66f0*/  SHF.R.S32.HI R5, RZ, 0x1f, R246 ;  /* 0x0000001fff057819 */ /* 0x000fe200000114f6 */
        /* <DEDUP_REMOVED lines=10> */
[----:B------:R-:W-:Y:S01]  /*67a0*/  IMAD R4, R248, c[0x0][0x3a8], RZ ;  /* 0x0000ea00f8047a24 */ /* 0x000fe200078e02ff */
[----:B------:R-:W-:Y:S01]  /*67b0*/  STS [R236+0x9000], R27 ;  /* 0x0090001bec007388 */ /* 0x000fe20000000800 */
[----:B------:R-:W-:Y:S01]  /*67c0*/  FMUL.FTZ R76, R76, c[0x0][0x2dc] ;  /* 0x0000b7004c4c7a20 */ /* 0x000fe20000410000 */
[----:B------:R-:W-:Y:S01]  /*67d0*/  F2FP.BF16.PACK_AB R18, R18, R74 ;  /* 0x0000004a1212723e */ /* 0x000fe200000010ff */
[----:B------:R-:W-:Y:S01]  /*67e0*/  FMUL.FTZ R15, R77, c[0x0][0x2dc] ;  /* 0x0000b7004d0f7a20 */ /* 0x000fe20000410000 */
[----:B------:R-:W-:Y:S01]  /*67f0*/  STS [R236+0x9200], R26 ;  /* 0x0092001aec007388 */ /* 0x000fe20000000800 */
[----:B------:R-:W-:-:S02]  /*6800*/  FMUL.FTZ R78, R78, c[0x0][0x2dc] ;  /* 0x0000b7004e4e7a20 */ /* 0x000fc40000410000 */
[----:B------:R-:W-:Y:S01]  /*6810*/  FMUL.FTZ R14, R79, c[0x0][0x2dc] ;  /* 0x0000b7004f0e7a20 */ /* 0x000fe20000410000 */
[----:B------:R-:W-:Y:S01]  /*6820*/  F2FP.BF16.PACK_AB R15, R15, R76 ;  /* 0x0000004c0f0f723e */ /* 0x000fe200000010ff */
[C---:B------:R-:W-:Y:S01]  /*6830*/  IMAD R41, R245.reuse, c[0x0][0x3ac], R4 ;  /* 0x0000eb00f5297a24 */ /* 0x040fe200078e0204 */
[----:B------:R-:W-:Y:S01]  /*6840*/  MOV R4, R246 ;  /* 0x000000f600047202 */ /* 0x000fe20000000f00 */
[----:B------:R-:W-:Y:S01]  /*6850*/  IMAD R6, R248, c[0x0][0x3a0], RZ ;  /* 0x0000e800f8067a24 */ /* 0x000fe200078e02ff */
[----:B------:R-:W-:Y:S01]  /*6860*/  F2FP.BF16.PACK_AB R14, R14, R78 ;  /* 0x0000004e0e0e723e */ /* 0x000fe200000010ff */
[----:B------:R-:W-:Y:S02]  /*6870*/  STS [R237+0x9000], R23 ;  /* 0x00900017ed007388 */ /* 0x000fe40000000800 */
[C---:B-1----:R-:W-:Y:S02]  /*6880*/  IMAD R0, R245.reuse, c[0x0][0x3a4], R6 ;  /* 0x0000e900f5007a24 */ /* 0x042fe400078e0206 */
[----:B------:R-:W-:Y:S01]  /*6890*/  STS [R237+0x9200], R22 ;  /* 0x00920016ed007388 */ /* 0x000fe20000000800 */
[----:B------:R-:W-:-:S03]  /*68a0*/  IMAD.WIDE.U32 R6, R245, c[0x0][0x3a0], R4 ;  /* 0x0000e800f5067a25 */ /* 0x000fc600078e0004 */
[----:B------:R-:W-:Y:S01]  /*68b0*/  STS [R236+0xa000], R21 ;  /* 0x00a00015ec007388 */ /* 0x000fe20000000800 */
[----:B------:R-:W-:Y:S01]  /*68c0*/  IMAD.WIDE.U32 R4, R245, c[0x0][0x3a8], R4 ;  /* 0x0000ea00f5047a25 */ /* 0x000fe200078e0004 */
[----:B------:R-:W-:Y:S02]  /*68d0*/  IADD3 R7, R7, R0, RZ ;  /* 0x0000000007077210 */ /* 0x000fe40007ffe0ff */
[----:B------:R-:W-:Y:S01]  /*68e0*/  STS [R236+0xa200], R20 ;  /* 0x00a20014ec007388 */ /* 0x000fe20000000800 */
[----:B------:R-:W-:Y:S02]  /*68f0*/  SHF.R.S32.HI R0, RZ, 0x1f, R44 ;  /* 0x0000001fff007819 */ /* 0x000fe4000001142c */
[----:B------:R-:W-:Y:S01]  /*6900*/  IADD3 R5, R5, R41, RZ ;  /* 0x0000002905057210 */ /* 0x000fe20007ffe0ff */
[----:B------:R-:W-:Y:S01]  /*6910*/  STS [R237+0xa000], R17 ;  /* 0x00a00011ed007388 */ /* 0x000fe20000000800 */
[----:B------:R-:W-:-:S03]  /*6920*/  IMAD.WIDE.U32 R6, R44, c[0x0][0x388], R6 ;  /* 0x0000e2002c067a25 */ /* 0x000fc600078e0006 */
[----:B------:R-:W-:Y:S01]  /*6930*/  STS [R237+0xa200], R16 ;  /* 0x00a20010ed007388 */ /* 0x000fe20000000800 */
[C---:B--2---:R-:W-:Y:S02]  /*6940*/  IMAD R8, R0.reuse, c[0x0][0x388], RZ ;  /* 0x0000e20000087a24 */ /* 0x044fe400078e02ff */
[----:B---3--:R-:W-:Y:S01]  /*6950*/  IMAD R3, R0, c[0x0][0x390], RZ ;  /* 0x0000e40000037a24 */ /* 0x008fe200078e02ff */
[----:B------:R-:W-:Y:S01]  /*6960*/  STS [R236+0xb000], R19 ;  /* 0x00b00013ec007388 */ /* 0x000fe20000000800 */
[C---:B------:R-:W-:Y:S01]  /*6970*/  IMAD R0, R44.reuse, c[0x0][0x38c], R8 ;  /* 0x0000e3002c007a24 */ /* 0x040fe200078e0208 */
[----:B------:R-:W-:Y:S01]  /*6980*/  SHF.R.S32.HI R8, RZ, 0x1f, R43 ;  /* 0x0000001fff087819 */ /* 0x000fe2000001142b */
[C---:B------:R-:W-:Y:S01]  /*6990*/  IMAD R3, R44.reuse, c[0x0][0x394], R3 ;  /* 0x0000e5002c037a24 */ /* 0x040fe200078e0203 */
[----:B------:R-:W-:Y:S01]  /*69a0*/  STS [R236+0xb200], R18 ;  /* 0x00b20012ec007388 */ /* 0x000fe20000000800 */
[----:B------:R-:W-:Y:S01]  /*69b0*/  IMAD.WIDE.U32 R4, R44, c[0x0][0x390], R4 ;  /* 0x0000e4002c047a25 */ /* 0x000fe200078e0004 */
[----:B------:R-:W-:-:S02]  /*69c0*/  IADD3 R7, R7, R0, RZ ;  /* 0x0000000007077210 */ /* 0x000fc40007ffe0ff */
[----:B------:R-:W-:Y:S01]  /*69d0*/  STS [R237+0xb000], R15 ;  /* 0x00b0000fed007388 */ /* 0x000fe20000000800 */
[C---:B------:R-:W-:Y:S01]  /*69e0*/  IMAD R0, R8.reuse, c[0x0][0x3b8], RZ ;  /* 0x0000ee0008007a24 */ /* 0x040fe200078e02ff */
[----:B------:R-:W-:Y:S01]  /*69f0*/  IADD3 R5, R5, R3, RZ ;  /* 0x0000000305057210 */ /* 0x000fe20007ffe0ff */
[----:B------:R-:W-:Y:S01]  /*6a00*/  IMAD R3, R8, c[0x0][0x3c0], RZ ;  /* 0x0000f00008037a24 */ /* 0x000fe200078e02ff */
[----:B------:R-:W-:Y:S01]  /*6a10*/  STS [R237+0xb200], R14 ;  /* 0x00b2000eed007388 */ /* 0x000fe20000000800 */
[C---:B------:R-:W-:Y:S02]  /*6a20*/  IMAD R0, R43.reuse, c[0x0][0x3bc], R0 ;  /* 0x0000ef002b007a24 */ /* 0x040fe400078e0200 */
[C---:B------:R-:W-:Y:S01]  /*6a30*/  IMAD R3, R43.reuse, c[0x0][0x3c4], R3 ;  /* 0x0000f1002b037a24 */ /* 0x040fe200078e0203 */
[----:B------:R-:W-:Y:S01]  /*6a40*/  BAR.SYNC.DEFER_BLOCKING 0x0 ;  /* 0x0000000000007b1d */ /* 0x000fe20000010000 */
[----:B------:R-:W-:-:S04]  /*6a50*/  IMAD.WIDE.U32 R6, R43, c[0x0][0x3b8], R6 ;  /* 0x0000ee002b067a25 */ /* 0x000fc800078e0006 */
[----:B------:R-:W-:Y:S01]  /*6a60*/  IMAD.WIDE.U32 R4, R43, c[0x0][0x3c0], R4 ;  /* 0x0000f0002b047a25 */ /* 0x000fe200078e0004 */
[----:B------:R-:W-:-:S03]  /*6a70*/  IADD3 R7, R7, R0, RZ ;  /* 0x0000000007077210 */ /* 0x000fc60007ffe0ff */
[C---:B------:R-:W-:Y:S01]  /*6a80*/  IMAD R0, R132.reuse, c[0x0][0x3a8], RZ ;  /* 0x0000ea0084007a24 */ /* 0x040fe200078e02ff */
[----:B------:R-:W-:Y:S01]  /*6a90*/  IADD3 R5, R5, R3, RZ ;  /* 0x0000000305057210 */ /* 0x000fe20007ffe0ff */
[----:B------:R-:W-:Y:S02]  /*6aa0*/  IMAD R3, R132, c[0x0][0x3a0], RZ ;  /* 0x0000e80084037a24 */ /* 0x000fe400078e02ff */
[----:B----4-:R-:W-:-:S04]  /*6ab0*/  IMAD.WIDE.U32 R10, R244, c[0x0][0x3a0], R6 ;  /* 0x0000e800f40a7a25 */ /* 0x010fc800078e0006 */
[----:B------:R-:W-:Y:S01]  /*6ac0*/  IMAD R3, R244, c[0x0][0x3a4], R3 ;  /* 0x0000e900f4037a24 */ /* 0x000fe200078e0203 */
[----:B------:R-:W-:Y:S01]  /*6ad0*/  LEA R6, P1, R10, c[0x0][0x340], 0x1 ;  /* 0x0000d0000a067a11 */ /* 0x000fe200078208ff */
[C---:B------:R-:W-:Y:S02]  /*6ae0*/  IMAD R0, R244.reuse, c[0x0][0x3ac], R0 ;  /* 0x0000eb00f4007a24 */ /* 0x040fe400078e0200 */
[----:B------:R-:W-:Y:S01]  /*6af0*/  IMAD.WIDE.U32 R8, R244, c[0x0][0x3a8], R4 ;  /* 0x0000ea00f4087a25 */ /* 0x000fe200078e0004 */
[----:B------:R-:W-:Y:S01]  /*6b00*/  IADD3 R3, R11, R3, RZ ;  /* 0x000000030b037210 */ /* 0x000fe20007ffe0ff */
[----:B------:R-:W1:Y:S01]  /*6b10*/  LDS.128 R56, [R204+0x9000] ;  /* 0x00900000cc387984 */ /* 0x000e620000000c00 */
[----:B------:R-:W-:Y:S02]  /*6b20*/  MOV R11, c[0x0][0x3a4] ;  /* 0x0000e900000b7a02 */ /* 0x000fe40000000f00 */
[----:B------:R-:W-:Y:S01]  /*6b30*/  IADD3 R0, R9, R0, RZ ;  /* 0x0000000009007210 */ /* 0x000fe20007ffe0ff */
[----:B------:R-:W2:Y:S01]  /*6b40*/  LDS.128 R48, [R204+0xb000] ;  /* 0x00b00000cc307984 */ /* 0x000ea20000000c00 */
[----:B------:R-:W-:-:S02]  /*6b50*/  LEA R4, P0, R8, c[0x0][0x348], 0x1 ;  /* 0x0000d20008047a11 */ /* 0x000fc400078008ff */
[----:B------:R-:W-:Y:S01]  /*6b60*/  LEA.HI.X R7, R10, c[0x0][0x344], R3, 0x1, P1 ;  /* 0x0000d1000a077a11 */ /* 0x000fe200008f0c03 */
[----:B------:R-:W3:Y:S01]  /*6b70*/  LDS.128 R40, [R204+0xd000] ;  /* 0x00d00000cc287984 */ /* 0x000ee20000000c00 */
[----:B------:R-:W-:Y:S02]  /*6b80*/  MOV R3, c[0x0][0x3a0] ;  /* 0x0000e80000037a02 */ /* 0x000fe40000000f00 */
[----:B------:R-:W-:Y:S01]  /*6b90*/  LEA.HI.X R5, R8, c[0x0][0x34c], R0, 0x1, P0 ;  /* 0x0000d30008057a11 */ /* 0x000fe200000f0c00 */
[----:B------:R-:W4:Y:S01]  /*6ba0*/  LDS.128 R52, [R204+0xa000] ;  /* 0x00a00000cc347984 */ /* 0x000f220000000c00 */
[----:B------:R-:W-:Y:S02]  /*6bb0*/  MOV R0, c[0x0][0x3a8] ;  /* 0x0000ea0000007a02 */ /* 0x000fe40000000f00 */
[----:B------:R-:W-:Y:S01]  /*6bc0*/  LEA R10, P1, R3, R6, 0x7 ;  /* 0x00000006030a7211 */ /* 0x000fe200078238ff */
[----:B------:R-:W3:Y:S01]  /*6bd0*/  LDS.128 R44, [R204+0xc000] ;  /* 0x00c00000cc2c7984 */ /* 0x000ee20000000c00 */
[----:B------:R-:W-:-:S02]  /*6be0*/  MOV R9, c[0x0][0x3ac] ;  /* 0x0000eb0000097a02 */ /* 0x000fc40000000f00 */
[C---:B------:R-:W-:Y:S01]  /*6bf0*/  LEA R8, P0, R0.reuse, R4, 0x7 ;  /* 0x0000000400087211 */ /* 0x040fe200078038ff */
[----:B------:R-:W4:Y:S01]  /*6c00*/  LDS.128 R36, [R204+0xe000] ;  /* 0x00e00000cc247984 */ /* 0x000f220000000c00 */
[----:B------:R-:W-:Y:S02]  /*6c10*/  LEA.HI.X R11, R3, R7, R11, 0x7, P1 ;  /* 0x00000007030b7211 */ /* 0x000fe400008f3c0b */
[----:B------:R-:W-:Y:S01]  /*6c20*/  LEA.HI.X R9, R0, R5, R9, 0x7, P0 ;  /* 0x0000000500097211 */ /* 0x000fe200000f3c09 */
[----:B------:R-:W4:Y:S04]  /*6c30*/  LDS.128 R32, [R204+0xf000] ;  /* 0x00f00000cc207984 */ /* 0x000f280000000c00 */
[----:B------:R-:W4:Y:S04]  /*6c40*/  LDS.128 R24, [R204+0x11000] ;  /* 0x01100000cc187984 */ /* 0x000f280000000c00 */
[----:B------:R-:W4:Y:S04]  /*6c50*/  LDS.128 R16, [R204+0x13000] ;  /* 0x01300000cc107984 */ /* 0x000f280000000c00 */
[----:B------:R-:W4:Y:S04]  /*6c60*/  LDS.128 R28, [R204+0x10000] ;  /* 0x01000000cc1c7984 */ /* 0x000f280000000c00 */
[----:B------:R-:W4:Y:S04]  /*6c70*/  LDS.128 R20, [R204+0x12000] ;  /* 0x01200000cc147984 */ /* 0x000f280000000c00 */
[----:B------:R-:W4:Y:S04]  /*6c80*/  LDS.128 R12, [R204+0x14000] ;  /* 0x01400000cc0c7984 */ /* 0x000f280000000c00 */
        /* <DEDUP_REMOVED lines=12> */
.L_x_1000:
        /* <DEDUP_REMOVED lines=9> */
.L_x_1007:
[----:B------:R-:W-:Y:S05]  /*6de0*/  EXIT ;  /* 0x000000000000794d */ /* 0x000fea0003800000 */
.L_x_1009:
        /* <DEDUP_REMOVED lines=9> */
.L_x_1305:


//--------------------- .text._ZN5flash44flash_bwd_dq_dk_dv_loop_seqk_parallel_kernelI23Flash_bwd_kernel_traitsILi96ELi64ELi128ELi8ELi2ELi4ELi4ELb0ELb0EN7cutlass10bfloat16_tE19Flash_kernel_traitsILi96ELi64ELi128ELi8ES3_EELb0ELb0ELb0ELb0ELb1ELb1ELb1EEEvNS_16Flash_bwd_paramsE --------------------------
	.section	.text._ZN5flash44flash_bwd_dq_dk_dv_loop_seqk_parallel_kernelI23Flash_bwd_kernel_traitsILi96ELi64ELi128ELi8ELi2ELi4ELi4ELb0ELb0EN7cutlass10bfloat16_tE19Flash_kernel_traitsILi96ELi64ELi128ELi8ES3_EELb0ELb0ELb0ELb0ELb1ELb1ELb1EEEvNS_16Flash_bwd_paramsE,"ax",@progbits
	.sectioninfo	@"SHI_REGISTERS=255"
	.align	128
        .global         _ZN5flash44flash_bwd_dq_dk_dv_loop_seqk_parallel_kernelI23Flash_bwd_kernel_traitsILi96ELi64ELi128ELi8ELi2ELi4ELi4ELb0ELb0EN7cutlass10bfloat16_tE19Flash_kernel_traitsILi96ELi64ELi128ELi8ES3_EELb0ELb0ELb0ELb0ELb1ELb1ELb1EEEvNS_16Flash_bwd_paramsE
        .type           _ZN5flash44flash_bwd_dq_dk_dv_loop_seqk_parallel_kernelI23Flash_bwd_kernel_traitsILi96ELi64ELi128ELi8ELi2ELi4ELi4ELb0ELb0EN7cutlass10bfloat16_tE19Flash_kernel_traitsILi96ELi64ELi128ELi8ES3_EELb0ELb0ELb0ELb0ELb1ELb1ELb1EEEvNS_16Flash_bwd_paramsE,@function
        .size           _ZN5flash44flash_bwd_dq_dk_dv_loop_seqk_parallel_kernelI23Flash_bwd_kernel_traitsILi96ELi64ELi128ELi8ELi2ELi4ELi4ELb0ELb0EN7cutlass10bfloat16_tE19Flash_kernel_traitsILi96ELi64ELi128ELi8ES3_EELb0ELb0ELb0ELb0ELb1ELb1ELb1EEEvNS_16Flash_bwd_paramsE,(.L_x_1306 - _ZN5flash44flash_bwd_dq_dk_dv_loop_seqk_parallel_kernelI23Flash_bwd_kernel_traitsILi96ELi64ELi128ELi8ELi2ELi4ELi4ELb0ELb0EN7cutlass10bfloat16_tE19Flash_kernel_traitsILi96ELi64ELi128ELi8ES3_EELb0ELb0ELb0ELb0ELb1ELb1ELb1EEEvNS_16Flash_bwd_paramsE)
        .other          _ZN5flash44flash_bwd_dq_dk_dv_loop_seqk_parallel_kernelI23Flash_bwd_kernel_traitsILi96ELi64ELi128ELi8ELi2ELi4ELi4ELb0ELb0EN7cutlass10bfloat16_tE19Flash_kernel_traitsILi96ELi64ELi128ELi8ES3_EELb0ELb0ELb0ELb0ELb1ELb1ELb1EEEvNS_16Flash_bwd_paramsE,@"STO_CUDA_ENTRY STV_DEFAULT"
_ZN5flash44flash_bwd_dq_dk_dv_loop_seqk_parallel_kernelI23Flash_bwd_kernel_traitsILi96ELi64ELi128ELi8ELi2ELi4ELi4ELb0ELb0EN7cutlass10bfloat16_tE19Flash_kernel_traitsILi96ELi64ELi128ELi8ES3_EELb0ELb0ELb0ELb0ELb1ELb1ELb1EEEvNS_16Flash_bwd_paramsE:
.text._ZN5flash44flash_bwd_dq_dk_dv_loop_seqk_parallel_kernelI23Flash_bwd_kernel_traitsILi96ELi64ELi128ELi8ELi2ELi4ELi4ELb0ELb0EN7cutlass10bfloat16_tE19Flash_kernel_traitsILi96ELi64ELi128ELi8ES3_EELb0ELb0ELb0ELb0ELb1ELb1ELb1EEEvNS_16Flash_bwd_paramsE:
        /* <DEDUP_REMOVED lines=37> */
[CC--:B------:R-:W-:Y:S01]  /*0250*/  LEA.HI R3, R0.reuse, R10.reuse, RZ, 0x5 ;  /* 0x0000000a00037211 */ /* 0x0c0fe200078f28ff */
[----:B------:R-:W-:Y:S01]  /*0260*/  ULDC UR9, c[0x0][0x224] ;  /* 0x0000890000097ab9 */ /* 0x000fe20000000800 */
[----:B------:R-:W-:Y:S01]  /*0270*/  LEA.HI R20, R0, R10, RZ, 0x7 ;  /* 0x0000000a00147211 */ /* 0x000fe200078f38ff */
[----:B------:R-:W-:Y:S01]  /*0280*/  ULDC UR8, c[0x0][0x22c] ;  /* 0x00008b0000087ab9 */ /* 0x000fe20000000800 */
[----:B------:R-:W-:Y:S01]  /*0290*/  SHF.R.S32.HI R0, RZ, 0x4, R4 ;  /* 0x00000004ff007819 */ /* 0x000fe20000011404 */
[----:B------:R-:W-:Y:S01]  /*02a0*/  ULDC.64 UR28, c[0x0][0x118] ;  /* 0x00004600001c7ab9 */ /* 0x000fe20000000a00 */
[C---:B------:R-:W-:Y:S01]  /*02b0*/  LOP3.LUT R5, R4.reuse, 0xfffffff0, RZ, 0xc0, !PT ;  /* 0xfffffff004057812 */ /* 0x040fe200078ec0ff */
[----:B------:R-:W-:Y:S01]  /*02c0*/  UMOV UR13, 0xffffd000 ;  /* 0xffffd000000d7882 */ /* 0x000fe20000000000 */
[----:B------:R-:W-:Y:S01]  /*02d0*/  LEA.HI R4, R4, R0, RZ, 0x1 ;  /* 0x0000000004047211 */ /* 0x000fe200078f08ff */
[----:B------:R-:W-:Y:S01]  /*02e0*/  UIMAD UR14, UR4, UR14, URZ ;  /* 0x0000000e040e72a4 */ /* 0x000fe2000f8e023f */
[----:B------:R-:W-:Y:S01]  /*02f0*/  SHF.R.S32.HI R2, RZ, 0x2, R9 ;  /* 0x00000002ff027819 */ /* 0x000fe20000011409 */
[----:B------:R-:W-:Y:S01]  /*0300*/  IMAD.IADD R8, R10, 0x1, -R5 ;  /* 0x000000010a087824 */ /* 0x000fe200078e0a05 */
[----:B------:R-:W-:Y:S01]  /*0310*/  SHF.R.S32.HI R6, RZ, 0x1f, R9 ;  /* 0x0000001fff067819 */ /* 0x000fe20000011409 */
[----:B------:R-:W-:Y:S01]  /*0320*/  USHF.R.S32.HI UR15, URZ, 0x1f, UR16 ;  /* 0x0000001f3f0f7899 */ /* 0x000fe20008011410 */
[----:B------:R-:W-:Y:S01]  /*0330*/  LOP3.LUT R7, R9, 0xfffffffc, RZ, 0xc0, !PT ;  /* 0xfffffffc09077812 */ /* 0x000fe200078ec0ff */
[----:B------:R-:W-:Y:S01]  /*0340*/  ULDC.64 UR26, c[0x0][0x118] ;  /* 0x00004600001a7ab9 */ /* 0x000fe20000000a00 */
        /* <DEDUP_REMOVED lines=11> */
[----:B------:R-:W-:Y:S01]  /*0400*/  IMAD.IADD R7, R10, 0x1, -R12 ;  /* 0x000000010a077824 */ /* 0x000fe200078e0a0c */
[--C-:B------:R-:W-:Y:S01]  /*0410*/  SHF.R.S32.HI R0, RZ, 0x5, R3.reuse ;  /* 0x00000005ff007819 */ /* 0x100fe20000011403 */
[C---:B------:R-:W-:Y:S01]  /*0420*/  IMAD.IADD R6, R2.reuse, 0x1, -R6 ;  /* 0x0000000102067824 */ /* 0x040fe200078e0a06 */
[----:B------:R-:W-:Y:S01]  /*0430*/  SHF.R.S32.HI R5, RZ, 0x1f, R3 ;  /* 0x0000001fff057819 */ /* 0x000fe20000011403 */
[----:B------:R-:W-:Y:S01]  /*0440*/  IMAD.IADD R9, R2, 0x1, -R4 ;  /* 0x0000000102097824 */ /* 0x000fe200078e0a04 */
[-C--:B------:R-:W-:Y:S01]  /*0450*/  LEA.HI R3, R3, R0.reuse, RZ, 0x1 ;  /* 0x0000000003037211 */ /* 0x080fe200078f08ff */
[----:B------:R-:W-:Y:S01]  /*0460*/  IMAD R249, R0, 0x8, R6 ;  /* 0x0000000800f97824 */ /* 0x000fe200078e0206 */
[----:B------:R-:W-:Y:S01]  /*0470*/  LEA.HI R2, R5, R0, RZ, 0x2 ;  /* 0x0000000005027211 */ /* 0x000fe200078f10ff */
[----:B------:R1:W-:Y:S01]  /*0480*/  STL [R1+0x8], R16 ;  /* 0x0000081001007387 */ /* 0x0003e20000100800 */
[----:B------:R-:W-:-:S02]  /*0490*/  SHF.R.S32.HI R10, RZ, 0x3, R13 ;  /* 0x00000003ff0a7819 */ /* 0x000fc4000001140d */
[----:B------:R-:W-:Y:S02]  /*04a0*/  LOP3.LUT R4, R3, 0xfffffffe, RZ, 0xc0, !PT ;  /* 0xfffffffe03047812 */ /* 0x000fe400078ec0ff */
[----:B------:R-:W-:Y:S01]  /*04b0*/  LOP3.LUT R2, R2, 0xfffffffc, RZ, 0xc0, !PT ;  /* 0xfffffffc02027812 */ /* 0x000fe200078ec0ff */
[----:B------:R-:W-:Y:S01]  /*04c0*/  IMAD.SHL.U32 R3, R10, 0x40, RZ ;  /* 0x000000400a037824 */ /* 0x000fe200078e00ff */
[----:B------:R-:W-:Y:S01]  /*04d0*/  LEA.HI R6, R11, R11, RZ, 0x1 ;  /* 0x0000000b0b067211 */ /* 0x000fe200078f08ff */
[C---:B------:R-:W-:Y:S01]  /*04e0*/  IMAD.IADD R183, R0.reuse, 0x1, -R4 ;  /* 0x0000000100b77824 */ /* 0x040fe200078e0a04 */
[----:B------:R-:W-:Y:S01]  /*04f0*/  SHF.R.S32.HI R5, RZ, 0x1f, R7 ;  /* 0x0000001fff057819 */ /* 0x000fe20000011407 */
[----:B------:R-:W-:Y:S01]  /*0500*/  IMAD.IADD R10, R0, 0x1, -R2 ;  /* 0x00000001000a7824 */ /* 0x000fe200078e0a02 */
[----:B------:R-:W-:Y:S02]  /*0510*/  SHF.R.S32.HI R14, RZ, 0x6, R14 ;  /* 0x00000006ff0e7819 */ /* 0x000fe4000001140e */
[----:B------:R-:W-:-:S02]  /*0520*/  LOP3.LUT R0, R3, 0xc0, RZ, 0xc0, !PT ;  /* 0x000000c003007812 */ /* 0x000fc400078ec0ff */
[----:B------:R-:W-:Y:S02]  /*0530*/  LOP3.LUT R2, R6, 0x3fffffe, RZ, 0xc0, !PT ;  /* 0x03fffffe06027812 */ /* 0x000fe400078ec0ff */
[----:B------:R-:W-:Y:S02]  /*0540*/  SHF.R.S32.HI R12, RZ, 0x1f, R8 ;  /* 0x0000001fff0c7819 */ /* 0x000fe40000011408 */
[----:B------:R-:W-:Y:S01]  /*0550*/  LEA.HI R21, R5, R7, RZ, 0x2 ;  /* 0x0000000705157211 */ /* 0x000fe200078f10ff */
[----:B------:R-:W-:Y:S01]  /*0560*/  IMAD.IADD R2, R11, 0x1, -R2 ;  /* 0x000000010b027824 */ /* 0x000fe200078e0a02 */
[----:B------:R-:W-:Y:S02]  /*0570*/  SHF.R.U32.HI R5, RZ, 0x3, R0 ;  /* 0x00000003ff057819 */ /* 0x000fe40000011600 */
[----:B------:R-:W-:Y:S01]  /*0580*/  LOP3.LUT R3, R0, 0x18, R16, 0xf8, !PT ;  /* 0x0000001800037812 */ /* 0x000fe200078ef810 */
[----:B------:R-:W-:Y:S01]  /*0590*/  IMAD R0, R14, 0x4, R15 ;  /* 0x000000040e007824 */ /* 0x000fe200078e020f */
[----:B------:R-:W-:-:S02]  /*05a0*/  LEA.HI R12, R12, R8, RZ, 0x3 ;  /* 0x000000080c0c7211 */ /* 0x000fc400078f18ff */
[----:B------:R-:W-:Y:S01]  /*05b0*/  LEA.HI R4, R8, R8, RZ, 0x1 ;  /* 0x0000000808047211 */ /* 0x000fe200078f08ff */
[----:B------:R-:W-:Y:S01]  /*05c0*/  IMAD R19, R0, 0x8, R2 ;  /* 0x0000000800137824 */ /* 0x000fe200078e0202 */
[----:B------:R-:W-:Y:S02]  /*05d0*/  LOP3.LUT R0, R12, 0xfffffff8, RZ, 0xc0, !PT ;  /* 0xfffffff80c007812 */ /* 0x000fe400078ec0ff */
[----:B------:R-:W-:Y:S02]  /*05e0*/  LOP3.LUT R2, R9, 0x1, RZ, 0xc0, !PT ;  /* 0x0000000109027812 */ /* 0x000fe400078ec0ff */
[----:B------:R-:W-:Y:S01]  /*05f0*/  LOP3.LUT R5, R3, R5, RZ, 0x3c, !PT ;  /* 0x0000000503057212 */ /* 0x000fe200078e3cff */
[----:B-1----:R-:W-:Y:S01]  /*0600*/  IMAD.IADD R16, R8, 0x1, -R0 ;  /* 0x0000000108107824 */ /* 0x002fe200078e0a00 */
[----:B------:R-:W-:Y:S02]  /*0610*/  LOP3.LUT R3, R4, 0x7fffffe, RZ, 0xc0, !PT ;  /* 0x07fffffe04037812 */ /* 0x000fe400078ec0ff */
[----:B------:R-:W-:Y:S01]  /*0620*/  SHF.R.S32.HI R0, RZ, 0x1, R6 ;  /* 0x00000001ff007819 */ /* 0x000fe20000011406 */
[----:B------:R-:W-:Y:S01]  /*0630*/  IMAD.U32 R249, R249, 0x20, R5 ;  /* 0x00000020f9f97824 */ /* 0x000fe200078e0005 */
[----:B------:R-:W-:Y:S01]  /*0640*/  ISETP.NE.U32.AND P5, PT, R2, 0x1, PT ;  /* 0x000000010200780c */ /* 0x000fe20003fa5070 */
[----:B------:R-:W-:Y:S01]  /*0650*/  IMAD.SHL.U32 R2, R11, 0x40, RZ ;  /* 0x000000400b027824 */ /* 0x000fe200078e00ff */
[--C-:B------:R-:W-:Y:S01]  /*0660*/  SHF.R.S32.HI R7, RZ, 0x1, R4.reuse ;  /* 0x00000001ff077819 */ /* 0x100fe20000011404 */
[----:B------:R-:W-:Y:S01]  /*0670*/  IMAD.IADD R17, R8, 0x1, -R3 ;  /* 0x0000000108117824 */ /* 0x000fe200078e0a03 */
[C---:B------:R-:W-:Y:S01]  /*0680*/  LOP3.LUT P6, RZ, R0.reuse, 0x2, RZ, 0xc0, !PT ;  /* 0x0000000200ff7812 */ /* 0x040fe200078cc0ff */
[----:B------:R-:W-:Y:S01]  /*0690*/  IMAD.SHL.U32 R3, R0, 0x40, RZ ;  /* 0x0000004000037824 */ /* 0x000fe200078e00ff */
[----:B------:R-:W-:Y:S01]  /*06a0*/  SHF.R.S32.HI R4, RZ, 0x1f, R4 ;  /* 0x0000001fff047819 */ /* 0x000fe20000011404 */
[----:B------:R-:W-:Y:S01]  /*06b0*/  IMAD.SHL.U32 R0, R10, 0x10, RZ ;  /* 0x000000100a007824 */ /* 0x000fe200078e00ff */
[----:B------:R-:W-:-:S02]  /*06c0*/  LOP3.LUT R5, R2, 0x1c0, RZ, 0xc0, !PT ;  /* 0x000001c002057812 */ /* 0x000fc400078ec0ff */
[----:B------:R-:W-:Y:S02]  /*06d0*/  LEA.HI R4, R4, R7, RZ, 0x2 ;  /* 0x0000000704047211 */ /* 0x000fe400078f10ff */
[----:B------:R-:W-:Y:S02]  /*06e0*/  LOP3.LUT R2, R3, 0xc0, RZ, 0xc0, !PT ;  /* 0x000000c003027812 */ /* 0x000fe400078ec0ff */
[----:B------:R-:W-:Y:S02]  /*06f0*/  LOP3.LUT R0, R5, 0x30, R0, 0xf8, !PT ;  /* 0x0000003005007812 */ /* 0x000fe400078ef800 */
[----:B------:R-:W-:Y:S02]  /*0700*/  LEA.HI R8, R9, R9, RZ, 0x1 ;  /* 0x0000000909087211 */ /* 0x000fe400078f08ff */
[----:B------:R-:W-:Y:S02]  /*0710*/  LOP3.LUT R3, R4, 0xfffffffc, RZ, 0xc0, !PT ;  /* 0xfffffffc04037812 */ /* 0x000fe400078ec0ff */
[----:B------:R-:W-:-:S02]  /*0720*/  LOP3.LUT R6, R2, 0x8, R13, 0xf8, !PT ;  /* 0x0000000802067812 */ /* 0x000fc400078ef80d */
[----:B------:R-:W-:Y:S01]  /*0730*/  LOP3.LUT R4, R0, 0x8, R13, 0xf8, !PT ;  /* 0x0000000800047812 */ /* 0x000fe200078ef80d */
[----:B------:R-:W-:Y:S01]  /*0740*/  IMAD.IADD R11, R7, 0x1, -R3 ;  /* 0x00000001070b7824 */ /* 0x000fe200078e0a03 */
[----:B------:R-:W-:Y:S01]  /*0750*/  SHF.R.U32.HI R2, RZ, 0x3, R2 ;  /* 0x00000003ff027819 */ /* 0x000fe20000011602 */
[----:B------:R-:W-:Y:S01]  /*0760*/  IMAD.SHL.U32 R3, R14, 0x20, RZ ;  /* 0x000000200e037824 */ /* 0x000fe200078e00ff */
[----:B------:R-:W-:Y:S02]  /*0770*/  LOP3.LUT R0, R8, 0x3fffffe, RZ, 0xc0, !PT ;  /* 0x03fffffe08007812 */ /* 0x000fe400078ec0ff */
[----:B------:R-:W-:Y:S02]  /*0780*/  LOP3.LUT R173, R6, R2, RZ, 0x3c, !PT ;  /* 0x0000000206ad7212 */ /* 0x000fe400078e3cff */
[----:B------:R-:W-:Y:S01]  /*0790*/  SHF.R.U32.HI R2, RZ, 0x3, R5 ;  /* 0x00000003ff027819 */ /* 0x000fe20000011605 */
[C---:B------:R-:W-:Y:S01]  /*07a0*/  IMAD.IADD R6, R9.reuse, 0x1, -R0 ;  /* 0x0000000109067824 */ /* 0x040fe200078e0a00 */
[C---:B------:R-:W-:Y:S01]  /*07b0*/  LOP3.LUT P4, RZ, R9.reuse, 0x2, RZ, 0xc0, !PT ;  /* 0x0000000209ff7812 */ /* 0x040fe2000788c0ff */
[----:B------:R-:W-:Y:S01]  /*07c0*/  IMAD.SHL.U32 R0, R9, 0x40, RZ ;  /* 0x0000004009007824 */ /* 0x000fe200078e00ff */
[----:B------:R-:W-:Y:S01]  /*07d0*/  LOP3.LUT R9, R4, R2, RZ, 0x3c, !PT ;  /* 0x0000000204097212 */ /* 0x000fe200078e3cff */
[----:B------:R-:W-:Y:S01]  /*07e0*/  IMAD.SHL.U32 R5, R18, 0x2, RZ ;  /* 0x0000000212057824 */ /* 0x000fe200078e00ff */
[----:B------:R-:W-:Y:S01]  /*07f0*/  SHF.R.S32.HI R2, RZ, 0x3, R12 ;  /* 0x00000003ff027819 */ /* 0x000fe2000001140c */
[----:B------:R-:W-:Y:S01]  /*0800*/  IMAD.U32 R173, R19, 0x20, R173 ;  /* 0x0000002013ad7824 */ /* 0x000fe200078e00ad */
[----:B------:R-:W-:-:S02]  /*0810*/  LOP3.LUT R0, R0, 0x1c0, RZ, 0xc0, !PT ;  /* 0x000001c000007812 */ /* 0x000fc400078ec0ff */
[----:B------:R-:W-:Y:S01]  /*0820*/  SEL R172, R182, 0xffffffe0, !P6 ;  /* 0xffffffe0b6ac7807 */ /* 0x000fe20007000000 */
[----:B------:R-:W-:Y:S01]  /*0830*/  IMAD R177, R10, 0x2, R2 ;  /* 0x000000020ab17824 */ /* 0x000fe200078e0202 */
[----:B------:R-:W-:Y:S01]  /*0840*/  LOP3.LUT R4, R0, 0x20, R3, 0xf8, !PT ;  /* 0x0000002000047812 */ /* 0x000fe200078ef803 */
[----:B------:R-:W-:Y:S01]  /*0850*/  IMAD R17, R2, 0x8, R17 ;  /* 0x0000000802117824 */ /* 0x000fe200078e0211 */
[----:B------:R-:W-:Y:S01]  /*0860*/  SHF.R.U32.HI R3, RZ, 0x3, R0 ;  /* 0x00000003ff037819 */ /* 0x000fe20000011600 */
[--C-:B------:R-:W-:Y:S01]  /*0870*/  IMAD R0, R10, 0x200, R5.reuse ;  /* 0x000002000a007824 */ /* 0x100fe200078e0205 */
[----:B------:R-:W-:Y:S01]  /*0880*/  SHF.R.S32.HI R2, RZ, 0x7, R20 ;  /* 0x00000007ff027819 */ /* 0x000fe20000011414 */
[----:B------:R-:W-:Y:S01]  /*0890*/  IMAD R172, R173, 0x2, R172 ;  /* 0x00000002adac7824 */ /* 0x000fe200078e02ac */
[----:B------:R-:W-:Y:S01]  /*08a0*/  LOP3.LUT R7, R4, R3, RZ, 0x3c, !PT ;  /* 0x0000000304077212 */ /* 0x000fe200078e3cff */
[----:B------:R-:W-:Y:S01]  /*08b0*/  IMAD R10, R6, 0x20, R0 ;  /* 0x00000020060a7824 */ /* 0x000fe200078e0200 */
[----:B------:R-:W-:Y:S01]  /*08c0*/  SHF.R.S32.HI R0, RZ, 0x1, R8 ;  /* 0x00000001ff007819 */ /* 0x000fe20000011408 */
[C---:B------:R-:W-:Y:S01]  /*08d0*/  IMAD R3, R2.reuse, 0x1000, R5 ;  /* 0x0000100002037824 */ /* 0x040fe200078e0205 */
[----:B------:R-:W-:Y:S01]  /*08e0*/  SEL R195, R195, 0x10, !P5 ;  /* 0x00000010c3c37807 */ /* 0x000fe20006800000 */
[----:B------:R-:W-:Y:S01]  /*08f0*/  IMAD.SHL.U32 R2, R2, 0x8, RZ ;  /* 0x0000000802027824 */ /* 0x000fe200078e00ff */
[C---:B------:R-:W-:Y:S01]  /*0900*/  LOP3.LUT P3, RZ, R0.reuse, 0x2, RZ, 0xc0, !PT ;  /* 0x0000000200ff7812 */ /* 0x040fe2000786c0ff */
[----:B------:R-:W-:-:S02]  /*0910*/  IMAD.SHL.U32 R0, R0, 0x40, RZ ;  /* 0x0000004000007824 */ /* 0x000fc400078e00ff */
        /* <DEDUP_REMOVED lines=33> */
[----:B------:R-:W-:Y:S01]  /*0b30*/  IADD3 R197, R198, 0x20, RZ ;  /* 0x00000020c6c57810 */ /* 0x000fe20007ffe0ff */
[----:B------:R-:W-:Y:S01]  /*0b40*/  IMAD R183, R183, 0x200, R0 ;  /* 0x00000200b7b77824 */ /* 0x000fe200078e0200 */
[----:B------:R-:W-:Y:S01]  /*0b50*/  LEA R247, R8, 0x9000, 0x1 ;  /* 0x0000900008f77811 */ /* 0x000fe200078e08ff */
[C---:B------:R-:W-:Y:S01]  /*0b60*/  IMAD.IADD R178, R177.reuse, 0x1, R178 ;  /* 0x00000001b1b27824 */ /* 0x040fe200078e02b2 */
        /* <DEDUP_REMOVED lines=10> */
[C---:B------:R-:W-:Y:S01]  /*0c10*/  IADD3 R248, R247.reuse, 0x20, RZ ;  /* 0x00000020f7f87810 */ /* 0x040fe20007ffe0ff */
[----:B------:R-:W-:Y:S01]  /*0c20*/  IMAD.IADD R179, R178, 0x1, R179 ;  /* 0x00000001b2b37824 */ /* 0x000fe200078e02b3 */
[----:B------:R-:W-:Y:S01]  /*0c30*/  SEL R182, R182, 0xffffffe0, !P0 ;  /* 0xffffffe0b6b67807 */ /* 0x000fe20004000000 */
[----:B------:R1:W-:Y:S01]  /*0c40*/  STL [R1+0x4], R2 ;  /* 0x0000040201007387 */ /* 0x0003e20000100800 */
[----:B------:R-:W-:-:S03]  /*0c50*/  @P3 IADD3 R248, R247, -0x20, RZ ;  /* 0xffffffe0f7f83810 */ /* 0x000fc60007ffe0ff */
[----:B------:R2:W-:Y:S01]  /*0c60*/  STL [R1], R0 ;  /* 0x0000000001007387 */ /* 0x0005e20000100800 */
[----:B-1----:R-:W-:-:S03]  /*0c70*/  IMAD.SHL.U32 R2, R3, 0x2, RZ ;  /* 0x0000000203027824 */ /* 0x002fc600078e00ff */
.L_x_1018:
[----:B------:R-:W-:Y:S01]  /*0c80*/  ULDC.64 UR4, c[0x0][0x258] ;  /* 0x0000960000047ab9 */ /* 0x000fe20000000a00 */
[----:B------:R-:W-:Y:S01]  /*0c90*/  ISETP.NE.U32.AND P1, PT, RZ, c[0x0][0x250], PT ;  /* 0x00009400ff007a0c */ /* 0x000fe20003f25070 */
[----:B------:R-:W-:Y:S02]  /*0ca0*/  UISETP.NE.U32.AND UP1, UPT, URZ, UR4, UPT ;  /* 0x000000043f00728c */ /* 0x000fe4000bf25070 */
[----:B------:R-:W-:Y:S01]  /*0cb0*/  ULDC.64 UR6, c[0x0][0x258] ;  /* 0x0000960000067ab9 */ /* 0x000fe20000000a00 */
[----:B------:R-:W-:Y:S01]  /*0cc0*/  ISETP.NE.AND.EX P1, PT, RZ, c[0x0][0x254], PT, P1 ;  /* 0x00009500ff007a0c */ /* 0x000fe20003f25310 */
[----:B------:R-:W-:Y:S02]  /*0cd0*/  UISETP.NE.AND.EX UP1, UPT, URZ, UR5, UPT, UP1 ;  /* 0x000000053f00728c */ /* 0x000fe4000bf25310 */
[----:B------:R-:W-:-:S04]  /*0ce0*/  ULDC.64 UR34, c[0x0][0x118] ;  /* 0x0000460000227ab9 */ /* 0x000fc80000000a00 */
[----:B------:R-:W-:-:S05]  /*0cf0*/  PLOP3.LUT P0, PT, PT, PT, UP1, 0x80, 0x0 ;  /* 0x000000000000781c */ /* 0x000fca0003f0f018 */
[----:B------:R-:W-:Y:S01]  /*0d00*/  @UP1 UMOV UR4, 0x4 ;  /* 0x0000000400041882 */ /* 0x000fe20000000000 */
[----:B---3--:R-:W1:Y:S01]  /*0d10*/  @P1 S2R R7, SR_CTAID.Y ;  /* 0x0000000000071919 */ /* 0x008e620000002600 */
        /* <DEDUP_REMOVED lines=22> */
[----:B-----5:R-:W-:Y:S05]  /*0e80*/  @P0 BRA `(.L_x_1010) ;  /* 0x00005ab000000947 */ /* 0x020fea0003800000 */
[----:B------:R-:W-:Y:S01]  /*0e90*/  IABS R6, c[0x0][0x1c8] ;  /* 0x0000720000067a13 */ /* 0x000fe20000000000 */
[----:B------:R-:W1:Y:S01]  /*0ea0*/  S2R R3, SR_CTAID.Z ;  /* 0x0000000000037919 */ /* 0x000e620000002700 */
[----:B------:R-:W2:Y:S01]  /*0eb0*/  S2UR UR33, SR_CTAID.Z ;  /* 0x00000000002179c3 */ /* 0x000ea20000002700 */
[----:B------:R-:W-:Y:S01]  /*0ec0*/  ULDC UR46, c[0x0][0x1c8] ;  /* 0x00007200002e7ab9 */ /* 0x000fe20000000800 */
[----:B------:R-:W3:Y:S01]  /*0ed0*/  I2F.RP R4, R6 ;  /* 0x0000000600047306 */ /* 0x000ee20000209400 */
[----:B------:R-:W4:Y:S01]  /*0ee0*/  S2R R7, SR_CTAID.X ;  /* 0x0000000000077919 */ /* 0x000f220000002500 */
[----:B------:R-:W-:Y:S01]  /*0ef0*/  ULDC UR37, c[0x0][0x214] ;  /* 0x0000850000257ab9 */ /* 0x000fe20000000800 */
[----:B------:R-:W-:Y:S01]  /*0f00*/  ISETP.NE.AND P2, PT, RZ, c[0x0][0x1c8], PT ;  /* 0x00007200ff007a0c */ /* 0x000fe20003f45270 */
[----:B------:R-:W-:Y:S02]  /*0f10*/  ULDC.U8 UR39, c[0x0][0x328] ;  /* 0x0000ca0000277ab9 */ /* 0x000fe40000000000 */
[----:B------:R-:W5:Y:S01]  /*0f20*/  S2UR UR36, SR_CTAID.Y ;  /* 0x00000000002479c3 */ /* 0x000f620000002600 */
[----:B------:R-:W-:-:S02]  /*0f30*/  UIADD3 UR44, UR37, 0x3f, URZ ;  /* 0x0000003f252c7890 */ /* 0x000fc4000fffe03f */
[----:B------:R-:W-:Y:S02]  /*0f40*/  UISETP.NE.AND UP0, UPT, UR39, URZ, UPT ;  /* 0x0000003f2700728c */ /* 0x000fe4000bf05270 */
[----:B------:R-:W-:Y:S02]  /*0f50*/  USHF.R.S32.HI UR43, URZ, 0x1f, UR44 ;  /* 0x0000001f3f2b7899 */ /* 0x000fe4000801142c */
[----:B------:R-:W-:Y:S02]  /*0f60*/  ULDC.64 UR4, c[0x0][0x240] ;  /* 0x0000900000047ab9 */ /* 0x000fe40000000a00 */
[----:B------:R-:W-:Y:S01]  /*0f70*/  ULEA.HI UR43, UR43, UR44, URZ, 0x6 ;  /* 0x0000002c2b2b7291 */ /* 0x000fe2000f8f303f */
[----:B---3--:R-:W3:Y:S01]  /*0f80*/  MUFU.RCP R4, R4 ;  /* 0x0000000400047308 */ /* 0x008ee20000001000 */
[----:B------:R-:W-:Y:S02]  /*0f90*/  UISETP.NE.U32.AND UP1, UPT, URZ, UR4, UPT ;  /* 0x000000043f00728c */ /* 0x000fe4000bf25070 */
[----:B------:R-:W-:Y:S01]  /*0fa0*/  ULDC UR49, c[0x0][0x22c] ;  /* 0x00008b0000317ab9 */ /* 0x000fe20000000800 */
[----:B-1----:R-:W-:Y:S01]  /*0fb0*/  IABS R3, R3 ;  /* 0x0000000300037213 */ /* 0x002fe20000000000 */
[----:B--2---:R-:W-:-:S02]  /*0fc0*/  ULOP3.LUT UR46, UR33, UR46, URZ, 0x3c, !UPT ;  /* 0x0000002e212e7292 */ /* 0x004fc4000f8e3c3f */
[----:B------:R-:W-:Y:S02]  /*0fd0*/  UISETP.NE.AND.EX UP1, UPT, URZ, UR5, UPT, UP1 ;  /* 0x000000053f00728c */ /* 0x000fe4000bf25310 */
[----:B------:R-:W-:Y:S02]  /*0fe0*/  ULDC UR4, c[0x0][0x214] ;  /* 0x0000850000047ab9 */ /* 0x000fe40000000800 */
[----:B------:R-:W-:Y:S01]  /*0ff0*/  ISETP.LE.AND P1, PT, RZ, UR46, PT ;  /* 0x0000002eff007c0c */ /* 0x000fe2000bf23270 */
[----:B------:R-:W-:Y:S02]  /*1000*/  ULOP3.LUT UR46, UR43, 0xffffffc0, URZ, 0xc0, !UPT ;  /* 0xffffffc02b2e7892 */ /* 0x000fe4000f8ec03f */
[----:B------:R-:W-:Y:S01]  /*1010*/  ULDC UR5, c[0x0][0x1c0] ;  /* 0x0000700000057ab9 */ /* 0x000fe20000000800 */
[----:B---3--:R-:W-:Y:S01]  /*1020*/  IADD3 R4, R4, 0xffffffe, RZ ;  /* 0x0ffffffe04047810 */ /* 0x008fe20007ffe0ff */
[----:B-----5:R-:W-:Y:S02]  /*1030*/  @UP0 UIMAD UR39, UR36, UR4, URZ ;  /* 0x00000004242702a4 */ /* 0x020fe4000f8e023f */
[----:B------:R-:W-:Y:S01]  /*1040*/  UIMAD UR49, UR33, UR49, URZ ;  /* 0x00000031213172a4 */ /* 0x000fe2000f8e023f */
[----:B------:R-:W1:Y:S01]  /*1050*/  F2I.FTZ.U32.TRUNC.NTZ R5, R4 ;  /* 0x0000000400057305 */ /* 0x000e62000021f000 */
[----:B------:R-:W-:-:S02]  /*1060*/  UIMAD.WIDE UR50, UR36, 0x80, URZ ;  /* 0x00000080243278a5 */ /* 0x000fc4000f8e023f */
[----:B------:R-:W-:Y:S02]  /*1070*/  @!UP0 UIMAD UR5, UR36, UR5, UR33 ;  /* 0x00000005240582a4 */ /* 0x000fe4000f8e0221 */
[----:B------:R-:W-:Y:S02]  /*1080*/  UIADD3 UR46, UR46, -0x40, URZ ;  /* 0xffffffc02e2e7890 */ /* 0x000fe4000fffe03f */
[----:B------:R-:W-:Y:S02]  /*1090*/  ULDC.U8 UR41, c[0x0][0x3d0] ;  /* 0x0000f40000297ab9 */ /* 0x000fe40000000000 */
[----:B------:R-:W-:Y:S02]  /*10a0*/  ULDC UR40, c[0x0][0x234] ;  /* 0x00008d0000287ab9 */ /* 0x000fe40000000800 */
[----:B------:R-:W-:Y:S02]  /*10b0*/  ULDC UR45, c[0x0][0x1c0] ;  /* 0x00007000002d7ab9 */ /* 0x000fe40000000800 */
[----:B------:R-:W-:-:S02]  /*10c0*/  @UP0 UIMAD UR40, UR33, UR40, UR39 ;  /* 0x00000028212802a4 */ /* 0x000fc4000f8e0227 */
        /* <DEDUP_REMOVED lines=10> */
[----:B------:R-:W-:Y:S01]  /*1170*/  USEL UR44, UR50, URZ, UP1 ;  /* 0x0000003f322c7287 */ /* 0x000fe20008800000 */
[----:B------:R-:W-:Y:S01]  /*1180*/  IMAD.MOV.U32 R4, RZ, RZ, R3 ;  /* 0x000000ffff047224 */ /* 0x000fe200078e0003 */
[----:B------:R-:W-:Y:S02]  /*1190*/  @!UP0 UIMAD UR40, UR5, UR4, URZ ;  /* 0x00000004052882a4 */ /* 0x000fe4000f8e023f */
[----:B------:R-:W-:Y:S01]  /*11a0*/  USHF.R.S32.HI UR47, URZ, 0x1f, UR46 ;  /* 0x0000001f3f2f7899 */ /* 0x000fe2000801142e */
[----:B------:R-:W-:-:S04]  /*11b0*/  IMAD.HI.U32 R0, R0, R4, RZ ;  /* 0x0000000400007227 */ /* 0x000fc800078e00ff */
[----:B------:R-:W-:-:S04]  /*11c0*/  IMAD.MOV R3, RZ, RZ, -R0 ;  /* 0x000000ffff037224 */ /* 0x000fc800078e0a00 */
[----:B------:R-:W-:Y:S02]  /*11d0*/  IMAD R3, R6, R3, R4 ;  /* 0x0000000306037224 */ /* 0x000fe400078e0204 */
[----:B----4-:R-:W-:-:S03]  /*11e0*/  IMAD.WIDE.U32 R4, R7, c[0x0][0x3d8], RZ ;  /* 0x0000f60007047a25 */ /* 0x010fc600078e00ff */
[----:B------:R-:W-:-:S13]  /*11f0*/  ISETP.GT.U32.AND P3, PT, R6, R3, PT ;  /* 0x000000030600720c */ /* 0x000fda0003f64070 */
[----:B------:R-:W-:Y:S01]  /*1200*/  @!P3 IMAD.IADD R3, R3, 0x1, -R6 ;  /* 0x000000010303b824 */ /* 0x000fe200078e0a06 */
[----:B------:R-:W-:Y:S02]  /*1210*/  @!P3 IADD3 R0, R0, 0x1, RZ ;  /* 0x000000010000b810 */ /* 0x000fe40007ffe0ff */
[----:B------:R-:W-:Y:S01]  /*1220*/  ISETP.NE.AND P3, PT, RZ, UR41, PT ;  /* 0x00000029ff007c0c */ /* 0x000fe2000bf65270 */
[----:B------:R-:W-:Y:S01]  /*1230*/  USEL UR41, UR51, URZ, UP1 ;  /* 0x0000003f33297287 */ /* 0x000fe20008800000 */
[----:B------:R-:W-:Y:S01]  /*1240*/  ISETP.GE.U32.AND P0, PT, R3, R6, PT ;  /* 0x000000060300720c */ /* 0x000fe20003f06070 */
[----:B------:R-:W-:Y:S01]  /*1250*/  IMAD R3, R7, c[0x0][0x3dc], R5 ;  /* 0x0000f70007037a24 */ /* 0x000fe200078e0205 */
[----:B------:R-:W-:-:S04]  /*1260*/  SEL R17, R4, RZ, P3 ;  /* 0x000000ff04117207 */ /* 0x000fc80001800000 */
[----:B------:R-:W-:-:S07]  /*1270*/  SEL R20, R3, RZ, P3 ;  /* 0x000000ff03147207 */ /* 0x000fce0001800000 */
        /* <DEDUP_REMOVED lines=9> */
.L_x_1011:
[----:B------:R-:W-:-:S04]  /*1310*/  UIMAD UR39, UR36, UR11, UR33 ;  /* 0x0000000b242772a4 */ /* 0x000fc8000f8e0221 */
[----:B------:R-:W-:Y:S02]  /*1320*/  UIMAD UR39, UR39, UR10, URZ ;  /* 0x0000000a272772a4 */ /* 0x000fe4000f8e023f */
.L_x_1012:
[----:B------:R-:W2:Y:S01]  /*1330*/  LDL.64 R4, [R1+0x8] ;  /* 0x0000080001047983 */ /* 0x000ea20000100a00 */
[----:B------:R-:W-:-:S03]  /*1340*/  ULDC.64 UR4, c[0x0][0x368] ;  /* 0x0000da0000047ab9 */ /* 0x000fc60000000a00 */
[----:B------:R1:W2:Y:S01]  /*1350*/  LDL.64 R12, [R1+0x8] ;  /* 0x00000800010c7983 */ /* 0x0002a20000100a00 */
[----:B------:R-:W-:Y:S01]  /*1360*/  IMAD.U32 R16, RZ, RZ, UR49 ;  /* 0x00000031ff107e24 */ /* 0x000fe2000f8e00ff */
[----:B------:R-:W-:Y:S01]  /*1370*/  UIMAD UR4, UR42, UR4, URZ ;  /* 0x000000042a0472a4 */ /* 0x000fe2000f8e023f */
[----:B------:R-:W-:Y:S01]  /*1380*/  MOV R19, UR48 ;  /* 0x0000003000137c02 */ /* 0x000fe20008000f00 */
[----:B------:R-:W3:Y:S01]  /*1390*/  S2R R11, SR_TID.X ;  /* 0x00000000000b7919 */ /* 0x000ee20000002100 */
[----:B------:R-:W-:Y:S02]  /*13a0*/  UIADD3 UR21, UP0, UR6, UR21, URZ ;  /* 0x0000001506157290 */ /* 0x000fe4000ff1e03f */
[----:B------:R-:W-:Y:S01]  /*13b0*/  UIMAD UR50, UR36, UR5, UR4 ;  /* 0x00000005243272a4 */ /* 0x000fe2000f8e0204 */
[----:B------:R-:W4:Y:S01]  /*13c0*/  S2R R22, SR_CTAID.Y ;  /* 0x0000000000167919 */ /* 0x000f220000002600 */
[----:B------:R-:W-:Y:S02]  /*13d0*/  UIADD3.X UR32, UR7, UR32, URZ, UP0, !UPT ;  /* 0x0000002007207290 */ /* 0x000fe400087fe43f */
[----:B------:R-:W-:Y:S01]  /*13e0*/  ULDC.64 UR4, c[0x0][0x1a0] ;  /* 0x0000680000047ab9 */ /* 0x000fe20000000a00 */
[----:B------:R-:W-:Y:S01]  /*13f0*/  IMAD.U32 R6, RZ, RZ, UR21 ;  /* 0x00000015ff067e24 */ /* 0x000fe2000f8e00ff */
[----:B------:R-:W-:-:S02]  /*1400*/  UIMAD UR4, UR32, UR4, URZ ;  /* 0x00000004200472a4 */ /* 0x000fc4000f8e023f */
[----:B------:R-:W-:Y:S02]  /*1410*/  ULDC.64 UR6, c[0x0][0x198] ;  /* 0x0000660000067ab9 */ /* 0x000fe40000000a00 */
[----:B------:R-:W-:Y:S02]  /*1420*/  UIMAD UR4, UR21, UR5, UR4 ;  /* 0x00000005150472a4 */ /* 0x000fe4000f8e0204 */
[----:B------:R-:W-:-:S04]  /*1430*/  UIMAD UR6, UR32, UR6, URZ ;  /* 0x00000006200672a4 */ /* 0x000fc8000f8e023f */
[----:B------:R-:W-:Y:S01]  /*1440*/  UIMAD UR6, UR21, UR7, UR6 ;  /* 0x00000007150672a4 */ /* 0x000fe2000f8e0206 */
[----:B---3--:R-:W-:-:S04]  /*1450*/  SHF.R.S32.HI R14, RZ, 0x1f, R11 ;  /* 0x0000001fff0e7819 */ /* 0x008fc8000001140b */
[CC--:B------:R-:W-:Y:S02]  /*1460*/  LEA.HI R10, R14.reuse, R11.reuse, RZ, 0x5 ;  /* 0x0000000b0e0a7211 */ /* 0x0c0fe400078f28ff */
[----:B------:R-:W-:Y:S02]  /*1470*/  LEA.HI R14, R14, R11, RZ, 0x2 ;  /* 0x0000000b0e0e7211 */ /* 0x000fe400078f10ff */
[----:B------:R-:W-:Y:S02]  /*1480*/  LOP3.LUT R3, R10, 0xffffffe0, RZ, 0xc0, !PT ;  /* 0xffffffe00a037812 */ /* 0x000fe400078ec0ff */
[----:B------:R-:W-:Y:S02]  /*1490*/  SHF.R.S32.HI R10, RZ, 0x5, R10 ;  /* 0x00000005ff0a7819 */ /* 0x000fe4000001140a */
[----:B------:R-:W-:Y:S01]  /*14a0*/  SHF.R.S32.HI R14, RZ, 0x2, R14 ;  /* 0x00000002ff0e7819 */ /* 0x000fe2000001140e */
[----:B------:R-:W-:-:S03]  /*14b0*/  IMAD.IADD R3, R11, 0x1, -R3 ;  /* 0x000000010b037824 */ /* 0x000fc600078e0a03 */
[----:B------:R-:W-:Y:S01]  /*14c0*/  SHF.R.S32.HI R21, RZ, 0x1f, R14 ;  /* 0x0000001fff157819 */ /* 0x000fe2000001140e */
[----:B------:R-:W-:-:S05]  /*14d0*/  IMAD R3, R10, UR17, R3 ;  /* 0x000000110a037c24 */ /* 0x000fca000f8e0203 */
[----:B------:R-:W-:Y:S02]  /*14e0*/  IADD3 R16, P1, P0, R3, UR16, R16 ;  /* 0x0000001003107c10 */ /* 0x000fe4000f83e010 */
[----:B------:R-:W-:Y:S02]  /*14f0*/  SHF.R.S32.HI R10, RZ, 0x1f, R3 ;  /* 0x0000001fff0a7819 */ /* 0x000fe40000011403 */
[----:B------:R-:W-:Y:S02]  /*1500*/  IADD3 R3, P2, R14, UR46, RZ ;  /* 0x0000002e0e037c10 */ /* 0x000fe4000ff5e0ff */
[----:B------:R-:W-:Y:S02]  /*1510*/  IADD3.X R19, R10, UR15, R19, P1, P0 ;  /* 0x0000000f0a137c10 */ /* 0x000fe40008fe0413 */
[----:B------:R-:W-:Y:S02]  /*1520*/  IADD3.X R15, R21, UR47, RZ, P2, !PT ;  /* 0x0000002f150f7c10 */ /* 0x000fe400097fe4ff */
[----:B------:R-:W-:-:S03]  /*1530*/  IADD3 R16, P0, R16, R17, RZ ;  /* 0x0000001110107210 */ /* 0x000fc60007f1e0ff */
[----:B------:R-:W-:Y:S01]  /*1540*/  IMAD R17, R15, c[0x0][0x190], RZ ;  /* 0x000064000f117a24 */ /* 0x000fe200078e02ff */
[----:B------:R-:W-:Y:S02]  /*1550*/  UIMAD UR45, UR45, UR8, UR14 ;  /* 0x000000082d2d72a4 */ /* 0x000fe4000f8e020e */
[----:B------:R-:W-:Y:S01]  /*1560*/  ULEA.HI.SX32 UR43, UR43, 0xffffffff, 0x1a ;  /* 0xffffffff2b2b7891 */ /* 0x000fe2000f8fd23f */
[----:B------:R-:W-:Y:S01]  /*1570*/  @P3 BAR.SYNC.DEFER_BLOCKING 0x0 ;  /* 0x0000000000003b1d */ /* 0x000fe20000010000 */
[----:B--2---:R-:W-:Y:S02]  /*1580*/  IMAD.MOV.U32 R12, RZ, RZ, R4 ;  /* 0x000000ffff0c7224 */ /* 0x004fe400078e0004 */
[----:B------:R-:W-:-:S03]  /*1590*/  IMAD.U32 R4, RZ, RZ, UR21 ;  /* 0x00000015ff047e24 */ /* 0x000fc6000f8e00ff */
[----:B------:R-:W-:-:S05]  /*15a0*/  SHF.R.S32.HI R13, RZ, 0x1f, R12 ;  /* 0x0000001fff0d7819 */ /* 0x000fca000001140c */
[----:B------:R2:W-:Y:S01]  /*15b0*/  STL [R1+0xc], R13 ;  /* 0x00000c0d01007387 */ /* 0x0005e20000100800 */
[----:B----4-:R-:W-:-:S03]  /*15c0*/  IMAD.WIDE.U32 R8, R22, c[0x0][0x368], R12 ;  /* 0x0000da0016087a25 */ /* 0x010fc600078e000c */
[----:B------:R-:W3:Y:S01]  /*15d0*/  LDL R23, [R1+0x10] ;  /* 0x0000100001177983 */ /* 0x000ee20000100800 */
[----:B------:R-:W-:Y:S01]  /*15e0*/  IMAD.WIDE.U32 R4, R4, c[0x0][0x1a0], R12 ;  /* 0x0000680004047a25 */ /* 0x000fe200078e000c */
[----:B------:R-:W-:-:S03]  /*15f0*/  IADD3 R9, R9, UR50, RZ ;  /* 0x0000003209097c10 */ /* 0x000fc6000fffe0ff */
[----:B------:R-:W-:Y:S01]  /*1600*/  IMAD.WIDE.U32 R6, R6, c[0x0][0x198], R12 ;  /* 0x0000660006067a25 */ /* 0x000fe200078e000c */
[----:B------:R-:W-:Y:S01]  /*1610*/  IADD3 R5, R5, UR4, RZ ;  /* 0x0000000405057c10 */ /* 0x000fe2000fffe0ff */
[----:B------:R-:W-:Y:S02]  /*1620*/  ULDC.64 UR4, c[0x0][0x188] ;  /* 0x0000620000047ab9 */ /* 0x000fe40000000a00 */
[----:B------:R-:W-:Y:S01]  /*1630*/  IMAD.WIDE.U32 R10, R3, c[0x0][0x370], R8 ;  /* 0x0000dc00030a7a25 */ /* 0x000fe200078e0008 */
[----:B------:R-:W-:Y:S01]  /*1640*/  UIMAD UR4, UR42, UR4, URZ ;  /* 0x000000042a0472a4 */ /* 0x000fe2000f8e023f */
[----:B------:R-:W-:Y:S01]  /*1650*/  IADD3 R7, R7, UR6, RZ ;  /* 0x0000000607077c10 */ /* 0x000fe2000fffe0ff */
[----:B------:R-:W-:Y:S01]  /*1660*/  UIMAD.WIDE UR48, UR36, UR9, UR46 ;  /* 0x00000009243072a5 */ /* 0x000fe2000f8e022e */
[----:B------:R-:W-:Y:S01]  /*1670*/  IMAD R8, R3, c[0x0][0x194], R17 ;  /* 0x0000650003087a24 */ /* 0x000fe200078e0211 */
[----:B------:R-:W-:Y:S01]  /*1680*/  UIMAD UR4, UR36, UR5, UR4 ;  /* 0x00000005240472a4 */ /* 0x000fe2000f8e0204 */
[----:B------:R-:W-:Y:S01]  /*1690*/  IMAD.X R17, R19, 0x1, R20, P0 ;  /* 0x0000000113117824 */ /* 0x000fe200000e0614 */
[----:B------:R-:W-:Y:S01]  /*16a0*/  ULDC.64 UR6, c[0x0][0x180] ;  /* 0x0000600000067ab9 */ /* 0x000fe20000000a00 */
[----:B------:R-:W4:Y:S01]  /*16b0*/  S2R R20, SR_CTAID.Z ;  /* 0x0000000000147919 */ /* 0x000f220000002700 */
[----:B------:R-:W-:Y:S01]  /*16c0*/  IMAD.WIDE.U32 R4, R22, c[0x0][0x188], R4 ;  /* 0x0000620016047a25 */ /* 0x000fe200078e0004 */
[----:B------:R-:W-:-:S03]  /*16d0*/  UIMAD UR6, UR42, UR6, URZ ;  /* 0x000000062a0672a4 */ /* 0x000fc6000f8e023f */
[----:B--2---:R-:W-:Y:S01]  /*16e0*/  IMAD.WIDE.U32 R12, R3, c[0x0][0x190], R12 ;  /* 0x00006400030c7a25 */ /* 0x004fe200078e000c */
[----:B------:R-:W-:-:S03]  /*16f0*/  UIADD3 UR44, UP0, UR48, UR44, URZ ;  /* 0x0000002c302c7290 */ /* 0x000fc6000ff1e03f */
[----:B------:R-:W-:Y:S01]  /*1700*/  IMAD R15, R15, c[0x0][0x370], RZ ;  /* 0x0000dc000f0f7a24 */ /* 0x000fe200078e02ff */
[----:B------:R-:W-:Y:S01]  /*1710*/  UIADD3 UR45, UR31, UR45, URZ ;  /* 0x0000002d1f2d7290 */ /* 0x000fe2000fffe03f */
[----:B------:R-:W-:Y:S01]  /*1720*/  IADD3 R5, R5, UR4, RZ ;  /* 0x0000000405057c10 */ /* 0x000fe2000fffe0ff */
[----:B------:R-:W-:Y:S01]  /*1730*/  IMAD.IADD R9, R13, 0x1, R8 ;  /* 0x000000010d097824 */ /* 0x000fe200078e0208 */
[----:B------:R-:W-:Y:S01]  /*1740*/  ULDC.64 UR4, c[0x0][0x378] ;  /* 0x0000de0000047ab9 */ /* 0x000fe20000000a00 */
[----:B------:R-:W-:Y:S01]  /*1750*/  IMAD R15, R3, c[0x0][0x374], R15 ;  /* 0x0000dd00030f7a24 */ /* 0x000fe200078e020f */
[----:B------:R-:W-:Y:S01]  /*1760*/  UIMAD UR6, UR36, UR7, UR6 ;  /* 0x00000007240672a4 */ /* 0x000fe2000f8e0206 */
[----:B------:R-:W-:Y:S01]  /*1770*/  IMAD.MOV.U32 R8, RZ, RZ, R12 ;  /* 0x000000ffff087224 */ /* 0x000fe200078e000c */
[----:B------:R-:W-:Y:S01]  /*1780*/  UIMAD UR4, UR38, UR4, URZ ;  /* 0x00000004260472a4 */ /* 0x000fe2000f8e023f */
[C---:B------:R-:W-:Y:S01]  /*1790*/  IMAD R12, R18.reuse, c[0x0][0x1b0], RZ ;  /* 0x00006c00120c7a24 */ /* 0x040fe200078e02ff */
[----:B------:R-:W-:Y:S01]  /*17a0*/  UIADD3.X UR41, UR49, UR41, URZ, UP0, !UPT ;  /* 0x0000002931297290 */ /* 0x000fe200087fe43f */
[----:B------:R-:W-:Y:S01]  /*17b0*/  IMAD R3, R18, c[0x0][0x1b8], RZ ;  /* 0x00006e0012037a24 */ /* 0x000fe200078e02ff */
[----:B------:R-:W-:Y:S01]  /*17c0*/  MOV R18, UR30 ;  /* 0x0000001e00127c02 */ /* 0x000fe20008000f00 */
[----:B------:R-:W-:Y:S01]  /*17d0*/  IMAD.WIDE.U32 R6, R22, c[0x0][0x180], R6 ;  /* 0x0000600016067a25 */ /* 0x000fe200078e0006 */
[----:B------:R-:W-:-:S03]  /*17e0*/  UIMAD UR45, UR45, UR44, URZ ;  /* 0x0000002c2d2d72a4 */ /* 0x000fc6000f8e023f */
[----:B------:R-:W-:Y:S01]  /*17f0*/  IMAD.IADD R11, R11, 0x1, R15 ;  /* 0x000000010b0b7824 */ /* 0x000fe200078e020f */
[----:B------:R-:W-:Y:S01]  /*1800*/  UIMAD UR41, UR41, UR30, UR45 ;  /* 0x0000001e292972a4 */ /* 0x000fe2000f8e022d */
[C---:B------:R-:W-:Y:S01]  /*1810*/  IMAD R15, R0.reuse, c[0x0][0x1b4], R12 ;  /* 0x00006d00000f7a24 */ /* 0x040fe200078e020c */
[----:B------:R-:W-:Y:S01]  /*1820*/  IADD3 R7, R7, UR6, RZ ;  /* 0x0000000607077c10 */ /* 0x000fe2000fffe0ff */
[C---:B------:R-:W-:Y:S01]  /*1830*/  IMAD R3, R0.reuse, c[0x0][0x1bc], R3 ;  /* 0x00006f0000037a24 */ /* 0x040fe200078e0203 */
[----:B------:R-:W-:Y:S01]  /*1840*/  UIMAD UR6, UR33, UR5, UR4 ;  /* 0x00000005210672a4 */ /* 0x000fe2000f8e0204 */
[----:B------:R-:W-:Y:S02]  /*1850*/  IMAD.WIDE.U32 R4, R0, c[0x0][0x1b8], R4 ;  /* 0x00006e0000047a25 */ /* 0x000fe400078e0004 */
[----:B------:R-:W-:Y:S02]  /*1860*/  ULDC.64 UR4, c[0x0][0x178] ;  /* 0x00005e0000047ab9 */ /* 0x000fe40000000a00 */
[----:B------:R-:W-:Y:S01]  /*1870*/  IMAD.WIDE.U32 R12, R18, UR44, R16 ;  /* 0x0000002c120c7c25 */ /* 0x000fe2000f8e0010 */
[----:B------:R-:W-:-:S03]  /*1880*/  UIMAD UR4, UR42, UR4, URZ ;  /* 0x000000042a0472a4 */ /* 0x000fc6000f8e023f */
[----:B------:R-:W-:Y:S01]  /*1890*/  IMAD.IADD R5, R5, 0x1, R3 ;  /* 0x0000000105057824 */ /* 0x000fe200078e0203 */
[----:B------:R-:W-:Y:S01]  /*18a0*/  IADD3 R3, R13, UR41, RZ ;  /* 0x000000290d037c10 */ /* 0x000fe2000fffe0ff */
[----:B----4-:R-:W-:Y:S01]  /*18b0*/  IMAD.WIDE.U32 R10, R20, c[0x0][0x378], R10 ;  /* 0x0000de00140a7a25 */ /* 0x010fe200078e000a */
[----:B------:R-:W-:Y:S01]  /*18c0*/  LEA R184, P0, R12, c[0x0][0x350], 0x2 ;  /* 0x0000d4000cb87a11 */ /* 0x000fe200078010ff */
[----:B------:R-:W-:Y:S02]  /*18d0*/  UIMAD UR36, UR36, UR5, UR4 ;  /* 0x00000005242472a4 */ /* 0x000fe4000f8e0204 */
[----:B------:R-:W-:Y:S01]  /*18e0*/  IMAD.WIDE.U32 R6, R0, c[0x0][0x1b0], R6 ;  /* 0x00006c0000067a25 */ /* 0x000fe200078e0006 */
[----:B------:R-:W-:Y:S01]  /*18f0*/  IADD3 R0, R11, UR6, RZ ;  /* 0x000000060b007c10 */ /* 0x000fe2000fffe0ff */
[----:B------:R-:W-:Y:S01]  /*1900*/  ULDC.64 UR4, c[0x0][0x1a8] ;  /* 0x00006a0000047ab9 */ /* 0x000fe20000000a00 */
[----:B------:R-:W-:Y:S01]  /*1910*/  LEA R202, P1, R10, c[0x0][0x330], 0x1 ;  /* 0x0000cc000aca7a11 */ /* 0x000fe200078208ff */
[----:B------:R-:W-:Y:S01]  /*1920*/  IMAD.WIDE.U32 R8, R22, c[0x0][0x178], R8 ;  /* 0x00005e0016087a25 */ /* 0x000fe200078e0008 */
[----:B------:R-:W-:Y:S01]  /*1930*/  LEA.HI.X R185, R12, c[0x0][0x354], R3, 0x2, P0 ;  /* 0x0000d5000cb97a11 */ /* 0x000fe200000f1403 */
[----:B------:R-:W-:-:S02]  /*1940*/  ULEA.HI UR6, UR43, UR43, URZ, 0x1 ;  /* 0x0000002b2b067291 */ /* 0x000fc4000f8f083f */
[----:B------:R-:W-:Y:S02]  /*1950*/  IMAD.IADD R7, R7, 0x1, R15 ;  /* 0x0000000107077824 */ /* 0x000fe400078e020f */
[----:B------:R-:W-:Y:S01]  /*1960*/  IMAD R3, R21, c[0x0][0x198], RZ ;  /* 0x0000660015037a24 */ /* 0x000fe200078e02ff */
[----:B------:R-:W-:Y:S01]  /*1970*/  LEA.HI.X R203, R10, c[0x0][0x334], R0, 0x1, P1 ;  /* 0x0000cd000acb7a11 */ /* 0x000fe200008f0c00 */
[----:B------:R-:W-:Y:S01]  /*1980*/  UIMAD UR4, UR38, UR4, URZ ;  /* 0x00000004260472a4 */ /* 0x000fe2000f8e023f */
[----:B------:R-:W-:Y:S01]  /*1990*/  IADD3 R9, R9, UR36, RZ ;  /* 0x0000002409097c10 */ /* 0x000fe2000fffe0ff */
[----:B------:R-:W-:Y:S02]  /*19a0*/  IMAD R0, R21, c[0x0][0x1a0], RZ ;  /* 0x0000680015007a24 */ /* 0x000fe400078e02ff */
[C---:B------:R-:W-:Y:S02]  /*19b0*/  IMAD R3, R14.reuse, c[0x0][0x19c], R3 ;  /* 0x000067000e037a24 */ /* 0x040fe400078e0203 */
[----:B------:R-:W-:Y:S01]  /*19c0*/  IMAD.WIDE.U32 R12, R14, c[0x0][0x198], R6 ;  /* 0x000066000e0c7a25 */ /* 0x000fe200078e0006 */
[----:B------:R-:W-:-:S02]  /*19d0*/  ULOP3.LUT UR6, UR6, 0xfffffffe, URZ, 0xc0, !UPT ;  /* 0xfffffffe06067892 */ /* 0x000fc4000f8ec03f */
[----:B------:R-:W-:Y:S01]  /*19e0*/  UIMAD UR4, UR33, UR5, UR4 ;  /* 0x00000005210472a4 */ /* 0x000fe2000f8e0204 */
[----:B------:R-:W-:Y:S01]  /*19f0*/  IMAD R0, R14, c[0x0][0x1a4], R0 ;  /* 0x000069000e007a24 */ /* 0x000fe200078e0200 */
[----:B------:R-:W-:Y:S01]  /*1a00*/  LEA R6, P1, R12, c[0x0][0x168], 0x1 ;  /* 0x00005a000c067a11 */ /* 0x000fe200078208ff */
[----:B------:R-:W-:Y:S01]  /*1a10*/  IMAD.WIDE.U32 R10, R14, c[0x0][0x1a0], R4 ;  /* 0x000068000e0a7a25 */ /* 0x000fe200078e0004 */
[----:B------:R-:W-:-:S03]  /*1a20*/  UIADD3 UR6, UR43, -UR6, URZ ;  /* 0x800000062b067290 */ /* 0x000fc6000fffe03f */
[----:B------:R-:W-:Y:S02]  /*1a30*/  IMAD.IADD R3, R13, 0x1, R3 ;  /* 0x000000010d037824 */ /* 0x000fe400078e0203 */
[----:B------:R-:W-:Y:S01]  /*1a40*/  IMAD.WIDE.U32 R8, R20, c[0x0][0x1a8], R8 ;  /* 0x00006a0014087a25 */ /* 0x000fe200078e0008 */
[----:B------:R-:W-:Y:S01]  /*1a50*/  IADD3 R5, R11, R0, RZ ;  /* 0x000000000b057210 */ /* 0x000fe20007ffe0ff */
[----:B------:R-:W-:Y:S01]  /*1a60*/  UISETP.NE.AND UP0, UPT, UR6, 0x1, UPT ;  /* 0x000000010600788c */ /* 0x000fe2000bf05270 */
[----:B------:R-:W-:Y:S01]  /*1a70*/  LEA.HI.X R7, R12, c[0x0][0x16c], R3, 0x1, P1 ;  /* 0x00005b000c077a11 */ /* 0x000fe200008f0c03 */
[----:B------:R-:W-:Y:S01]  /*1a80*/  IMAD.MOV.U32 R3, RZ, RZ, c[0x0][0x198] ;  /* 0x00006600ff037624 */ /* 0x000fe200078e00ff */
[----:B------:R-:W-:Y:S02]  /*1a90*/  LEA R4, P0, R10, c[0x0][0x170], 0x1 ;  /* 0x00005c000a047a11 */ /* 0x000fe400078008ff */
[----:B------:R-:W-:Y:S02]  /*1aa0*/  IADD3 R0, R9, UR4, RZ ;  /* 0x0000000409007c10 */ /* 0x000fe4000fffe0ff */
[----:B------:R-:W-:Y:S01]  /*1ab0*/  LEA R200, P2, R8, c[0x0][0x160], 0x1 ;  /* 0x0000580008c87a11 */ /* 0x000fe200078408ff */
[----:B------:R-:W-:Y:S01]  /*1ac0*/  IMAD.MOV.U32 R11, RZ, RZ, c[0x0][0x19c] ;  /* 0x00006700ff0b7624 */ /* 0x000fe200078e00ff */
[----:B------:R-:W-:-:S02]  /*1ad0*/  LEA.HI.X R5, R10, c[0x0][0x174], R5, 0x1, P0 ;  /* 0x00005d000a057a11 */ /* 0x000fc400000f0c05 */
[----:B------:R-:W-:Y:S02]  /*1ae0*/  LEA.HI.X R201, R8, c[0x0][0x164], R0, 0x1, P2 ;  /* 0x0000590008c97a11 */ /* 0x000fe400010f0c00 */
[----:B------:R-:W-:Y:S02]  /*1af0*/  LEA R10, P2, R3, R6, 0x7 ;  /* 0x00000006030a7211 */ /* 0x000fe400078438ff */
[----:B------:R-:W-:Y:S02]  /*1b00*/  IADD3 R0, R249, 0x1800, RZ ;  /* 0x00001800f9007810 */ /* 0x000fe40007ffe0ff */
[----:B------:R-:W-:Y:S02]  /*1b10*/  PLOP3.LUT P0, PT, PT, PT, UP0, 0x80, 0x0 ;  /* 0x000000000000781c */ /* 0x000fe40003f0f008 */
[----:B------:R-:W-:Y:S02]  /*1b20*/  LEA.HI.X R11, R3, R7, R11, 0x7, P2 ;  /* 0x00000007030b7211 */ /* 0x000fe400010f3c0b */
[----:B------:R-:W-:-:S02]  /*1b30*/  SEL R3, R0, R249, !P0 ;  /* 0x000000f900037207 */ /* 0x000fc40004000000 */
[----:B------:R-:W-:-:S03]  /*1b40*/  SHF.L.U32 R0, R249, 0x1, RZ ;  /* 0x00000001f9007819 */ /* 0x000fc600000006ff */
[----:B------:R-:W-:Y:S02]  /*1b50*/  IMAD.SHL.U32 R3, R3, 0x2, RZ ;  /* 0x0000000203037824 */ /* 0x000fe400078e00ff */
[----:B------:R-:W-:Y:S01]  /*1b60*/  @!PT LDS RZ, [RZ] ;  /* 0x00000000fffff984 */ /* 0x000fe20000000800 */
[----:B------:R-:W-:Y:S01]  /*1b70*/  @!PT LDS RZ, [RZ] ;  /* 0x00000000fffff984 */ /* 0x000fe20000000800 */
[----:B------:R-:W-:Y:S01]  /*1b80*/  @!PT LDS RZ, [RZ] ;  /* 0x00000000fffff984 */ /* 0x000fe20000000800 */
[----:B------:R2:W-:Y:S01]  /*1b90*/  LDGSTS.E.BYPASS.LTC128B.128 [R0+0x6000], [R202.64] ;  /* 0x06000000ca007fae */ /* 0x0005e2000b901d62 */
[----:B------:R-:W-:-:S03]  /*1ba0*/  IMAD.MOV.U32 R9, RZ, RZ, c[0x0][0x1a0] ;  /* 0x00006800ff097624 */ /* 0x000fc600078e00ff */
[----:B------:R2:W-:Y:S01]  /*1bb0*/  LDGSTS.E.BYPASS.LTC128B.128 [R0+0x7000], [R202.64+0x40] ;  /* 0x07000040ca007fae */ /* 0x0005e2000b901d62 */
[----:B------:R-:W-:-:S03]  /*1bc0*/  IMAD.MOV.U32 R12, RZ, RZ, c[0x0][0x1a4] ;  /* 0x00006900ff0c7624 */ /* 0x000fc600078e00ff */
[----:B------:R2:W-:Y:S01]  /*1bd0*/  LDGSTS.E.BYPASS.LTC128B.128 [R0+0x8000], [R202.64+0x80] ;  /* 0x08000080ca007fae */ /* 0x0005e2000b901d62 */
[----:B------:R-:W-:-:S03]  /*1be0*/  LEA R8, P1, R9, R4, 0x7 ;  /* 0x0000000409087211 */ /* 0x000fc600078238ff */
[----:B------:R1:W-:Y:S04]  /*1bf0*/  LDGSTS.E.BYPASS.LTC128B.128 [R3], [R200.64] ;  /* 0x00000000c8037fae */ /* 0x0003e8000b901d62 */
[----:B------:R1:W-:Y:S01]  /*1c00*/  LDGSTS.E.BYPASS.LTC128B.128 [R3+0x1000], [R200.64+0x40] ;  /* 0x01000040c8037fae */ /* 0x0003e2000b901d62 */
[----:B------:R-:W-:-:S03]  /*1c10*/  UISETP.GE.AND UP0, UPT, UR37, 0x1, UPT ;  /* 0x000000012500788c */ /* 0x000fc6000bf06270 */
[----:B------:R1:W-:Y:S04]  /*1c20*/  LDGSTS.E.BYPASS.LTC128B.128 [R3+0x2000], [R200.64+0x80] ;  /* 0x02000080c8037fae */ /* 0x0003e8000b901d62 */
[----:B------:R2:W-:Y:S01]  /*1c30*/  LDGSTS.E.BYPASS.LTC128B.128 [R0+0x9000], [R6.64] ;  /* 0x0900000006007fae */ /* 0x0005e2000b901d62 */
[----:B------:R-:W-:-:S03]  /*1c40*/  LEA.HI.X R9, R9, R5, R12, 0x7, P1 ;  /* 0x0000000509097211 */ /* 0x000fc600008f3c0c */
[----:B------:R2:W-:Y:S04]  /*1c50*/  LDGSTS.E.BYPASS.LTC128B.128 [R0+0xb000], [R6.64+0x40] ;  /* 0x0b00004006007fae */ /* 0x0005e8000b901d62 */
[----:B------:R2:W-:Y:S01]  /*1c60*/  LDGSTS.E.BYPASS.LTC128B.128 [R0+0xd000], [R6.64+0x80] ;  /* 0x0d00008006007fae */ /* 0x0005e2000b901d62 */
[----:B------:R-:W-:-:S03]  /*1c70*/  UIADD3 UR40, UR46, UR40, URZ ;  /* 0x000000282e287290 */ /* 0x000fc6000fffe03f */
[----:B------:R2:W-:Y:S04]  /*1c80*/  LDGSTS.E.BYPASS.LTC128B.128 [R0+0xa000], [R10.64] ;  /* 0x0a0000000a007fae */ /* 0x0005e8000b901d62 */
[----:B------:R2:W-:Y:S01]  /*1c90*/  LDGSTS.E.BYPASS.LTC128B.128 [R0+0xc000], [R10.64+0x40] ;  /* 0x0c0000400a007fae */ /* 0x0005e2000b901d62 */
[----:B------:R-:W-:-:S03]  /*1ca0*/  PLOP3.LUT P1, PT, PT, PT, UP0, 0x80, 0x0 ;  /* 0x000000000000781c */ /* 0x000fc60003f2f008 */
[----:B------:R2:W-:Y:S04]  /*1cb0*/  LDGSTS.E.BYPASS.LTC128B.128 [R0+0xe000], [R10.64+0x80] ;  /* 0x0e0000800a007fae */ /* 0x0005e8000b901d62 */
[----:B------:R3:W-:Y:S01]  /*1cc0*/  LDGSTS.E.BYPASS.LTC128B.128 [R0+0xf000], [R4.64] ;  /* 0x0f00000004007fae */ /* 0x0007e2000b901d62 */
[----:B------:R-:W-:-:S03]  /*1cd0*/  UIMAD.WIDE UR4, UR40, UR12, UR24 ;  /* 0x0000000c280472a5 */ /* 0x000fc6000f8e0218 */
[----:B------:R3:W-:Y:S04]  /*1ce0*/  LDGSTS.E.BYPASS.LTC128B.128 [R0+0x11000], [R4.64+0x40] ;  /* 0x1100004004007fae */ /* 0x0007e8000b901d62 */
[----:B------:R3:W-:Y:S04]  /*1cf0*/  LDGSTS.E.BYPASS.LTC128B.128 [R0+0x13000], [R4.64+0x80] ;  /* 0x1300008004007fae */ /* 0x0007e8000b901d62 */
[----:B------:R2:W-:Y:S04]  /*1d00*/  LDGSTS.E.BYPASS.LTC128B.128 [R0+0x10000], [R8.64] ;  /* 0x1000000008007fae */ /* 0x0005e8000b901d62 */
[----:B------:R2:W-:Y:S04]  /*1d10*/  LDGSTS.E.BYPASS.LTC128B.128 [R0+0x12000], [R8.64+0x40] ;  /* 0x1200004008007fae */ /* 0x0005e8000b901d62 */
[----:B------:R2:W-:Y:S01]  /*1d20*/  LDGSTS.E.BYPASS.LTC128B.128 [R0+0x14000], [R8.64+0x80] ;  /* 0x1400008008007fae */ /* 0x0005e2000b901d62 */
[----:B------:R-:W-:Y:S01]  /*1d30*/  UIADD3 UR39, UR46, UR39, URZ ;  /* 0x000000272e277290 */ /* 0x000fe2000fffe03f */
[----:B------:R-:W-:-:S02]  /*1d40*/  IMAD.U32 R19, RZ, RZ, UR31 ;  /* 0x0000001fff137e24 */ /* 0x000fc4000f8e00ff */
[----:B------:R-:W0:Y:S01]  /*1d50*/  LDGDEPBAR ;  /* 0x00000000000079af */ /* 0x000e220000000000 */
        /* <DEDUP_REMOVED lines=49> */
[----:B---3--:R-:W-:Y:S01]  /*2070*/  IMAD.SHL.U32 R4, R23, 0x4, RZ ;  /* 0x0000000417047824 */ /* 0x008fe200078e00ff */
[----:B--2---:R-:W-:-:S04]  /*2080*/  SHF.R.S32.HI R0, RZ, 0x1f, R23 ;  /* 0x0000001fff007819 */ /* 0x004fc80000011417 */
[----:B------:R-:W-:Y:S02]  /*2090*/  SHF.L.U64.HI R5, R23, 0x2, R0 ;  /* 0x0000000217057819 */ /* 0x000fe40000010200 */
[----:B------:R-:W-:-:S04]  /*20a0*/  IADD3 R4, P2, R4, UR4, RZ ;  /* 0x0000000404047c10 */ /* 0x000fc8000ff5e0ff */
[----:B------:R-:W-:Y:S01]  /*20b0*/  IADD3.X R5, R5, UR5, RZ, P2, !PT ;  /* 0x0000000505057c10 */ /* 0x000fe200097fe4ff */
[----:B------:R-:W-:Y:S05]  /*20c0*/  @!P1 BRA `(.L_x_1013) ;  /* 0x00003a0000009947 */ /* 0x000fea0003800000 */
[----:B-1----:R1:W5:Y:S04]  /*20d0*/  LDG.E R239, [R4.64] ;  /* 0x0000002204ef7981 */ /* 0x002368000c1e1900 */
[----:B------:R1:W5:Y:S04]  /*20e0*/  LDG.E R238, [R4.64+0x20] ;  /* 0x0000202204ee7981 */ /* 0x000368000c1e1900 */
[----:B------:R1:W5:Y:S04]  /*20f0*/  LDG.E R237, [R4.64+0x80] ;  /* 0x0000802204ed7981 */ /* 0x000368000c1e1900 */
[----:B------:R1:W5:Y:S01]  /*2100*/  LDG.E R236, [R4.64+0xa0] ;  /* 0x0000a02204ec7981 */ /* 0x000362000c1e1900 */
[----:B------:R-:W-:Y:S01]  /*2110*/  IMAD.MOV.U32 R199, RZ, RZ, R3 ;  /* 0x000000ffffc77224 */ /* 0x000fe200078e0003 */
[----:B------:R-:W-:Y:S01]  /*2120*/  UMOV UR36, UR6 ;  /* 0x0000000600247c82 */ /* 0x000fe20008000000 */
[----:B------:R-:W-:Y:S01]  /*2130*/  IMAD.MOV.U32 R127, RZ, RZ, RZ ;  /* 0x000000ffff7f7224 */ /* 0x000fe200078e00ff */
[----:B-1----:R-:W-:-:S02]  /*2140*/  IADD3 R5, R181, 0x1800, RZ ;  /* 0x00001800b5057810 */ /* 0x002fc40007ffe0ff */
[----:B------:R-:W-:Y:S02]  /*2150*/  IADD3 R4, R183, 0x1800, RZ ;  /* 0x00001800b7047810 */ /* 0x000fe40007ffe0ff */
[----:B------:R-:W-:Y:S02]  /*2160*/  SEL R5, R5, R181, !P0 ;  /* 0x000000b505057207 */ /* 0x000fe40004000000 */
[----:B------:R-:W-:-:S03]  /*2170*/  SEL R4, R4, R183, !P0 ;  /* 0x000000b704047207 */ /* 0x000fc60004000000 */
[----:B------:R-:W-:Y:S02]  /*2180*/  IMAD.SHL.U32 R3, R5, 0x2, RZ ;  /* 0x0000000205037824 */ /* 0x000fe400078e00ff */
[----:B------:R-:W-:Y:S02]  /*2190*/  IMAD.SHL.U32 R174, R4, 0x2, RZ ;  /* 0x0000000204ae7824 */ /* 0x000fe400078e00ff */
[----:B------:R-:W-:Y:S01]  /*21a0*/  IMAD.MOV.U32 R4, RZ, RZ, c[0x0][0x1c0] ;  /* 0x00007000ff047624 */ /* 0x000fe200078e00ff */
[----:B------:R-:W-:Y:S01]  /*21b0*/  SHF.L.U64.HI R250, R23, 0x2, R0 ;  /* 0x0000000217fa7819 */ /* 0x000fe20000010200 */
[----:B------:R-:W-:Y:S01]  /*21c0*/  IMAD.SHL.U32 R175, R183, 0x2, RZ ;  /* 0x00000002b7af7824 */ /* 0x000fe200078e00ff */
[----:B------:R-:W-:Y:S01]  /*21d0*/  SHF.L.U32 R251, R23, 0x2, RZ ;  /* 0x0000000217fb7819 */ /* 0x000fe200000006ff */
[----:B------:R-:W-:Y:S02]  /*21e0*/  IMAD R4, R4, c[0x0][0x22c], RZ ;  /* 0x00008b0004047a24 */ /* 0x000fe400078e02ff */
[----:B------:R-:W-:Y:S02]  /*21f0*/  IMAD.IADD R176, R175, 0x1, R182 ;  /* 0x00000001afb07824 */ /* 0x000fe400078e02b6 */
[C---:B------:R-:W-:Y:S01]  /*2200*/  IMAD.SHL.U32 R5, R4.reuse, 0x10, RZ ;  /* 0x0000001004057824 */ /* 0x040fe200078e00ff */
[----:B------:R-:W-:-:S04]  /*2210*/  SHF.L.U32 R240, R4, 0x3, RZ ;  /* 0x0000000304f07819 */ /* 0x000fc800000006ff */
[C---:B------:R-:W-:Y:S02]  /*2220*/  IADD3 R6, R5.reuse, 0x20, RZ ;  /* 0x0000002005067810 */ /* 0x040fe40007ffe0ff */
[----:B------:R-:W-:Y:S02]  /*2230*/  IADD3 R5, R5, 0x40, RZ ;  /* 0x0000004005057810 */ /* 0x000fe40007ffe0ff */
[----:B------:R-:W-:-:S03]  /*2240*/  IADD3 R4, R240, R6, RZ ;  /* 0x00000006f0047210 */ /* 0x000fc60007ffe0ff */
[C---:B------:R-:W-:Y:S01]  /*2250*/  IMAD.IADD R252, R240.reuse, 0x1, R5 ;  /* 0x00000001f0fc7824 */ /* 0x040fe200078e0205 */
[----:B------:R-:W-:-:S03]  /*2260*/  IADD3 R5, R240, R4, RZ ;  /* 0x00000004f0057210 */ /* 0x000fc60007ffe0ff */
[C---:B------:R-:W-:Y:S01]  /*2270*/  IMAD.IADD R0, R240.reuse, 0x1, R252 ;  /* 0x00000001f0007824 */ /* 0x040fe200078e02fc */
[----:B------:R-:W-:-:S03]  /*2280*/  IADD3 R244, R240, R5, RZ ;  /* 0x00000005f0f47210 */ /* 0x000fc60007ffe0ff */
[C---:B------:R-:W-:Y:S01]  /*2290*/  IMAD.IADD R242, R240.reuse, 0x1, R0 ;  /* 0x00000001f0f27824 */ /* 0x040fe200078e0200 */
[----:B------:R-:W-:-:S03]  /*22a0*/  IADD3 R243, R240, R244, RZ ;  /* 0x000000f4f0f37210 */ /* 0x000fc60007ffe0ff */
[C---:B------:R-:W-:Y:S01]  /*22b0*/  IMAD.IADD R241, R240.reuse, 0x1, R242 ;  /* 0x00000001f0f17824 */ /* 0x040fe200078e02f2 */
[----:B------:R-:W-:-:S03]  /*22c0*/  IADD3 R246, R240, R243, RZ ;  /* 0x000000f3f0f67210 */ /* 0x000fc60007ffe0ff */
[----:B------:R-:W-:Y:S02]  /*22d0*/  IMAD.IADD R245, R240, 0x1, R241 ;  /* 0x00000001f0f57824 */ /* 0x000fe400078e02f1 */
.L_x_1016:
[----:B------:R-:W0:Y:S01]  /*22e0*/  LDGDEPBAR ;  /* 0x00000000000079af */ /* 0x000e220000000000 */
[----:B------:R-:W-:Y:S01]  /*22f0*/  IADD3 R0, R182, R174, RZ ;  /* 0x000000aeb6007210 */ /* 0x000fe20007ffe0ff */
[----:B------:R-:W-:Y:S01]  /*2300*/  UISETP.GE.AND UP2, UPT, UR43, 0x1, UPT ;  /* 0x000000012b00788c */ /* 0x000fe2000bf46270 */
[----:B-----5:R-:W-:Y:S01]  /*2310*/  FSETP.NEU.FTZ.AND P0, PT, R239, -INF , PT ;  /* 0xff800000ef00780b */ /* 0x020fe20003f1d000 */
        /* <DEDUP_REMOVED lines=19> */
[----:B------:R-:W2:Y:S01]  /*2450*/  LDSM.16.M88.4 R164, [R173+0xb400] ;  /* 0x00b40000ada4783b */ /* 0x000ea20000000200 */
[-C--:B------:R-:W-:Y:S07]  /*2460*/  HMMA.16816.F32.BF16 R28, R28, R134.reuse, RZ ;  /* 0x000000861c1c723c */ /* 0x080fee00000418ff */
[----:B------:R-:W-:Y:S01]  /*2470*/  LDSM.16.M88.4 R168, [R172+0xd000] ;  /* 0x00d00000aca8783b */ /* 0x000fe20000000200 */
[----:B------:R-:W-:Y:S07]  /*2480*/  HMMA.16816.F32.BF16 R32, R32, R134, RZ ;  /* 0x000000862020723c */ /* 0x000fee00000418ff */
[----:B------:R-:W-:Y:S01]  /*2490*/  LDSM.16.M88.4 R132, [R0+0x1000] ;  /* 0x001000000084783b */ /* 0x000fe20000000200 */
        /* <DEDUP_REMOVED lines=8> */
[----:B------:R-:W2:Y:S07]  /*2520*/  LDSM.16.M88.4 R144, [R0+0x1800] ;  /* 0x001800000090783b */ /* 0x000eae0000000200 */
[----:B------:R-:W-:Y:S01]  /*2530*/  HMMA.16816.F32.BF16 R32, R136, R150, R32 ;  /* 0x000000968820723c */ /* 0x000fe20000041820 */
[----:B------:R-:W4:Y:S07]  /*2540*/  LDSM.16.M88.4 R136, [R172+0xb400] ;  /* 0x00b40000ac88783b */ /* 0x000f2e0000000200 */
[-C--:B------:R-:W-:Y:S01]  /*2550*/  HMMA.16816.F32.BF16 R4, R152, R156.reuse, R4 ;  /* 0x0000009c9804723c */ /* 0x080fe20000041804 */
[----:B------:R-:W-:Y:S07]  /*2560*/  LDSM.16.M88.4 R148, [R174+0x2000] ;  /* 0x00200000ae94783b */ /* 0x000fee0000000200 */
[C---:B---3--:R-:W-:Y:S08]  /*2570*/  HMMA.16816.F32.BF16 R8, R160.reuse, R156, R8 ;  /* 0x0000009ca008723c */ /* 0x048ff00000041808 */
[-C--:B------:R-:W-:Y:S08]  /*2580*/  HMMA.16816.F32.BF16 R12, R160, R158.reuse, R12 ;  /* 0x0000009ea00c723c */ /* 0x080ff0000004180c */
[C---:B------:R-:W-:Y:S01]  /*2590*/  HMMA.16816.F32.BF16 R16, R152.reuse, R158, R16 ;  /* 0x0000009e9810723c */ /* 0x040fe20000041810 */
[----:B------:R-:W3:Y:S07]  /*25a0*/  LDSM.16.M88.4 R156, [R173+0xd000] ;  /* 0x00d00000ad9c783b */ /* 0x000eee0000000200 */
        /* <DEDUP_REMOVED lines=8> */
[C---:B--2---:R-:W-:Y:S08]  /*2630*/  HMMA.16816.F32.BF16 R8, R144.reuse, R140, R8 ;  /* 0x0000008c9008723c */ /* 0x044ff00000041808 */
[-C--:B------:R-:W-:Y:S08]  /*2640*/  HMMA.16816.F32.BF16 R12, R144, R142.reuse, R12 ;  /* 0x0000008e900c723c */ /* 0x080ff0000004180c */
[C---:B------:R-:W-:Y:S08]  /*2650*/  HMMA.16816.F32.BF16 R16, R132.reuse, R142, R16 ;  /* 0x0000008e8410723c */ /* 0x040ff00000041810 */
[-C--:B----4-:R-:W-:Y:S08]  /*2660*/  HMMA.16816.F32.BF16 R20, R132, R136.reuse, R20 ;  /* 0x000000888414723c */ /* 0x090ff00000041814 */
[C---:B------:R-:W-:Y:S08]  /*2670*/  HMMA.16816.F32.BF16 R24, R144.reuse, R136, R24 ;  /* 0x000000889018723c */ /* 0x040ff00000041818 */
[-C--:B------:R-:W-:Y:S08]  /*2680*/  HMMA.16816.F32.BF16 R28, R144, R138.reuse, R28 ;  /* 0x0000008a901c723c */ /* 0x080ff0000004181c */
[----:B------:R-:W-:Y:S01]  /*2690*/  HMMA.16816.F32.BF16 R32, R132, R138, R32 ;  /* 0x0000008a8420723c */ /* 0x000fe20000041820 */
[----:B------:R-:W2:Y:S07]  /*26a0*/  LDSM.16.M88.4 R132, [R0+0x2800] ;  /* 0x002800000084783b */ /* 0x000eae0000000200 */
[-C--:B---3--:R-:W-:Y:S08]  /*26b0*/  HMMA.16816.F32.BF16 R4, R148, R156.reuse, R4 ;  /* 0x0000009c9404723c */ /* 0x088ff00000041804 */
        /* <DEDUP_REMOVED lines=29> */
[----:B------:R-:W4:Y:S01]  /*2890*/  MUFU.TANH R223, R6 ;  /* 0x0000000600df7308 */ /* 0x000f220000002400 */
[----:B------:R-:W-:Y:S02]  /*28a0*/  FMUL.FTZ R8, R8, c[0x0][0x2ec] ;  /* 0x0000bb0008087a20 */ /* 0x000fe40000410000 */
[----:B--2---:R-:W-:Y:S05]  /*28b0*/  FMUL.FTZ R10, R239, 1.4426950216293334961 ;  /* 0x3fb8aa3bef0a7820 */ /* 0x004fea0000410000 */
[----:B------:R-:W-:Y:S02]  /*28c0*/  FSEL R10, R10, RZ, P0 ;  /* 0x000000ff0a0a7208 */ /* 0x000fe40000000000 */
[----:B------:R2:W-:Y:S01]  /*28d0*/  MUFU.TANH R231, R8 ;  /* 0x0000000800e77308 */ /* 0x0005e20000002400 */
[C---:B------:R-:W-:Y:S02]  /*28e0*/  FSETP.NEU.FTZ.AND P0, PT, R238.reuse, -INF , PT ;  /* 0xff800000ee00780b */ /* 0x040fe40003f1d000 */
[--C-:B-1----:R-:W-:Y:S07]  /*28f0*/  FFMA.FTZ R0, R209, c[0x0][0x23c], -R10.reuse ;  /* 0x00008f00d1007a23 */ /* 0x102fee000001080a */
[----:B------:R3:W-:Y:S10]  /*2900*/  MUFU.EX2 R158, R0 ;  /* 0x00000000009e7308 */ /* 0x0007f40000000800 */
[----:B------:R1:W1:Y:S01]  /*2910*/  MUFU.TANH R222, R7 ;  /* 0x0000000700de7308 */ /* 0x0002620000002400 */
[----:B--2---:R-:W-:Y:S09]  /*2920*/  FMUL.FTZ R8, R237, 1.4426950216293334961 ;  /* 0x3fb8aa3bed087820 */ /* 0x004ff20000410000 */
[----:B------:R2:W-:Y:S01]  /*2930*/  MUFU.TANH R230, R9 ;  /* 0x0000000900e67308 */ /* 0x0005e20000002400 */
[----:B---3--:R-:W-:Y:S09]  /*2940*/  FFMA.FTZ R0, R213, c[0x0][0x23c], -R10 ;  /* 0x00008f00d5007a23 */ /* 0x008ff2000001080a */
[----:B------:R4:W-:Y:S01]  /*2950*/  MUFU.EX2 R157, R0 ;  /* 0x00000000009d7308 */ /* 0x0009e20000000800 */
[----:B-1----:R-:W1:Y:S09]  /*2960*/  LDSM.16.M88.4 R4, [R172+0xd400] ;  /* 0x00d40000ac04783b */ /* 0x002e720000000200 */
[----:B------:R-:W3:Y:S01]  /*2970*/  MUFU.TANH R229, R12 ;  /* 0x0000000c00e57308 */ /* 0x000ee20000002400 */
[----:B--2---:R-:W-:Y:S05]  /*2980*/  FMUL.FTZ R9, R238, 1.4426950216293334961 ;  /* 0x3fb8aa3bee097820 */ /* 0x004fea0000410000 */
[----:B------:R-:W-:Y:S04]  /*2990*/  FSEL R9, R9, RZ, P0 ;  /* 0x000000ff09097208 */ /* 0x000fe80000000000 */
[----:B------:R-:W-:Y:S01]  /*29a0*/  MUFU.TANH R228, R13 ;  /* 0x0000000d00e47308 */ /* 0x000fe20000002400 */
[----:B------:R-:W-:Y:S01]  /*29b0*/  FSETP.NEU.FTZ.AND P0, PT, R237, -INF , PT ;  /* 0xff800000ed00780b */ /* 0x000fe20003f1d000 */
[--C-:B----4-:R-:W-:Y:S03]  /*29c0*/  FFMA.FTZ R0, R223, c[0x0][0x23c], -R9.reuse ;  /* 0x00008f00df007a23 */ /* 0x110fe60000010809 */
[----:B------:R-:W-:Y:S02]  /*29d0*/  FSEL R8, R8, RZ, P0 ;  /* 0x000000ff08087208 */ /* 0x000fe40000000000 */
[----:B------:R-:W-:Y:S03]  /*29e0*/  FSETP.NEU.FTZ.AND P0, PT, R236, -INF , PT ;  /* 0xff800000ec00780b */ /* 0x000fe60003f1d000 */
[----:B------:R2:W-:Y:S10]  /*29f0*/  MUFU.EX2 R169, R0 ;  /* 0x0000000000a97308 */ /* 0x0005f40000000800 */
[----:B------:R-:W-:Y:S01]  /*2a00*/  MUFU.TANH R233, R14 ;  /* 0x0000000e00e97308 */ /* 0x000fe20000002400 */
[-C--:B-1----:R-:W-:Y:S09]  /*2a10*/  HMMA.16816.F32.BF16 R20, R164, R4.reuse, R20 ;  /* 0x00000004a414723c */ /* 0x082ff20000041814 */
[----:B------:R-:W-:Y:S01]  /*2a20*/  MUFU.TANH R232, R15 ;  /* 0x0000000f00e87308 */ /* 0x000fe20000002400 */
[C---:B------:R-:W-:Y:S04]  /*2a30*/  HMMA.16816.F32.BF16 R24, R132.reuse, R4, R24 ;  /* 0x000000048418723c */ /* 0x040fe80000041818 */
[--C-:B--2---:R-:W-:Y:S03]  /*2a40*/  FFMA.FTZ R0, R222, c[0x0][0x23c], -R9.reuse ;  /* 0x00008f00de007a23 */ /* 0x104fe60000010809 */
[--C-:B---3--:R-:W-:Y:S02]  /*2a50*/  FFMA.FTZ R4, R229, c[0x0][0x23c], -R8.reuse ;  /* 0x00008f00e5047a23 */ /* 0x108fe40000010808 */
[----:B------:R-:W1:Y:S01]  /*2a60*/  MUFU.EX2 R168, R0 ;  /* 0x0000000000a87308 */ /* 0x000e620000000800 */
[-C--:B------:R-:W-:Y:S04]  /*2a70*/  HMMA.16816.F32.BF16 R28, R132, R6.reuse, R28 ;  /* 0x00000006841c723c */ /* 0x080fe8000004181c */
[----:B------:R-:W-:Y:S04]  /*2a80*/  FMUL.FTZ R20, R20, c[0x0][0x2ec] ;  /* 0x0000bb0014147a20 */ /* 0x000fe80000410000 */
[----:B------:R-:W-:Y:S01]  /*2a90*/  HMMA.16816.F32.BF16 R32, R164, R6, R32 ;  /* 0x00000006a420723c */ /* 0x000fe20000041820 */
[----:B------:R2:W-:Y:S03]  /*2aa0*/  MUFU.EX2 R186, R4 ;  /* 0x0000000400ba7308 */ /* 0x0005e60000000800 */
[----:B------:R-:W-:Y:S02]  /*2ab0*/  FMUL.FTZ R21, R21, c[0x0][0x2ec] ;  /* 0x0000bb0015157a20 */ /* 0x000fe40000410000 */
[----:B------:R-:W-:Y:S02]  /*2ac0*/  FMUL.FTZ R22, R22, c[0x0][0x2ec] ;  /* 0x0000bb0016167a20 */ /* 0x000fe40000410000 */
[----:B------:R-:W-:Y:S03]  /*2ad0*/  FMUL.FTZ R23, R23, c[0x0][0x2ec] ;  /* 0x0000bb0017177a20 */ /* 0x000fe60000410000 */
[----:B------:R-:W-:Y:S01]  /*2ae0*/  MUFU.TANH R212, R16 ;  /* 0x0000001000d47308 */ /* 0x000fe20000002400 */
[----:B------:R-:W-:Y:S02]  /*2af0*/  FMUL.FTZ R5, R24, c[0x0][0x2ec] ;  /* 0x0000bb0018057a20 */ /* 0x000fe40000410000 */
[----:B------:R-:W-:Y:S01]  /*2b00*/  FMUL.FTZ R25, R25, c[0x0][0x2ec] ;  /* 0x0000bb0019197a20 */ /* 0x000fe20000410000 */
[----:B-1----:R-:W-:Y:S01]  /*2b10*/  F2FP.BF16.PACK_AB R7, R168, R169 ;  /* 0x000000a9a807723e */ /* 0x002fe200000010ff */
[--C-:B------:R-:W-:Y:S02]  /*2b20*/  FFMA.FTZ R0, R231, c[0x0][0x23c], -R8.reuse ;  /* 0x00008f00e7007a23 */ /* 0x100fe40000010808 */
[----:B------:R-:W-:Y:S02]  /*2b30*/  FMUL.FTZ R30, R30, c[0x0][0x2ec] ;  /* 0x0000bb001e1e7a20 */ /* 0x000fe40000410000 */
[----:B------:R1:W-:Y:S01]  /*2b40*/  STS [R198+0x19400], R7 ;  /* 0x01940007c6007388 */ /* 0x0003e20000000800 */
[----:B------:R3:W-:Y:S01]  /*2b50*/  MUFU.EX2 R190, R0 ;  /* 0x0000000000be7308 */ /* 0x0007e20000000800 */
[----:B------:R-:W-:Y:S02]  /*2b60*/  FMUL.FTZ R31, R31, c[0x0][0x2ec] ;  /* 0x0000bb001f1f7a20 */ /* 0x000fe40000410000 */
[----:B------:R-:W-:Y:S02]  /*2b70*/  FMUL.FTZ R34, R34, c[0x0][0x2ec] ;  /* 0x0000bb0022227a20 */ /* 0x000fe40000410000 */
[----:B--2---:R-:W-:Y:S02]  /*2b80*/  FFMA.FTZ R4, R228, c[0x0][0x23c], -R8 ;  /* 0x00008f00e4047a23 */ /* 0x004fe40000010808 */
[----:B------:R-:W-:Y:S02]  /*2b90*/  FMUL.FTZ R33, R33, c[0x0][0x2ec] ;  /* 0x0000bb0021217a20 */ /* 0x000fe40000410000 */
[----:B------:R-:W-:Y:S01]  /*2ba0*/  FMUL.FTZ R35, R35, c[0x0][0x2ec] ;  /* 0x0000bb0023237a20 */ /* 0x000fe20000410000 */
[----:B------:R2:W1:Y:S01]  /*2bb0*/  MUFU.EX2 R171, R4 ;  /* 0x0000000400ab7308 */ /* 0x0004620000000800 */
[----:B------:R-:W-:Y:S02]  /*2bc0*/  FMUL.FTZ R29, R29, c[0x0][0x2ec] ;  /* 0x0000bb001d1d7a20 */ /* 0x000fe40000410000 */
[----:B------:R-:W-:Y:S02]  /*2bd0*/  FMUL.FTZ R26, R26, c[0x0][0x2ec] ;  /* 0x0000bb001a1a7a20 */ /* 0x000fe40000410000 */
[----:B------:R-:W-:Y:S05]  /*2be0*/  FMUL.FTZ R27, R27, c[0x0][0x2ec] ;  /* 0x0000bb001b1b7a20 */ /* 0x000fea0000410000 */
[----:B------:R-:W4:Y:S01]  /*2bf0*/  MUFU.TANH R211, R17 ;  /* 0x0000001100d37308 */ /* 0x000f220000002400 */
[----:B---3--:R-:W-:Y:S05]  /*2c00*/  FMUL.FTZ R0, R236, 1.4426950216293334961 ;  /* 0x3fb8aa3bec007820 */ /* 0x008fea0000410000 */
[----:B------:R-:W-:Y:S04]  /*2c10*/  FSEL R0, R0, RZ, P0 ;  /* 0x000000ff00007208 */ /* 0x000fe80000000000 */
[----:B------:R-:W3:Y:S01]  /*2c20*/  MUFU.TANH R217, R18 ;  /* 0x0000001200d97308 */ /* 0x000ee20000002400 */
[----:B------:R-:W-:Y:S01]  /*2c30*/  IADD3 R148, P0, R251, UR36, RZ ;  /* 0x00000024fb947c10 */ /* 0x000fe2000ff1e0ff */
[--C-:B--2---:R-:W-:Y:S01]  /*2c40*/  FFMA.FTZ R4, R233, c[0x0][0x23c], -R0.reuse ;  /* 0x00008f00e9047a23 */ /* 0x104fe20000010800 */
[----:B-1----:R-:W-:Y:S02]  /*2c50*/  F2FP.BF16.PACK_AB R7, R171, R186 ;  /* 0x000000baab07723e */ /* 0x002fe400000010ff */
[----:B------:R-:W-:Y:S05]  /*2c60*/  IADD3.X R149, R250, UR7, RZ, P0, !PT ;  /* 0x00000007fa957c10 */ /* 0x000fea00087fe4ff */
[----:B------:R1:W-:Y:S01]  /*2c70*/  MUFU.EX2 R192, R4 ;  /* 0x0000000400c07308 */ /* 0x0003e20000000800 */
[----:B------:R2:W2:Y:S04]  /*2c80*/  LDG.E R146, [R148.64] ;  /* 0x0000002294927981 */ /* 0x0004a8000c1e1900 */
[----:B------:R2:W2:Y:S05]  /*2c90*/  LDG.E R145, [R148.64+0x20] ;  /* 0x0000202294917981 */ /* 0x0004aa000c1e1900 */
[----:B------:R-:W3:Y:S01]  /*2ca0*/  MUFU.TANH R216, R19 ;  /* 0x0000001300d87308 */ /* 0x000ee20000002400 */
[----:B------:R2:W2:Y:S09]  /*2cb0*/  LDG.E R144, [R148.64+0x80] ;  /* 0x0000802294907981 */ /* 0x0004b2000c1e1900 */
[----:B------:R-:W3:Y:S01]  /*2cc0*/  MUFU.TANH R210, R20 ;  /* 0x0000001400d27308 */ /* 0x000ee20000002400 */
[----:B-1----:R-:W-:Y:S09]  /*2cd0*/  FFMA.FTZ R4, R232, c[0x0][0x23c], -R0 ;  /* 0x00008f00e8047a23 */ /* 0x002ff20000010800 */
[----:B------:R1:W-:Y:S10]  /*2ce0*/  MUFU.EX2 R191, R4 ;  /* 0x0000000400bf7308 */ /* 0x0003f40000000800 */
[----:B------:R-:W3:Y:S10]  /*2cf0*/  MUFU.TANH R208, R21 ;  /* 0x0000001500d07308 */ /* 0x000ef40000002400 */
[----:B------:R-:W3:Y:S01]  /*2d00*/  MUFU.TANH R215, R22 ;  /* 0x0000001600d77308 */ /* 0x000ee20000002400 */
[--C-:B-1----:R-:W-:Y:S09]  /*2d10*/  FFMA.FTZ R4, R212, c[0x0][0x23c], -R10.reuse ;  /* 0x00008f00d4047a23 */ /* 0x102ff2000001080a */
[----:B------:R4:W-:Y:S10]  /*2d20*/  MUFU.EX2 R154, R4 ;  /* 0x00000004009a7308 */ /* 0x0009f40000000800 */
[----:B------:R-:W-:Y:S10]  /*2d30*/  MUFU.TANH R214, R23 ;  /* 0x0000001700d67308 */ /* 0x000ff40000002400 */
[----:B------:R1:W-:Y:S01]  /*2d40*/  MUFU.TANH R221, R5 ;  /* 0x0000000500dd7308 */ /* 0x0003e20000002400 */
[--C-:B----4-:R-:W-:Y:S09]  /*2d50*/  FFMA.FTZ R4, R211, c[0x0][0x23c], -R10.reuse ;  /* 0x00008f00d3047a23 */ /* 0x110ff2000001080a */
[----:B------:R3:W-:Y:S10]  /*2d60*/  MUFU.EX2 R153, R4 ;  /* 0x0000000400997308 */ /* 0x0007f40000000800 */
[----:B------:R-:W-:Y:S01]  /*2d70*/  MUFU.TANH R220, R25 ;  /* 0x0000001900dc7308 */ /* 0x000fe20000002400 */
[----:B-1----:R-:W-:Y:S09]  /*2d80*/  FMUL.FTZ R5, R28, c[0x0][0x2ec] ;  /* 0x0000bb001c057a20 */ /* 0x002ff20000410000 */
[----:B------:R-:W-:Y:S01]  /*2d90*/  MUFU.TANH R227, R26 ;  /* 0x0000001a00e37308 */ /* 0x000fe20000002400 */
[--C-:B---3--:R-:W-:Y:S09]  /*2da0*/  FFMA.FTZ R4, R217, c[0x0][0x23c], -R9.reuse ;  /* 0x00008f00d9047a23 */ /* 0x108ff20000010809 */
[----:B------:R1:W-:Y:S10]  /*2db0*/  MUFU.EX2 R162, R4 ;  /* 0x0000000400a27308 */ /* 0x0003f40000000800 */
[----:B------:R-:W-:Y:S10]  /*2dc0*/  MUFU.TANH R226, R27 ;  /* 0x0000001b00e27308 */ /* 0x000ff40000002400 */
[----:B------:R3:W-:Y:S01]  /*2dd0*/  MUFU.TANH R219, R5 ;  /* 0x0000000500db7308 */ /* 0x0007e20000002400 */
[--C-:B-1----:R-:W-:Y:S09]  /*2de0*/  FFMA.FTZ R4, R216, c[0x0][0x23c], -R9.reuse ;  /* 0x00008f00d8047a23 */ /* 0x102ff20000010809 */
[----:B------:R1:W-:Y:S10]  /*2df0*/  MUFU.EX2 R161, R4 ;  /* 0x0000000400a17308 */ /* 0x0003f40000000800 */
[----:B------:R-:W-:Y:S01]  /*2e00*/  MUFU.TANH R225, R30 ;  /* 0x0000001e00e17308 */ /* 0x000fe20000002400 */
[----:B---3--:R-:W-:Y:S09]  /*2e10*/  FMUL.FTZ R5, R32, c[0x0][0x2ec] ;  /* 0x0000bb0020057a20 */ /* 0x008ff20000410000 */
[----:B------:R-:W-:Y:S01]  /*2e20*/  MUFU.TANH R205, R5 ;  /* 0x0000000500cd7308 */ /* 0x000fe20000002400 */
[--C-:B-1----:R-:W-:Y:S09]  /*2e30*/  FFMA.FTZ R4, R210, c[0x0][0x23c], -R10.reuse ;  /* 0x00008f00d2047a23 */ /* 0x102ff2000001080a */
[----:B------:R1:W-:Y:S10]  /*2e40*/  MUFU.EX2 R152, R4 ;  /* 0x0000000400987308 */ /* 0x0003f40000000800 */
[----:B------:R3:W-:Y:S10]  /*2e50*/  MUFU.TANH R234, R11 ;  /* 0x0000000b00ea7308 */ /* 0x0007f40000002400 */
[----:B------:R-:W-:Y:S01]  /*2e60*/  MUFU.TANH R207, R34 ;  /* 0x0000002200cf7308 */ /* 0x000fe20000002400 */
[----:B-1----:R-:W-:Y:S09]  /*2e70*/  FFMA.FTZ R4, R208, c[0x0][0x23c], -R10 ;  /* 0x00008f00d0047a23 */ /* 0x002ff2000001080a */
[----:B------:R1:W-:Y:S01]  /*2e80*/  MUFU.EX2 R147, R4 ;  /* 0x0000000400937308 */ /* 0x0003e20000000800 */
[----:B---3--:R-:W-:Y:S09]  /*2e90*/  FFMA.FTZ R11, R230, c[0x0][0x23c], -R8 ;  /* 0x00008f00e60b7a23 */ /* 0x008ff20000010808 */
[----:B------:R3:W4:Y:S10]  /*2ea0*/  MUFU.EX2 R189, R11 ;  /* 0x0000000b00bd7308 */ /* 0x0007340000000800 */
[----:B------:R-:W-:Y:S01]  /*2eb0*/  MUFU.TANH R224, R31 ;  /* 0x0000001f00e07308 */ /* 0x000fe20000002400 */
[--C-:B-1----:R-:W-:Y:S09]  /*2ec0*/  FFMA.FTZ R4, R215, c[0x0][0x23c], -R9.reuse ;  /* 0x00008f00d7047a23 */ /* 0x102ff20000010809 */
[----:B------:R1:W-:Y:S01]  /*2ed0*/  MUFU.EX2 R160, R4 ;  /* 0x0000000400a07308 */ /* 0x0003e20000000800 */
[--C-:B---3--:R-:W-:Y:S01]  /*2ee0*/  FFMA.FTZ R11, R235, c[0x0][0x23c], -R0.reuse ;  /* 0x00008f00eb0b7a23 */ /* 0x108fe20000010800 */
[----:B----4-:R-:W-:Y:S08]  /*2ef0*/  F2FP.BF16.PACK_AB R6, R189, R190 ;  /* 0x000000bebd06723e */ /* 0x010ff000000010ff */
[----:B------:R3:W-:Y:S10]  /*2f00*/  MUFU.EX2 R194, R11 ;  /* 0x0000000b00c27308 */ /* 0x0007f40000000800 */
[----:B------:R-:W-:Y:S01]  /*2f10*/  MUFU.TANH R204, R33 ;  /* 0x0000002100cc7308 */ /* 0x000fe20000002400 */
[--C-:B-1----:R-:W-:Y:S09]  /*2f20*/  FFMA.FTZ R4, R214, c[0x0][0x23c], -R9.reuse ;  /* 0x00008f00d6047a23 */ /* 0x102ff20000010809 */
[----:B------:R1:W-:Y:S01]  /*2f30*/  MUFU.EX2 R159, R4 ;  /* 0x00000004009f7308 */ /* 0x0003e20000000800 */
[----:B---3--:R-:W-:Y:S09]  /*2f40*/  FFMA.FTZ R11, R234, c[0x0][0x23c], -R0 ;  /* 0x00008f00ea0b7a23 */ /* 0x008ff20000010800 */
[----:B------:R-:W3:Y:S10]  /*2f50*/  MUFU.EX2 R193, R11 ;  /* 0x0000000b00c17308 */ /* 0x000ef40000000800 */
[----:B------:R-:W-:Y:S01]  /*2f60*/  MUFU.TANH R206, R35 ;  /* 0x0000002300ce7308 */ /* 0x000fe20000002400 */
[--C-:B-1----:R-:W-:Y:S09]  /*2f70*/  FFMA.FTZ R4, R221, c[0x0][0x23c], -R8.reuse ;  /* 0x00008f00dd047a23 */ /* 0x102ff20000010808 */
[----:B------:R1:W-:Y:S01]  /*2f80*/  MUFU.EX2 R166, R4 ;  /* 0x0000000400a67308 */ /* 0x0003e20000000800 */
[----:B---3--:R-:W-:Y:S09]  /*2f90*/  F2FP.BF16.PACK_AB R5, R193, R194 ;  /* 0x000000c2c105723e */ /* 0x008ff200000010ff */
[----:B------:R-:W3:Y:S01]  /*2fa0*/  MUFU.TANH R218, R29 ;  /* 0x0000001d00da7308 */ /* 0x000ee20000002400 */
[----:B-1----:R-:W-:Y:S09]  /*2fb0*/  FFMA.FTZ R4, R220, c[0x0][0x23c], -R8 ;  /* 0x00008f00dc047a23 */ /* 0x002ff20000010808 */
[----:B------:R1:W-:Y:S02]  /*2fc0*/  MUFU.EX2 R165, R4 ;  /* 0x0000000400a57308 */ /* 0x0003e40000000800 */
[--C-:B-1----:R-:W-:Y:S08]  /*2fd0*/  FFMA.FTZ R4, R227, c[0x0][0x23c], -R0.reuse ;  /* 0x00008f00e3047a23 */ /* 0x102ff00000010800 */
[----:B------:R1:W-:Y:S02]  /*2fe0*/  MUFU.EX2 R188, R4 ;  /* 0x0000000400bc7308 */ /* 0x0003e40000000800 */
[----:B-1----:R-:W-:Y:S08]  /*2ff0*/  FFMA.FTZ R4, R226, c[0x0][0x23c], -R0 ;  /* 0x00008f00e2047a23 */ /* 0x002ff00000010800 */
[----:B------:R1:W-:Y:S02]  /*3000*/  MUFU.EX2 R187, R4 ;  /* 0x0000000400bb7308 */ /* 0x0003e40000000800 */
[--C-:B-1----:R-:W-:Y:S02]  /*3010*/  FFMA.FTZ R4, R219, c[0x0][0x23c], -R8.reuse ;  /* 0x00008f00db047a23 */ /* 0x102fe40000010808 */
[----:B---3--:R-:W-:Y:S06]  /*3020*/  FFMA.FTZ R8, R218, c[0x0][0x23c], -R8 ;  /* 0x00008f00da087a23 */ /* 0x008fec0000010808 */
        /* <DEDUP_REMOVED lines=9> */
[----:B---3--:R-:W-:Y:S09]  /*30c0*/  F2FP.BF16.PACK_AB R0, R161, R162 ;  /* 0x000000a2a100723e */ /* 0x008ff200000010ff */
[----:B------:R-:W3:Y:S01]  /*30d0*/  MUFU.EX2 R150, R10 ;  /* 0x0000000a00967308 */ /* 0x000ee20000000800 */
        /* <DEDUP_REMOVED lines=8> */
[----:B---3--:R-:W-:Y:S03]  /*3160*/  F2FP.BF16.PACK_AB R0, R150, R151 ;  /* 0x000000979600723e */ /* 0x008fe600000010ff */
[----:B------:R1:W-:Y:S04]  /*3170*/  STS [R196+0x19000], R4 ;  /* 0x01900004c4007388 */ /* 0x0003e80000000800 */
[----:B------:R3:W-:Y:S04]  /*3180*/  STS [R198+0x1a000], R6 ;  /* 0x01a00006c6007388 */ /* 0x0007e80000000800 */
[----:B------:R2:W-:Y:S04]  /*3190*/  STS [R198+0x1a400], R5 ;  /* 0x01a40005c6007388 */ /* 0x0005e80000000800 */
[----:B------:R4:W-:Y:S01]  /*31a0*/  STS [R196+0x1a000], R7 ;  /* 0x01a00007c4007388 */ /* 0x0009e20000000800 */
[----:B-1----:R-:W-:Y:S02]  /*31b0*/  F2FP.BF16.PACK_AB R4, R159, R160 ;  /* 0x000000a09f04723e */ /* 0x002fe400000010ff */
[----:B---3--:R-:W-:Y:S02]  /*31c0*/  F2FP.BF16.PACK_AB R6, R191, R192 ;  /* 0x000000c0bf06723e */ /* 0x008fe400000010ff */
[----:B--2---:R-:W-:Y:S03]  /*31d0*/  F2FP.BF16.PACK_AB R5, R147, R152 ;  /* 0x000000989305723e */ /* 0x004fe600000010ff */
        /* <DEDUP_REMOVED lines=14> */
[----:B------:R-:W-:Y:S08]  /*32c0*/  LDSM.16.M88.4 R32, [R175+0x6000] ;  /* 0x00600000af20783b */ /* 0x000ff00000000200 */
[----:B------:R-:W2:Y:S08]  /*32d0*/  LDSM.16.M88.4 R16, [R173+0xf000] ;  /* 0x00f00000ad10783b */ /* 0x000eb00000000200 */
[----:B------:R-:W3:Y:S08]  /*32e0*/  LDSM.16.M88.4 R28, [R175+0x6800] ;  /* 0x00680000af1c783b */ /* 0x000ef00000000200 */
[----:B------:R-:W3:Y:S08]  /*32f0*/  LDSM.16.M88.4 R132, [R173+0xf400] ;  /* 0x00f40000ad84783b */ /* 0x000ef00000000200 */
[----:B-1----:R1:W4:Y:S04]  /*3300*/  LDG.E R0, [R148.64+0xa0] ;  /* 0x0000a02294007981 */ /* 0x002328000c1e1900 */
[----:B------:R-:W-:Y:S08]  /*3310*/  LDSM.16.M88.4 R136, [R176+0x6000] ;  /* 0x00600000b088783b */ /* 0x000ff00000000200 */
[----:B------:R-:W3:Y:S01]  /*3320*/  LDSM.16.M88.4 R140, [R172+0xf000] ;  /* 0x00f00000ac8c783b */ /* 0x000ee20000000200 */
[-C--:B--2---:R-:W-:Y:S08]  /*3330*/  HMMA.16816.F32.BF16 R4, R32, R16.reuse, RZ ;  /* 0x000000102004723c */ /* 0x084ff000000418ff */
[C---:B---3--:R-:W-:Y:S01]  /*3340*/  HMMA.16816.F32.BF16 R8, R28.reuse, R16, RZ ;  /* 0x000000101c08723c */ /* 0x048fe200000418ff */
[----:B-1----:R-:W-:Y:S05]  /*3350*/  MOV R148, c[0x0][0x1c0] ;  /* 0x0000700000947a02 */ /* 0x002fea0000000f00 */
[----:B------:R-:W-:Y:S02]  /*3360*/  IMAD R148, R148, c[0x0][0x22c], RZ ;  /* 0x00008b0094947a24 */ /* 0x000fe400078e02ff */
[-C--:B------:R-:W-:Y:S04]  /*3370*/  HMMA.16816.F32.BF16 R12, R28, R18.reuse, RZ ;  /* 0x000000121c0c723c */ /* 0x080fe800000418ff */
[----:B------:R-:W-:Y:S04]  /*3380*/  LEA R148, -R148, RZ, 0x6 ;  /* 0x000000ff94947211 */ /* 0x000fe800078e31ff */
[C---:B------:R-:W-:Y:S04]  /*3390*/  HMMA.16816.F32.BF16 R16, R32.reuse, R18, RZ ;  /* 0x000000122010723c */ /* 0x040fe800000418ff */
[C---:B------:R-:W-:Y:S04]  /*33a0*/  LEA R184, P0, R148.reuse, R184, 0x2 ;  /* 0x000000b894b87211 */ /* 0x040fe800078010ff */
[-C--:B------:R-:W-:Y:S01]  /*33b0*/  HMMA.16816.F32.BF16 R20, R32, R132.reuse, RZ ;  /* 0x000000842014723c */ /* 0x080fe200000418ff */
[----:B------:R-:W-:Y:S02]  /*33c0*/  LEA.HI.X.SX32 R185, R148, R185, 0x2, P0 ;  /* 0x000000b994b97211 */ /* 0x000fe400000f16ff */
[----:B------:R-:W-:Y:S05]  /*33d0*/  PLOP3.LUT P0, PT, PT, PT, UP2, 0x80, 0x0 ;  /* 0x000000000000781c */ /* 0x000fea0003f0f028 */
        /* <DEDUP_REMOVED lines=47> */
[-C--:B------:R-:W-:Y:S07]  /*36d0*/  HMMA.16816.F32.BF16 R28, R140, R134.reuse, R28 ;  /* 0x000000868c1c723c */ /* 0x080fee000004181c */
[----:B------:R-:W-:Y:S01]  /*36e0*/  FFMA.FTZ R140, -R209, R209, 1 ;  /* 0x3f800000d18c7423 */ /* 0x000fe200000101d1 */
[----:B------:R-:W-:Y:S01]  /*36f0*/  HMMA.16816.F32.BF16 R32, R136, R134, R32 ;  /* 0x000000868820723c */ /* 0x000fe20000041820 */
[----:B------:R-:W-:Y:S03]  /*3700*/  LDSM.16.M88.4 R132, [R176+0x8000] ;  /* 0x00800000b084783b */ /* 0x000fe60000000200 */
[----:B------:R-:W-:Y:S05]  /*3710*/  FMUL.FTZ R140, R140, c[0x0][0x2ec] ;  /* 0x0000bb008c8c7a20 */ /* 0x000fea0000410000 */
[----:B------:R-:W1:Y:S02]  /*3720*/  LDSM.16.M88.4 R136, [R172+0x13000] ;  /* 0x01300000ac88783b */ /* 0x000e640000000200 */
[-C--:B-1----:R-:W-:Y:S11]  /*3730*/  HMMA.16816.F32.BF16 R4, R132, R136.reuse, R4 ;  /* 0x000000888404723c */ /* 0x082ff60000041804 */
[----:B------:R-:W-:Y:S11]  /*3740*/  @!UPT UIADD3 URZ, URZ, URZ, URZ ;  /* 0x0000003f3f3ff290 */ /* 0x000ff6000fffe03f */
[----:B------:R-:W-:Y:S02]  /*3750*/  @!UPT UIADD3 URZ, URZ, URZ, URZ ;  /* 0x0000003f3f3ff290 */ /* 0x000fe4000fffe03f */
[C---:B------:R-:W-:Y:S02]  /*3760*/  FADD.FTZ R4, -R146.reuse, R4 ;  /* 0x0000000492047221 */ /* 0x040fe40000010100 */
        /* <DEDUP_REMOVED lines=16> */
[----:B------:R-:W-:Y:S02]  /*3870*/  FMUL.FTZ R5, R154, R16 ;  /* 0x000000109a057220 */ /* 0x000fe40000410000 */
[----:B------:R-:W-:Y:S02]  /*3880*/  FMUL.FTZ R4, R153, R17 ;  /* 0x0000001199047220 */ /* 0x000fe40000410000 */
[C---:B------:R-:W-:Y:S02]  /*3890*/  FADD.FTZ R18, -R145.reuse, R18 ;  /* 0x0000001291127221 */ /* 0x040fe40000010100 */
[----:B------:R-:W-:Y:S01]  /*38a0*/  FADD.FTZ R19, -R145, R19 ;  /* 0x0000001391137221 */ /* 0x000fe20000010100 */
[-C--:B-1----:R-:W-:Y:S08]  /*38b0*/  HMMA.16816.F32.BF16 R20, R132, R136.reuse, R20 ;  /* 0x000000888414723c */ /* 0x082ff00000041814 */
[C---:B------:R-:W-:Y:S08]  /*38c0*/  HMMA.16816.F32.BF16 R24, R140.reuse, R136, R24 ;  /* 0x000000888c18723c */ /* 0x040ff00000041818 */
[-C--:B------:R-:W-:Y:S08]  /*38d0*/  HMMA.16816.F32.BF16 R28, R140, R138.reuse, R28 ;  /* 0x0000008a8c1c723c */ /* 0x080ff0000004181c */
[C---:B------:R-:W-:Y:S01]  /*38e0*/  FADD.FTZ R17, -R146.reuse, R20 ;  /* 0x0000001492117221 */ /* 0x040fe20000010100 */
[----:B------:R-:W-:Y:S04]  /*38f0*/  HMMA.16816.F32.BF16 R32, R132, R138, R32 ;  /* 0x0000008a8420723c */ /* 0x000fe80000041820 */
[----:B------:R-:W-:Y:S02]  /*3900*/  FADD.FTZ R16, -R146, R21 ;  /* 0x0000001592107221 */ /* 0x000fe40000010100 */
[----:B------:R-:W-:Y:S02]  /*3910*/  FFMA.FTZ R21, -R212, R212, 1 ;  /* 0x3f800000d4157423 */ /* 0x000fe400000101d4 */
[----:B------:R-:W-:Y:S04]  /*3920*/  FFMA.FTZ R20, -R211, R211, 1 ;  /* 0x3f800000d3147423 */ /* 0x000fe800000101d3 */
[----:B------:R-:W-:Y:S02]  /*3930*/  FMUL.FTZ R21, R21, c[0x0][0x2ec] ;  /* 0x0000bb0015157a20 */ /* 0x000fe40000410000 */
[----:B------:R-:W-:Y:S02]  /*3940*/  FMUL.FTZ R20, R20, c[0x0][0x2ec] ;  /* 0x0000bb0014147a20 */ /* 0x000fe40000410000 */
[----:B------:R-:W-:Y:S02]  /*3950*/  FMUL.FTZ R16, R147, R16 ;  /* 0x0000001093107220 */ /* 0x000fe40000410000 */
[----:B------:R-:W-:Y:S02]  /*3960*/  FMUL.FTZ R147, R21, R5 ;  /* 0x0000000515937220 */ /* 0x000fe40000410000 */
[----:B------:R-:W-:Y:S02]  /*3970*/  FFMA.FTZ R21, -R205, R205, 1 ;  /* 0x3f800000cd157423 */ /* 0x000fe400000101cd */
[----:B------:R-:W-:Y:S02]  /*3980*/  FMUL.FTZ R17, R152, R17 ;  /* 0x0000001198117220 */ /* 0x000fe40000410000 */
[C---:B------:R-:W-:Y:S02]  /*3990*/  FADD.FTZ R32, -R146.reuse, R32 ;  /* 0x0000002092207221 */ /* 0x040fe40000010100 */
[----:B------:R-:W-:Y:S02]  /*39a0*/  FADD.FTZ R33, -R146, R33 ;  /* 0x0000002192217221 */ /* 0x000fe40000010100 */
[----:B------:R-:W-:Y:S02]  /*39b0*/  FMUL.FTZ R146, R20, R4 ;  /* 0x0000000414927220 */ /* 0x000fe40000410000 */
[----:B------:R-:W-:Y:S02]  /*39c0*/  FFMA.FTZ R20, -R204, R204, 1 ;  /* 0x3f800000cc147423 */ /* 0x000fe400000101cc */
[----:B------:R-:W-:Y:S02]  /*39d0*/  FMUL.FTZ R5, R151, R32 ;  /* 0x0000002097057220 */ /* 0x000fe40000410000 */
[----:B------:R-:W-:Y:S02]  /*39e0*/  FMUL.FTZ R4, R150, R33 ;  /* 0x0000002196047220 */ /* 0x000fe40000410000 */
        /* <DEDUP_REMOVED lines=8> */
[C---:B------:R-:W-:Y:S02]  /*3a70*/  FADD.FTZ R5, -R145.reuse, R6 ;  /* 0x0000000691057221 */ /* 0x040fe40000010100 */
[----:B------:R-:W-:Y:S02]  /*3a80*/  FADD.FTZ R4, -R145, R7 ;  /* 0x0000000791047221 */ /* 0x000fe40000010100 */
        /* <DEDUP_REMOVED lines=78> */
[C---:B----4-:R-:W-:Y:S02]  /*3f70*/  FADD.FTZ R7, -R0.reuse, R10 ;  /* 0x0000000a00077221 */ /* 0x050fe40000010100 */
        /* <DEDUP_REMOVED lines=58> */
.L_x_1014:
        /* <DEDUP_REMOVED lines=118> */
.L_x_1015:
        /* <DEDUP_REMOVED lines=11> */
[----:B------:R-:W-:Y:S01]  /*4b30*/  IMAD R159, R159, 0x28, RZ ;  /* 0x000000289f9f7824 */ /* 0x000fe200078e02ff */
[----:B------:R-:W3:Y:S01]  /*4b40*/  LDSM.16.MT88.4 R28, [R0+0xd000] ;  /* 0x00d00000001c783b */ /* 0x000ee20000004200 */
[----:B------:R-:W-:Y:S03]  /*4b50*/  IMAD.MOV.U32 R158, RZ, RZ, c[0x0][0x1c0] ;  /* 0x00007000ff9e7624 */ /* 0x000fe600078e00ff */
[----:B------:R-:W4:Y:S01]  /*4b60*/  LDL R157, [R1] ;  /* 0x00000000019d7983 */ /* 0x000f220000100800 */
[----:B------:R-:W-:Y:S03]  /*4b70*/  IMAD R158, R158, c[0x0][0x22c], RZ ;  /* 0x00008b009e9e7a24 */ /* 0x000fe600078e02ff */
[----:B------:R-:W-:Y:S01]  /*4b80*/  LDSM.16.M88.4 R32, [R178] ;  /* 0x00000000b220783b */ /* 0x000fe20000000200 */
[----:B------:R-:W-:Y:S03]  /*4b90*/  IMAD R158, R158, 0x38, RZ ;  /* 0x000000389e9e7824 */ /* 0x000fe600078e02ff */
[----:B------:R-:W4:Y:S04]  /*4ba0*/  LDL R156, [R1+0x4] ;  /* 0x00000400019c7983 */ /* 0x000f280000100800 */
[----:B------:R-:W1:Y:S04]  /*4bb0*/  LDSM.16.MT88.4 R132, [R0+0x9400] ;  /* 0x009400000084783b */ /* 0x000e680000004200 */
[----:B------:R-:W1:Y:S04]  /*4bc0*/  LDSM.16.MT88.4 R136, [R0+0xb400] ;  /* 0x00b400000088783b */ /* 0x000e680000004200 */
[----:B------:R-:W1:Y:S04]  /*4bd0*/  LDSM.16.MT88.4 R140, [R0+0xd400] ;  /* 0x00d40000008c783b */ /* 0x000e680000004200 */
[----:B------:R-:W-:Y:S01]  /*4be0*/  LDSM.16.M88.4 R144, [R180] ;  /* 0x00000000b490783b */ /* 0x000fe20000000200 */
[C---:B-12---:R-:W-:Y:S03]  /*4bf0*/  HMMA.16816.F32.BF16 R4, R24.reuse, R8, RZ ;  /* 0x000000081804723c */ /* 0x046fe600000418ff */
[----:B------:R-:W1:Y:S04]  /*4c00*/  LDSM.16.MT88.4 R148, [R0+0x9800] ;  /* 0x009800000094783b */ /* 0x000e680000004200 */
[----:B------:R-:W-:Y:S01]  /*4c10*/  LDSM.16.MT88.4 R152, [R0+0x9c00] ;  /* 0x009c00000098783b */ /* 0x000fe20000004200 */
[C---:B------:R-:W-:Y:S08]  /*4c20*/  HMMA.16816.F32.BF16 R8, R24.reuse, R10, RZ ;  /* 0x0000000a1808723c */ /* 0x040ff000000418ff */
[C---:B---3--:R-:W-:Y:S08]  /*4c30*/  HMMA.16816.F32.BF16 R12, R24.reuse, R16, RZ ;  /* 0x00000010180c723c */ /* 0x048ff000000418ff */
[C---:B------:R-:W-:Y:S08]  /*4c40*/  HMMA.16816.F32.BF16 R16, R24.reuse, R18, RZ ;  /* 0x000000121810723c */ /* 0x040ff000000418ff */
[C---:B------:R-:W-:Y:S08]  /*4c50*/  HMMA.16816.F32.BF16 R20, R24.reuse, R28, RZ ;  /* 0x0000001c1814723c */ /* 0x040ff000000418ff */
[----:B------:R-:W-:Y:S01]  /*4c60*/  HMMA.16816.F32.BF16 R24, R24, R30, RZ ;  /* 0x0000001e1818723c */ /* 0x000fe200000418ff */
[----:B------:R-:W2:Y:S07]  /*4c70*/  LDSM.16.MT88.4 R28, [R0+0xb800] ;  /* 0x00b80000001c783b */ /* 0x000eae0000004200 */
[C---:B------:R-:W-:Y:S08]  /*4c80*/  HMMA.16816.F32.BF16 R4, R32.reuse, R132, R4 ;  /* 0x000000842004723c */ /* 0x040ff00000041804 */
[C---:B------:R-:W-:Y:S01]  /*4c90*/  HMMA.16816.F32.BF16 R8, R32.reuse, R134, R8 ;  /* 0x000000862008723c */ /* 0x040fe20000041808 */
[----:B------:R-:W3:Y:S07]  /*4ca0*/  LDSM.16.MT88.4 R132, [R0+0xd800] ;  /* 0x00d800000084783b */ /* 0x000eee0000004200 */
[C---:B------:R-:W-:Y:S08]  /*4cb0*/  HMMA.16816.F32.BF16 R12, R32.reuse, R136, R12 ;  /* 0x00000088200c723c */ /* 0x040ff0000004180c */
[C---:B------:R-:W-:Y:S01]  /*4cc0*/  HMMA.16816.F32.BF16 R16, R32.reuse, R138, R16 ;  /* 0x0000008a2010723c */ /* 0x040fe20000041810 */
[----:B------:R-:W3:Y:S07]  /*4cd0*/  LDSM.16.M88.4 R136, [R179] ;  /* 0x00000000b388783b */ /* 0x000eee0000000200 */
[C---:B------:R-:W-:Y:S08]  /*4ce0*/  HMMA.16816.F32.BF16 R20, R32.reuse, R140, R20 ;  /* 0x0000008c2014723c */ /* 0x040ff00000041814 */
[----:B------:R-:W-:Y:S01]  /*4cf0*/  HMMA.16816.F32.BF16 R24, R32, R142, R24 ;  /* 0x0000008e2018723c */ /* 0x000fe20000041818 */
[----:B------:R-:W3:Y:S04]  /*4d00*/  LDSM.16.MT88.4 R32, [R0+0xbc00] ;  /* 0x00bc00000020783b */ /* 0x000ee80000004200 */
        /* <DEDUP_REMOVED lines=11> */
[C---:B------:R-:W-:Y:S08]  /*4dc0*/  HMMA.16816.F32.BF16 R4, R136.reuse, R152, R4 ;  /* 0x000000988804723c */ /* 0x040ff00000041804 */
[C---:B------:R-:W-:Y:S01]  /*4dd0*/  HMMA.16816.F32.BF16 R8, R136.reuse, R154, R8 ;  /* 0x0000009a8808723c */ /* 0x040fe20000041808 */
[----:B------:R-:W-:Y:S07]  /*4de0*/  LDSM.16.MT88.4 R152, [R0+0xa800] ;  /* 0x00a800000098783b */ /* 0x000fee0000004200 */
[C---:B------:R-:W-:Y:S08]  /*4df0*/  HMMA.16816.F32.BF16 R12, R136.reuse, R32, R12 ;  /* 0x00000020880c723c */ /* 0x040ff0000004180c */
[C---:B------:R-:W-:Y:S01]  /*4e00*/  HMMA.16816.F32.BF16 R16, R136.reuse, R34, R16 ;  /* 0x000000228810723c */ /* 0x040fe20000041810 */
[----:B------:R-:W-:Y:S07]  /*4e10*/  LDSM.16.M88.4 R32, [R178+0x2000] ;  /* 0x00200000b220783b */ /* 0x000fee0000000200 */
[C---:B------:R-:W-:Y:S08]  /*4e20*/  HMMA.16816.F32.BF16 R20, R136.reuse, R140, R20 ;  /* 0x0000008c8814723c */ /* 0x040ff00000041814 */
[----:B------:R-:W-:Y:S01]  /*4e30*/  HMMA.16816.F32.BF16 R24, R136, R142, R24 ;  /* 0x0000008e8818723c */ /* 0x000fe20000041818 */
[----:B------:R-:W3:Y:S04]  /*4e40*/  LDSM.16.MT88.4 R136, [R0+0xa400] ;  /* 0x00a400000088783b */ /* 0x000ee80000004200 */
[----:B------:R-:W3:Y:S03]  /*4e50*/  LDSM.16.MT88.4 R140, [R0+0xc400] ;  /* 0x00c40000008c783b */ /* 0x000ee60000004200 */
[C---:B-1----:R-:W-:Y:S08]  /*4e60*/  HMMA.16816.F32.BF16 R4, R28.reuse, R148, R4 ;  /* 0x000000941c04723c */ /* 0x042ff00000041804 */
[C---:B------:R-:W-:Y:S01]  /*4e70*/  HMMA.16816.F32.BF16 R8, R28.reuse, R150, R8 ;  /* 0x000000961c08723c */ /* 0x040fe20000041808 */
[----:B------:R-:W1:Y:S07]  /*4e80*/  LDSM.16.MT88.4 R148, [R0+0xe400] ;  /* 0x00e400000094783b */ /* 0x000e6e0000004200 */
[C---:B--2---:R-:W-:Y:S08]  /*4e90*/  HMMA.16816.F32.BF16 R12, R28.reuse, R132, R12 ;  /* 0x000000841c0c723c */ /* 0x044ff0000004180c */
[C---:B------:R-:W-:Y:S01]  /*4ea0*/  HMMA.16816.F32.BF16 R16, R28.reuse, R134, R16 ;  /* 0x000000861c10723c */ /* 0x040fe20000041810 */
[----:B------:R-:W2:Y:S07]  /*4eb0*/  LDSM.16.M88.4 R132, [R180+0x2000] ;  /* 0x00200000b484783b */ /* 0x000eae0000000200 */
[C---:B---3--:R-:W-:Y:S08]  /*4ec0*/  HMMA.16816.F32.BF16 R20, R28.reuse, R144, R20 ;  /* 0x000000901c14723c */ /* 0x048ff00000041814 */
[----:B------:R-:W-:Y:S01]  /*4ed0*/  HMMA.16816.F32.BF16 R24, R28, R146, R24 ;  /* 0x000000921c18723c */ /* 0x000fe20000041818 */
[----:B------:R-:W3:Y:S04]  /*4ee0*/  LDSM.16.MT88.4 R28, [R0+0xc800] ;  /* 0x00c80000001c783b */ /* 0x000ee80000004200 */
[----:B------:R-:W-:Y:S03]  /*4ef0*/  LDSM.16.MT88.4 R144, [R0+0xcc00] ;  /* 0x00cc00000090783b */ /* 0x000fe60000004200 */
[C---:B------:R-:W-:Y:S08]  /*4f00*/  HMMA.16816.F32.BF16 R4, R32.reuse, R136, R4 ;  /* 0x000000882004723c */ /* 0x040ff00000041804 */
[C---:B------:R-:W-:Y:S01]  /*4f10*/  HMMA.16816.F32.BF16 R8, R32.reuse, R138, R8 ;  /* 0x0000008a2008723c */ /* 0x040fe20000041808 */
[----:B------:R-:W3:Y:S07]  /*4f20*/  LDSM.16.MT88.4 R136, [R0+0xe800] ;  /* 0x00e800000088783b */ /* 0x000eee0000004200 */
[C---:B------:R-:W-:Y:S08]  /*4f30*/  HMMA.16816.F32.BF16 R12, R32.reuse, R140, R12 ;  /* 0x0000008c200c723c */ /* 0x040ff0000004180c */
[C---:B------:R-:W-:Y:S01]  /*4f40*/  HMMA.16816.F32.BF16 R16, R32.reuse, R142, R16 ;  /* 0x0000008e2010723c */ /* 0x040fe20000041810 */
[----:B------:R-:W-:Y:S07]  /*4f50*/  LDSM.16.MT88.4 R140, [R0+0xac00] ;  /* 0x00ac0000008c783b */ /* 0x000fee0000004200 */
[C---:B-1----:R-:W-:Y:S08]  /*4f60*/  HMMA.16816.F32.BF16 R20, R32.reuse, R148, R20 ;  /* 0x000000942014723c */ /* 0x042ff00000041814 */
[----:B------:R-:W-:Y:S01]  /*4f70*/  HMMA.16816.F32.BF16 R24, R32, R150, R24 ;  /* 0x000000962018723c */ /* 0x000fe20000041818 */
[----:B------:R-:W1:Y:S04]  /*4f80*/  LDSM.16.M88.4 R32, [R179+0x2000] ;  /* 0x00200000b320783b */ /* 0x000e680000000200 */
[----:B------:R-:W1:Y:S03]  /*4f90*/  LDSM.16.MT88.4 R148, [R0+0xec00] ;  /* 0x00ec00000094783b */ /* 0x000e660000004200 */
[C---:B--2---:R-:W-:Y:S08]  /*4fa0*/  HMMA.16816.F32.BF16 R4, R132.reuse, R152, R4 ;  /* 0x000000988404723c */ /* 0x044ff00000041804 */
[C---:B------:R-:W-:Y:S08]  /*4fb0*/  HMMA.16816.F32.BF16 R8, R132.reuse, R154, R8 ;  /* 0x0000009a8408723c */ /* 0x040ff00000041808 */
[C---:B---3--:R-:W-:Y:S07]  /*4fc0*/  HMMA.16816.F32.BF16 R12, R132.reuse, R28, R12 ;  /* 0x0000001c840c723c */ /* 0x048fee000004180c */
        /* <DEDUP_REMOVED lines=8> */
[C---:B------:R-:W-:Y:S01]  /*5050*/  HMMA.16816.F32.BF16 R20, R132.reuse, R136, R20 ;  /* 0x000000888414723c */ /* 0x040fe20000041814 */
[----:B------:R2:W5:Y:S03]  /*5060*/  @P0 LDG.E R239, [R28.64] ;  /* 0x0000001c1cef0981 */ /* 0x000566000c1e1900 */
[-C--:B------:R-:W-:Y:S01]  /*5070*/  LEA.HI.X.SX32 R31, R240, R185.reuse, 0x2, P1 ;  /* 0x000000b9f01f7211 */ /* 0x080fe200008f16ff */
[----:B------:R2:W5:Y:S01]  /*5080*/  @P0 LDG.E R238, [R28.64+0x20] ;  /* 0x0000201c1cee0981 */ /* 0x000562000c1e1900 */
[----:B------:R-:W-:Y:S02]  /*5090*/  IMAD R157, R157, 0x18, RZ ;  /* 0x000000189d9d7824 */ /* 0x000fe400078e02ff */
[----:B------:R-:W-:Y:S01]  /*50a0*/  HMMA.16816.F32.BF16 R24, R132, R138, R24 ;  /* 0x0000008a8418723c */ /* 0x000fe20000041818 */
[----:B------:R-:W-:Y:S03]  /*50b0*/  LDSM.16.MT88.4 R136, [R2+0x18800] ;  /* 0x018800000288783b */ /* 0x000fe60000004200 */
[----:B------:R-:W-:Y:S01]  /*50c0*/  IMAD.MOV.U32 R156, RZ, RZ, c[0x0][0x1c0] ;  /* 0x00007000ff9c7624 */ /* 0x000fe200078e00ff */
[----:B------:R2:W5:Y:S03]  /*50d0*/  @P0 LDG.E R237, [R28.64+0x80] ;  /* 0x0000801c1ced0981 */ /* 0x000566000c1e1900 */
[C---:B-1----:R-:W-:Y:S01]  /*50e0*/  HMMA.16816.F32.BF16 R4, R32.reuse, R140, R4 ;  /* 0x0000008c2004723c */ /* 0x042fe20000041804 */
[----:B------:R2:W5:Y:S04]  /*50f0*/  @P0 LDG.E R236, [R28.64+0xa0] ;  /* 0x0000a01c1cec0981 */ /* 0x000568000c1e1900 */
[----:B------:R-:W-:Y:S03]  /*5100*/  IMAD R156, R156, c[0x0][0x22c], RZ ;  /* 0x00008b009c9c7a24 */ /* 0x000fe600078e02ff */
[C---:B------:R-:W-:Y:S01]  /*5110*/  HMMA.16816.F32.BF16 R8, R32.reuse, R142, R8 ;  /* 0x0000008e2008723c */ /* 0x040fe20000041808 */
[----:B------:R-:W-:Y:S03]  /*5120*/  LDSM.16.MT88.4 R140, [R3+0x1c00] ;  /* 0x001c0000038c783b */ /* 0x000fe60000004200 */
[----:B------:R-:W-:Y:S04]  /*5130*/  IMAD.SHL.U32 R156, R156, 0x10, RZ ;  /* 0x000000109c9c7824 */ /* 0x000fe800078e00ff */
[C---:B------:R-:W-:Y:S04]  /*5140*/  HMMA.16816.F32.BF16 R12, R32.reuse, R144, R12 ;  /* 0x00000090200c723c */ /* 0x040fe8000004180c */
[CC--:B------:R-:W-:Y:S03]  /*5150*/  LEA R132, P0, R156.reuse, R184.reuse, 0x2 ;  /* 0x000000b89c847211 */ /* 0x0c0fe600078010ff */
[----:B------:R1:W-:Y:S01]  /*5160*/  RED.E.ADD.F32.FTZ.RN.STRONG.GPU [R184.64], R4 ;  /* 0x00000004b800798e */ /* 0x0003e2000c10e79c */
[C---:B------:R-:W-:Y:S03]  /*5170*/  HMMA.16816.F32.BF16 R16, R32.reuse, R146, R16 ;  /* 0x000000922010723c */ /* 0x040fe60000041810 */
[----:B------:R3:W-:Y:S01]  /*5180*/  RED.E.ADD.F32.FTZ.RN.STRONG.GPU [R30.64], R5 ;  /* 0x000000051e00798e */ /* 0x0007e2000c10e79c */
[-C--:B------:R-:W-:Y:S02]  /*5190*/  LEA.HI.X.SX32 R133, R156, R185.reuse, 0x2, P0 ;  /* 0x000000b99c857211 */ /* 0x080fe400000f16ff */
[CC--:B--2---:R-:W-:Y:S02]  /*51a0*/  LEA R28, P2, R159.reuse, R184.reuse, 0x2 ;  /* 0x000000b89f1c7211 */ /* 0x0c4fe400078410ff */
[C---:B------:R-:W-:Y:S01]  /*51b0*/  HMMA.16816.F32.BF16 R20, R32.reuse, R148, R20 ;  /* 0x000000942014723c */ /* 0x040fe20000041814 */
[----:B------:R2:W-:Y:S03]  /*51c0*/  RED.E.ADD.F32.FTZ.RN.STRONG.GPU [R132.64], R6 ;  /* 0x000000068400798e */ /* 0x0005e6000c10e79c */
[-C--:B------:R-:W-:Y:S04]  /*51d0*/  LEA.HI.X.SX32 R29, R159, R185.reuse, 0x2, P2 ;  /* 0x000000b99f1d7211 */ /* 0x080fe800010f16ff */
[----:B------:R-:W-:Y:S07]  /*51e0*/  HMMA.16816.F32.BF16 R24, R32, R150, R24 ;  /* 0x000000962018723c */ /* 0x000fee0000041818 */
[CC--:B------:R-:W-:Y:S02]  /*51f0*/  LEA R32, P0, R160.reuse, R184.reuse, 0x2 ;  /* 0x000000b8a0207211 */ /* 0x0c0fe400078010ff */
[CC--:B-1----:R-:W-:Y:S03]  /*5200*/  LEA R4, P1, R157.reuse, R184.reuse, 0x2 ;  /* 0x000000b89d047211 */ /* 0x0c2fe600078210ff */
[-C--:B------:R-:W-:Y:S02]  /*5210*/  LEA.HI.X.SX32 R33, R160, R185.reuse, 0x2, P0 ;  /* 0x000000b9a0217211 */ /* 0x080fe400000f16ff */
[-C--:B---3--:R-:W-:Y:S01]  /*5220*/  LEA.HI.X.SX32 R5, R157, R185.reuse, 0x2, P1 ;  /* 0x000000b99d057211 */ /* 0x088fe200008f16ff */
[----:B------:R-:W-:Y:S04]  /*5230*/  IMAD.MOV.U32 R157, RZ, RZ, c[0x0][0x1c0] ;  /* 0x00007000ff9d7624 */ /* 0x000fe800078e00ff */
[----:B------:R1:W-:Y:S01]  /*5240*/  RED.E.ADD.F32.FTZ.RN.STRONG.GPU [R4.64], R7 ;  /* 0x000000070400798e */ /* 0x0003e2000c10e79c */
[----:B------:R-:W-:Y:S03]  /*5250*/  IMAD R157, R157, c[0x0][0x22c], RZ ;  /* 0x00008b009d9d7a24 */ /* 0x000fe600078e02ff */
[----:B------:R3:W-:Y:S01]  /*5260*/  RED.E.ADD.F32.FTZ.RN.STRONG.GPU [R32.64], R8 ;  /* 0x000000082000798e */ /* 0x0007e2000c10e79c */
[----:B------:R-:W-:Y:S03]  /*5270*/  IMAD R157, R157, 0x30, RZ ;  /* 0x000000309d9d7824 */ /* 0x000fe600078e02ff */
[----:B------:R4:W-:Y:S02]  /*5280*/  RED.E.ADD.F32.FTZ.RN.STRONG.GPU [R28.64], R9 ;  /* 0x000000091c00798e */ /* 0x0009e4000c10e79c */
[CC--:B--2---:R-:W-:Y:S02]  /*5290*/  LEA R6, P1, R157.reuse, R184.reuse, 0x2 ;  /* 0x000000b89d067211 */ /* 0x0c4fe400078210ff */
[----:B------:R-:W-:Y:S02]  /*52a0*/  LDSM.16.MT88.4 R32, [R2+0x17800] ;  /* 0x017800000220783b */ /* 0x000fe40000004200 */
[-C--:B-1----:R-:W-:Y:S01]  /*52b0*/  LEA.HI.X.SX32 R7, R157, R185.reuse, 0x2, P1 ;  /* 0x000000b99d077211 */ /* 0x082fe200008f16ff */
[----:B------:R-:W-:Y:S01]  /*52c0*/  IMAD.MOV.U32 R157, RZ, RZ, c[0x0][0x1c0] ;  /* 0x00007000ff9d7624 */ /* 0x000fe200078e00ff */
[CC--:B------:R-:W-:Y:S03]  /*52d0*/  LEA R4, P0, R158.reuse, R184.reuse, 0x2 ;  /* 0x000000b89e047211 */ /* 0x0c0fe600078010ff */
[----:B------:R1:W-:Y:S01]  /*52e0*/  RED.E.ADD.F32.FTZ.RN.STRONG.GPU [R6.64], R10 ;  /* 0x0000000a0600798e */ /* 0x0003e2000c10e79c */
[-C--:B------:R-:W-:Y:S01]  /*52f0*/  LEA.HI.X.SX32 R5, R158, R185.reuse, 0x2, P0 ;  /* 0x000000b99e057211 */ /* 0x080fe200000f16ff */
[----:B------:R-:W-:Y:S04]  /*5300*/  IMAD R157, R157, c[0x0][0x22c], RZ ;  /* 0x00008b009d9d7a24 */ /* 0x000fe800078e02ff */
[----:B------:R2:W-:Y:S01]  /*5310*/  RED.E.ADD.F32.FTZ.RN.STRONG.GPU [R4.64], R11 ;  /* 0x0000000b0400798e */ /* 0x0005e2000c10e79c */
[----:B------:R-:W-:Y:S03]  /*5320*/  IMAD.SHL.U32 R157, R157, 0x10, RZ ;  /* 0x000000109d9d7824 */ /* 0x000fe600078e00ff */
[----:B------:R-:W-:Y:S02]  /*5330*/  RED.E.ADD.F32.FTZ.RN.STRONG.GPU [R184.64+0x80], R12 ;  /* 0x0000800cb800798e */ /* 0x000fe4000c10e79c */
[C---:B------:R-:W-:Y:S02]  /*5340*/  IADD3 R134, R157.reuse, 0x20, RZ ;  /* 0x000000209d867810 */ /* 0x040fe40007ffe0ff */
[C---:B------:R-:W-:Y:S01]  /*5350*/  IADD3 R135, R157.reuse, 0x20, RZ ;  /* 0x000000209d877810 */ /* 0x040fe20007ffe0ff */
[----:B------:R-:W-:Y:S01]  /*5360*/  RED.E.ADD.F32.FTZ.RN.STRONG.GPU [R30.64+0x80], R13 ;  /* 0x0000800d1e00798e */ /* 0x000fe2000c10e79c */
[----:B------:R-:W-:Y:S01]  /*5370*/  IADD3 R0, R157, 0x20, RZ ;  /* 0x000000209d007810 */ /* 0x000fe20007ffe0ff */
[C---:B------:R-:W-:Y:S01]  /*5380*/  IMAD.IADD R134, R240.reuse, 0x1, R134 ;  /* 0x00000001f0867824 */ /* 0x040fe200078e0286 */
[CC--:B---3--:R-:W-:Y:S03]  /*5390*/  LEA R8, P0, R135.reuse, R184.reuse, 0x2 ;  /* 0x000000b887087211 */ /* 0x0c8fe600078010ff */
[C---:B------:R-:W-:Y:S01]  /*53a0*/  IMAD.IADD R0, R240.reuse, 0x1, R0 ;  /* 0x00000001f0007824 */ /* 0x040fe200078e0200 */
[-C--:B----4-:R-:W-:Y:S03]  /*53b0*/  LEA.HI.X.SX32 R9, R135, R185.reuse, 0x2, P0 ;  /* 0x000000b987097211 */ /* 0x090fe600000f16ff */
[----:B------:R-:W-:Y:S01]  /*53c0*/  IMAD.IADD R0, R240, 0x1, R0 ;  /* 0x00000001f0007824 */ /* 0x000fe200078e0200 */
[-C--:B-1----:R-:W-:Y:S01]  /*53d0*/  LEA R6, P1, R134, R184.reuse, 0x2 ;  /* 0x000000b886067211 */ /* 0x082fe200078210ff */
[----:B------:R1:W-:Y:S01]  /*53e0*/  RED.E.ADD.F32.FTZ.RN.STRONG.GPU [R8.64], R14 ;  /* 0x0000000e0800798e */ /* 0x0003e2000c10e79c */
[-C--:B------:R-:W-:Y:S02]  /*53f0*/  LEA R10, P2, R244, R184.reuse, 0x2 ;  /* 0x000000b8f40a7211 */ /* 0x080fe400078410ff */
[-C--:B------:R-:W-:Y:S02]  /*5400*/  LEA.HI.X.SX32 R7, R134, R185.reuse, 0x2, P1 ;  /* 0x000000b986077211 */ /* 0x080fe400008f16ff */
[-C--:B--2---:R-:W-:Y:S01]  /*5410*/  LEA R4, P0, R0, R184.reuse, 0x2 ;  /* 0x000000b800047211 */ /* 0x084fe200078010ff */
[----:B------:R-:W-:Y:S01]  /*5420*/  LDSM.16.MT88.4 R132, [R3+0x1400] ;  /* 0x001400000384783b */ /* 0x000fe20000004200 */
[-C--:B------:R-:W-:Y:S02]  /*5430*/  LEA.HI.X.SX32 R11, R244, R185.reuse, 0x2, P2 ;  /* 0x000000b9f40b7211 */ /* 0x080fe400010f16ff */
[-C--:B------:R-:W-:Y:S01]  /*5440*/  LEA.HI.X.SX32 R5, R0, R185.reuse, 0x2, P0 ;  /* 0x000000b900057211 */ /* 0x080fe200000f16ff */
[----:B------:R2:W-:Y:S01]  /*5450*/  RED.E.ADD.F32.FTZ.RN.STRONG.GPU [R6.64], R15 ;  /* 0x0000000f0600798e */ /* 0x0005e2000c10e79c */
[----:B------:R-:W-:Y:S03]  /*5460*/  IADD3 R0, R156, 0x40, RZ ;  /* 0x000000409c007810 */ /* 0x000fe60007ffe0ff */
[----:B------:R3:W-:Y:S04]  /*5470*/  RED.E.ADD.F32.FTZ.RN.STRONG.GPU [R4.64], R16 ;  /* 0x000000100400798e */ /* 0x0007e8000c10e79c */
[----:B------:R4:W-:Y:S01]  /*5480*/  RED.E.ADD.F32.FTZ.RN.STRONG.GPU [R10.64], R17 ;  /* 0x000000110a00798e */ /* 0x0009e2000c10e79c */
[CC--:B-1----:R-:W-:Y:S04]  /*5490*/  LEA R8, P1, R243.reuse, R184.reuse, 0x2 ;  /* 0x000000b8f3087211 */ /* 0x0c2fe800078210ff */
[-C--:B------:R-:W-:Y:S05]  /*54a0*/  LEA.HI.X.SX32 R9, R243, R185.reuse, 0x2, P1 ;  /* 0x000000b9f3097211 */ /* 0x080fea00008f16ff */
[----:B------:R1:W-:Y:S01]  /*54b0*/  RED.E.ADD.F32.FTZ.RN.STRONG.GPU [R8.64], R18 ;  /* 0x000000120800798e */ /* 0x0003e2000c10e79c */
[CC--:B--2---:R-:W-:Y:S04]  /*54c0*/  LEA R6, P0, R246.reuse, R184.reuse, 0x2 ;  /* 0x000000b8f6067211 */ /* 0x0c4fe800078010ff */
[-C--:B------:R-:W-:Y:S02]  /*54d0*/  LEA.HI.X.SX32 R7, R246, R185.reuse, 0x2, P0 ;  /* 0x000000b9f6077211 */ /* 0x080fe400000f16ff */
[-C--:B---3--:R-:W-:Y:S02]  /*54e0*/  LEA R4, P1, R0, R184.reuse, 0x2 ;  /* 0x000000b800047211 */ /* 0x088fe400078210ff */
[-C--:B------:R-:W-:Y:S01]  /*54f0*/  LEA R12, P0, R252, R184.reuse, 0x2 ;  /* 0x000000b8fc0c7211 */ /* 0x080fe200078010ff */
[----:B------:R2:W-:Y:S01]  /*5500*/  RED.E.ADD.F32.FTZ.RN.STRONG.GPU [R6.64], R19 ;  /* 0x000000130600798e */ /* 0x0005e2000c10e79c */
[-C--:B------:R-:W-:Y:S01]  /*5510*/  LEA.HI.X.SX32 R5, R0, R185.reuse, 0x2, P1 ;  /* 0x000000b900057211 */ /* 0x080fe200008f16ff */
[----:B------:R-:W-:Y:S01]  /*5520*/  IMAD.IADD R0, R240, 0x1, R252 ;  /* 0x00000001f0007824 */ /* 0x000fe200078e02fc */
[-C--:B------:R-:W-:Y:S01]  /*5530*/  LEA.HI.X.SX32 R13, R252, R185.reuse, 0x2, P0 ;  /* 0x000000b9fc0d7211 */ /* 0x080fe200000f16ff */
[----:B------:R-:W-:Y:S03]  /*5540*/  RED.E.ADD.F32.FTZ.RN.STRONG.GPU [R184.64+0x100], R20 ;  /* 0x00010014b800798e */ /* 0x000fe6000c10e79c */
[CC--:B----4-:R-:W-:Y:S01]  /*5550*/  LEA R10, P3, R0.reuse, R184.reuse, 0x2 ;  /* 0x000000b8000a7211 */ /* 0x0d0fe200078610ff */
[----:B------:R-:W-:Y:S03]  /*5560*/  RED.E.ADD.F32.FTZ.RN.STRONG.GPU [R30.64+0x100], R21 ;  /* 0x000100151e00798e */ /* 0x000fe6000c10e79c */
[-C--:B------:R-:W-:Y:S01]  /*5570*/  LEA.HI.X.SX32 R11, R0, R185.reuse, 0x2, P3 ;  /* 0x000000b9000b7211 */ /* 0x080fe200018f16ff */
[----:B------:R3:W-:Y:S01]  /*5580*/  RED.E.ADD.F32.FTZ.RN.STRONG.GPU [R4.64], R22 ;  /* 0x000000160400798e */ /* 0x0007e2000c10e79c */
[----:B------:R-:W-:Y:S03]  /*5590*/  IADD3 R0, R3, -0x3000, RZ ;  /* 0xffffd00003007810 */ /* 0x000fe60007ffe0ff */
[----:B------:R-:W-:Y:S01]  /*55a0*/  RED.E.ADD.F32.FTZ.RN.STRONG.GPU [R12.64], R23 ;  /* 0x000000170c00798e */ /* 0x000fe2000c10e79c */
[CC--:B-1----:R-:W-:Y:S03]  /*55b0*/  LEA R8, P2, R242.reuse, R184.reuse, 0x2 ;  /* 0x000000b8f2087211 */ /* 0x0c2fe600078410ff */
[----:B------:R-:W-:Y:S01]  /*55c0*/  RED.E.ADD.F32.FTZ.RN.STRONG.GPU [R10.64], R24 ;  /* 0x000000180a00798e */ /* 0x000fe2000c10e79c */
[-C--:B------:R-:W-:Y:S03]  /*55d0*/  LEA.HI.X.SX32 R9, R242, R185.reuse, 0x2, P2 ;  /* 0x000000b9f2097211 */ /* 0x080fe600010f16ff */
[----:B------:R-:W-:Y:S01]  /*55e0*/  LDSM.16.MT88.4 R12, [R2+0x17000] ;  /* 0x01700000020c783b */ /* 0x000fe20000004200 */
[CC--:B--2---:R-:W-:Y:S03]  /*55f0*/  LEA R6, P1, R241.reuse, R184.reuse, 0x2 ;  /* 0x000000b8f1067211 */ /* 0x0c4fe600078210ff */
[----:B------:R-:W-:Y:S01]  /*5600*/  RED.E.ADD.F32.FTZ.RN.STRONG.GPU [R8.64], R25 ;  /* 0x000000190800798e */ /* 0x000fe2000c10e79c */
[-C--:B------:R-:W-:Y:S03]  /*5610*/  LEA.HI.X.SX32 R7, R241, R185.reuse, 0x2, P1 ;  /* 0x000000b9f1077211 */ /* 0x080fe600008f16ff */
[----:B------:R-:W-:Y:S01]  /*5620*/  LDSM.16.MT88.4 R8, [R3] ;  /* 0x000000000308783b */ /* 0x000fe20000004200 */
[----:B------:R-:W-:Y:S01]  /*5630*/  ISETP.LT.AND P1, PT, RZ, UR43, PT ;  /* 0x0000002bff007c0c */ /* 0x000fe2000bf21270 */
[----:B------:R-:W-:Y:S02]  /*5640*/  UMOV UR43, UR6 ;  /* 0x00000006002b7c82 */ /* 0x000fe40008000000 */
[----:B------:R-:W-:Y:S01]  /*5650*/  RED.E.ADD.F32.FTZ.RN.STRONG.GPU [R6.64], R26 ;  /* 0x0000001a0600798e */ /* 0x000fe2000c10e79c */
[C---:B---3--:R-:W-:Y:S03]  /*5660*/  LEA R4, P0, R245.reuse, R184, 0x2 ;  /* 0x000000b8f5047211 */ /* 0x048fe600078010ff */
[----:B------:R-:W-:Y:S01]  /*5670*/  LDSM.16.MT88.4 R16, [R3+0x1000] ;  /* 0x001000000310783b */ /* 0x000fe20000004200 */
[----:B------:R-:W-:Y:S03]  /*5680*/  LEA.HI.X.SX32 R5, R245, R185, 0x2, P0 ;  /* 0x000000b9f5057211 */ /* 0x000fe600000f16ff */
[----:B------:R-:W-:Y:S01]  /*5690*/  LDSM.16.MT88.4 R20, [R3+0x2000] ;  /* 0x002000000314783b */ /* 0x000fe20000004200 */
[----:B------:R-:W-:Y:S01]  /*56a0*/  PLOP3.LUT P0, PT, PT, PT, UP0, 0x80, 0x0 ;  /* 0x000000000000781c */ /* 0x000fe20003f0f008 */
[----:B------:R-:W-:Y:S02]  /*56b0*/  @UP2 UIADD3 UR36, UP0, UR36, -0x100, URZ ;  /* 0xffffff0024242890 */ /* 0x000fe4000ff1e03f */
[----:B------:R-:W-:Y:S02]  /*56c0*/  RED.E.ADD.F32.FTZ.RN.STRONG.GPU [R4.64], R27 ;  /* 0x0000001b0400798e */ /* 0x000fe4000c10e79c */
[----:B------:R-:W-:Y:S02]  /*56d0*/  @UP2 UIADD3.X UR7, UR7, -0x1, URZ, UP0, !UPT ;  /* 0xffffffff07072890 */ /* 0x000fe400087fe43f */
        /* <DEDUP_REMOVED lines=63> */
.L_x_1013:
[----:B-1----:R-:W2:Y:S01]  /*5ad0*/  LDL.64 R28, [R1+0x8] ;  /* 0x00000800011c7983 */ /* 0x002ea20000100a00 */
[----:B------:R-:W-:Y:S01]  /*5ae0*/  FMUL.FTZ R84, R84, c[0x0][0x2e0] ;  /* 0x0000b80054547a20 */ /* 0x000fe20000410000 */
[----:B------:R-:W-:Y:S01]  /*5af0*/  F2FP.BF16.PACK_AB R36, R37, R36 ;  /* 0x000000242524723e */ /* 0x000fe200000010ff */
[----:B------:R-:W-:Y:S01]  /*5b00*/  FMUL.FTZ R3, R85, c[0x0][0x2e0] ;  /* 0x0000b80055037a20 */ /* 0x000fe20000410000 */
[----:B------:R-:W1:Y:S01]  /*5b10*/  S2R R25, SR_CTAID.Y ;  /* 0x0000000000197919 */ /* 0x000e620000002600 */
        /* <DEDUP_REMOVED lines=30> */
[----:B------:R-:W-:Y:S01]  /*5d00*/  STS [R247], R3 ;  /* 0x00000003f7007388 */ /* 0x000fe20000000800 */
[----:B------:R-:W-:Y:S01]  /*5d10*/  FMUL.FTZ R16, R101, c[0x0][0x2e0] ;  /* 0x0000b80065107a20 */ /* 0x000fe20000410000 */
[----:B------:R-:W-:Y:S01]  /*5d20*/  F2FP.BF16.PACK_AB R10, R10, R94 ;  /* 0x0000005e0a0a723e */ /* 0x000fe200000010ff */
[----:B------:R-:W-:Y:S01]  /*5d30*/  FMUL.FTZ R102, R102, c[0x0][0x2e0] ;  /* 0x0000b80066667a20 */ /* 0x000fe20000410000 */
[----:B------:R3:W-:Y:S01]  /*5d40*/  STS [R247+0x200], R0 ;  /* 0x00020000f7007388 */ /* 0x0007e20000000800 */
        /* <DEDUP_REMOVED lines=58> */
[----:B------:R-:W-:Y:S01]  /*60f0*/  ULDC.64 UR6, c[0x0][0x3a0] ;  /* 0x0000e80000067ab9 */ /* 0x000fe20000000a00 */
[----:B------:R-:W-:Y:S01]  /*6100*/  STS [R247+0x4000], R22 ;  /* 0x00400016f7007388 */ /* 0x000fe20000000800 */
[----:B------:R-:W-:Y:S01]  /*6110*/  F2FP.BF16.PACK_AB R52, R53, R52 ;  /* 0x000000343534723e */ /* 0x000fe200000010ff */
[----:B------:R-:W-:Y:S01]  /*6120*/  UIMAD UR6, UR32, UR6, URZ ;  /* 0x00000006200672a4 */ /* 0x000fe2000f8e023f */
[----:B------:R-:W-:Y:S01]  /*6130*/  F2FP.BF16.PACK_AB R126, R127, R126 ;  /* 0x0000007e7f7e723e */ /* 0x000fe200000010ff */
[----:B------:R-:W-:Y:S01]  /*6140*/  STS [R247+0x4200], R21 ;  /* 0x00420015f7007388 */ /* 0x000fe20000000800 */
[----:B------:R-:W-:Y:S01]  /*6150*/  F2FP.BF16.PACK_AB R54, R55, R54 ;  /* 0x000000363736723e */ /* 0x000fe200000010ff */
[----:B---3--:R-:W-:Y:S01]  /*6160*/  IMAD.U32 R0, RZ, RZ, UR21 ;  /* 0x00000015ff007e24 */ /* 0x008fe2000f8e00ff */
[----:B------:R-:W-:Y:S01]  /*6170*/  F2FP.BF16.PACK_AB R64, R65, R64 ;  /* 0x000000404140723e */ /* 0x000fe200000010ff */
[----:B------:R-:W-:Y:S01]  /*6180*/  STS [R248+0x4000], R128 ;  /* 0x00400080f8007388 */ /* 0x000fe20000000800 */
[----:B------:R-:W-:Y:S01]  /*6190*/  F2FP.BF16.PACK_AB R66, R67, R66 ;  /* 0x000000424342723e */ /* 0x000fe200000010ff */
[----:B------:R-:W-:Y:S01]  /*61a0*/  ULDC.64 UR4, c[0x0][0x3a8] ;  /* 0x0000ea0000047ab9 */ /* 0x000fe20000000a00 */
[----:B------:R-:W-:Y:S01]  /*61b0*/  F2FP.BF16.PACK_AB R56, R57, R56 ;  /* 0x000000383938723e */ /* 0x000fe200000010ff */
[----:B------:R-:W-:Y:S01]  /*61c0*/  STS [R248+0x4200], R130 ;  /* 0x00420082f8007388 */ /* 0x000fe20000000800 */
[----:B------:R-:W-:Y:S01]  /*61d0*/  F2FP.BF16.PACK_AB R58, R59, R58 ;  /* 0x0000003a3b3a723e */ /* 0x000fe200000010ff */
[----:B------:R-:W-:Y:S01]  /*61e0*/  UIMAD UR4, UR32, UR4, URZ ;  /* 0x00000004200472a4 */ /* 0x000fe2000f8e023f */
[----:B------:R-:W-:Y:S01]  /*61f0*/  F2FP.BF16.PACK_AB R60, R61, R60 ;  /* 0x0000003c3d3c723e */ /* 0x000fe200000010ff */
[----:B------:R-:W-:Y:S01]  /*6200*/  STS [R247+0x5000], R121 ;  /* 0x00500079f7007388 */ /* 0x000fe20000000800 */
[----:B------:R-:W-:Y:S01]  /*6210*/  F2FP.BF16.PACK_AB R62, R63, R62 ;  /* 0x0000003e3f3e723e */ /* 0x000fe200000010ff */
[----:B------:R-:W-:Y:S01]  /*6220*/  UIMAD UR6, UR21, UR7, UR6 ;  /* 0x00000007150672a4 */ /* 0x000fe2000f8e0206 */
[----:B------:R-:W-:Y:S01]  /*6230*/  F2FP.BF16.PACK_AB R68, R69, R68 ;  /* 0x000000444544723e */ /* 0x000fe200000010ff */
[----:B------:R-:W-:Y:S01]  /*6240*/  STS [R247+0x5200], R122 ;  /* 0x0052007af7007388 */ /* 0x000fe20000000800 */
[----:B------:R-:W-:Y:S01]  /*6250*/  F2FP.BF16.PACK_AB R70, R71, R70 ;  /* 0x000000464746723e */ /* 0x000fe200000010ff */
[----:B------:R-:W-:Y:S01]  /*6260*/  UIMAD UR4, UR21, UR5, UR4 ;  /* 0x00000005150472a4 */ /* 0x000fe2000f8e0204 */
[----:B------:R-:W-:Y:S01]  /*6270*/  F2FP.BF16.PACK_AB R80, R81, R80 ;  /* 0x000000505150723e */ /* 0x000fe200000010ff */
[----:B------:R-:W3:Y:S01]  /*6280*/  S2R R26, SR_CTAID.Z ;  /* 0x00000000001a7919 */ /* 0x000ee20000002700 */
[----:B------:R-:W-:-:S02]  /*6290*/  F2FP.BF16.PACK_AB R82, R83, R82 ;  /* 0x000000525352723e */ /* 0x000fc400000010ff */
[----:B------:R-:W-:Y:S01]  /*62a0*/  F2FP.BF16.PACK_AB R72, R73, R72 ;  /* 0x000000484948723e */ /* 0x000fe200000010ff */
[----:B------:R-:W-:Y:S01]  /*62b0*/  STS [R248+0x5000], R124 ;  /* 0x0050007cf8007388 */ /* 0x000fe20000000800 */
[----:B------:R-:W-:Y:S02]  /*62c0*/  F2FP.BF16.PACK_AB R74, R75, R74 ;  /* 0x0000004a4b4a723e */ /* 0x000fe400000010ff */
[----:B------:R-:W-:Y:S01]  /*62d0*/  F2FP.BF16.PACK_AB R76, R77, R76 ;  /* 0x0000004c4d4c723e */ /* 0x000fe200000010ff */
[----:B------:R-:W-:Y:S01]  /*62e0*/  STS [R248+0x5200], R126 ;  /* 0x0052007ef8007388 */ /* 0x000fe20000000800 */
[----:B------:R-:W-:Y:S02]  /*62f0*/  F2FP.BF16.PACK_AB R78, R79, R78 ;  /* 0x0000004e4f4e723e */ /* 0x000fe400000010ff */
[----:B------:R-:W-:Y:S01]  /*6300*/  MOV R6, UR21 ;  /* 0x0000001500067c02 */ /* 0x000fe20008000f00 */
[----:B------:R-:W-:Y:S01]  /*6310*/  STS [R247+0x6000], R36 ;  /* 0x00600024f7007388 */ /* 0x000fe20000000800 */
[----:B----4-:R-:W-:-:S03]  /*6320*/  SHF.L.U32 R12, R249, 0x1, RZ ;  /* 0x00000001f90c7819 */ /* 0x010fc600000006ff */
[----:B------:R-:W-:Y:S04]  /*6330*/  STS [R247+0x6200], R38 ;  /* 0x00620026f7007388 */ /* 0x000fe80000000800 */
[----:B------:R-:W-:Y:S04]  /*6340*/  STS [R248+0x6000], R48 ;  /* 0x00600030f8007388 */ /* 0x000fe80000000800 */
[----:B------:R-:W-:Y:S04]  /*6350*/  STS [R248+0x6200], R50 ;  /* 0x00620032f8007388 */ /* 0x000fe80000000800 */
[----:B------:R-:W-:Y:S04]  /*6360*/  STS [R247+0x7000], R40 ;  /* 0x00700028f7007388 */ /* 0x000fe80000000800 */
[----:B------:R-:W-:Y:S04]  /*6370*/  STS [R247+0x7200], R42 ;  /* 0x0072002af7007388 */ /* 0x000fe80000000800 */
[----:B------:R-:W-:Y:S04]  /*6380*/  STS [R248+0x7000], R44 ;  /* 0x0070002cf8007388 */ /* 0x000fe80000000800 */
[----:B------:R-:W-:Y:S04]  /*6390*/  STS [R248+0x7200], R46 ;  /* 0x0072002ef8007388 */ /* 0x000fe80000000800 */
[----:B------:R-:W4:Y:S04]  /*63a0*/  S2R R27, SR_TID.X ;  /* 0x00000000001b7919 */ /* 0x000f280000002100 */
        /* <DEDUP_REMOVED lines=8> */
[----:B------:R-:W-:-:S03]  /*6430*/  LEA.HI R24, R24, R27, RZ, 0x2 ;  /* 0x0000001b18187211 */ /* 0x000fc600078f10ff */
        /* <DEDUP_REMOVED lines=10> */
[----:B------:R-:W1:Y:S04]  /*64e0*/  LDS.128 R56, [R12+0x9000] ;  /* 0x009000000c387984 */ /* 0x000e680000000c00 */
[----:B------:R-:W1:Y:S04]  /*64f0*/  LDS.128 R48, [R12+0xb000] ;  /* 0x00b000000c307984 */ /* 0x000e680000000c00 */
[----:B------:R-:W1:Y:S04]  /*6500*/  LDS.128 R40, [R12+0xd000] ;  /* 0x00d000000c287984 */ /* 0x000e680000000c00 */
[----:B------:R-:W1:Y:S04]  /*6510*/  LDS.128 R52, [R12+0xa000] ;  /* 0x00a000000c347984 */ /* 0x000e680000000c00 */
[----:B------:R-:W3:Y:S04]  /*6520*/  LDS.128 R44, [R12+0xc000] ;  /* 0x00c000000c2c7984 */ /* 0x000ee80000000c00 */
[----:B------:R-:W3:Y:S04]  /*6530*/  LDS.128 R36, [R12+0xe000] ;  /* 0x00e000000c247984 */ /* 0x000ee80000000c00 */
[----:B------:R-:W4:Y:S04]  /*6540*/  LDS.128 R32, [R12+0xf000] ;  /* 0x00f000000c207984 */ /* 0x000f280000000c00 */
[----:B------:R-:W-:Y:S04]  /*6550*/  LDS.128 R16, [R12+0x13000] ;  /* 0x013000000c107984 */ /* 0x000fe80000000c00 */
[----:B------:R-:W-:Y:S01]  /*6560*/  LDS.128 R20, [R12+0x12000] ;  /* 0x012000000c147984 */ /* 0x000fe20000000c00 */
[----:B--2---:R-:W-:-:S02]  /*6570*/  SHF.R.S32.HI R5, RZ, 0x1f, R28 ;  /* 0x0000001fff057819 */ /* 0x004fc4000001141c */
[----:B------:R-:W-:Y:S02]  /*6580*/  MOV R4, R28 ;  /* 0x0000001c00047202 */ /* 0x000fe40000000f00 */
[----:B------:R-:W-:Y:S03]  /*6590*/  LDS.128 R28, [R12+0x10000] ;  /* 0x010000000c1c7984 */ /* 0x000fe60000000c00 */
[----:B------:R-:W-:-:S04]  /*65a0*/  IMAD.WIDE.U32 R6, R6, c[0x0][0x3a0], R4 ;  /* 0x0000e80006067a25 */ /* 0x000fc800078e0004 */
[----:B------:R-:W-:Y:S01]  /*65b0*/  IMAD.WIDE.U32 R4, R0, c[0x0][0x3a8], R4 ;  /* 0x0000ea0000047a25 */ /* 0x000fe200078e0004 */
[----:B-1----:R-:W-:Y:S02]  /*65c0*/  SHF.R.S32.HI R0, RZ, 0x1f, R25 ;  /* 0x0000001fff007819 */ /* 0x002fe40000011419 */
[----:B------:R-:W-:Y:S02]  /*65d0*/  IADD3 R7, R7, UR6, RZ ;  /* 0x0000000607077c10 */ /* 0x000fe4000fffe0ff */
[----:B------:R-:W-:Y:S01]  /*65e0*/  IADD3 R5, R5, UR4, RZ ;  /* 0x0000000405057c10 */ /* 0x000fe2000fffe0ff */
[C---:B------:R-:W-:Y:S02]  /*65f0*/  IMAD R8, R0.reuse, c[0x0][0x388], RZ ;  /* 0x0000e20000087a24 */ /* 0x040fe400078e02ff */
[----:B------:R-:W-:Y:S02]  /*6600*/  IMAD R3, R0, c[0x0][0x390], RZ ;  /* 0x0000e40000037a24 */ /* 0x000fe400078e02ff */
[C---:B------:R-:W-:Y:S01]  /*6610*/  IMAD R0, R25.reuse, c[0x0][0x38c], R8 ;  /* 0x0000e30019007a24 */ /* 0x040fe200078e0208 */
[----:B---3--:R-:W-:Y:S01]  /*6620*/  SHF.R.S32.HI R8, RZ, 0x1f, R26 ;  /* 0x0000001fff087819 */ /* 0x008fe2000001141a */
[----:B------:R-:W-:-:S04]  /*6630*/  IMAD.WIDE.U32 R6, R25, c[0x0][0x388], R6 ;  /* 0x0000e20019067a25 */ /* 0x000fc800078e0006 */
[C---:B------:R-:W-:Y:S02]  /*6640*/  IMAD R3, R25.reuse, c[0x0][0x394], R3 ;  /* 0x0000e50019037a24 */ /* 0x040fe400078e0203 */
[----:B------:R-:W-:-:S04]  /*6650*/  IMAD.WIDE.U32 R4, R25, c[0x0][0x390], R4 ;  /* 0x0000e40019047a25 */ /* 0x000fc800078e0004 */
[----:B------:R-:W-:Y:S01]  /*6660*/  IMAD.IADD R7, R7, 0x1, R0 ;  /* 0x0000000107077824 */ /* 0x000fe200078e0200 */
[----:B------:R-:W-:Y:S01]  /*6670*/  IADD3 R5, R5, R3, RZ ;  /* 0x0000000305057210 */ /* 0x000fe20007ffe0ff */
[----:B------:R-:W-:Y:S02]  /*6680*/  IMAD R0, R8, c[0x0][0x3b8], RZ ;  /* 0x0000ee0008007a24 */ /* 0x000fe400078e02ff */
[----:B------:R-:W-:-:S04]  /*6690*/  IMAD.WIDE.U32 R6, R26, c[0x0][0x3b8], R6 ;  /* 0x0000ee001a067a25 */ /* 0x000fc800078e0006 */
[----:B------:R-:W-:Y:S02]  /*66a0*/  IMAD R0, R26, c[0x0][0x3bc], R0 ;  /* 0x0000ef001a007a24 */ /* 0x000fe400078e0200 */
[----:B------:R-:W-:Y:S02]  /*66b0*/  IMAD R3, R8, c[0x0][0x3c0], RZ ;  /* 0x0000f00008037a24 */ /* 0x000fe400078e02ff */
[----:B------:R-:W-:Y:S01]  /*66c0*/  IMAD.IADD R7, R7, 0x1, R0 ;  /* 0x0000000107077824 */ /* 0x000fe200078e0200 */
[----:B------:R-:W-:Y:S01]  /*66d0*/  SHF.R.S32.HI R0, RZ, 0x2, R24 ;  /* 0x00000002ff007819 */ /* 0x000fe20000011418 */
[C---:B------:R-:W-:Y:S02]  /*66e0*/  IMAD R3, R26.reuse, c[0x0][0x3c4], R3 ;  /* 0x0000f1001a037a24 */ /* 0x040fe400078e0203 */
[----:B------:R-:W-:Y:S01]  /*66f0*/  IMAD.WIDE.U32 R4, R26, c[0x0][0x3c0], R4 ;  /* 0x0000f0001a047a25 */ /* 0x000fe200078e0004 */
[----:B------:R-:W-:Y:S01]  /*6700*/  SHF.R.S32.HI R8, RZ, 0x1f, R0 ;  /* 0x0000001fff087819 */ /* 0x000fe20000011400 */
[----:B------:R-:W1:Y:S02]  /*6710*/  LDS.128 R24, [R12+0x11000] ;  /* 0x011000000c187984 */ /* 0x000e640000000c00 */
[----:B------:R-:W-:Y:S01]  /*6720*/  IMAD.WIDE.U32 R10, R0, c[0x0][0x3a0], R6 ;  /* 0x0000e800000a7a25 */ /* 0x000fe200078e0006 */
[----:B------:R-:W-:Y:S01]  /*6730*/  IADD3 R5, R5, R3, RZ ;  /* 0x0000000305057210 */ /* 0x000fe20007ffe0ff */
[----:B------:R-:W2:Y:S02]  /*6740*/  LDS.128 R12, [R12+0x14000] ;  /* 0x014000000c0c7984 */ /* 0x000ea40000000c00 */
[----:B------:R-:W-:Y:S01]  /*6750*/  IMAD R3, R8, c[0x0][0x3a0], RZ ;  /* 0x0000e80008037a24 */ /* 0x000fe200078e02ff */
[----:B------:R-:W-:Y:S01]  /*6760*/  LEA R6, P1, R10, c[0x0][0x340], 0x1 ;  /* 0x0000d0000a067a11 */ /* 0x000fe200078208ff */
[----:B------:R-:W-:-:S02]  /*6770*/  IMAD R8, R8, c[0x0][0x3a8], RZ ;  /* 0x0000ea0008087a24 */ /* 0x000fc400078e02ff */
[C---:B----4-:R-:W-:Y:S02]  /*6780*/  IMAD R60, R0.reuse, c[0x0][0x3a4], R3 ;  /* 0x0000e900003c7a24 */ /* 0x050fe400078e0203 */
[C---:B------:R-:W-:Y:S02]  /*6790*/  IMAD R3, R0.reuse, c[0x0][0x3ac], R8 ;  /* 0x0000eb0000037a24 */ /* 0x040fe400078e0208 */
[----:B------:R-:W-:-:S04]  /*67a0*/  IMAD.WIDE.U32 R8, R0, c[0x0][0x3a8], R4 ;  /* 0x0000ea0000087a25 */ /* 0x000fc800078e0004 */
[----:B------:R-:W-:Y:S01]  /*67b0*/  IMAD.IADD R5, R11, 0x1, R60 ;  /* 0x000000010b057824 */ /* 0x000fe200078e023c */
[----:B------:R-:W-:Y:S02]  /*67c0*/  IADD3 R0, R9, R3, RZ ;  /* 0x0000000309007210 */ /* 0x000fe40007ffe0ff */
[----:B------:R-:W-:Y:S02]  /*67d0*/  LEA R4, P0, R8, c[0x0][0x348], 0x1 ;  /* 0x0000d20008047a11 */ /* 0x000fe400078008ff */
[----:B------:R-:W-:Y:S02]  /*67e0*/  LEA.HI.X R7, R10, c[0x0][0x344], R5, 0x1, P1 ;  /* 0x0000d1000a077a11 */ /* 0x000fe400008f0c05 */
[----:B------:R-:W-:Y:S01]  /*67f0*/  LEA.HI.X R5, R8, c[0x0][0x34c], R0, 0x1, P0 ;  /* 0x0000d30008057a11 */ /* 0x000fe200000f0c00 */
[----:B------:R-:W-:Y:S01]  /*6800*/  IMAD.MOV.U32 R0, RZ, RZ, c[0x0][0x3a8] ;  /* 0x0000ea00ff007624 */ /* 0x000fe200078e00ff */
[----:B------:R-:W-:Y:S01]  /*6810*/  MOV R3, c[0x0][0x3a0] ;  /* 0x0000e80000037a02 */ /* 0x000fe20000000f00 */
[----:B------:R3:W-:Y:S01]  /*6820*/  STG.E.128 [R6.64], R56 ;  /* 0x0000003806007986 */ /* 0x0007e2000c101d1a */
[----:B------:R-:W-:-:S02]  /*6830*/  MOV R11, c[0x0][0x3a4] ;  /* 0x0000e900000b7a02 */ /* 0x000fc40000000f00 */
[C---:B------:R-:W-:Y:S01]  /*6840*/  LEA R10, P1, R3.reuse, R6, 0x7 ;  /* 0x00000006030a7211 */ /* 0x040fe200078238ff */
[----:B------:R3:W-:Y:S01]  /*6850*/  STG.E.128 [R6.64+0x40], R48 ;  /* 0x0000403006007986 */ /* 0x0007e2000c101d1a */
[----:B------:R-:W-:Y:S02]  /*6860*/  MOV R9, c[0x0][0x3ac] ;  /* 0x0000eb0000097a02 */ /* 0x000fe40000000f00 */
[C---:B------:R-:W-:Y:S01]  /*6870*/  LEA R8, P0, R0.reuse, R4, 0x7 ;  /* 0x0000000400087211 */ /* 0x040fe200078038ff */
[----:B------:R3:W-:Y:S01]  /*6880*/  STG.E.128 [R6.64+0x80], R40 ;  /* 0x0000802806007986 */ /* 0x0007e2000c101d1a */
[----:B------:R-:W-:Y:S02]  /*6890*/  LEA.HI.X R11, R3, R7, R11, 0x7, P1 ;  /* 0x00000007030b7211 */ /* 0x000fe400008f3c0b */
[----:B------:R-:W-:-:S03]  /*68a0*/  LEA.HI.X R9, R0, R5, R9, 0x7, P0 ;  /* 0x0000000500097211 */ /* 0x000fc600000f3c09 */
[----:B------:R3:W-:Y:S04]  /*68b0*/  STG.E.128 [R10.64], R52 ;  /* 0x000000340a007986 */ /* 0x0007e8000c101d1a */
[----:B------:R3:W-:Y:S04]  /*68c0*/  STG.E.128 [R10.64+0x40], R44 ;  /* 0x0000402c0a007986 */ /* 0x0007e8000c101d1a */
[----:B------:R3:W-:Y:S04]  /*68d0*/  STG.E.128 [R10.64+0x80], R36 ;  /* 0x000080240a007986 */ /* 0x0007e8000c101d1a */
[----:B------:R3:W-:Y:S04]  /*68e0*/  STG.E.128 [R4.64], R32 ;  /* 0x0000002004007986 */ /* 0x0007e8000c101d1a */
[----:B-1----:R3:W-:Y:S04]  /*68f0*/  STG.E.128 [R4.64+0x40], R24 ;  /* 0x0000401804007986 */ /* 0x0027e8000c101d1a */
[----:B------:R3:W-:Y:S04]  /*6900*/  STG.E.128 [R4.64+0x80], R16 ;  /* 0x0000801004007986 */ /* 0x0007e8000c101d1a */
[----:B------:R3:W-:Y:S04]  /*6910*/  STG.E.128 [R8.64], R28 ;  /* 0x0000001c08007986 */ /* 0x0007e8000c101d1a */
[----:B------:R3:W-:Y:S04]  /*6920*/  STG.E.128 [R8.64+0x40], R20 ;  /* 0x0000401408007986 */ /* 0x0007e8000c101d1a */
[----:B--2---:R3:W-:Y:S02]  /*6930*/  STG.E.128 [R8.64+0x80], R12 ;  /* 0x0000800c08007986 */ /* 0x0047e4000c101d1a */
.L_x_1010:
        /* <DEDUP_REMOVED lines=11> */
.L_x_1017:
[----:B------:R-:W-:Y:S05]  /*69f0*/  EXIT ;  /* 0x000000000000794d */ /* 0x000fea0003800000 */
.L_x_1019:
        /* <DEDUP_REMOVED lines=16> */
.L_x_1306:


//--------------------- .text._ZN5flash44flash_bwd_dq_dk_dv_loop_seqk_parallel_kernelI23Flash_bwd_kernel_traitsILi96ELi64ELi128ELi8ELi2ELi4ELi4ELb0ELb0EN7cutlass10bfloat16_tE19Flash_kernel_traitsILi96ELi64ELi128ELi8ES3_EELb1ELb0ELb0ELb1ELb0ELb0ELb0EEEvNS_16Flash_bwd_paramsE --------------------------
	.section	.text._ZN5flash44flash_bwd_dq_dk_dv_loop_seqk_parallel_kernelI23Flash_bwd_kernel_traitsILi96ELi64ELi128ELi8ELi2ELi4ELi4ELb0ELb0EN7cutlass10bfloat16_tE19Flash_kernel_traitsILi96ELi64ELi128ELi8ES3_EELb1ELb0ELb0ELb1ELb0ELb0ELb0EEEvNS_16Flash_bwd_paramsE,"ax",@progbits
	.sectioninfo	@"SHI_REGISTERS=255"
	.align	128
        .global         _ZN5flash44flash_bwd_dq_dk_dv_loop_seqk_parallel_kernelI23Flash_bwd_kernel_traitsILi96ELi64ELi128ELi8ELi2ELi4ELi4ELb0ELb0EN7cutlass10bfloat16_tE19Flash_kernel_traitsILi96ELi64ELi128ELi8ES3_EELb1ELb0ELb0ELb1ELb0ELb0ELb0EEEvNS_16Flash_bwd_paramsE
        .type           _ZN5flash44flash_bwd_dq_dk_dv_loop_seqk_parallel_kernelI23Flash_bwd_kernel_traitsILi96ELi64ELi128ELi8ELi2ELi4ELi4ELb0ELb0EN7cutlass10bfloat16_tE19Flash_kernel_traitsILi96ELi64ELi128ELi8ES3_EELb1ELb0ELb0ELb1ELb0ELb0ELb0EEEvNS_16Flash_bwd_paramsE,@function
        .size           _ZN5flash44flash_bwd_dq_dk_dv_loop_seqk_parallel_kernelI23Flash_bwd_kernel_traitsILi96ELi64ELi128ELi8ELi2ELi4ELi4ELb0ELb0EN7cutlass10bfloat16_tE19Flash_kernel_traitsILi96ELi64ELi128ELi8ES3_EELb1ELb0ELb0ELb1ELb0ELb0ELb0EEEvNS_16Flash_bwd_paramsE,(.L_x_1307 - _ZN5flash44flash_bwd_dq_dk_dv_loop_seqk_parallel_kernelI23Flash_bwd_kernel_traitsILi96ELi64ELi128ELi8ELi2ELi4ELi4ELb0ELb0EN7cutlass10bfloat16_tE19Flash_kernel_traitsILi96ELi64ELi128ELi8ES3_EELb1ELb0ELb0ELb1ELb0ELb0ELb0EEEvNS_16Flash_bwd_paramsE)
        .other          _ZN5flash44flash_bwd_dq_dk_dv_loop_seqk_parallel_kernelI23Flash_bwd_kernel_traitsILi96ELi64ELi128ELi8ELi2ELi4ELi4ELb0ELb0EN7cutlass10bfloat16_tE19Flash_kernel_traitsILi96ELi64ELi128ELi8ES3_EELb1ELb0ELb0ELb1ELb0ELb0ELb0EEEvNS_16Flash_bwd_paramsE,@"STO_CUDA_ENTRY STV_DEFAULT"
_ZN5flash44flash_bwd_dq_dk_dv_loop_seqk_parallel_kernelI23Flash_bwd_kernel_traitsILi96ELi64ELi128ELi8ELi2ELi4ELi4ELb0ELb0EN7cutlass10bfloat16_tE19Flash_kernel_traitsILi96ELi64ELi128ELi8ES3_EELb1ELb0ELb0ELb1ELb0ELb0ELb0EEEvNS_16Flash_bwd_paramsE:
.text._ZN5flash44flash_bwd_dq_dk_dv_loop_seqk_parallel_kernelI23Flash_bwd_kernel_traitsILi96ELi64ELi128ELi8ELi2ELi4ELi4ELb0ELb0EN7cutlass10bfloat16_tE19Flash_kernel_traitsILi96ELi64ELi128ELi8ES3_EELb1ELb0ELb0ELb1ELb0ELb0ELb0EEEvNS_16Flash_bwd_paramsE:
        /* <DEDUP_REMOVED lines=30> */
[----:B------:R-:W-:Y:S01]  /*01e0*/  IMAD.SHL.U32 R7, R7, 0x40, RZ ;  /* 0x0000004007077824 */ /* 0x000fe200078e00ff */
[----:B------:R-:W-:Y:S01]  /*01f0*/  LOP3.LUT R2, R0, 0xfffffffe, RZ, 0xc0, !PT ;  /* 0xfffffffe00027812 */ /* 0x000fe200078ec0ff */
[C---:B------:R-:W-:Y:S01]  /*0200*/  IMAD.IADD R0, R9.reuse, 0x1, -R5 ;  /* 0x0000000109007824 */ /* 0x040fe200078e0a05 */
        /* <DEDUP_REMOVED lines=8> */
[----:B------:R-:W-:-:S02]  /*0290*/  SHF.R.S32.HI R9, RZ, 0x1f, R4 ;  /* 0x0000001fff097819 */ /* 0x000fc40000011404 */
[-C--:B------:R-:W-:Y:S02]  /*02a0*/  LEA.HI R17, R5, R0.reuse, RZ, 0x3 ;  /* 0x0000000005117211 */ /* 0x080fe400078f18ff */
[----:B------:R-:W-:Y:S02]  /*02b0*/  LEA.HI R3, R0, R0, RZ, 0x1 ;  /* 0x0000000000037211 */ /* 0x000fe400078f08ff */
[----:B------:R-:W-:Y:S02]  /*02c0*/  SHF.R.U32.HI R7, RZ, 0x3, R2 ;  /* 0x00000003ff077819 */ /* 0x000fe40000011602 */
[----:B------:R-:W-:Y:S02]  /*02d0*/  LOP3.LUT R5, R2, 0x18, R220, 0xf8, !PT ;  /* 0x0000001802057812 */ /* 0x000fe400078ef8dc */
[----:B------:R-:W-:Y:S02]  /*02e0*/  LEA.HI R229, R9, R4, RZ, 0x2 ;  /* 0x0000000409e57211 */ /* 0x000fe400078f10ff */
[----:B------:R-:W-:-:S02]  /*02f0*/  LOP3.LUT R2, R17, 0xfffffff8, RZ, 0xc0, !PT ;  /* 0xfffffff811027812 */ /* 0x000fc400078ec0ff */
[----:B------:R-:W-:Y:S02]  /*0300*/  LOP3.LUT R4, R3, 0x7fffffe, RZ, 0xc0, !PT ;  /* 0x07fffffe03047812 */ /* 0x000fe400078ec0ff */
[----:B------:R-:W-:Y:S01]  /*0310*/  LEA.HI R9, R10, R10, RZ, 0x1 ;  /* 0x0000000a0a097211 */ /* 0x000fe200078f08ff */
[----:B------:R-:W-:Y:S01]  /*0320*/  IMAD.IADD R16, R0, 0x1, -R2 ;  /* 0x0000000100107824 */ /* 0x000fe200078e0a02 */
[----:B------:R-:W-:Y:S01]  /*0330*/  LEA.HI R2, R6, R18, RZ, 0x1 ;  /* 0x0000001206027211 */ /* 0x000fe200078f08ff */
[----:B------:R-:W-:Y:S01]  /*0340*/  IMAD.IADD R20, R0, 0x1, -R4 ;  /* 0x0000000100147824 */ /* 0x000fe200078e0a04 */
[----:B------:R-:W-:Y:S02]  /*0350*/  SHF.R.S32.HI R0, RZ, 0x1f, R6 ;  /* 0x0000001fff007819 */ /* 0x000fe40000011406 */
[----:B------:R-:W-:Y:S02]  /*0360*/  LOP3.LUT R11, R5, R7, RZ, 0x3c, !PT ;  /* 0x00000007050b7212 */ /* 0x000fe400078e3cff */
[----:B------:R-:W-:-:S02]  /*0370*/  LOP3.LUT R6, R2, 0x7fffffe, RZ, 0xc0, !PT ;  /* 0x07fffffe02067812 */ /* 0x000fc400078ec0ff */
[----:B------:R-:W-:Y:S02]  /*0380*/  SHF.R.S32.HI R7, RZ, 0x6, R13 ;  /* 0x00000006ff077819 */ /* 0x000fe4000001140d */
[----:B------:R-:W-:Y:S01]  /*0390*/  LEA.HI R0, R0, R18, RZ, 0x3 ;  /* 0x0000001200007211 */ /* 0x000fe200078f18ff */
[----:B------:R-:W-:Y:S01]  /*03a0*/  IMAD.IADD R6, R18, 0x1, -R6 ;  /* 0x0000000112067824 */ /* 0x000fe200078e0a06 */
[----:B------:R-:W-:Y:S02]  /*03b0*/  LOP3.LUT R2, R9, 0x7fffffe, RZ, 0xc0, !PT ;  /* 0x07fffffe09027812 */ /* 0x000fe400078ec0ff */
[----:B------:R-:W-:Y:S01]  /*03c0*/  LOP3.LUT R4, R0, 0xfffffff8, RZ, 0xc0, !PT ;  /* 0xfffffff800047812 */ /* 0x000fe200078ec0ff */
[----:B------:R-:W-:Y:S01]  /*03d0*/  IMAD R0, R7, 0x4, R12 ;  /* 0x0000000407007824 */ /* 0x000fe200078e020c */
[--C-:B------:R-:W-:Y:S01]  /*03e0*/  SHF.R.S32.HI R5, RZ, 0x1, R3.reuse ;  /* 0x00000001ff057819 */ /* 0x100fe20000011403 */
[----:B------:R-:W-:Y:S01]  /*03f0*/  IMAD.IADD R2, R10, 0x1, -R2 ;  /* 0x000000010a027824 */ /* 0x000fe200078e0a02 */
[----:B------:R-:W-:Y:S01]  /*0400*/  SHF.R.S32.HI R3, RZ, 0x1f, R3 ;  /* 0x0000001fff037819 */ /* 0x000fe20000011403 */
[----:B------:R-:W-:Y:S01]  /*0410*/  IMAD.IADD R4, R18, 0x1, -R4 ;  /* 0x0000000112047824 */ /* 0x000fe200078e0a04 */
[----:B------:R-:W-:Y:S01]  /*0420*/  LOP3.LUT P5, RZ, R16, 0x2, RZ, 0xc0, !PT ;  /* 0x0000000210ff7812 */ /* 0x000fe200078ac0ff */
[----:B------:R-:W-:Y:S01]  /*0430*/  IMAD R164, R0, 0x8, R2 ;  /* 0x0000000800a47824 */ /* 0x000fe200078e0202 */
[----:B------:R-:W-:Y:S01]  /*0440*/  LEA.HI R3, R3, R5, RZ, 0x2 ;  /* 0x0000000503037211 */ /* 0x000fe200078f10ff */
[----:B------:R-:W-:Y:S01]  /*0450*/  IMAD R0, R22, 0x8, R6 ;  /* 0x0000000816007824 */ /* 0x000fe200078e0206 */
[----:B------:R-:W-:-:S02]  /*0460*/  SHF.R.S32.HI R6, RZ, 0x1f, R8 ;  /* 0x0000001fff067819 */ /* 0x000fc40000011408 */
[----:B------:R-:W-:Y:S01]  /*0470*/  LOP3.LUT R2, R4, 0x1, RZ, 0xc0, !PT ;  /* 0x0000000104027812 */ /* 0x000fe200078ec0ff */
[----:B------:R-:W-:Y:S01]  /*0480*/  IMAD.U32 R0, R0, 0x20, R11 ;  /* 0x0000002000007824 */ /* 0x000fe200078e000b */
[----:B------:R-:W-:Y:S02]  /*0490*/  LOP3.LUT R3, R3, 0xfffffffc, RZ, 0xc0, !PT ;  /* 0xfffffffc03037812 */ /* 0x000fe400078ec0ff */
[----:B------:R-:W-:Y:S02]  /*04a0*/  ISETP.NE.U32.AND P3, PT, R2, 0x1, PT ;  /* 0x000000010200780c */ /* 0x000fe40003f65070 */
[----:B------:R1:W-:Y:S01]  /*04b0*/  STL [R1+0x20], R0 ;  /* 0x0000200001007387 */ /* 0x0003e20000100800 */
[----:B------:R-:W-:Y:S01]  /*04c0*/  LEA.HI R2, R8, R22, RZ, 0x1 ;  /* 0x0000001608027211 */ /* 0x000fe200078f08ff */
[----:B------:R-:W-:Y:S01]  /*04d0*/  IMAD.IADD R18, R5, 0x1, -R3 ;  /* 0x0000000105127824 */ /* 0x000fe200078e0a03 */
[----:B------:R-:W-:Y:S01]  /*04e0*/  SHF.R.S32.HI R3, RZ, 0x1, R9 ;  /* 0x00000001ff037819 */ /* 0x000fe20000011409 */
[----:B------:R-:W-:Y:S01]  /*04f0*/  IMAD.SHL.U32 R5, R10, 0x40, RZ ;  /* 0x000000400a057824 */ /* 0x000fe200078e00ff */
[----:B------:R-:W-:-:S02]  /*0500*/  LEA.HI R9, R4, R4, RZ, 0x1 ;  /* 0x0000000404097211 */ /* 0x000fc400078f08ff */
[----:B------:R-:W-:Y:S02]  /*0510*/  LOP3.LUT P4, RZ, R3, 0x2, RZ, 0xc0, !PT ;  /* 0x0000000203ff7812 */ /* 0x000fe4000788c0ff */
[----:B------:R-:W-:Y:S02]  /*0520*/  LOP3.LUT P2, RZ, R4, 0x2, RZ, 0xc0, !PT ;  /* 0x0000000204ff7812 */ /* 0x000fe4000784c0ff */
[----:B------:R-:W-:Y:S01]  /*0530*/  SHF.R.S32.HI R11, RZ, 0x7, R15 ;  /* 0x00000007ff0b7819 */ /* 0x000fe2000001140f */
[----:B------:R-:W-:Y:S01]  /*0540*/  IMAD.SHL.U32 R15, R7, 0x20, RZ ;  /* 0x00000020070f7824 */ /* 0x000fe200078e00ff */
[----:B------:R-:W-:Y:S01]  /*0550*/  LOP3.LUT P6, RZ, R16, 0x4, RZ, 0xc0, !PT ;  /* 0x0000000410ff7812 */ /* 0x000fe200078cc0ff */
[----:B------:R-:W-:Y:S01]  /*0560*/  IMAD.SHL.U32 R7, R14, 0x2, RZ ;  /* 0x000000020e077824 */ /* 0x000fe200078e00ff */
[----:B------:R-:W-:Y:S02]  /*0570*/  SEL R170, R174, 0xffffffe0, !P5 ;  /* 0xffffffe0aeaa7807 */ /* 0x000fe40006800000 */
[----:B------:R-:W-:-:S02]  /*0580*/  SEL R207, R207, 0x10, !P3 ;  /* 0x00000010cfcf7807 */ /* 0x000fc40005800000 */
[----:B------:R-:W-:Y:S02]  /*0590*/  SEL R171, R171, 0xffffffc0, !P6 ;  /* 0xffffffc0abab7807 */ /* 0x000fe40007000000 */
[----:B------:R-:W-:Y:S02]  /*05a0*/  SHF.R.S32.HI R229, RZ, 0x2, R229 ;  /* 0x00000002ffe57819 */ /* 0x000fe400000114e5 */
[----:B------:R-:W-:Y:S02]  /*05b0*/  SEL R165, R174, 0xffffffe0, !P4 ;  /* 0xffffffe0aea57807 */ /* 0x000fe40006000000 */
[----:B-1----:R-:W-:Y:S02]  /*05c0*/  LEA.HI R0, R6, R22, RZ, 0x2 ;  /* 0x0000001606007211 */ /* 0x002fe400078f10ff */
[----:B------:R-:W-:Y:S02]  /*05d0*/  LOP3.LUT R6, R2, 0xfffffffe, RZ, 0xc0, !PT ;  /* 0xfffffffe02067812 */ /* 0x000fe400078ec0ff */
[----:B------:R-:W-:-:S02]  /*05e0*/  LOP3.LUT R0, R0, 0xfffffffc, RZ, 0xc0, !PT ;  /* 0xfffffffc00007812 */ /* 0x000fc400078ec0ff */
[----:B------:R-:W-:-:S03]  /*05f0*/  LOP3.LUT P0, RZ, R18, 0x2, RZ, 0xc0, !PT ;  /* 0x0000000212ff7812 */ /* 0x000fc6000780c0ff */
[C---:B------:R-:W-:Y:S01]  /*0600*/  IMAD.IADD R2, R22.reuse, 0x1, -R0 ;  /* 0x0000000116027824 */ /* 0x040fe200078e0a00 */
[----:B------:R-:W-:Y:S01]  /*0610*/  LOP3.LUT R0, R5, 0x1c0, RZ, 0xc0, !PT ;  /* 0x000001c005007812 */ /* 0x000fe200078ec0ff */
[----:B------:R-:W-:Y:S01]  /*0620*/  IMAD.IADD R22, R22, 0x1, -R6 ;  /* 0x0000000116167824 */ /* 0x000fe200078e0a06 */
[----:B------:R-:W-:Y:S01]  /*0630*/  SEL R174, R174, 0xffffffe0, !P0 ;  /* 0xffffffe0aeae7807 */ /* 0x000fe20004000000 */
[C---:B------:R-:W-:Y:S01]  /*0640*/  IMAD.SHL.U32 R5, R2.reuse, 0x10, RZ ;  /* 0x0000001002057824 */ /* 0x040fe200078e00ff */
[----:B------:R-:W-:Y:S01]  /*0650*/  SHF.R.U32.HI R10, RZ, 0x3, R0 ;  /* 0x00000003ff0a7819 */ /* 0x000fe20000011600 */
[----:B------:R-:W-:Y:S01]  /*0660*/  IMAD.SHL.U32 R6, R3, 0x40, RZ ;  /* 0x0000004003067824 */ /* 0x000fe200078e00ff */
[----:B------:R-:W-:Y:S01]  /*0670*/  LOP3.LUT R3, R9, 0x3fffffe, RZ, 0xc0, !PT ;  /* 0x03fffffe09037812 */ /* 0x000fe200078ec0ff */
[----:B------:R-:W-:Y:S01]  /*0680*/  IMAD R8, R2, 0x200, R7 ;  /* 0x0000020002087824 */ /* 0x000fe200078e0207 */
[----:B------:R-:W-:Y:S01]  /*0690*/  LOP3.LUT R5, R0, 0x30, R5, 0xf8, !PT ;  /* 0x0000003000057812 */ /* 0x000fe200078ef805 */
[----:B------:R-:W-:Y:S01]  /*06a0*/  STL [R1+0x24], R22 ;  /* 0x0000241601007387 */ /* 0x000fe20000100800 */
[----:B------:R-:W-:Y:S01]  /*06b0*/  SHF.R.S32.HI R0, RZ, 0x3, R17 ;  /* 0x00000003ff007819 */ /* 0x000fe20000011411 */
[----:B------:R-:W-:Y:S01]  /*06c0*/  IMAD.IADD R13, R4, 0x1, -R3 ;  /* 0x00000001040d7824 */ /* 0x000fe200078e0a03 */
[----:B------:R-:W-:Y:S01]  /*06d0*/  LOP3.LUT R3, R6, 0xc0, RZ, 0xc0, !PT ;  /* 0x000000c006037812 */ /* 0x000fe200078ec0ff */
[----:B------:R-:W-:Y:S01]  /*06e0*/  IMAD.SHL.U32 R4, R4, 0x40, RZ ;  /* 0x0000004004047824 */ /* 0x000fe200078e00ff */
[--C-:B------:R-:W-:Y:S01]  /*06f0*/  LOP3.LUT R6, R5, 0x8, R19.reuse, 0xf8, !PT ;  /* 0x0000000805067812 */ /* 0x100fe200078ef813 */
[----:B------:R-:W-:Y:S01]  /*0700*/  IMAD R14, R0, 0x8, R20 ;  /* 0x00000008000e7824 */ /* 0x000fe200078e0214 */
[----:B------:R-:W-:Y:S01]  /*0710*/  LOP3.LUT R5, R3, 0x8, R19, 0xf8, !PT ;  /* 0x0000000803057812 */ /* 0x000fe200078ef813 */
[----:B------:R-:W-:Y:S01]  /*0720*/  IMAD R17, R2, 0x2, R0 ;  /* 0x0000000202117824 */ /* 0x000fe200078e0200 */
[----:B------:R-:W-:Y:S01]  /*0730*/  LOP3.LUT R0, R4, 0x1c0, RZ, 0xc0, !PT ;  /* 0x000001c004007812 */ /* 0x000fe200078ec0ff */
[----:B------:R-:W-:Y:S01]  /*0740*/  IMAD R13, R13, 0x20, R8 ;  /* 0x000000200d0d7824 */ /* 0x000fe200078e0208 */
[----:B------:R-:W-:Y:S01]  /*0750*/  SHF.R.U32.HI R4, RZ, 0x3, R3 ;  /* 0x00000003ff047819 */ /* 0x000fe20000011603 */
[----:B------:R-:W-:Y:S01]  /*0760*/  STL [R1+0x10], R21 ;  /* 0x0000101501007387 */ /* 0x000fe20000100800 */
[----:B------:R-:W-:Y:S01]  /*0770*/  LOP3.LUT R3, R0, 0x20, R15, 0xf8, !PT ;  /* 0x0000002000037812 */ /* 0x000fe200078ef80f */
[----:B------:R-:W-:Y:S01]  /*0780*/  IMAD R229, R22, 0x10, R229 ;  /* 0x0000001016e57824 */ /* 0x000fe200078e02e5 */
        /* <DEDUP_REMOVED lines=9> */
[----:B------:R-:W-:-:S02]  /*0820*/  IMAD.IADD R210, R3, 0x1, R2 ;  /* 0x0000000103d27824 */ /* 0x000fc400078e0202 */
[----:B------:R-:W-:Y:S01]  /*0830*/  IMAD.SHL.U32 R2, R12, 0x8, RZ ;  /* 0x000000080c027824 */ /* 0x000fe200078e00ff */
[----:B------:R-:W-:Y:S01]  /*0840*/  LOP3.LUT R8, R0, 0x8, RZ, 0xc0, !PT ;  /* 0x0000000800087812 */ /* 0x000fe200078ec0ff */
[----:B------:R-:W-:Y:S01]  /*0850*/  IMAD.U32 R164, R164, 0x20, R4 ;  /* 0x00000020a4a47824 */ /* 0x000fe200078e0004 */
[----:B------:R-:W-:Y:S01]  /*0860*/  SHF.R.S32.HI R0, RZ, 0x1, R9 ;  /* 0x00000001ff007819 */ /* 0x000fe20000011409 */
[----:B------:R-:W-:Y:S01]  /*0870*/  IMAD R3, R12, 0x200, R6 ;  /* 0x000002000c037824 */ /* 0x000fe200078e0206 */
[----:B------:R-:W-:Y:S01]  /*0880*/  LOP3.LUT R7, R2, 0x8, RZ, 0xc0, !PT ;  /* 0x0000000802077812 */ /* 0x000fe200078ec0ff */
[----:B------:R-:W-:Y:S01]  /*0890*/  IMAD.SHL.U32 R2, R18, 0x40, RZ ;  /* 0x0000004012027824 */ /* 0x000fe200078e00ff */
[C---:B------:R-:W-:Y:S01]  /*08a0*/  LOP3.LUT P1, RZ, R0.reuse, 0x2, RZ, 0xc0, !PT ;  /* 0x0000000200ff7812 */ /* 0x040fe2000782c0ff */
[----:B------:R-:W-:Y:S01]  /*08b0*/  IMAD.SHL.U32 R4, R0, 0x40, RZ ;  /* 0x0000004000047824 */ /* 0x000fe200078e00ff */
[----:B------:R-:W-:Y:S01]  /*08c0*/  SHF.R.U32.HI R169, RZ, 0x3, R5 ;  /* 0x00000003ffa97819 */ /* 0x000fe20000011605 */
[----:B------:R-:W-:Y:S01]  /*08d0*/  IMAD.SHL.U32 R6, R12, 0x10, RZ ;  /* 0x000000100c067824 */ /* 0x000fe200078e00ff */
[----:B------:R-:W-:Y:S01]  /*08e0*/  LOP3.LUT R2, R2, 0xc0, RZ, 0xc0, !PT ;  /* 0x000000c002027812 */ /* 0x000fe200078ec0ff */
[----:B------:R-:W-:Y:S01]  /*08f0*/  IMAD.SHL.U32 R0, R14, 0x20, RZ ;  /* 0x000000200e007824 */ /* 0x000fe200078e00ff */
[----:B------:R-:W-:Y:S01]  /*0900*/  LOP3.LUT R4, R4, 0xc0, RZ, 0xc0, !PT ;  /* 0x000000c004047812 */ /* 0x000fe200078ec0ff */
[----:B------:R-:W-:Y:S01]  /*0910*/  IMAD.SHL.U32 R210, R210, 0x2, RZ ;  /* 0x00000002d2d27824 */ /* 0x000fe200078e00ff */
[----:B------:R-:W-:Y:S01]  /*0920*/  LOP3.LUT R10, R8, 0x10, R6, 0xf8, !PT ;  /* 0x00000010080a7812 */ /* 0x000fe200078ef806 */
[----:B------:R-:W-:Y:S01]  /*0930*/  IMAD.SHL.U32 R164, R164, 0x2, RZ ;  /* 0x00000002a4a47824 */ /* 0x000fe200078e00ff */
[----:B------:R-:W-:Y:S01]  /*0940*/  SHF.R.U32.HI R9, RZ, 0x3, R4 ;  /* 0x00000003ff097819 */ /* 0x000fe20000011604 */
[----:B------:R-:W-:Y:S01]  /*0950*/  IMAD.IADD R209, R210, 0x1, R207 ;  /* 0x00000001d2d17824 */ /* 0x000fe200078e02cf */
[----:B------:R-:W-:Y:S01]  /*0960*/  SHF.R.U32.HI R6, RZ, 0x3, R2 ;  /* 0x00000003ff067819 */ /* 0x000fe20000011602 */
[----:B------:R-:W-:Y:S01]  /*0970*/  IMAD.IADD R165, R164, 0x1, R165 ;  /* 0x00000001a4a57824 */ /* 0x000fe200078e02a5 */
[----:B------:R-:W-:Y:S01]  /*0980*/  LOP3.LUT R9, R9, R4, R8, 0x1e, !PT ;  /* 0x0000000409097212 */ /* 0x000fe200078e1e08 */
[----:B------:R-:W-:Y:S01]  /*0990*/  IMAD R4, R22, 0x200, R0 ;  /* 0x0000020016047824 */ /* 0x000fe200078e0200 */
[----:B------:R-:W-:-:S02]  /*09a0*/  LOP3.LUT R175, R6, R2, R7, 0x1e, !PT ;  /* 0x0000000206af7212 */ /* 0x000fc400078e1e07 */
[----:B------:R-:W-:Y:S01]  /*09b0*/  LOP3.LUT R2, R6, R10, R2, 0x1e, !PT ;  /* 0x0000000a06027212 */ /* 0x000fe200078e1e02 */
[----:B------:R-:W-:Y:S01]  /*09c0*/  IMAD.IADD R9, R9, 0x1, R13 ;  /* 0x0000000109097824 */ /* 0x000fe200078e020d */
[----:B------:R-:W-:Y:S01]  /*09d0*/  LOP3.LUT R169, R169, R5, R7, 0x1e, !PT ;  /* 0x00000005a9a97212 */ /* 0x000fe200078e1e07 */
[----:B------:R-:W-:Y:S01]  /*09e0*/  IMAD.IADD R175, R4, 0x1, R175 ;  /* 0x0000000104af7824 */ /* 0x000fe200078e02af */
[----:B------:R-:W-:Y:S01]  /*09f0*/  IADD3 R208, R210, 0x20, RZ ;  /* 0x00000020d2d07810 */ /* 0x000fe20007ffe0ff */
[----:B------:R-:W-:Y:S01]  /*0a00*/  IMAD.IADD R173, R0, 0x1, R2 ;  /* 0x0000000100ad7824 */ /* 0x000fe200078e0202 */
[----:B------:R-:W-:Y:S01]  /*0a10*/  LEA R4, R9, 0x9000, 0x1 ;  /* 0x0000900009047811 */ /* 0x000fe200078e08ff */
[----:B------:R-:W-:Y:S01]  /*0a20*/  IMAD.U32 R169, R17, 0x200, R169 ;  /* 0x0000020011a97824 */ /* 0x000fe200078e00a9 */
[----:B------:R-:W-:Y:S01]  /*0a30*/  @P2 IADD3 R208, R210, -0x20, RZ ;  /* 0xffffffe0d2d02810 */ /* 0x000fe20007ffe0ff */
[----:B------:R-:W-:Y:S01]  /*0a40*/  IMAD.SHL.U32 R2, R3, 0x2, RZ ;  /* 0x0000000203027824 */ /* 0x000fe200078e00ff */
[C---:B------:R-:W-:Y:S01]  /*0a50*/  IADD3 R0, R4.reuse, 0x20, RZ ;  /* 0x0000002004007810 */ /* 0x040fe20007ffe0ff */
[----:B------:R1:W-:Y:S01]  /*0a60*/  STL [R1+0x14], R4 ;  /* 0x0000140401007387 */ /* 0x0003e20000100800 */
[----:B------:R-:W-:Y:S01]  /*0a70*/  @P1 IADD3 R0, R4, -0x20, RZ ;  /* 0xffffffe004001810 */ /* 0x000fe20007ffe0ff */
[----:B------:R-:W-:Y:S01]  /*0a80*/  IMAD.IADD R207, R207, 0x1, R208 ;  /* 0x00000001cfcf7824 */ /* 0x000fe200078e02d0 */
[----:B------:R-:W-:-:S05]  /*0a90*/  LEA R169, R169, 0x15000, 0x1 ;  /* 0x00015000a9a97811 */ /* 0x000fca00078e08ff */
[C---:B------:R-:W-:Y:S02]  /*0aa0*/  IMAD.IADD R170, R169.reuse, 0x1, R170 ;  /* 0x00000001a9aa7824 */ /* 0x040fe400078e02aa */
[--C-:B------:R-:W-:Y:S02]  /*0ab0*/  IMAD.IADD R172, R169, 0x1, R171.reuse ;  /* 0x00000001a9ac7824 */ /* 0x100fe400078e02ab */
[----:B------:R-:W-:Y:S01]  /*0ac0*/  IMAD.IADD R171, R170, 0x1, R171 ;  /* 0x00000001aaab7824 */ /* 0x000fe200078e02ab */
[----:B-1----:R-:W1:Y:S04]  /*0ad0*/  S2R R4, SR_CTAID.Z ;  /* 0x0000000000047919 */ /* 0x002e680000002700 */
[----:B-1----:R1:W-:Y:S04]  /*0ae0*/  STL [R1+0x8], R4 ;  /* 0x0000080401007387 */ /* 0x0023e80000100800 */
[----:B------:R1:W-:Y:S02]  /*0af0*/  STL [R1+0x18], R0 ;  /* 0x0000180001007387 */ /* 0x0003e40000100800 */
.L_x_1061:
[----:B-12---:R-:W2:Y:S01]  /*0b00*/  S2R R36, SR_CTAID.Y ;  /* 0x0000000000247919 */ /* 0x006ea20000002600 */
[----:B-1-3--:R-:W1:Y:S01]  /*0b10*/  LDC.U8 R0, c[0x0][0x312] ;  /* 0x0000c480ff007b82 */ /* 0x00ae620000000000 */
[----:B------:R-:W-:-:S02]  /*0b20*/  ISETP.NE.U32.AND P3, PT, RZ, c[0x0][0x250], PT ;  /* 0x00009400ff007a0c */ /* 0x000fc40003f65070 */
[----:B------:R-:W-:Y:S02]  /*0b30*/  ISETP.NE.U32.AND P1, PT, RZ, c[0x0][0x240], PT ;  /* 0x00009000ff007a0c */ /* 0x000fe40003f25070 */
[----:B------:R-:W-:Y:S02]  /*0b40*/  ISETP.NE.AND.EX P3, PT, RZ, c[0x0][0x254], PT, P3 ;  /* 0x00009500ff007a0c */ /* 0x000fe40003f65330 */
[----:B------:R-:W-:Y:S02]  /*0b50*/  ISETP.NE.AND.EX P1, PT, RZ, c[0x0][0x244], PT, P1 ;  /* 0x00009100ff007a0c */ /* 0x000fe40003f25310 */
[----:B------:R-:W-:Y:S01]  /*0b60*/  ISETP.EQ.U32.AND P5, PT, RZ, c[0x0][0x248], PT ;  /* 0x00009200ff007a0c */ /* 0x000fe20003fa2070 */
[----:B--2---:R-:W-:Y:S01]  /*0b70*/  IMAD.SHL.U32 R9, R36, 0x4, RZ ;  /* 0x0000000424097824 */ /* 0x004fe200078e00ff */
[----:B------:R-:W-:Y:S02]  /*0b80*/  SHF.R.S32.HI R32, RZ, 0x1f, R36 ;  /* 0x0000001fff207819 */ /* 0x000fe40000011424 */
[----:B-1----:R-:W-:Y:S01]  /*0b90*/  ISETP.NE.AND P4, PT, R0, RZ, PT ;  /* 0x000000ff0000720c */ /* 0x002fe20003f85270 */
[----:B------:R-:W-:Y:S01]  /*0ba0*/  IMAD.MOV.U32 R0, RZ, RZ, -0x1 ;  /* 0xffffffffff007424 */ /* 0x000fe200078e00ff */
[----:B------:R-:W-:-:S02]  /*0bb0*/  SHF.L.U64.HI R8, R36, 0x2, R32 ;  /* 0x0000000224087819 */ /* 0x000fc40000010220 */
[C---:B------:R-:W-:Y:S02]  /*0bc0*/  IADD3 R4, P0, R9.reuse, c[0x0][0x240], RZ ;  /* 0x0000900009047a10 */ /* 0x040fe40007f1e0ff */
[----:B------:R-:W-:Y:S02]  /*0bd0*/  ISETP.EQ.OR.EX P5, PT, RZ, c[0x0][0x24c], !P4, P5 ;  /* 0x00009300ff007a0c */ /* 0x000fe400067a2750 */
[----:B------:R-:W-:Y:S02]  /*0be0*/  IADD3.X R5, R8, c[0x0][0x244], RZ, P0, !PT ;  /* 0x0000910008057a10 */ /* 0x000fe400007fe4ff */
[----:B------:R-:W-:-:S03]  /*0bf0*/  @P3 IADD3 R6, P0, R9, c[0x0][0x250], RZ ;  /* 0x0000940009063a10 */ /* 0x000fc60007f1e0ff */
[----:B------:R1:W2:Y:S01]  /*0c00*/  @P1 LDG.E R0, [R4.64] ;  /* 0x0000000604001981 */ /* 0x0002a2000c1e1900 */
[----:B------:R-:W-:-:S03]  /*0c10*/  IMAD.MOV.U32 R10, RZ, RZ, RZ ;  /* 0x000000ffff0a7224 */ /* 0x000fc600078e00ff */
[----:B------:R1:W2:Y:S01]  /*0c20*/  @P1 LDG.E R3, [R4.64+0x4] ;  /* 0x0000040604031981 */ /* 0x0002a2000c1e1900 */
[----:B------:R-:W-:Y:S01]  /*0c30*/  @P3 IADD3.X R7, R8, c[0x0][0x254], RZ, P0, !PT ;  /* 0x0000950008073a10 */ /* 0x000fe200007fe4ff */
[----:B------:R-:W-:-:S04]  /*0c40*/  IMAD.MOV.U32 R12, RZ, RZ, -0x1 ;  /* 0xffffffffff0c7424 */ /* 0x000fc800078e00ff */
[----:B------:R-:W3:Y:S01]  /*0c50*/  @P3 LDG.E R10, [R6.64] ;  /* 0x00000006060a3981 */ /* 0x000ee2000c1e1900 */
[----:B-1----:R-:W-:-:S04]  /*0c60*/  IADD3 R4, P2, R9, c[0x0][0x248], RZ ;  /* 0x0000920009047a10 */ /* 0x002fc80007f5e0ff */
[----:B------:R-:W-:-:S05]  /*0c70*/  IADD3.X R5, R8, c[0x0][0x24c], RZ, P2, !PT ;  /* 0x0000930008057a10 */ /* 0x000fca00017fe4ff */
[----:B------:R-:W4:Y:S01]  /*0c80*/  @!P5 LDG.E R12, [R4.64] ;  /* 0x00000006040cd981 */ /* 0x000f22000c1e1900 */
[----:B------:R-:W-:-:S04]  /*0c90*/  ISETP.NE.U32.AND P0, PT, RZ, c[0x0][0x248], PT ;  /* 0x00009200ff007a0c */ /* 0x000fc80003f05070 */
[----:B------:R-:W-:Y:S01]  /*0ca0*/  ISETP.NE.AND.EX P0, PT, RZ, c[0x0][0x24c], PT, P0 ;  /* 0x00009300ff007a0c */ /* 0x000fe20003f05300 */
[----:B---3--:R1:W-:Y:S01]  /*0cb0*/  STL [R1], R10 ;  /* 0x0000000a01007387 */ /* 0x0083e20000100800 */
[----:B--2---:R-:W-:Y:S02]  /*0cc0*/  @P1 IMAD.IADD R26, R3, 0x1, -R0 ;  /* 0x00000001031a1824 */ /* 0x004fe400078e0a00 */
[----:B------:R-:W-:Y:S02]  /*0cd0*/  IMAD.MOV.U32 R3, RZ, RZ, c[0x0][0x218] ;  /* 0x00008600ff037624 */ /* 0x000fe400078e00ff */
[----:B------:R-:W-:Y:S01]  /*0ce0*/  @!P1 IMAD.MOV.U32 R26, RZ, RZ, c[0x0][0x214] ;  /* 0x00008500ff1a9624 */ /* 0x000fe200078e00ff */
[----:B----4-:R1:W-:Y:S06]  /*0cf0*/  STL [R1+0x28], R12 ;  /* 0x0000280c01007387 */ /* 0x0103ec0000100800 */
[----:B-----5:R-:W-:Y:S05]  /*0d00*/  @!P0 BRA `(.L_x_1020) ;  /* 0x0000003000008947 */ /* 0x020fea0003800000 */
[----:B------:R-:W2:Y:S02]  /*0d10*/  @P4 LDG.E R3, [R4.64+0x4] ;  /* 0x0000040604034981 */ /* 0x000ea4000c1e1900 */
[----:B--2---:R-:W-:-:S06]  /*0d20*/  @P4 IADD3 R3, R3, -R12, RZ ;  /* 0x8000000c03034210 */ /* 0x004fcc0007ffe0ff */
[----:B------:R2:W5:Y:S02]  /*0d30*/  @!P4 LDG.E R3, [R4.64] ;  /* 0x000000060403c981 */ /* 0x000564000c1e1900 */
.L_x_1020:
[----:B------:R-:W-:Y:S01]  /*0d40*/  ISETP.NE.U32.AND P2, PT, RZ, c[0x0][0x258], PT ;  /* 0x00009600ff007a0c */ /* 0x000fe20003f45070 */
[----:B------:R-:W3:Y:S03]  /*0d50*/  LDL R132, [R1+0x10] ;  /* 0x0000100001847983 */ /* 0x000ee60000100800 */
[----:B------:R-:W-:-:S13]  /*0d60*/  ISETP.NE.AND.EX P2, PT, RZ, c[0x0][0x25c], PT, P2 ;  /* 0x00009700ff007a0c */ /* 0x000fda0003f45320 */
[----:B--2---:R-:W-:-:S04]  /*0d70*/  @P2 IADD3 R4, P0, R9, c[0x0][0x258], RZ ;  /* 0x0000960009042a10 */ /* 0x004fc80007f1e0ff */
[----:B------:R-:W-:-:S06]  /*0d80*/  @P2 IADD3.X R5, R8, c[0x0][0x25c], RZ, P0, !PT ;  /* 0x0000970008052a10 */ /* 0x000fcc00007fe4ff */
[----:B------:R-:W2:Y:S01]  /*0d90*/  @P2 LDG.E R5, [R4.64] ;  /* 0x0000000604052981 */ /* 0x000ea2000c1e1900 */
[----:B------:R-:W-:-:S04]  /*0da0*/  @!P2 ISETP.NE.U32.AND P0, PT, RZ, c[0x0][0x268], PT ;  /* 0x00009a00ff00aa0c */ /* 0x000fc80003f05070 */
[----:B------:R-:W-:-:S04]  /*0db0*/  @!P2 ISETP.NE.AND.EX P0, PT, RZ, c[0x0][0x26c], PT, P0 ;  /* 0x00009b00ff00aa0c */ /* 0x000fc80003f05300 */
[----:B------:R-:W-:Y:S01]  /*0dc0*/  @!P2 SEL R4, RZ, c[0x0][0x21c], !P0 ;  /* 0x00008700ff04aa07 */ /* 0x000fe20004000000 */
[----:B---3--:R-:W-:Y:S02]  /*0dd0*/  IMAD.SHL.U32 R20, R132, 0x80, RZ ;  /* 0x0000008084147824 */ /* 0x008fe400078e00ff */
[--C-:B--2---:R-:W-:Y:S01]  /*0de0*/  @P2 IMAD.IADD R204, R5, 0x1, -R10.reuse ;  /* 0x0000000105cc2824 */ /* 0x104fe200078e0a0a */
[----:B-----5:R-:W-:-:S04]  /*0df0*/  @!P2 IADD3 R204, R4, R3, -R10 ;  /* 0x0000000304cca210 */ /* 0x020fc80007ffe80a */
        /* <DEDUP_REMOVED lines=33> */
.L_x_1022:
        /* <DEDUP_REMOVED lines=15> */
.L_x_1023:
[----:B------:R-:W2:Y:S04]  /*1100*/  LDL.64 R6, [R1+0x8] ;  /* 0x0000080001067983 */ /* 0x000ea80000100a00 */
[----:B------:R3:W2:Y:S01]  /*1110*/  LDL.64 R38, [R1+0x8] ;  /* 0x0000080001267983 */ /* 0x0006a20000100a00 */
[----:B-1----:R-:W-:Y:S01]  /*1120*/  IABS R10, c[0x0][0x1c8] ;  /* 0x00007200000a7a13 */ /* 0x002fe20000000000 */
[----:B------:R-:W-:Y:S01]  /*1130*/  IMAD.MOV.U32 R12, RZ, RZ, c[0x0][0x224] ;  /* 0x00008900ff0c7624 */ /* 0x000fe200078e00ff */
[----:B------:R-:W1:Y:S01]  /*1140*/  LDC.U8 R15, c[0x0][0x328] ;  /* 0x0000ca00ff0f7b82 */ /* 0x000e620000000000 */
[----:B------:R-:W-:Y:S01]  /*1150*/  IMAD.MOV.U32 R33, RZ, RZ, c[0x0][0x22c] ;  /* 0x00008b00ff217624 */ /* 0x000fe200078e00ff */
[----:B------:R-:W4:Y:S01]  /*1160*/  I2F.RP R4, R10 ;  /* 0x0000000a00047306 */ /* 0x000f220000209400 */
[----:B------:R-:W-:Y:S01]  /*1170*/  IMAD.WIDE.U32 R16, R36, c[0x0][0x224], RZ ;  /* 0x0000890024107a25 */ /* 0x000fe200078e00ff */
[----:B------:R-:W-:Y:S01]  /*1180*/  SHF.R.S32.HI R12, RZ, 0x1f, R12 ;  /* 0x0000001fff0c7819 */ /* 0x000fe2000001140c */
[----:B------:R-:W5:Y:S02]  /*1190*/  S2R R31, SR_CTAID.X ;  /* 0x00000000001f7919 */ /* 0x000f640000002500 */
[----:B------:R-:W-:Y:S01]  /*11a0*/  IMAD.WIDE R22, R33, c[0x0][0x1c0], RZ ;  /* 0x0000700021167a25 */ /* 0x000fe200078e02ff */
[----:B------:R-:W2:Y:S02]  /*11b0*/  LDC.U8 R34, c[0x0][0x3d0] ;  /* 0x0000f400ff227b82 */ /* 0x000ea40000000000 */
[----:B----4-:R-:W4:Y:S01]  /*11c0*/  MUFU.RCP R4, R4 ;  /* 0x0000000400047308 */ /* 0x010f220000001000 */
[----:B-1----:R-:W-:-:S02]  /*11d0*/  ISETP.NE.AND P2, PT, R15, RZ, PT ;  /* 0x000000ff0f00720c */ /* 0x002fc40003f45270 */
[----:B----4-:R-:W-:-:S05]  /*11e0*/  IADD3 R4, R4, 0xffffffe, RZ ;  /* 0x0ffffffe04047810 */ /* 0x010fca0007ffe0ff */
[----:B------:R-:W1:Y:S02]  /*11f0*/  F2I.FTZ.U32.TRUNC.NTZ R5, R4 ;  /* 0x0000000400057305 */ /* 0x000e64000021f000 */
[----:B-1----:R-:W-:Y:S02]  /*1200*/  IADD3 R3, RZ, -R5, RZ ;  /* 0x80000005ff037210 */ /* 0x002fe40007ffe0ff */
[----:B------:R-:W-:-:S03]  /*1210*/  MOV R4, RZ ;  /* 0x000000ff00047202 */ /* 0x000fc60000000f00 */
[----:B------:R-:W-:-:S04]  /*1220*/  IMAD R3, R3, R10, RZ ;  /* 0x0000000a03037224 */ /* 0x000fc800078e02ff */
[----:B------:R-:W-:-:S04]  /*1230*/  IMAD.HI.U32 R3, R5, R3, R4 ;  /* 0x0000000305037227 */ /* 0x000fc800078e0004 */
[----:B------:R-:W-:-:S04]  /*1240*/  @!P0 IMAD R5, R32, c[0x0][0x368], RZ ;  /* 0x0000da0020058a24 */ /* 0x000fc800078e02ff */
[----:B------:R-:W-:Y:S02]  /*1250*/  @!P0 IMAD R5, R36, c[0x0][0x36c], R5 ;  /* 0x0000db0024058a24 */ /* 0x000fe400078e0205 */
[----:B--2---:R-:W-:Y:S02]  /*1260*/  IMAD.MOV.U32 R38, RZ, RZ, R6 ;  /* 0x000000ffff267224 */ /* 0x004fe400078e0006 */
[----:B------:R-:W-:-:S03]  /*1270*/  @P0 IMAD.WIDE.U32 R6, R0, c[0x0][0x370], RZ ;  /* 0x0000dc0000060a25 */ /* 0x000fc600078e00ff */
[----:B------:R-:W-:Y:S01]  /*1280*/  IABS R8, R38 ;  /* 0x0000002600087213 */ /* 0x000fe20000000000 */
[----:B------:R-:W-:Y:S01]  /*1290*/  @P0 IMAD R14, R0, c[0x0][0x374], R7 ;  /* 0x0000dd00000e0a24 */ /* 0x000fe200078e0207 */
[----:B------:R-:W-:Y:S01]  /*12a0*/  @P0 MOV R13, R6 ;  /* 0x00000006000d0202 */ /* 0x000fe20000000f00 */
[----:B------:R-:W-:Y:S01]  /*12b0*/  @!P0 IMAD.WIDE.U32 R6, R36, c[0x0][0x368], RZ ;  /* 0x0000da0024068a25 */ /* 0x000fe200078e00ff */
[----:B------:R-:W-:-:S03]  /*12c0*/  SHF.R.S32.HI R39, RZ, 0x1f, R38 ;  /* 0x0000001fff277819 */ /* 0x000fc60000011426 */
[----:B------:R-:W-:Y:S01]  /*12d0*/  IMAD.MOV.U32 R9, RZ, RZ, R8 ;  /* 0x000000ffff097224 */ /* 0x000fe200078e0008 */
[----:B------:R-:W-:Y:S01]  /*12e0*/  LOP3.LUT R8, R38, c[0x0][0x1c8], RZ, 0x3c, !PT ;  /* 0x0000720026087a12 */ /* 0x000fe200078e3cff */
[----:B------:R-:W-:Y:S01]  /*12f0*/  @!P0 IMAD.MOV.U32 R13, RZ, RZ, R6 ;  /* 0x000000ffff0d8224 */ /* 0x000fe200078e0006 */
[----:B------:R-:W-:Y:S01]  /*1300*/  @!P0 IADD3 R14, R7, R5, RZ ;  /* 0x00000005070e8210 */ /* 0x000fe20007ffe0ff */
[----:B------:R-:W-:Y:S01]  /*1310*/  IMAD.HI.U32 R3, R3, R9, RZ ;  /* 0x0000000903037227 */ /* 0x000fe200078e00ff */
[----:B------:R-:W-:Y:S01]  /*1320*/  ISETP.GE.AND P3, PT, R8, RZ, PT ;  /* 0x000000ff0800720c */ /* 0x000fe20003f66270 */
[----:B------:R3:W-:Y:S02]  /*1330*/  STL [R1+0xc], R39 ;  /* 0x00000c2701007387 */ /* 0x0007e40000100800 */
[----:B------:R-:W-:Y:S01]  /*1340*/  IMAD R8, R12, R36, RZ ;  /* 0x000000240c087224 */ /* 0x000fe200078e02ff */
[----:B------:R-:W-:Y:S01]  /*1350*/  IADD3 R4, -R3, RZ, RZ ;  /* 0x000000ff03047210 */ /* 0x000fe20007ffe1ff */
[----:B------:R-:W-:-:S02]  /*1360*/  IMAD.SHL.U32 R6, R36, 0x80, RZ ;  /* 0x0000008024067824 */ /* 0x000fc400078e00ff */
[----:B------:R-:W-:Y:S02]  /*1370*/  IMAD R5, R32, c[0x0][0x224], R8 ;  /* 0x0000890020057a24 */ /* 0x000fe400078e0208 */
[----:B------:R-:W-:Y:S01]  /*1380*/  IMAD R4, R10, R4, R9 ;  /* 0x000000040a047224 */ /* 0x000fe200078e0209 */
[----:B------:R-:W-:Y:S01]  /*1390*/  SHF.L.U64.HI R9, R36, 0x7, R32 ;  /* 0x0000000724097819 */ /* 0x000fe20000010220 */
[-C--:B------:R-:W-:Y:S01]  /*13a0*/  IMAD R8, R23, R16.reuse, RZ ;  /* 0x0000001017087224 */ /* 0x080fe200078e02ff */
[----:B------:R-:W-:Y:S01]  /*13b0*/  IADD3 R5, R17, R5, RZ ;  /* 0x0000000511057210 */ /* 0x000fe20007ffe0ff */
[----:B------:R-:W-:Y:S01]  /*13c0*/  IMAD.WIDE.U32 R16, R22, R16, RZ ;  /* 0x0000001016107225 */ /* 0x000fe200078e00ff */
[----:B------:R-:W-:Y:S02]  /*13d0*/  ISETP.GT.U32.AND P4, PT, R10, R4, PT ;  /* 0x000000040a00720c */ /* 0x000fe40003f84070 */
[----:B------:R-:W-:Y:S01]  /*13e0*/  SEL R9, R9, RZ, P1 ;  /* 0x000000ff09097207 */ /* 0x000fe20000800000 */
[----:B------:R-:W-:Y:S01]  /*13f0*/  IMAD R8, R22, R5, R8 ;  /* 0x0000000516087224 */ /* 0x000fe200078e0208 */
[----:B------:R-:W-:Y:S01]  /*1400*/  SEL R5, R6, RZ, P1 ;  /* 0x000000ff06057207 */ /* 0x000fe20000800000 */
[----:B------:R-:W-:-:S03]  /*1410*/  IMAD.WIDE.U32 R6, R22, R0, RZ ;  /* 0x0000000016067225 */ /* 0x000fc600078e00ff */
[----:B------:R-:W-:Y:S02]  /*1420*/  IADD3 R5, P1, R11, R5, RZ ;  /* 0x000000050b057210 */ /* 0x000fe40007f3e0ff */
[----:B------:R-:W-:Y:S01]  /*1430*/  SEL R19, R16, R6, !P0 ;  /* 0x0000000610137207 */ /* 0x000fe20004000000 */
[----:B------:R-:W-:Y:S01]  /*1440*/  @P2 IMAD R6, R36, c[0x0][0x214], RZ ;  /* 0x0000850024062a24 */ /* 0x000fe200078e02ff */
[----:B------:R-:W-:Y:S01]  /*1450*/  IADD3 R12, R17, R8, RZ ;  /* 0x00000008110c7210 */ /* 0x000fe20007ffe0ff */
[----:B------:R-:W-:Y:S01]  /*1460*/  IMAD.X R9, R18, 0x1, R9, P1 ;  /* 0x0000000112097824 */ /* 0x000fe200008e0609 */
[-C--:B------:R-:W-:Y:S01]  /*1470*/  @!P4 IADD3 R4, R4, -R10.reuse, RZ ;  /* 0x8000000a0404c210 */ /* 0x080fe20007ffe0ff */
[-C--:B------:R-:W-:Y:S01]  /*1480*/  IMAD R15, R23, R5.reuse, RZ ;  /* 0x00000005170f7224 */ /* 0x080fe200078e02ff */
[----:B------:R-:W-:Y:S01]  /*1490*/  @!P4 IADD3 R3, R3, 0x1, RZ ;  /* 0x000000010303c810 */ /* 0x000fe20007ffe0ff */
[----:B------:R-:W-:Y:S01]  /*14a0*/  @!P2 IMAD R8, R36, c[0x0][0x1c0], R38 ;  /* 0x000070002408aa24 */ /* 0x000fe200078e0226 */
[----:B------:R-:W-:Y:S01]  /*14b0*/  ISETP.GE.U32.AND P5, PT, R4, R10, PT ;  /* 0x0000000a0400720c */ /* 0x000fe20003fa6070 */
[-C--:B------:R-:W-:Y:S01]  /*14c0*/  IMAD R10, R23, R0.reuse, RZ ;  /* 0x00000000170a7224 */ /* 0x080fe200078e02ff */
[----:B------:R-:W-:Y:S01]  /*14d0*/  ISETP.NE.AND P1, PT, RZ, c[0x0][0x1c8], PT ;  /* 0x00007200ff007a0c */ /* 0x000fe20003f25270 */
[----:B------:R-:W-:Y:S01]  /*14e0*/  IMAD.WIDE.U32 R4, R22, R5, RZ ;  /* 0x0000000516047225 */ /* 0x000fe200078e00ff */
[----:B------:R-:W-:-:S02]  /*14f0*/  @P2 SEL R6, R6, R0, !P0 ;  /* 0x0000000006062207 */ /* 0x000fc40004000000 */
[----:B------:R-:W-:Y:S01]  /*1500*/  @P0 IADD3 R12, R7, R10, RZ ;  /* 0x0000000a070c0210 */ /* 0x000fe20007ffe0ff */
[----:B------:R-:W-:Y:S01]  /*1510*/  IMAD R9, R22, R9, R15 ;  /* 0x0000000916097224 */ /* 0x000fe200078e020f */
[----:B------:R-:W-:Y:S01]  /*1520*/  ISETP.NE.AND P4, PT, R34, RZ, PT ;  /* 0x000000ff2200720c */ /* 0x000fe20003f85270 */
[----:B-----5:R-:W-:-:S03]  /*1530*/  IMAD.WIDE.U32 R22, R31, c[0x0][0x3d8], RZ ;  /* 0x0000f6001f167a25 */ /* 0x020fc600078e00ff */
[----:B------:R-:W-:Y:S01]  /*1540*/  IADD3 R9, R5, R9, RZ ;  /* 0x0000000905097210 */ /* 0x000fe20007ffe0ff */
[----:B------:R-:W-:Y:S01]  /*1550*/  IMAD R7, R31, c[0x0][0x3dc], R23 ;  /* 0x0000f7001f077a24 */ /* 0x000fe200078e0217 */
[----:B------:R-:W-:Y:S01]  /*1560*/  @P5 IADD3 R3, R3, 0x1, RZ ;  /* 0x0000000103035810 */ /* 0x000fe20007ffe0ff */
[----:B------:R-:W-:Y:S01]  /*1570*/  @P2 IMAD R10, R38, c[0x0][0x234], R6 ;  /* 0x00008d00260a2a24 */ /* 0x000fe200078e0206 */
[----:B------:R-:W-:Y:S01]  /*1580*/  SEL R17, R22, RZ, P4 ;  /* 0x000000ff16117207 */ /* 0x000fe20002000000 */
[----:B------:R-:W-:Y:S01]  /*1590*/  @!P2 IMAD R10, R8, c[0x0][0x214], RZ ;  /* 0x00008500080aaa24 */ /* 0x000fe200078e02ff */
[----:B------:R-:W-:Y:S01]  /*15a0*/  SHF.R.S32.HI R22, RZ, 0x1f, R20 ;  /* 0x0000001fff167819 */ /* 0x000fe20000011414 */
[----:B------:R-:W-:Y:S01]  /*15b0*/  IMAD.MOV.U32 R16, RZ, RZ, R3 ;  /* 0x000000ffff107224 */ /* 0x000fe200078e0003 */
[----:B------:R-:W-:Y:S01]  /*15c0*/  SEL R15, R7, RZ, P4 ;  /* 0x000000ff070f7207 */ /* 0x000fe20002000000 */
[----:B------:R-:W-:-:S03]  /*15d0*/  IMAD R3, R38, c[0x0][0x22c], RZ ;  /* 0x00008b0026037a24 */ /* 0x000fc600078e02ff */
[----:B------:R-:W-:Y:S02]  /*15e0*/  @!P3 IADD3 R16, -R16, RZ, RZ ;  /* 0x000000ff1010b210 */ /* 0x000fe40007ffe1ff */
[----:B------:R-:W-:Y:S02]  /*15f0*/  @!P1 LOP3.LUT R16, RZ, c[0x0][0x1c8], RZ, 0x33, !PT ;  /* 0x00007200ff109a12 */ /* 0x000fe400078e33ff */
[----:B------:R-:W-:Y:S02]  /*1600*/  SHF.R.S32.HI R6, RZ, 0x1f, R3 ;  /* 0x0000001fff067819 */ /* 0x000fe40000011403 */
[----:B------:R-:W-:Y:S01]  /*1610*/  SHF.R.S32.HI R23, RZ, 0x1f, R16 ;  /* 0x0000001fff177819 */ /* 0x000fe20000011410 */
[----:B------:R-:W-:Y:S05]  /*1620*/  @!P2 BRA `(.L_x_1024) ;  /* 0x000000700000a947 */ /* 0x000fea0003800000 */
[----:B---3--:R-:W-:Y:S01]  /*1630*/  @!P0 IMAD R0, R36, c[0x0][0x224], RZ ;  /* 0x0000890024008a24 */ /* 0x008fe200078e02ff */
[----:B------:R-:W-:Y:S02]  /*1640*/  MOV R7, 0x80 ;  /* 0x0000008000077802 */ /* 0x000fe40000000f00 */
[----:B------:R-:W-:-:S02]  /*1650*/  MOV R8, c[0x0][0x210] ;  /* 0x0000840000087a02 */ /* 0x000fc40000000f00 */
[----:B------:R-:W-:-:S03]  /*1660*/  LEA R0, R36, R0, 0x7 ;  /* 0x0000000024007211 */ /* 0x000fc600078e38ff */
[----:B------:R-:W-:-:S04]  /*1670*/  IMAD R8, R7, R8, c[0x0][0x234] ;  /* 0x00008d0007087624 */ /* 0x000fc800078e0208 */
[----:B------:R-:W-:Y:S01]  /*1680*/  IMAD R8, R8, R38, R0 ;  /* 0x0000002608087224 */ /* 0x000fe200078e0200 */
[----:B------:R-:W-:Y:S05]  /*1690*/  BRA `(.L_x_1025) ;  /* 0x0000002000007947 */ /* 0x000fea0003800000 */
.L_x_1024:
[----:B---3--:R-:W-:-:S04]  /*16a0*/  IMAD R0, R36, c[0x0][0x1c0], R38 ;  /* 0x0000700024007a24 */ /* 0x008fc800078e0226 */
[----:B------:R-:W-:Y:S02]  /*16b0*/  IMAD R8, R0, c[0x0][0x224], RZ ;  /* 0x0000890000087a24 */ /* 0x000fe400078e02ff */
.L_x_1025:
        /* <DEDUP_REMOVED lines=9> */
[----:B------:R-:W4:Y:S01]  /*1750*/  S2R R41, SR_TID.X ;  /* 0x0000000000297919 */ /* 0x000f220000002100 */
[----:B------:R-:W-:Y:S02]  /*1760*/  SHF.R.S32.HI R0, RZ, 0x1f, R0 ;  /* 0x0000001fff007819 */ /* 0x000fe40000011400 */
[----:B------:R-:W-:Y:S01]  /*1770*/  IADD3 R4, P0, R220, R13, RZ ;  /* 0x0000000ddc047210 */ /* 0x000fe20007f1e0ff */
[----:B------:R-:W5:Y:S01]  /*1780*/  S2R R42, SR_TID.X ;  /* 0x00000000002a7919 */ /* 0x000f620000002100 */
[----:B------:R-:W-:Y:S01]  /*1790*/  IADD3.X R9, R9, R0, R6, P2, P1 ;  /* 0x0000000009097210 */ /* 0x000fe200017e2406 */
[----:B------:R-:W-:Y:S02]  /*17a0*/  IMAD R0, R18, c[0x0][0x370], RZ ;  /* 0x0000dc0012007a24 */ /* 0x000fe400078e02ff */
[----:B------:R-:W-:Y:S01]  /*17b0*/  IMAD.X R5, R221, 0x1, R14, P0 ;  /* 0x00000001dd057824 */ /* 0x000fe200000e060e */
[----:B------:R-:W-:Y:S01]  /*17c0*/  IADD3 R14, P1, P0, R17, R3, R19 ;  /* 0x00000003110e7210 */ /* 0x000fe2000783e013 */
[C---:B------:R-:W-:Y:S01]  /*17d0*/  IMAD R3, R11.reuse, c[0x0][0x374], R0 ;  /* 0x0000dd000b037a24 */ /* 0x040fe200078e0200 */
[----:B-1----:R-:W-:Y:S01]  /*17e0*/  SHF.R.S32.HI R37, RZ, 0x1f, R37 ;  /* 0x0000001fff257819 */ /* 0x002fe20000011425 */
[----:B------:R-:W-:Y:S01]  /*17f0*/  IMAD.WIDE.U32 R4, R11, c[0x0][0x370], R4 ;  /* 0x0000dc000b047a25 */ /* 0x000fe200078e0004 */
[----:B------:R-:W-:-:S02]  /*1800*/  IADD3.X R12, R15, R9, R12, P1, P0 ;  /* 0x000000090f0c7210 */ /* 0x000fc40000fe040c */
[----:B--2---:R-:W-:Y:S01]  /*1810*/  LEA.HI R37, R37, R40, RZ, 0x2 ;  /* 0x0000002825257211 */ /* 0x004fe200078f10ff */
[----:B------:R-:W-:Y:S02]  /*1820*/  IMAD R9, R39, c[0x0][0x378], RZ ;  /* 0x0000de0027097a24 */ /* 0x000fe400078e02ff */
[----:B------:R-:W-:Y:S01]  /*1830*/  IMAD.IADD R5, R5, 0x1, R3 ;  /* 0x0000000105057824 */ /* 0x000fe200078e0203 */
[----:B------:R-:W-:Y:S01]  /*1840*/  SHF.R.S32.HI R37, RZ, 0x2, R37 ;  /* 0x00000002ff257819 */ /* 0x000fe20000011425 */
[----:B------:R-:W-:Y:S01]  /*1850*/  IMAD.IADD R17, R11, 0x1, R8 ;  /* 0x000000010b117824 */ /* 0x000fe200078e0208 */
[----:B---3--:R-:W-:Y:S01]  /*1860*/  SHF.R.S32.HI R35, RZ, 0x1f, R34 ;  /* 0x0000001fff237819 */ /* 0x008fe20000011422 */
[C---:B------:R-:W-:Y:S01]  /*1870*/  IMAD R8, R38.reuse, c[0x0][0x37c], R9 ;  /* 0x0000df0026087a24 */ /* 0x040fe200078e0209 */
[----:B------:R-:W-:Y:S01]  /*1880*/  SHF.R.S32.HI R31, RZ, 0x1f, R37 ;  /* 0x0000001fff1f7819 */ /* 0x000fe20000011425 */
[----:B------:R-:W-:Y:S01]  /*1890*/  IMAD.WIDE.U32 R4, R38, c[0x0][0x378], R4 ;  /* 0x0000de0026047a25 */ /* 0x000fe200078e0004 */
[----:B------:R-:W-:-:S02]  /*18a0*/  IADD3 R6, P2, R37, R11, RZ ;  /* 0x0000000b25067210 */ /* 0x000fc40007f5e0ff */
[----:B------:R-:W-:Y:S01]  /*18b0*/  LEA.HI R0, R35, R34, RZ, 0x5 ;  /* 0x0000002223007211 */ /* 0x000fe200078f28ff */
[----:B------:R-:W-:Y:S01]  /*18c0*/  IMAD R9, R39, c[0x0][0x1a8], RZ ;  /* 0x00006a0027097a24 */ /* 0x000fe200078e02ff */
[----:B----4-:R-:W-:Y:S01]  /*18d0*/  SHF.R.S32.HI R41, RZ, 0x1f, R41 ;  /* 0x0000001fff297819 */ /* 0x010fe20000011429 */
[----:B------:R-:W-:Y:S01]  /*18e0*/  IMAD.X R7, R31, 0x1, R18, P2 ;  /* 0x000000011f077824 */ /* 0x000fe200010e0612 */
[----:B------:R-:W-:Y:S01]  /*18f0*/  LOP3.LUT R0, R0, 0xffffffe0, RZ, 0xc0, !PT ;  /* 0xffffffe000007812 */ /* 0x000fe200078ec0ff */
[----:B------:R-:W-:Y:S01]  /*1900*/  IMAD.IADD R5, R5, 0x1, R8 ;  /* 0x0000000105057824 */ /* 0x000fe200078e0208 */
[----:B-----5:R-:W-:Y:S01]  /*1910*/  LEA.HI R41, R41, R42, RZ, 0x5 ;  /* 0x0000002a29297211 */ /* 0x020fe200078f28ff */
[----:B------:R-:W-:Y:S02]  /*1920*/  IMAD R7, R7, c[0x0][0x190], RZ ;  /* 0x0000640007077a24 */ /* 0x000fe400078e02ff */
[----:B------:R-:W-:Y:S01]  /*1930*/  IMAD.IADD R18, R34, 0x1, -R0 ;  /* 0x0000000122127824 */ /* 0x000fe200078e0a00 */
[----:B------:R-:W-:Y:S01]  /*1940*/  SHF.R.S32.HI R41, RZ, 0x5, R41 ;  /* 0x00000005ff297819 */ /* 0x000fe20000011429 */
[----:B------:R-:W-:-:S02]  /*1950*/  IMAD R13, R6, c[0x0][0x194], R7 ;  /* 0x00006500060d7a24 */ /* 0x000fc400078e0207 */
[----:B------:R-:W-:-:S04]  /*1960*/  IMAD.WIDE.U32 R6, R6, c[0x0][0x190], R220 ;  /* 0x0000640006067a25 */ /* 0x000fc800078e00dc */
[----:B------:R-:W-:Y:S01]  /*1970*/  IMAD R0, R41, R33, R18 ;  /* 0x0000002129007224 */ /* 0x000fe200078e0212 */
[----:B------:R-:W-:Y:S01]  /*1980*/  IADD3 R6, P1, R28, R6, RZ ;  /* 0x000000061c067210 */ /* 0x000fe20007f3e0ff */
[----:B------:R-:W-:Y:S02]  /*1990*/  IMAD R9, R38, c[0x0][0x1ac], R9 ;  /* 0x00006b0026097a24 */ /* 0x000fe400078e0209 */
[----:B------:R-:W-:Y:S01]  /*19a0*/  IMAD.WIDE.U32 R4, R37, c[0x0][0x370], R4 ;  /* 0x0000dc0025047a25 */ /* 0x000fe200078e0004 */
[C---:B------:R-:W-:Y:S02]  /*19b0*/  IADD3 R3, P0, R0.reuse, R14, RZ ;  /* 0x0000000e00037210 */ /* 0x040fe40007f1e0ff */
[----:B------:R-:W-:Y:S01]  /*19c0*/  IADD3.X R7, R21, R7, R13, P1, !PT ;  /* 0x0000000715077210 */ /* 0x000fe20000ffe40d */
[----:B------:R-:W-:Y:S01]  /*19d0*/  IMAD.IADD R14, R11, 0x1, R10 ;  /* 0x000000010b0e7824 */ /* 0x000fe200078e020a */
[----:B------:R-:W-:Y:S01]  /*19e0*/  LEA.HI.X.SX32 R11, R0, R12, 0x1, P0 ;  /* 0x0000000c000b7211 */ /* 0x000fe200000f0eff */
[----:B------:R-:W-:Y:S01]  /*19f0*/  IMAD R0, R31, c[0x0][0x370], RZ ;  /* 0x0000dc001f007a24 */ /* 0x000fe200078e02ff */
[----:B------:R-:W-:Y:S01]  /*1a00*/  LEA R8, P1, R4, c[0x0][0x330], 0x1 ;  /* 0x0000cc0004087a11 */ /* 0x000fe200078208ff */
[----:B------:R-:W-:Y:S01]  /*1a10*/  IMAD.WIDE.U32 R6, R38, c[0x0][0x1a8], R6 ;  /* 0x00006a0026067a25 */ /* 0x000fe200078e0006 */
[----:B------:R-:W-:-:S03]  /*1a20*/  LEA R10, P0, R3, c[0x0][0x350], 0x2 ;  /* 0x0000d400030a7a11 */ /* 0x000fc600078010ff */
[----:B------:R-:W-:Y:S02]  /*1a30*/  IMAD R0, R37, c[0x0][0x374], R0 ;  /* 0x0000dd0025007a24 */ /* 0x000fe400078e0200 */
[----:B------:R-:W-:Y:S01]  /*1a40*/  IMAD.IADD R7, R7, 0x1, R9 ;  /* 0x0000000107077824 */ /* 0x000fe200078e0209 */
[C---:B------:R-:W-:Y:S01]  /*1a50*/  LEA R9, P2, R6.reuse, c[0x0][0x160], 0x1 ;  /* 0x0000580006097a11 */ /* 0x040fe200078408ff */
[----:B------:R-:W-:Y:S02]  /*1a60*/  IMAD.IADD R0, R5, 0x1, R0 ;  /* 0x0000000105007824 */ /* 0x000fe400078e0200 */
[----:B------:R-:W-:Y:S01]  /*1a70*/  IMAD.MOV.U32 R12, RZ, RZ, 0x4 ;  /* 0x00000004ff0c7424 */ /* 0x000fe200078e00ff */
[----:B------:R-:W-:Y:S02]  /*1a80*/  LEA.HI.X R7, R6, c[0x0][0x164], R7, 0x1, P2 ;  /* 0x0000590006077a11 */ /* 0x000fe400010f0c07 */
[----:B------:R-:W-:Y:S01]  /*1a90*/  LEA.HI.X R5, R4, c[0x0][0x334], R0, 0x1, P1 ;  /* 0x0000cd0004057a11 */ /* 0x000fe200008f0c00 */
[----:B------:R-:W-:Y:S01]  /*1aa0*/  IMAD.WIDE R14, R14, R12, c[0x0][0x200] ;  /* 0x000080000e0e7625 */ /* 0x000fe200078e020c */
[----:B------:R-:W-:-:S02]  /*1ab0*/  LEA.HI.X R6, R3, c[0x0][0x354], R11, 0x2, P0 ;  /* 0x0000d50003067a11 */ /* 0x000fc400000f140b */
[----:B------:R-:W-:Y:S01]  /*1ac0*/  LEA.HI.SX32 R0, R24, 0xffffffff, 0x1a ;  /* 0xffffffff18007811 */ /* 0x000fe200078fd2ff */
[----:B------:R-:W-:Y:S01]  /*1ad0*/  IMAD.WIDE R12, R17, R12, c[0x0][0x3c8] ;  /* 0x0000f200110c7625 */ /* 0x000fe200078e020c */
[----:B------:R-:W-:Y:S05]  /*1ae0*/  @!P3 BRA `(.L_x_1026) ;  /* 0x00007ad00000b947 */ /* 0x000fea0003800000 */
[----:B------:R-:W2:Y:S01]  /*1af0*/  LDL R19, [R1+0x20] ;  /* 0x0000200001137983 */ /* 0x000ea20000100800 */
[----:B------:R-:W-:Y:S01]  /*1b00*/  IMAD.MOV.U32 R205, RZ, RZ, R0 ;  /* 0x000000ffffcd7224 */ /* 0x000fe200078e0000 */
[----:B------:R-:W-:Y:S01]  /*1b10*/  BSSY B0, `(.L_x_1027) ;  /* 0x0000036000007945 */ /* 0x000fe20003800000 */
[----:B------:R-:W-:Y:S01]  /*1b20*/  MOV R218, R14 ;  /* 0x0000000e00da7202 */ /* 0x000fe20000000f00 */
[----:B------:R-:W-:Y:S01]  /*1b30*/  IMAD.MOV.U32 R219, RZ, RZ, R15 ;  /* 0x000000ffffdb7224 */ /* 0x000fe200078e000f */
[----:B------:R-:W-:Y:S01]  /*1b40*/  MOV R215, R7 ;  /* 0x0000000700d77202 */ /* 0x000fe20000000f00 */
[C---:B------:R-:W-:Y:S01]  /*1b50*/  IMAD R3, R205.reuse, -0x40, R26 ;  /* 0xffffffc0cd037824 */ /* 0x040fe200078e021a */
[----:B------:R-:W-:Y:S01]  /*1b60*/  LEA.HI R4, R205, R205, RZ, 0x1 ;  /* 0x000000cdcd047211 */ /* 0x000fe200078f08ff */
        /* <DEDUP_REMOVED lines=10> */
[----:B------:R-:W-:Y:S01]  /*1c10*/  IADD3 R15, R220, 0x40, RZ ;  /* 0x00000040dc0f7810 */ /* 0x000fe20007ffe0ff */
[----:B------:R-:W-:Y:S01]  /*1c20*/  @P4 BAR.SYNC.DEFER_BLOCKING 0x0 ;  /* 0x0000000000004b1d */ /* 0x000fe20000010000 */
[----:B------:R-:W-:Y:S02]  /*1c30*/  ISETP.NE.AND P6, PT, R4, 0x1, PT ;  /* 0x000000010400780c */ /* 0x000fe40003fc5270 */
[----:B------:R-:W-:Y:S01]  /*1c40*/  IADD3 R14, R220, 0x20, RZ ;  /* 0x00000020dc0e7810 */ /* 0x000fe20007ffe0ff */
        /* <DEDUP_REMOVED lines=34> */
.L_x_1028:
[----:B------:R-:W-:Y:S05]  /*1e70*/  BSYNC B0 ;  /* 0x0000000000007941 */ /* 0x000fea0003800000 */
.L_x_1027:
        /* <DEDUP_REMOVED lines=18> */
.L_x_1030:
        /* <DEDUP_REMOVED lines=34> */
.L_x_1031:
[----:B------:R-:W-:Y:S05]  /*21c0*/  BSYNC B0 ;  /* 0x0000000000007941 */ /* 0x000fea0003800000 */
.L_x_1029:
        /* <DEDUP_REMOVED lines=68> */
.L_x_1033:
[----:B--2---:R-:W-:Y:S05]  /*2610*/  BSYNC B0 ;  /* 0x0000000000007941 */ /* 0x004fea0003800000 */
.L_x_1032:
        /* <DEDUP_REMOVED lines=39> */
.L_x_1035:
[----:B------:R-:W-:Y:S05]  /*2890*/  BSYNC B0 ;  /* 0x0000000000007941 */ /* 0x000fea0003800000 */
.L_x_1034:
[----:B------:R4:W-:Y:S01]  /*28a0*/  @P5 STS [R0+0xf000], RZ ;  /* 0x00f000ff00005388 */ /* 0x0009e20000000800 */
[----:B------:R-:W-:Y:S01]  /*28b0*/  IMAD R3, R22, c[0x0][0x1a0], RZ ;  /* 0x0000680016037a24 */ /* 0x000fe200078e02ff */
[----:B------:R-:W-:Y:S01]  /*28c0*/  BSSY B0, `(.L_x_1036) ;  /* 0x000002f000007945 */ /* 0x000fe20003800000 */
[C---:B---3--:R-:W-:Y:S01]  /*28d0*/  IMAD.WIDE.U32 R4, R20.reuse, c[0x0][0x1a0], R220 ;  /* 0x0000680014047a25 */ /* 0x048fe200078e00dc */
[----:B------:R4:W-:Y:S03]  /*28e0*/  @P5 STS [R0+0xf004], RZ ;  /* 0x00f004ff00005388 */ /* 0x0009e60000000800 */
[----:B------:R-:W-:Y:S01]  /*28f0*/  IMAD R3, R20, c[0x0][0x1a4], R3 ;  /* 0x0000690014037a24 */ /* 0x000fe200078e0203 */
[----:B------:R4:W-:Y:S01]  /*2900*/  @P5 STS.64 [R0+0xf008], RZ ;  /* 0x00f008ff00005388 */ /* 0x0009e20000000a00 */
[----:B------:R-:W-:-:S03]  /*2910*/  IADD3 R6, P0, R29, R4, RZ ;  /* 0x000000041d067210 */ /* 0x000fc60007f1e0ff */
[----:B------:R4:W-:Y:S01]  /*2920*/  @P5 STS.128 [R0+0x11000], RZ ;  /* 0x011000ff00005388 */ /* 0x0009e20000000c00 */
[----:B------:R-:W-:Y:S01]  /*2930*/  IADD3.X R7, R30, R5, R3, P0, !PT ;  /* 0x000000051e077210 */ /* 0x000fe200007fe403 */
        /* <DEDUP_REMOVED lines=39> */
.L_x_1037:
[----:B------:R-:W-:Y:S05]  /*2bb0*/  BSYNC B0 ;  /* 0x0000000000007941 */ /* 0x000fea0003800000 */
.L_x_1036:
        /* <DEDUP_REMOVED lines=36> */
.L_x_1039:
[----:B------:R-:W-:Y:S05]  /*2e00*/  BSYNC B0 ;  /* 0x0000000000007941 */ /* 0x000fea0003800000 */
.L_x_1038:
[----:B------:R-:W-:Y:S01]  /*2e10*/  ISETP.NE.U32.AND P2, PT, RZ, c[0x0][0x318], PT ;  /* 0x0000c600ff007a0c */ /* 0x000fe20003f45070 */
[----:B---3--:R-:W-:Y:S01]  /*2e20*/  IMAD.MOV.U32 R8, RZ, RZ, c[0x0][0x308] ;  /* 0x0000c200ff087624 */ /* 0x008fe200078e00ff */
[----:B------:R-:W0:Y:S01]  /*2e30*/  LDGDEPBAR ;  /* 0x00000000000079af */ /* 0x000e220000000000 */
[----:B------:R-:W-:Y:S01]  /*2e40*/  IMAD.MOV.U32 R9, RZ, RZ, c[0x0][0x30c] ;  /* 0x0000c300ff097624 */ /* 0x000fe200078e00ff */
[----:B------:R-:W-:-:S13]  /*2e50*/  ISETP.NE.AND.EX P2, PT, RZ, c[0x0][0x31c], PT, P2 ;  /* 0x0000c700ff007a0c */ /* 0x000fda0003f45320 */
[----:B-12-4-:R-:W-:Y:S02]  /*2e60*/  @P2 IMAD R0, R32, c[0x0][0x320], RZ ;  /* 0x0000c80020002a24 */ /* 0x016fe400078e02ff */
[----:B------:R-:W-:-:S04]  /*2e70*/  @P2 IMAD.WIDE.U32 R4, R36, c[0x0][0x320], R38 ;  /* 0x0000c80024042a25 */ /* 0x000fc800078e0026 */
[----:B------:R-:W-:Y:S01]  /*2e80*/  @P2 IMAD R0, R36, c[0x0][0x324], R0 ;  /* 0x0000c90024002a24 */ /* 0x000fe200078e0200 */
[----:B------:R-:W-:-:S03]  /*2e90*/  @P2 LEA R6, P0, R4, c[0x0][0x318], 0x2 ;  /* 0x0000c60004062a11 */ /* 0x000fc600078010ff */
[----:B------:R-:W-:-:S05]  /*2ea0*/  @P2 IMAD.IADD R0, R5, 0x1, R0 ;  /* 0x0000000105002824 */ /* 0x000fca00078e0200 */
[----:B------:R-:W-:Y:S02]  /*2eb0*/  @P2 LEA.HI.X R7, R4, c[0x0][0x31c], R0, 0x2, P0 ;  /* 0x0000c70004072a11 */ /* 0x000fe400000f1400 */
[----:B------:R1:W2:Y:S04]  /*2ec0*/  LDG.E.64 R4, [R8.64+0x8] ;  /* 0x0000080608047981 */ /* 0x0002a8000c1e1b00 */
[----:B------:R3:W4:Y:S04]  /*2ed0*/  @P2 LDG.E R6, [R6.64] ;  /* 0x0000000606062981 */ /* 0x000728000c1e1900 */
[----:B-1----:R-:W4:Y:S01]  /*2ee0*/  LDG.E.64 R8, [R8.64] ;  /* 0x0000000608087981 */ /* 0x002f22000c1e1b00 */
[----:B------:R-:W-:Y:S01]  /*2ef0*/  IMAD R0, R36, c[0x0][0x1c0], R38 ;  /* 0x0000700024007a24 */ /* 0x000fe200078e0226 */
[----:B------:R-:W-:Y:S01]  /*2f00*/  LEA.HI R3, R35, R34, RZ, 0x6 ;  /* 0x0000002223037211 */ /* 0x000fe200078f30ff */
[----:B------:R-:W4:Y:S01]  /*2f10*/  @P2 MUFU.RCP R11, c[0x0][0x238] ;  /* 0x00008e00000b2b08 */ /* 0x000f220000001000 */
[----:B------:R-:W1:Y:S01]  /*2f20*/  S2R R203, SR_TID.X ;  /* 0x0000000000cb7919 */ /* 0x000e620000002100 */
[----:B------:R-:W-:Y:S01]  /*2f30*/  IMAD.SHL.U32 R0, R0, 0x20, RZ ;  /* 0x0000002000007824 */ /* 0x000fe200078e00ff */
[----:B------:R-:W-:Y:S01]  /*2f40*/  SHF.R.S32.HI R10, RZ, 0x6, R3 ;  /* 0x00000006ff0a7819 */ /* 0x000fe20000011403 */
[----:B------:R-:W-:Y:S01]  /*2f50*/  IMAD.SHL.U32 R167, R175, 0x2, RZ ;  /* 0x00000002afa77824 */ /* 0x000fe200078e00ff */
[----:B---3--:R-:W-:Y:S01]  /*2f60*/  SHF.R.S32.HI R7, RZ, 0x1f, R18 ;  /* 0x0000001fff077819 */ /* 0x008fe20000011412 */
[----:B------:R-:W-:Y:S01]  /*2f70*/  IMAD.MOV.U32 R176, RZ, RZ, RZ ;  /* 0x000000ffffb07224 */ /* 0x000fe200078e00ff */
[----:B------:R-:W-:Y:S01]  /*2f80*/  CS2R R126, SRZ ;  /* 0x00000000007e7805 */ /* 0x000fe2000001ff00 */
[----:B------:R-:W-:Y:S01]  /*2f90*/  IMAD.SHL.U32 R3, R10, 0x20, RZ ;  /* 0x000000200a037824 */ /* 0x000fe200078e00ff */
[----:B------:R-:W-:Y:S01]  /*2fa0*/  CS2R R124, SRZ ;  /* 0x00000000007c7805 */ /* 0x000fe2000001ff00 */
[C---:B------:R-:W-:Y:S01]  /*2fb0*/  IMAD R10, R132.reuse, 0x4, R10 ;  /* 0x00000004840a7824 */ /* 0x040fe200078e020a */
[----:B------:R-:W-:Y:S01]  /*2fc0*/  CS2R R130, SRZ ;  /* 0x0000000000827805 */ /* 0x000fe2000001ff00 */
[----:B------:R-:W-:Y:S01]  /*2fd0*/  IMAD.MOV.U32 R217, RZ, RZ, R195 ;  /* 0x000000ffffd97224 */ /* 0x000fe200078e00c3 */
        /* <DEDUP_REMOVED lines=12> */
[----:B-1----:R-:W-:Y:S01]  /*30a0*/  IMAD.SHL.U32 R203, R203, 0x2, RZ ;  /* 0x00000002cbcb7824 */ /* 0x002fe200078e00ff */
[----:B------:R-:W-:Y:S01]  /*30b0*/  CS2R R100, SRZ ;  /* 0x0000000000647805 */ /* 0x000fe2000001ff00 */
[----:B------:R-:W-:Y:S01]  /*30c0*/  CS2R R94, SRZ ;  /* 0x00000000005e7805 */ /* 0x000fe2000001ff00 */
[----:B------:R-:W-:Y:S01]  /*30d0*/  CS2R R92, SRZ ;  /* 0x00000000005c7805 */ /* 0x000fe2000001ff00 */
[----:B------:R-:W-:Y:S01]  /*30e0*/  CS2R R98, SRZ ;  /* 0x0000000000627805 */ /* 0x000fe2000001ff00 */
[----:B------:R-:W-:Y:S01]  /*30f0*/  LOP3.LUT R203, R3, 0x6, R203, 0xf8, !PT ;  /* 0x0000000603cb7812 */ /* 0x000fe200078ef8cb */
[----:B------:R-:W-:Y:S01]  /*3100*/  CS2R R96, SRZ ;  /* 0x0000000000607805 */ /* 0x000fe2000001ff00 */
[----:B------:R-:W-:Y:S01]  /*3110*/  IADD3 R3, R175, 0x1800, RZ ;  /* 0x00001800af037810 */ /* 0x000fe20007ffe0ff */
[----:B------:R-:W-:Y:S01]  /*3120*/  CS2R R90, SRZ ;  /* 0x00000000005a7805 */ /* 0x000fe2000001ff00 */
[----:B------:R-:W-:Y:S01]  /*3130*/  CS2R R88, SRZ ;  /* 0x0000000000587805 */ /* 0x000fe2000001ff00 */
[----:B------:R-:W-:Y:S01]  /*3140*/  IMAD R203, R132, 0x80, R203 ;  /* 0x0000008084cb7824 */ /* 0x000fe200078e02cb */
        /* <DEDUP_REMOVED lines=27> */
[----:B------:R-:W-:Y:S01]  /*3300*/  IMAD.SHL.U32 R166, R166, 0x2, RZ ;  /* 0x00000002a6a67824 */ /* 0x000fe200078e00ff */
[C---:B------:R-:W-:Y:S01]  /*3310*/  IADD3 R230, R220.reuse, 0x20, RZ ;  /* 0x00000020dce67810 */ /* 0x040fe20007ffe0ff */
[----:B------:R-:W-:Y:S01]  /*3320*/  IMAD.IADD R168, R167, 0x1, R174 ;  /* 0x00000001a7a87824 */ /* 0x000fe200078e02ae */
[----:B------:R-:W-:-:S02]  /*3330*/  IADD3 R231, R220, 0x40, RZ ;  /* 0x00000040dce77810 */ /* 0x000fc40007ffe0ff */
[----:B--2---:R-:W-:Y:S02]  /*3340*/  IADD3 R18, P1, P0, R0, R4, R18 ;  /* 0x0000000400127210 */ /* 0x004fe4000783e012 */
[----:B------:R-:W-:Y:S01]  /*3350*/  SHF.R.S32.HI R0, RZ, 0x1f, R0 ;  /* 0x0000001fff007819 */ /* 0x000fe20000011400 */
[----:B----4-:R-:W-:-:S03]  /*3360*/  @P2 FMUL.FTZ R176, R6, R11 ;  /* 0x0000000b06b02220 */ /* 0x010fc60000410000 */
[----:B------:R-:W-:Y:S01]  /*3370*/  IADD3.X R7, R0, R5, R7, P1, P0 ;  /* 0x0000000500077210 */ /* 0x000fe20000fe0407 */
[----:B------:R-:W-:Y:S01]  /*3380*/  IMAD.WIDE.U32 R18, R18, -0x2daee0ad, RZ ;  /* 0xd2511f5312127825 */ /* 0x000fe200078e00ff */
[----:B------:R-:W-:-:S04]  /*3390*/  IADD3 R0, R173, 0x1800, RZ ;  /* 0x00001800ad007810 */ /* 0x000fc80007ffe0ff */
[----:B------:R-:W-:-:S05]  /*33a0*/  SEL R0, R0, R173, !P6 ;  /* 0x000000ad00007207 */ /* 0x000fca0007000000 */
[----:B------:R-:W-:Y:S01]  /*33b0*/  IMAD.SHL.U32 R3, R0, 0x2, RZ ;  /* 0x0000000200037824 */ /* 0x000fe200078e00ff */
[----:B------:R-:W-:-:S05]  /*33c0*/  IADD3 R0, -R26, R229, -R203 ;  /* 0x000000e51a007210 */ /* 0x000fca0007ffe9cb */
[----:B------:R-:W-:Y:S01]  /*33d0*/  IMAD.IADD R0, R0, 0x1, R204 ;  /* 0x0000000100007824 */ /* 0x000fe200078e02cc */
[C---:B------:R-:W-:Y:S02]  /*33e0*/  LOP3.LUT R10, R9.reuse, R10, RZ, 0x3c, !PT ;  /* 0x0000000a090a7212 */ /* 0x040fe400078e3cff */
[----:B------:R-:W-:Y:S02]  /*33f0*/  IADD3 R247, R9, -0x4498517b, RZ ;  /* 0xbb67ae8509f77810 */ /* 0x000fe40007ffe0ff */
[----:B------:R1:W-:Y:S01]  /*3400*/  STL [R1+0x1c], R0 ;  /* 0x00001c0001007387 */ /* 0x0003e20000100800 */
[----:B------:R-:W-:Y:S02]  /*3410*/  LOP3.LUT R232, R19, R10, RZ, 0x3c, !PT ;  /* 0x0000000a13e87212 */ /* 0x000fe400078e3cff */
[----:B------:R-:W-:Y:S02]  /*3420*/  IADD3 R234, R8, 0x3c6ef372, RZ ;  /* 0x3c6ef37208ea7810 */ /* 0x000fe40007ffe0ff */
[----:B------:R-:W-:Y:S01]  /*3430*/  LOP3.LUT R252, R7, R8, RZ, 0x3c, !PT ;  /* 0x0000000807fc7212 */ /* 0x000fe200078e3cff */
[----:B------:R-:W-:Y:S01]  /*3440*/  IMAD.WIDE.U32 R232, R232, -0x326172a9, RZ ;  /* 0xcd9e8d57e8e87825 */ /* 0x000fe200078e00ff */
[----:B------:R-:W-:-:S02]  /*3450*/  IADD3 R251, R9, 0x646e171e, RZ ;  /* 0x646e171e09fb7810 */ /* 0x000fc40007ffe0ff */
[----:B------:R-:W-:Y:S02]  /*3460*/  LOP3.LUT R247, R18, R247, RZ, 0x3c, !PT ;  /* 0x000000f712f77212 */ /* 0x000fe400078e3cff */
[C---:B------:R-:W-:Y:S02]  /*3470*/  IADD3 R250, R9.reuse, -0x56f99767, RZ ;  /* 0xa906689909fa7810 */ /* 0x040fe40007ffe0ff */
[C---:B------:R-:W-:Y:S02]  /*3480*/  IADD3 R249, R9.reuse, -0x126145ec, RZ ;  /* 0xed9eba1409f97810 */ /* 0x040fe40007ffe0ff */
[C---:B------:R-:W-:Y:S02]  /*3490*/  IADD3 R248, R9.reuse, 0x32370b8f, RZ ;  /* 0x32370b8f09f87810 */ /* 0x040fe40007ffe0ff */
[----:B------:R-:W-:Y:S02]  /*34a0*/  IADD3 R242, R9, 0x76cf5d0a, RZ ;  /* 0x76cf5d0a09f27810 */ /* 0x000fe40007ffe0ff */
[----:B------:R-:W-:-:S02]  /*34b0*/  IADD3 R246, R8, -0x4ab325aa, RZ ;  /* 0xb54cda5608f67810 */ /* 0x000fc40007ffe0ff */
[C---:B------:R-:W-:Y:S02]  /*34c0*/  IADD3 R245, R8.reuse, 0x1715609d, RZ ;  /* 0x1715609d08f57810 */ /* 0x040fe40007ffe0ff */
[C---:B------:R-:W-:Y:S01]  /*34d0*/  IADD3 R244, R8.reuse, 0x78dde6e4, RZ ;  /* 0x78dde6e408f47810 */ /* 0x040fe20007ffe0ff */
[----:B-1----:R-:W-:Y:S01]  /*34e0*/  IMAD.MOV.U32 R0, RZ, RZ, c[0x0][0x22c] ;  /* 0x00008b00ff007624 */ /* 0x002fe200078e00ff */
[C---:B------:R-:W-:Y:S02]  /*34f0*/  IADD3 R243, R8.reuse, -0x255992d5, RZ ;  /* 0xdaa66d2b08f37810 */ /* 0x040fe40007ffe0ff */
[----:B------:R-:W-:Y:S01]  /*3500*/  IADD3 R241, R8, -0x61c88647, RZ ;  /* 0x9e3779b908f17810 */ /* 0x000fe20007ffe0ff */
[----:B------:R-:W-:Y:S01]  /*3510*/  IMAD R0, R0, c[0x0][0x1c0], RZ ;  /* 0x0000700000007a24 */ /* 0x000fe200078e02ff */
[----:B------:R-:W-:-:S03]  /*3520*/  LOP3.LUT R234, R232, R234, RZ, 0x3c, !PT ;  /* 0x000000eae8ea7212 */ /* 0x000fc600078e3cff */
[C---:B------:R-:W-:Y:S02]  /*3530*/  IMAD.SHL.U32 R5, R0.reuse, 0x10, RZ ;  /* 0x0000001000057824 */ /* 0x040fe400078e00ff */
[----:B------:R-:W-:-:S03]  /*3540*/  IMAD.SHL.U32 R228, R0, 0x8, RZ ;  /* 0x0000000800e47824 */ /* 0x000fc600078e00ff */
        /* <DEDUP_REMOVED lines=12> */
.L_x_1042:
[----:B------:R-:W2:Y:S01]  /*3610*/  LDL R177, [R1+0x1c] ;  /* 0x00001c0001b17983 */ /* 0x000ea20000100800 */
[----:B------:R-:W-:Y:S01]  /*3620*/  IMAD.IADD R0, R174, 0x1, R166 ;  /* 0x00000001ae007824 */ /* 0x000fe200078e02a6 */
[----:B------:R-:W-:Y:S02]  /*3630*/  ULDC.U8 UR4, c[0x0][0x2d8] ;  /* 0x0000b60000047ab9 */ /* 0x000fe40000000000 */
[----:B------:R-:W0:Y:S08]  /*3640*/  LDGDEPBAR ;  /* 0x00000000000079af */ /* 0x000e300000000000 */
        /* <DEDUP_REMOVED lines=10> */
[----:B------:R-:W1:Y:S01]  /*36f0*/  LDSM.16.M88.4 R144, [R0+0x800] ;  /* 0x000800000090783b */ /* 0x000e620000000200 */
[C---:B----4-:R-:W-:Y:S07]  /*3700*/  HMMA.16816.F32.BF16 R8, R28.reuse, R16, RZ ;  /* 0x000000101c08723c */ /* 0x050fee00000418ff */
[----:B------:R-:W4:Y:S01]  /*3710*/  LDSM.16.M88.4 R148, [R165+0x9400] ;  /* 0x00940000a594783b */ /* 0x000f220000000200 */
[-C--:B------:R-:W-:Y:S07]  /*3720*/  HMMA.16816.F32.BF16 R12, R28, R18.reuse, RZ ;  /* 0x000000121c0c723c */ /* 0x080fee00000418ff */
[----:B------:R-:W-:Y:S01]  /*3730*/  LDSM.16.M88.4 R152, [R164+0xb000] ;  /* 0x00b00000a498783b */ /* 0x000fe20000000200 */
[C---:B------:R-:W-:Y:S07]  /*3740*/  HMMA.16816.F32.BF16 R16, R32.reuse, R18, RZ ;  /* 0x000000122010723c */ /* 0x040fee00000418ff */
[----:B------:R-:W-:Y:S01]  /*3750*/  LDSM.16.M88.4 R156, [R166+0x1800] ;  /* 0x00180000a69c783b */ /* 0x000fe20000000200 */
[-C--:B------:R-:W-:Y:S07]  /*3760*/  HMMA.16816.F32.BF16 R20, R32, R132.reuse, RZ ;  /* 0x000000842014723c */ /* 0x080fee00000418ff */
[----:B------:R-:W-:Y:S01]  /*3770*/  LDSM.16.M88.4 R160, [R165+0xb000] ;  /* 0x00b00000a5a0783b */ /* 0x000fe20000000200 */
[C---:B------:R-:W-:Y:S08]  /*3780*/  HMMA.16816.F32.BF16 R24, R28.reuse, R132, RZ ;  /* 0x000000841c18723c */ /* 0x040ff000000418ff */
[-C--:B------:R-:W-:Y:S08]  /*3790*/  HMMA.16816.F32.BF16 R28, R28, R134.reuse, RZ ;  /* 0x000000861c1c723c */ /* 0x080ff000000418ff */
[----:B------:R-:W-:Y:S01]  /*37a0*/  HMMA.16816.F32.BF16 R32, R32, R134, RZ ;  /* 0x000000862020723c */ /* 0x000fe200000418ff */
[----:B------:R-:W4:Y:S07]  /*37b0*/  LDSM.16.M88.4 R132, [R166+0x1000] ;  /* 0x00100000a684783b */ /* 0x000f2e0000000200 */
[-C--:B------:R-:W-:Y:S08]  /*37c0*/  HMMA.16816.F32.BF16 R4, R136, R140.reuse, R4 ;  /* 0x0000008c8804723c */ /* 0x080ff00000041804 */
[C---:B-1----:R-:W-:Y:S08]  /*37d0*/  HMMA.16816.F32.BF16 R8, R144.reuse, R140, R8 ;  /* 0x0000008c9008723c */ /* 0x042ff00000041808 */
[-C--:B------:R-:W-:Y:S08]  /*37e0*/  HMMA.16816.F32.BF16 R12, R144, R142.reuse, R12 ;  /* 0x0000008e900c723c */ /* 0x080ff0000004180c */
[C---:B------:R-:W-:Y:S01]  /*37f0*/  HMMA.16816.F32.BF16 R16, R136.reuse, R142, R16 ;  /* 0x0000008e8810723c */ /* 0x040fe20000041810 */
[----:B------:R-:W1:Y:S07]  /*3800*/  LDSM.16.M88.4 R140, [R164+0xb400] ;  /* 0x00b40000a48c783b */ /* 0x000e6e0000000200 */
[-C--:B----4-:R-:W-:Y:S08]  /*3810*/  HMMA.16816.F32.BF16 R20, R136, R148.reuse, R20 ;  /* 0x000000948814723c */ /* 0x090ff00000041814 */
[C---:B------:R-:W-:Y:S08]  /*3820*/  HMMA.16816.F32.BF16 R24, R144.reuse, R148, R24 ;  /* 0x000000949018723c */ /* 0x040ff00000041818 */
[-C--:B------:R-:W-:Y:S01]  /*3830*/  HMMA.16816.F32.BF16 R28, R144, R150.reuse, R28 ;  /* 0x00000096901c723c */ /* 0x080fe2000004181c */
[----:B------:R-:W4:Y:S07]  /*3840*/  LDSM.16.M88.4 R144, [R0+0x1000] ;  /* 0x001000000090783b */ /* 0x000f2e0000000200 */
[----:B------:R-:W-:Y:S01]  /*3850*/  HMMA.16816.F32.BF16 R32, R136, R150, R32 ;  /* 0x000000968820723c */ /* 0x000fe20000041820 */
[----:B------:R-:W2:Y:S07]  /*3860*/  LDSM.16.M88.4 R136, [R0+0x1800] ;  /* 0x001800000088783b */ /* 0x000eae0000000200 */
[-C--:B------:R-:W-:Y:S01]  /*3870*/  HMMA.16816.F32.BF16 R4, R132, R152.reuse, R4 ;  /* 0x000000988404723c */ /* 0x080fe20000041804 */
[----:B------:R-:W-:Y:S07]  /*3880*/  LDSM.16.M88.4 R148, [R164+0xd000] ;  /* 0x00d00000a494783b */ /* 0x000fee0000000200 */
[C---:B------:R-:W-:Y:S08]  /*3890*/  HMMA.16816.F32.BF16 R8, R156.reuse, R152, R8 ;  /* 0x000000989c08723c */ /* 0x040ff00000041808 */
[-C--:B------:R-:W-:Y:S08]  /*38a0*/  HMMA.16816.F32.BF16 R12, R156, R154.reuse, R12 ;  /* 0x0000009a9c0c723c */ /* 0x080ff0000004180c */
[C---:B------:R-:W-:Y:S08]  /*38b0*/  HMMA.16816.F32.BF16 R16, R132.reuse, R154, R16 ;  /* 0x0000009a8410723c */ /* 0x040ff00000041810 */
[-C--:B-1----:R-:W-:Y:S08]  /*38c0*/  HMMA.16816.F32.BF16 R20, R132, R140.reuse, R20 ;  /* 0x0000008c8414723c */ /* 0x082ff00000041814 */
[C---:B------:R-:W-:Y:S08]  /*38d0*/  HMMA.16816.F32.BF16 R24, R156.reuse, R140, R24 ;  /* 0x0000008c9c18723c */ /* 0x040ff00000041818 */
[-C--:B------:R-:W-:Y:S08]  /*38e0*/  HMMA.16816.F32.BF16 R28, R156, R142.reuse, R28 ;  /* 0x0000008e9c1c723c */ /* 0x080ff0000004181c */
[----:B------:R-:W-:Y:S01]  /*38f0*/  HMMA.16816.F32.BF16 R32, R132, R142, R32 ;  /* 0x0000008e8420723c */ /* 0x000fe20000041820 */
[----:B------:R-:W1:Y:S07]  /*3900*/  LDSM.16.M88.4 R132, [R165+0xb400] ;  /* 0x00b40000a584783b */ /* 0x000e6e0000000200 */
[-C--:B----4-:R-:W-:Y:S01]  /*3910*/  HMMA.16816.F32.BF16 R4, R144, R160.reuse, R4 ;  /* 0x000000a09004723c */ /* 0x090fe20000041804 */
[----:B--2---:R-:W-:Y:S02]  /*3920*/  IMAD R156, R205, 0x40, R177 ;  /* 0x00000040cd9c7824 */ /* 0x004fe400078e02b1 */
[----:B------:R-:W2:Y:S05]  /*3930*/  LDL R177, [R1+0x10] ;  /* 0x0000100001b17983 */ /* 0x000eaa0000100800 */
[C---:B------:R-:W-:Y:S01]  /*3940*/  HMMA.16816.F32.BF16 R8, R136.reuse, R160, R8 ;  /* 0x000000a08808723c */ /* 0x040fe20000041808 */
[----:B------:R-:W-:Y:S03]  /*3950*/  IADD3 R152, R156, -0x1, RZ ;  /* 0xffffffff9c987810 */ /* 0x000fe60007ffe0ff */
[----:B------:R-:W-:Y:S02]  /*3960*/  IABS R140, R156 ;  /* 0x0000009c008c7213 */ /* 0x000fe40000000000 */
[----:B------:R-:W-:Y:S02]  /*3970*/  ISETP.GE.AND P0, PT, R152, RZ, PT ;  /* 0x000000ff9800720c */ /* 0x000fe40003f06270 */
[C---:B------:R-:W-:Y:S01]  /*3980*/  IADD3 R159, R156.reuse, 0x28, RZ ;  /* 0x000000289c9f7810 */ /* 0x040fe20007ffe0ff */
[----:B------:R4:W3:Y:S01]  /*3990*/  I2F R206, R140 ;  /* 0x0000008c00ce7306 */ /* 0x0008e20000201400 */
[-C--:B------:R-:W-:Y:S02]  /*39a0*/  HMMA.16816.F32.BF16 R12, R136, R162.reuse, R12 ;  /* 0x000000a2880c723c */ /* 0x080fe4000004180c */
[----:B------:R-:W-:Y:S02]  /*39b0*/  ISETP.GE.AND P1, PT, R159, RZ, PT ;  /* 0x000000ff9f00720c */ /* 0x000fe40003f26270 */
[C---:B------:R-:W-:Y:S02]  /*39c0*/  IADD3 R157, R156.reuse, 0x20, RZ ;  /* 0x000000209c9d7810 */ /* 0x040fe40007ffe0ff */
[C---:B------:R-:W-:Y:S02]  /*39d0*/  IADD3 R158, R156.reuse, 0x8, RZ ;  /* 0x000000089c9e7810 */ /* 0x040fe40007ffe0ff */
[C---:B------:R-:W-:Y:S01]  /*39e0*/  HMMA.16816.F32.BF16 R16, R144.reuse, R162, R16 ;  /* 0x000000a29010723c */ /* 0x040fe20000041810 */
[----:B------:R-:W-:Y:S02]  /*39f0*/  @!P0 IADD3 R152, -R156, 0x1, RZ ;  /* 0x000000019c988810 */ /* 0x000fe40007ffe1ff */
[----:B------:R-:W-:Y:S02]  /*3a00*/  ISETP.GE.AND P0, PT, R158, RZ, PT ;  /* 0x000000ff9e00720c */ /* 0x000fe40003f06270 */
[----:B------:R3:W3:Y:S02]  /*3a10*/  I2F R178, R152 ;  /* 0x0000009800b27306 */ /* 0x0006e40000201400 */
[C---:B------:R-:W-:Y:S01]  /*3a20*/  @!P1 IADD3 R159, -R156.reuse, -0x28, RZ ;  /* 0xffffffd89c9f9810 */ /* 0x040fe20007ffe1ff */
[-C--:B-1----:R-:W-:Y:S01]  /*3a30*/  HMMA.16816.F32.BF16 R20, R144, R132.reuse, R20 ;  /* 0x000000849014723c */ /* 0x082fe20000041814 */
[----:B------:R-:W-:Y:S01]  /*3a40*/  ISETP.GE.AND P1, PT, R157, RZ, PT ;  /* 0x000000ff9d00720c */ /* 0x000fe20003f26270 */
[----:B----4-:R-:W1:Y:S06]  /*3a50*/  LDSM.16.M88.4 R140, [R166+0x2000] ;  /* 0x00200000a68c783b */ /* 0x010e6c0000000200 */
[C---:B------:R-:W-:Y:S01]  /*3a60*/  @!P0 IADD3 R158, -R156.reuse, -0x8, RZ ;  /* 0xfffffff89c9e8810 */ /* 0x040fe20007ffe1ff */
[C---:B------:R-:W-:Y:S01]  /*3a70*/  HMMA.16816.F32.BF16 R24, R136.reuse, R132, R24 ;  /* 0x000000848818723c */ /* 0x040fe20000041818 */
[----:B------:R4:W-:Y:S04]  /*3a80*/  I2F R180, R159 ;  /* 0x0000009f00b47306 */ /* 0x0009e80000201400 */
[C---:B------:R-:W-:Y:S03]  /*3a90*/  @!P1 IADD3 R157, -R156.reuse, -0x20, RZ ;  /* 0xffffffe09c9d9810 */ /* 0x040fe60007ffe1ff */
[-C--:B------:R-:W-:Y:S03]  /*3aa0*/  HMMA.16816.F32.BF16 R28, R136, R134.reuse, R28 ;  /* 0x00000086881c723c */ /* 0x080fe6000004181c */
[----:B------:R1:W-:Y:S01]  /*3ab0*/  I2F R162, R157 ;  /* 0x0000009d00a27306 */ /* 0x0003e20000201400 */
[----:B---3--:R-:W3:Y:S03]  /*3ac0*/  LDSM.16.M88.4 R152, [R166+0x2800] ;  /* 0x00280000a698783b */ /* 0x008ee60000000200 */
[C---:B------:R-:W-:Y:S01]  /*3ad0*/  IADD3 R136, R156.reuse, 0x1f, RZ ;  /* 0x0000001f9c887810 */ /* 0x040fe20007ffe0ff */
[----:B------:R-:W-:Y:S01]  /*3ae0*/  HMMA.16816.F32.BF16 R32, R144, R134, R32 ;  /* 0x000000869020723c */ /* 0x000fe20000041820 */
[----:B------:R-:W-:Y:S02]  /*3af0*/  IADD3 R138, R156, 0x27, RZ ;  /* 0x000000279c8a7810 */ /* 0x000fe40007ffe0ff */
[----:B------:R-:W-:Y:S01]  /*3b00*/  ISETP.GE.AND P1, PT, R136, RZ, PT ;  /* 0x000000ff8800720c */ /* 0x000fe20003f26270 */
[----:B------:R-:W3:Y:S01]  /*3b10*/  LDSM.16.M88.4 R132, [R164+0xd400] ;  /* 0x00d40000a484783b */ /* 0x000ee20000000200 */
[C---:B------:R-:W-:Y:S01]  /*3b20*/  IADD3 R137, R156.reuse, 0x18, RZ ;  /* 0x000000189c897810 */ /* 0x040fe20007ffe0ff */
[----:B------:R-:W3:Y:S01]  /*3b30*/  I2F R199, R158 ;  /* 0x0000009e00c77306 */ /* 0x000ee20000201400 */
[C---:B----4-:R-:W-:Y:S05]  /*3b40*/  IADD3 R159, R156.reuse, 0x7, RZ ;  /* 0x000000079c9f7810 */ /* 0x050fea0007ffe0ff */
[----:B------:R-:W-:Y:S01]  /*3b50*/  LDSM.16.M88.4 R144, [R165+0xd000] ;  /* 0x00d00000a590783b */ /* 0x000fe20000000200 */
[----:B------:R-:W-:Y:S03]  /*3b60*/  ISETP.GE.AND P0, PT, R159, RZ, PT ;  /* 0x000000ff9f00720c */ /* 0x000fe60003f06270 */
[C---:B------:R-:W-:Y:S02]  /*3b70*/  @!P1 IADD3 R136, -R156.reuse, -0x1f, RZ ;  /* 0xffffffe19c889810 */ /* 0x040fe40007ffe1ff */
[----:B------:R-:W-:Y:S02]  /*3b80*/  ISETP.GE.AND P1, PT, R137, RZ, PT ;  /* 0x000000ff8900720c */ /* 0x000fe40003f26270 */
[C---:B-1----:R-:W-:Y:S01]  /*3b90*/  IADD3 R157, R156.reuse, -0x9, RZ ;  /* 0xfffffff79c9d7810 */ /* 0x042fe20007ffe0ff */
[----:B------:R1:W-:Y:S01]  /*3ba0*/  I2F R161, R136 ;  /* 0x0000008800a17306 */ /* 0x0003e20000201400 */
[-C--:B------:R-:W-:Y:S04]  /*3bb0*/  HMMA.16816.F32.BF16 R4, R140, R148.reuse, R4 ;  /* 0x000000948c04723c */ /* 0x080fe80000041804 */
[----:B------:R-:W-:Y:S02]  /*3bc0*/  @!P0 IADD3 R159, -R156, -0x7, RZ ;  /* 0xfffffff99c9f8810 */ /* 0x000fe40007ffe1ff */
[----:B------:R-:W-:Y:S03]  /*3bd0*/  ISETP.GE.AND P0, PT, R138, RZ, PT ;  /* 0x000000ff8a00720c */ /* 0x000fe60003f06270 */
[C---:B------:R-:W-:Y:S01]  /*3be0*/  @!P1 IADD3 R137, -R156.reuse, -0x18, RZ ;  /* 0xffffffe89c899810 */ /* 0x040fe20007ffe1ff */
[----:B------:R-:W4:Y:S01]  /*3bf0*/  I2F R198, R159 ;  /* 0x0000009f00c67306 */ /* 0x000f220000201400 */
[C---:B---3--:R-:W-:Y:S08]  /*3c00*/  HMMA.16816.F32.BF16 R8, R152.reuse, R148, R8 ;  /* 0x000000949808723c */ /* 0x048ff00000041808 */
[C---:B------:R-:W-:Y:S01]  /*3c10*/  @!P0 IADD3 R138, -R156.reuse, -0x27, RZ ;  /* 0xffffffd99c8a8810 */ /* 0x040fe20007ffe1ff */
[----:B------:R-:W-:Y:S03]  /*3c20*/  I2F R196, R137 ;  /* 0x0000008900c47306 */ /* 0x000fe60000201400 */
[C---:B------:R-:W-:Y:S01]  /*3c30*/  IADD3 R148, R156.reuse, -0x8, RZ ;  /* 0xfffffff89c947810 */ /* 0x040fe20007ffe0ff */
[-C--:B------:R-:W-:Y:S01]  /*3c40*/  HMMA.16816.F32.BF16 R12, R152, R150.reuse, R12 ;  /* 0x00000096980c723c */ /* 0x080fe2000004180c */
[----:B-1----:R-:W-:Y:S02]  /*3c50*/  IADD3 R136, R156, 0x17, RZ ;  /* 0x000000179c887810 */ /* 0x002fe40007ffe0ff */
[----:B------:R-:W-:Y:S02]  /*3c60*/  ISETP.GE.AND P1, PT, R148, RZ, PT ;  /* 0x000000ff9400720c */ /* 0x000fe40003f26270 */
[----:B------:R-:W-:Y:S03]  /*3c70*/  ISETP.GE.AND P0, PT, R136, RZ, PT ;  /* 0x000000ff8800720c */ /* 0x000fe60003f06270 */
[C---:B------:R-:W-:Y:S01]  /*3c80*/  HMMA.16816.F32.BF16 R16, R140.reuse, R150, R16 ;  /* 0x000000968c10723c */ /* 0x040fe20000041810 */
[----:B------:R-:W1:Y:S07]  /*3c90*/  I2F R179, R138 ;  /* 0x0000008a00b37306 */ /* 0x000e6e0000201400 */
[C---:B------:R-:W-:Y:S01]  /*3ca0*/  @!P1 IADD3 R148, -R156.reuse, 0x8, RZ ;  /* 0x000000089c949810 */ /* 0x040fe20007ffe1ff */
[-C--:B------:R-:W-:Y:S03]  /*3cb0*/  HMMA.16816.F32.BF16 R20, R140, R132.reuse, R20 ;  /* 0x000000848c14723c */ /* 0x080fe60000041814 */
[C---:B------:R-:W-:Y:S02]  /*3cc0*/  @!P0 IADD3 R136, -R156.reuse, -0x17, RZ ;  /* 0xffffffe99c888810 */ /* 0x040fe40007ffe1ff */
[----:B------:R-:W-:Y:S02]  /*3cd0*/  ISETP.GE.AND P0, PT, R157, RZ, PT ;  /* 0x000000ff9d00720c */ /* 0x000fe40003f06270 */
[----:B------:R3:W-:Y:S01]  /*3ce0*/  I2F R197, R136 ;  /* 0x0000008800c57306 */ /* 0x0007e20000201400 */
[C---:B------:R-:W-:Y:S07]  /*3cf0*/  HMMA.16816.F32.BF16 R24, R152.reuse, R132, R24 ;  /* 0x000000849818723c */ /* 0x040fee0000041818 */
[C---:B------:R-:W-:Y:S01]  /*3d00*/  IADD3 R133, R156.reuse, -0x10, RZ ;  /* 0xfffffff09c857810 */ /* 0x040fe20007ffe0ff */
[-C--:B------:R-:W-:Y:S03]  /*3d10*/  HMMA.16816.F32.BF16 R28, R152, R134.reuse, R28 ;  /* 0x00000086981c723c */ /* 0x080fe6000004181c */
[----:B------:R-:W-:Y:S02]  /*3d20*/  ISETP.GE.AND P2, PT, R133, RZ, PT ;  /* 0x000000ff8500720c */ /* 0x000fe40003f46270 */
[C---:B------:R-:W-:Y:S02]  /*3d30*/  @!P0 IADD3 R157, -R156.reuse, 0x9, RZ ;  /* 0x000000099c9d8810 */ /* 0x040fe40007ffe1ff */
[C---:B------:R-:W-:Y:S01]  /*3d40*/  IADD3 R152, R156.reuse, 0xf, RZ ;  /* 0x0000000f9c987810 */ /* 0x040fe20007ffe0ff */
[----:B------:R-:W-:Y:S01]  /*3d50*/  HMMA.16816.F32.BF16 R32, R140, R134, R32 ;  /* 0x000000868c20723c */ /* 0x000fe20000041820 */
[----:B------:R-:W-:Y:S01]  /*3d60*/  IADD3 R153, R156, -0x18, RZ ;  /* 0xffffffe89c997810 */ /* 0x000fe20007ffe0ff */
[----:B------:R1:W-:Y:S01]  /*3d70*/  I2F R193, R157 ;  /* 0x0000009d00c17306 */ /* 0x0003e20000201400 */
[----:B------:R-:W-:Y:S01]  /*3d80*/  ISETP.GE.AND P0, PT, R152, RZ, PT ;  /* 0x000000ff9800720c */ /* 0x000fe20003f06270 */
[----:B------:R-:W-:Y:S01]  /*3d90*/  IMAD R155, R205, 0x4, R181 ;  /* 0x00000004cd9b7824 */ /* 0x000fe200078e02b5 */
[----:B------:R-:W-:Y:S02]  /*3da0*/  ISETP.GE.AND P3, PT, R153, RZ, PT ;  /* 0x000000ff9900720c */ /* 0x000fe40003f66270 */
[C---:B------:R-:W-:Y:S01]  /*3db0*/  IADD3 R154, R156.reuse, -0x19, RZ ;  /* 0xffffffe79c9a7810 */ /* 0x040fe20007ffe0ff */
[----:B---3--:R-:W3:Y:S01]  /*3dc0*/  LDSM.16.M88.4 R136, [R0+0x2000] ;  /* 0x002000000088783b */ /* 0x008ee20000000200 */
[----:B------:R-:W-:Y:S02]  /*3dd0*/  @!P2 IADD3 R133, -R156, 0x10, RZ ;  /* 0x000000109c85a810 */ /* 0x000fe40007ffe1ff */
[----:B------:R-:W-:Y:S01]  /*3de0*/  ISETP.GE.AND P2, PT, R154, RZ, PT ;  /* 0x000000ff9a00720c */ /* 0x000fe20003f46270 */
[C---:B------:R-:W-:Y:S01]  /*3df0*/  IMAD.WIDE.U32 R158, R155.reuse, -0x326172a9, RZ ;  /* 0xcd9e8d579b9e7825 */ /* 0x040fe200078e00ff */
[----:B------:R-:W-:Y:S01]  /*3e00*/  IADD3 R155, R155, 0x2, RZ ;  /* 0x000000029b9b7810 */ /* 0x000fe20007ffe0ff */
[----:B------:R4:W-:Y:S02]  /*3e10*/  I2F R194, R133 ;  /* 0x0000008500c27306 */ /* 0x0009e40000201400 */
[C---:B------:R-:W-:Y:S02]  /*3e20*/  @!P0 IADD3 R152, -R156.reuse, -0xf, RZ ;  /* 0xfffffff19c988810 */ /* 0x040fe40007ffe1ff */
[----:B------:R-:W-:Y:S01]  /*3e30*/  LOP3.LUT R158, R233, R158, R241, 0x96, !PT ;  /* 0x0000009ee99e7212 */ /* 0x000fe200078e96f1 */
[----:B------:R-:W-:Y:S01]  /*3e40*/  IMAD.WIDE.U32 R134, R155, -0x326172a9, RZ ;  /* 0xcd9e8d579b867825 */ /* 0x000fe200078e00ff */
[----:B------:R-:W-:Y:S02]  /*3e50*/  @!P3 IADD3 R153, -R156, 0x18, RZ ;  /* 0x000000189c99b810 */ /* 0x000fe40007ffe1ff */
[----:B-----5:R-:W-:Y:S01]  /*3e60*/  FSETP.NEU.FTZ.AND P3, PT, R225, -INF , PT ;  /* 0xff800000e100780b */ /* 0x020fe20003f7d000 */
[----:B------:R-:W-:Y:S01]  /*3e70*/  IMAD.WIDE.U32 R182, R158, -0x2daee0ad, RZ ;  /* 0xd2511f539eb67825 */ /* 0x000fe200078e00ff */
[----:B------:R-:W-:Y:S01]  /*3e80*/  @!P2 IADD3 R154, -R156, 0x19, RZ ;  /* 0x000000199c9aa810 */ /* 0x000fe20007ffe1ff */
[----:B------:R-:W-:Y:S01]  /*3e90*/  I2F R155, R152 ;  /* 0x00000098009b7306 */ /* 0x000fe20000201400 */
[-C--:B-1----:R-:W-:Y:S02]  /*3ea0*/  LOP3.LUT R157, R135, R252.reuse, RZ, 0x3c, !PT ;  /* 0x000000fc879d7212 */ /* 0x082fe400078e3cff */
[----:B------:R-:W-:Y:S07]  /*3eb0*/  FSETP.NEU.FTZ.AND P2, PT, R224, -INF , PT ;  /* 0xff800000e000780b */ /* 0x000fee0003f5d000 */
[----:B------:R-:W-:Y:S01]  /*3ec0*/  I2F R202, R154 ;  /* 0x0000009a00ca7306 */ /* 0x000fe20000201400 */
[----:B----4-:R-:W-:Y:S09]  /*3ed0*/  LOP3.LUT R133, R159, R252, RZ, 0x3c, !PT ;  /* 0x000000fc9f857212 */ /* 0x010ff200078e3cff */
[----:B------:R-:W-:Y:S01]  /*3ee0*/  I2F R158, R153 ;  /* 0x00000099009e7306 */ /* 0x000fe20000201400 */
[-C--:B---3--:R-:W-:Y:S11]  /*3ef0*/  HMMA.16816.F32.BF16 R4, R136, R144.reuse, R4 ;  /* 0x000000908804723c */ /* 0x088ff60000041804 */
[----:B------:R-:W-:Y:S11]  /*3f00*/  @!UPT UIADD3 URZ, URZ, URZ, URZ ;  /* 0x0000003f3f3ff290 */ /* 0x000ff6000fffe03f */
[----:B------:R-:W-:Y:S02]  /*3f10*/  @!UPT UIADD3 URZ, URZ, URZ, URZ ;  /* 0x0000003f3f3ff290 */ /* 0x000fe4000fffe03f */
[-C--:B------:R-:W-:Y:S02]  /*3f20*/  FFMA.FTZ R4, R206, -R176.reuse, R4 ;  /* 0x800000b0ce047223 */ /* 0x080fe40000010004 */
[-C--:B------:R-:W-:Y:S02]  /*3f30*/  FFMA.FTZ R5, R178, -R176.reuse, R5 ;  /* 0x800000b0b2057223 */ /* 0x080fe40000010005 */
[-C--:B------:R-:W-:Y:S02]  /*3f40*/  FFMA.FTZ R6, R199, -R176.reuse, R6 ;  /* 0x800000b0c7067223 */ /* 0x080fe40000010006 */
[----:B------:R-:W-:Y:S02]  /*3f50*/  FFMA.FTZ R7, R198, -R176, R7 ;  /* 0x800000b0c6077223 */ /* 0x000fe40000010007 */
[----:B--2---:R-:W-:Y:S02]  /*3f60*/  IMAD.SHL.U32 R132, R177, 0x80, RZ ;  /* 0x00000080b1847824 */ /* 0x004fe400078e00ff */
[----:B------:R1:W2:Y:S03]  /*3f70*/  I2F R177, R148 ;  /* 0x0000009400b17306 */ /* 0x0002a60000201400 */
[----:B------:R-:W-:Y:S02]  /*3f80*/  IADD3 R160, R132, 0x80, RZ ;  /* 0x0000008084a07810 */ /* 0x000fe40007ffe0ff */
[----:B------:R-:W-:Y:S02]  /*3f90*/  IADD3 R132, R156, 0x10, RZ ;  /* 0x000000109c847810 */ /* 0x000fe40007ffe0ff */
[-C--:B------:R-:W-:Y:S02]  /*3fa0*/  ISETP.GE.AND P6, PT, R160, R204.reuse, PT ;  /* 0x000000cca000720c */ /* 0x080fe40003fc6270 */
[----:B------:R-:W-:Y:S11]  /*3fb0*/  ISETP.GE.AND P1, PT, R132, RZ, PT ;  /* 0x000000ff8400720c */ /* 0x000ff60003f26270 */
[----:B------:R-:W-:Y:S02]  /*3fc0*/  @P6 IADD3 R135, R203, 0x8, RZ ;  /* 0x00000008cb876810 */ /* 0x000fe40007ffe0ff */
[C---:B------:R-:W-:Y:S02]  /*3fd0*/  @!P1 IADD3 R132, -R156.reuse, -0x10, RZ ;  /* 0xfffffff09c849810 */ /* 0x040fe40007ffe1ff */
[----:B------:R-:W-:Y:S01]  /*3fe0*/  @P6 ISETP.GE.AND P1, PT, R135, R204, PT ;  /* 0x000000cc8700620c */ /* 0x000fe20003f26270 */
[----:B-1----:R1:W3:Y:S01]  /*3ff0*/  LDSM.16.M88.4 R148, [R0+0x2800] ;  /* 0x002800000094783b */ /* 0x0022e20000000200 */
[----:B------:R4:W2:Y:S01]  /*4000*/  I2F R159, R132 ;  /* 0x00000084009f7306 */ /* 0x0008a20000201400 */
[----:B------:R-:W-:Y:S01]  /*4010*/  FMUL.FTZ R135, R223, 1.4426950216293334961 ;  /* 0x3fb8aa3bdf877820 */ /* 0x000fe20000410000 */
[----:B-1----:R-:W-:Y:S01]  /*4020*/  IADD3 R0, R156, -0x11, RZ ;  /* 0xffffffef9c007810 */ /* 0x002fe20007ffe0ff */
[----:B----4-:R-:W-:Y:S03]  /*4030*/  IMAD.WIDE.U32 R132, R133, -0x2daee0ad, RZ ;  /* 0xd2511f5385847825 */ /* 0x010fe600078e00ff */
[----:B------:R-:W-:Y:S02]  /*4040*/  ISETP.GE.AND P4, PT, R0, RZ, PT ;  /* 0x000000ff0000720c */ /* 0x000fe40003f86270 */
[----:B------:R-:W-:Y:S01]  /*4050*/  LOP3.LUT R140, R247, R133, RZ, 0x3c, !PT ;  /* 0x00000085f78c7212 */ /* 0x000fe200078e3cff */
[----:B------:R-:W-:Y:S01]  /*4060*/  FMUL.FTZ R133, R225, 1.4426950216293334961 ;  /* 0x3fb8aa3be1857820 */ /* 0x000fe20000410000 */
[----:B------:R-:W-:Y:S01]  /*4070*/  LOP3.LUT R142, R183, R132, R242, 0x96, !PT ;  /* 0x00000084b78e7212 */ /* 0x000fe200078e96f2 */
[----:B------:R-:W-:Y:S02]  /*4080*/  FMUL.FTZ R132, R222, 1.4426950216293334961 ;  /* 0x3fb8aa3bde847820 */ /* 0x000fe40000410000 */
[----:B------:R-:W-:Y:S01]  /*4090*/  IMAD.WIDE.U32 R140, R140, -0x326172a9, RZ ;  /* 0xcd9e8d578c8c7825 */ /* 0x000fe200078e00ff */
[----:B------:R-:W-:Y:S03]  /*40a0*/  FSEL R133, R133, RZ, P3 ;  /* 0x000000ff85857208 */ /* 0x000fe60001800000 */
[----:B------:R-:W-:Y:S02]  /*40b0*/  IMAD.WIDE.U32 R142, R142, -0x326172a9, RZ ;  /* 0xcd9e8d578e8e7825 */ /* 0x000fe400078e00ff */
[----:B------:R-:W-:Y:S01]  /*40c0*/  @!P4 IADD3 R0, -R156, 0x11, RZ ;  /* 0x000000119c00c810 */ /* 0x000fe20007ffe1ff */
[C---:B---3--:R-:W-:Y:S01]  /*40d0*/  HMMA.16816.F32.BF16 R8, R148.reuse, R144, R8 ;  /* 0x000000909408723c */ /* 0x048fe20000041808 */
[----:B------:R-:W-:Y:S02]  /*40e0*/  LOP3.LUT R156, R233, R134, R241, 0x96, !PT ;  /* 0x00000086e99c7212 */ /* 0x000fe400078e96f1 */
[----:B------:R-:W-:Y:S01]  /*40f0*/  LOP3.LUT R140, R143, R140, R243, 0x96, !PT ;  /* 0x0000008c8f8c7212 */ /* 0x000fe200078e96f3 */
[----:B------:R1:W3:Y:S01]  /*4100*/  I2F R163, R0 ;  /* 0x0000000000a37306 */ /* 0x0002e20000201400 */
[C---:B------:R-:W-:Y:S01]  /*4110*/  @P6 IADD3 R134, R203.reuse, 0x1, RZ ;  /* 0x00000001cb866810 */ /* 0x040fe20007ffe0ff */
[----:B------:R-:W-:Y:S01]  /*4120*/  IMAD.WIDE.U32 R186, R156, -0x2daee0ad, RZ ;  /* 0xd2511f539cba7825 */ /* 0x000fe200078e00ff */
[----:B------:R-:W-:Y:S01]  /*4130*/  FSETP.NEU.FTZ.AND P4, PT, R222, -INF , PT ;  /* 0xff800000de00780b */ /* 0x000fe20003f9d000 */
[-C--:B------:R-:W-:Y:S01]  /*4140*/  HMMA.16816.F32.BF16 R12, R148, R146.reuse, R12 ;  /* 0x00000092940c723c */ /* 0x080fe2000004180c */
[-C--:B------:R-:W-:Y:S03]  /*4150*/  @P6 ISETP.GE.AND P0, PT, R134, R204.reuse, PT ;  /* 0x000000cc8600620c */ /* 0x080fe60003f06270 */
[----:B------:R-:W-:Y:S01]  /*4160*/  FSEL R132, R132, RZ, P4 ;  /* 0x000000ff84847208 */ /* 0x000fe20002000000 */
[----:B------:R-:W-:Y:S01]  /*4170*/  FMUL.FTZ R134, R224, 1.4426950216293334961 ;  /* 0x3fb8aa3be0867820 */ /* 0x000fe20000410000 */
[-C--:B------:R-:W-:Y:S02]  /*4180*/  @P6 ISETP.GE.AND P4, PT, R203, R204.reuse, PT ;  /* 0x000000cccb00620c */ /* 0x080fe40003f86270 */
[----:B------:R-:W-:Y:S01]  /*4190*/  @P6 FSEL R5, R5, -INF , !P0 ;  /* 0xff80000005056808 */ /* 0x000fe20004000000 */
[C---:B------:R-:W-:Y:S03]  /*41a0*/  HMMA.16816.F32.BF16 R16, R136.reuse, R146, R16 ;  /* 0x000000928810723c */ /* 0x040fe60000041810 */
[----:B------:R-:W-:Y:S02]  /*41b0*/  FSEL R134, R134, RZ, P2 ;  /* 0x000000ff86867208 */ /* 0x000fe40001000000 */
[----:B------:R-:W-:Y:S02]  /*41c0*/  FSETP.NEU.FTZ.AND P2, PT, R223, -INF , PT ;  /* 0xff800000df00780b */ /* 0x000fe40003f5d000 */
[----:B------:R-:W-:Y:S01]  /*41d0*/  @P6 FSEL R4, R4, -INF , !P4 ;  /* 0xff80000004046808 */ /* 0x000fe20006000000 */
[--C-:B------:R-:W-:Y:S01]  /*41e0*/  FFMA.FTZ R5, R5, c[0x0][0x23c], -R134.reuse ;  /* 0x00008f0005057a23 */ /* 0x100fe20000010886 */
[----:B------:R-:W-:Y:S03]  /*41f0*/  @P6 FSEL R6, R6, -INF , !P4 ;  /* 0xff80000006066808 */ /* 0x000fe60006000000 */
[----:B-1----:R-:W-:Y:S01]  /*4200*/  @P6 IADD3 R0, R203, 0x9, RZ ;  /* 0x00000009cb006810 */ /* 0x002fe20007ffe0ff */
[----:B------:R-:W-:Y:S01]  /*4210*/  FFMA.FTZ R4, R4, c[0x0][0x23c], -R134 ;  /* 0x00008f0004047a23 */ /* 0x000fe20000010886 */
[----:B------:R-:W-:Y:S01]  /*4220*/  @P6 FSEL R7, R7, -INF , !P0 ;  /* 0xff80000007076808 */ /* 0x000fe20004000000 */
[--C-:B------:R-:W-:Y:S01]  /*4230*/  FFMA.FTZ R6, R6, c[0x0][0x23c], -R133.reuse ;  /* 0x00008f0006067a23 */ /* 0x100fe20000010885 */
[----:B------:R-:W-:Y:S01]  /*4240*/  @P6 ISETP.GE.AND P5, PT, R0, R204, PT ;  /* 0x000000cc0000620c */ /* 0x000fe20003fa6270 */
[----:B------:R1:W4:Y:S01]  /*4250*/  MUFU.EX2 R183, R4 ;  /* 0x0000000400b77308 */ /* 0x0003220000000800 */
[----:B------:R-:W-:Y:S01]  /*4260*/  @P6 IADD3 R0, R203, 0x10, RZ ;  /* 0x00000010cb006810 */ /* 0x000fe20007ffe0ff */
[----:B------:R-:W-:Y:S01]  /*4270*/  FFMA.FTZ R7, R7, c[0x0][0x23c], -R133 ;  /* 0x00008f0007077a23 */ /* 0x000fe20000010885 */
[----:B------:R-:W-:Y:S01]  /*4280*/  @P6 IADD3 R143, R203, 0x18, RZ ;  /* 0x00000018cb8f6810 */ /* 0x000fe20007ffe0ff */
[----:B------:R-:W-:Y:S01]  /*4290*/  FFMA.FTZ R9, R161, -R176, R9 ;  /* 0x800000b0a1097223 */ /* 0x000fe20000010009 */
[----:B------:R-:W-:Y:S01]  /*42a0*/  @P6 ISETP.GE.AND P3, PT, R0, R204, PT ;  /* 0x000000cc0000620c */ /* 0x000fe20003f66270 */
[-C--:B------:R-:W-:Y:S01]  /*42b0*/  FFMA.FTZ R11, R179, -R176.reuse, R11 ;  /* 0x800000b0b30b7223 */ /* 0x080fe2000001000b */
[----:B------:R-:W-:Y:S01]  /*42c0*/  FSEL R0, R135, RZ, P2 ;  /* 0x000000ff87007208 */ /* 0x000fe20001000000 */
[-C--:B--2---:R-:W-:Y:S01]  /*42d0*/  FFMA.FTZ R16, R177, -R176.reuse, R16 ;  /* 0x800000b0b1107223 */ /* 0x084fe20000010010 */
[----:B------:R-:W-:Y:S01]  /*42e0*/  @P6 IADD3 R135, R203, 0x11, RZ ;  /* 0x00000011cb876810 */ /* 0x000fe20007ffe0ff */
[----:B------:R-:W2:Y:S01]  /*42f0*/  MUFU.EX2 R189, R7 ;  /* 0x0000000700bd7308 */ /* 0x000ea20000000800 */
[----:B------:R-:W-:Y:S01]  /*4300*/  @P6 FSEL R9, R9, -INF , !P0 ;  /* 0xff80000009096808 */ /* 0x000fe20004000000 */
[----:B------:R-:W-:Y:S01]  /*4310*/  FFMA.FTZ R19, R178, -R176, R19 ;  /* 0x800000b0b2137223 */ /* 0x000fe20000010013 */
[----:B------:R-:W-:Y:S01]  /*4320*/  @P6 ISETP.GE.AND P2, PT, R135, R204, PT ;  /* 0x000000cc8700620c */ /* 0x000fe20003f46270 */
[----:B------:R-:W-:Y:S01]  /*4330*/  FFMA.FTZ R8, R162, -R176, R8 ;  /* 0x800000b0a2087223 */ /* 0x000fe20000010008 */
[----:B------:R-:W-:Y:S01]  /*4340*/  @P6 FSEL R11, R11, -INF , !P0 ;  /* 0xff8000000b0b6808 */ /* 0x000fe20004000000 */
[--C-:B------:R-:W-:Y:S01]  /*4350*/  FFMA.FTZ R9, R9, c[0x0][0x23c], -R132.reuse ;  /* 0x00008f0009097a23 */ /* 0x100fe20000010884 */
[----:B------:R-:W-:Y:S01]  /*4360*/  LOP3.LUT R135, R234, R141, RZ, 0x3c, !PT ;  /* 0x0000008dea877212 */ /* 0x000fe200078e3cff */
[----:B------:R-:W-:Y:S01]  /*4370*/  IMAD.WIDE.U32 R140, R140, -0x2daee0ad, RZ ;  /* 0xd2511f538c8c7825 */ /* 0x000fe200078e00ff */
[----:B------:R-:W-:Y:S01]  /*4380*/  @P6 FSEL R8, R8, -INF , !P4 ;  /* 0xff80000008086808 */ /* 0x000fe20006000000 */
[----:B------:R2:W2:Y:S01]  /*4390*/  MUFU.EX2 R181, R6 ;  /* 0x0000000600b57308 */ /* 0x0004a20000000800 */
[----:B------:R-:W-:Y:S01]  /*43a0*/  @P6 FSEL R16, R16, -INF , !P1 ;  /* 0xff80000010106808 */ /* 0x000fe20004800000 */
[----:B------:R-:W-:Y:S01]  /*43b0*/  IMAD.WIDE.U32 R152, R135, -0x2daee0ad, RZ ;  /* 0xd2511f5387987825 */ /* 0x000fe200078e00ff */
[----:B------:R-:W-:Y:S02]  /*43c0*/  @P6 FSEL R19, R19, -INF , !P5 ;  /* 0xff80000013136808 */ /* 0x000fe40006800000 */
[----:B-1----:R-:W-:Y:S01]  /*43d0*/  @P6 IADD3 R4, R203, 0x19, RZ ;  /* 0x00000019cb046810 */ /* 0x002fe20007ffe0ff */
[----:B------:R-:W-:Y:S01]  /*43e0*/  FFMA.FTZ R8, R8, c[0x0][0x23c], -R132 ;  /* 0x00008f0008087a23 */ /* 0x000fe20000010884 */
[----:B------:R-:W-:Y:S01]  /*43f0*/  LOP3.LUT R144, R153, R182, R248, 0x96, !PT ;  /* 0x000000b699907212 */ /* 0x000fe200078e96f8 */
[----:B------:R-:W-:Y:S01]  /*4400*/  FFMA.FTZ R19, R19, c[0x0][0x23c], -R133 ;  /* 0x00008f0013137a23 */ /* 0x000fe20000010885 */
[----:B------:R-:W-:Y:S01]  /*4410*/  LOP3.LUT R152, R141, R152, R249, 0x96, !PT ;  /* 0x000000988d987212 */ /* 0x000fe200078e96f9 */
[----:B------:R1:W1:Y:S01]  /*4420*/  MUFU.EX2 R182, R5 ;  /* 0x0000000500b67308 */ /* 0x0002620000000800 */
[----:B------:R-:W-:Y:S01]  /*4430*/  @P6 ISETP.GE.AND P0, PT, R4, R204, PT ;  /* 0x000000cc0400620c */ /* 0x000fe20003f06270 */
[----:B------:R-:W-:Y:S04]  /*4440*/  IMAD.WIDE.U32 R144, R144, -0x326172a9, RZ ;  /* 0xcd9e8d5790907825 */ /* 0x000fe800078e00ff */
[----:B------:R-:W-:Y:S04]  /*4450*/  IMAD.WIDE.U32 R152, R152, -0x326172a9, RZ ;  /* 0xcd9e8d5798987825 */ /* 0x000fe800078e00ff */
[----:B------:R-:W-:Y:S01]  /*4460*/  FFMA.FTZ R12, R196, -R176, R12 ;  /* 0x800000b0c40c7223 */ /* 0x000fe2000001000c */
[----:B------:R-:W-:Y:S01]  /*4470*/  LOP3.LUT R144, R153, R144, R245, 0x96, !PT ;  /* 0x0000009099907212 */ /* 0x000fe200078e96f5 */
[----:B------:R-:W-:Y:S01]  /*4480*/  FFMA.FTZ R13, R197, -R176, R13 ;  /* 0x800000b0c50d7223 */ /* 0x000fe2000001000d */
[----:B------:R3:W3:Y:S01]  /*4490*/  MUFU.EX2 R190, R8 ;  /* 0x0000000800be7308 */ /* 0x0006e20000000800 */
[----:B--2---:R-:W-:Y:S01]  /*44a0*/  LOP3.LUT R6, R145, R142, R244, 0x96, !PT ;  /* 0x0000008e91067212 */ /* 0x004fe200078e96f4 */
[-C--:B------:R-:W-:Y:S01]  /*44b0*/  FFMA.FTZ R10, R180, -R176.reuse, R10 ;  /* 0x800000b0b40a7223 */ /* 0x080fe2000001000a */
[----:B------:R-:W-:Y:S01]  /*44c0*/  @P6 FSEL R12, R12, -INF , !P1 ;  /* 0xff8000000c0c6808 */ /* 0x000fe20004800000 */
[----:B------:R-:W-:Y:S01]  /*44d0*/  FFMA.FTZ R14, R162, -R176, R14 ;  /* 0x800000b0a20e7223 */ /* 0x000fe2000001000e */
[----:B------:R-:W-:Y:S01]  /*44e0*/  @P6 FSEL R13, R13, -INF , !P5 ;  /* 0xff8000000d0d6808 */ /* 0x000fe20006800000 */
[----:B------:R-:W-:Y:S01]  /*44f0*/  IMAD.WIDE.U32 R6, R6, -0x2daee0ad, RZ ;  /* 0xd2511f5306067825 */ /* 0x000fe200078e00ff */
[----:B------:R-:W-:Y:S02]  /*4500*/  @P6 FSEL R10, R10, -INF , !P4 ;  /* 0xff8000000a0a6808 */ /* 0x000fe40006000000 */
[----:B------:R-:W-:Y:S01]  /*4510*/  @P6 FSEL R14, R14, -INF , !P1 ;  /* 0xff8000000e0e6808 */ /* 0x000fe20004800000 */
[----:B------:R-:W-:Y:S01]  /*4520*/  FFMA.FTZ R12, R12, c[0x0][0x23c], -R132 ;  /* 0x00008f000c0c7a23 */ /* 0x000fe20000010884 */
[----:B------:R-:W-:Y:S01]  /*4530*/  LOP3.LUT R156, R7, R140, R250, 0x96, !PT ;  /* 0x0000008c079c7212 */ /* 0x000fe200078e96fa */
[----:B-1----:R-:W-:Y:S01]  /*4540*/  IMAD.WIDE.U32 R4, R157, -0x2daee0ad, RZ ;  /* 0xd2511f539d047825 */ /* 0x002fe200078e00ff */
[----:B------:R1:W2:Y:S01]  /*4550*/  MUFU.EX2 R188, R9 ;  /* 0x0000000900bc7308 */ /* 0x0002a20000000800 */
[----:B------:R-:W-:Y:S02]  /*4560*/  @P6 ISETP.GE.AND P4, PT, R143, R204, PT ;  /* 0x000000cc8f00620c */ /* 0x000fe40003f86270 */
[----:B------:R-:W-:Y:S01]  /*4570*/  FFMA.FTZ R13, R13, c[0x0][0x23c], -R132 ;  /* 0x00008f000d0d7a23 */ /* 0x000fe20000010884 */
[----:B------:R-:W-:Y:S01]  /*4580*/  LOP3.LUT R145, R187, R4, R242, 0x96, !PT ;  /* 0x00000004bb917212 */ /* 0x000fe200078e96f2 */
[----:B------:R-:W-:Y:S01]  /*4590*/  FFMA.FTZ R10, R10, c[0x0][0x23c], -R0 ;  /* 0x00008f000a0a7a23 */ /* 0x000fe20000010800 */
[----:B------:R-:W-:Y:S01]  /*45a0*/  LOP3.LUT R135, R247, R5, RZ, 0x3c, !PT ;  /* 0x00000005f7877212 */ /* 0x000fe200078e3cff */
[----:B------:R-:W-:Y:S03]  /*45b0*/  IMAD.WIDE.U32 R4, R144, -0x2daee0ad, RZ ;  /* 0xd2511f5390047825 */ /* 0x000fe600078e00ff */
[----:B------:R1:W1:Y:S01]  /*45c0*/  MUFU.EX2 R192, R10 ;  /* 0x0000000a00c07308 */ /* 0x0002620000000800 */
[----:B------:R-:W-:Y:S01]  /*45d0*/  IMAD.WIDE.U32 R184, R135, -0x326172a9, RZ ;  /* 0xcd9e8d5787b87825 */ /* 0x000fe200078e00ff */
[----:B------:R-:W-:Y:S02]  /*45e0*/  LOP3.LUT R135, R5, R6, R251, 0x96, !PT ;  /* 0x0000000605877212 */ /* 0x000fe400078e96fb */
[C---:B------:R-:W-:Y:S01]  /*45f0*/  LOP3.LUT R153, R4.reuse, 0xff, RZ, 0xc0, !PT ;  /* 0x000000ff04997812 */ /* 0x040fe200078ec0ff */
[----:B------:R-:W-:Y:S01]  /*4600*/  IMAD.WIDE.U32 R144, R145, -0x326172a9, RZ ;  /* 0xcd9e8d5791907825 */ /* 0x000fe200078e00ff */
[--C-:B------:R-:W-:Y:S02]  /*4610*/  SHF.R.U32.HI R154, RZ, 0x18, R4.reuse ;  /* 0x00000018ff9a7819 */ /* 0x100fe40000011604 */
[----:B------:R-:W-:Y:S01]  /*4620*/  SHF.R.U32.HI R201, RZ, 0x10, R4 ;  /* 0x00000010ffc97819 */ /* 0x000fe20000011604 */
[--C-:B------:R-:W-:Y:S01]  /*4630*/  FFMA.FTZ R11, R11, c[0x0][0x23c], -R0.reuse ;  /* 0x00008f000b0b7a23 */ /* 0x100fe20000010800 */
[----:B------:R-:W-:Y:S01]  /*4640*/  LOP3.LUT R200, R4, 0xffff, RZ, 0xc0, !PT ;  /* 0x0000ffff04c87812 */ /* 0x000fe200078ec0ff */
[----:B------:R-:W-:Y:S01]  /*4650*/  FFMA.FTZ R14, R14, c[0x0][0x23c], -R0 ;  /* 0x00008f000e0e7a23 */ /* 0x000fe20000010800 */
[----:B------:R-:W2:Y:S01]  /*4660*/  LDSM.16.M88.4 R4, [R165+0xd400] ;  /* 0x00d40000a504783b */ /* 0x000ea20000000200 */
[----:B------:R-:W-:Y:S01]  /*4670*/  LOP3.LUT R140, R145, R184, R243, 0x96, !PT ;  /* 0x000000b8918c7212 */ /* 0x000fe200078e96f3 */
[----:B------:R-:W-:Y:S01]  /*4680*/  FFMA.FTZ R16, R16, c[0x0][0x23c], -R134 ;  /* 0x00008f0010107a23 */ /* 0x000fe20000010886 */
[----:B------:R-:W-:Y:S01]  /*4690*/  LOP3.LUT R142, R234, R185, RZ, 0x3c, !PT ;  /* 0x000000b9ea8e7212 */ /* 0x000fe200078e3cff */
[----:B------:R-:W-:Y:S01]  /*46a0*/  MUFU.EX2 R184, R13 ;  /* 0x0000000d00b87308 */ /* 0x000fe20000000800 */
[----:B------:R-:W-:Y:S02]  /*46b0*/  FFMA.FTZ R15, R161, -R176, R15 ;  /* 0x800000b0a10f7223 */ /* 0x000fe4000001000f */
[----:B------:R-:W-:Y:S03]  /*46c0*/  IMAD.WIDE.U32 R140, R140, -0x2daee0ad, RZ ;  /* 0xd2511f538c8c7825 */ /* 0x000fe600078e00ff */
[----:B------:R-:W-:Y:S01]  /*46d0*/  @P6 FSEL R15, R15, -INF , !P5 ;  /* 0xff8000000f0f6808 */ /* 0x000fe20006800000 */
[----:B------:R-:W-:Y:S03]  /*46e0*/  IMAD.WIDE.U32 R142, R142, -0x2daee0ad, RZ ;  /* 0xd2511f538e8e7825 */ /* 0x000fe600078e00ff */
[----:B------:R4:W2:Y:S01]  /*46f0*/  MUFU.EX2 R185, R12 ;  /* 0x0000000c00b97308 */ /* 0x0008a20000000800 */
[----:B------:R-:W-:Y:S01]  /*4700*/  FFMA.FTZ R15, R15, c[0x0][0x23c], -R0 ;  /* 0x00008f000f0f7a23 */ /* 0x000fe20000010800 */
[----:B---3--:R-:W-:Y:S01]  /*4710*/  LOP3.LUT R8, R143, R186, R248, 0x96, !PT ;  /* 0x000000ba8f087212 */ /* 0x008fe200078e96f8 */
[----:B------:R-:W-:Y:S01]  /*4720*/  FFMA.FTZ R18, R206, -R176, R18 ;  /* 0x800000b0ce127223 */ /* 0x000fe20000010012 */
[----:B------:R-:W-:Y:S01]  /*4730*/  LOP3.LUT R142, R141, R142, R249, 0x96, !PT ;  /* 0x0000008e8d8e7212 */ /* 0x000fe200078e96f9 */
[----:B------:R-:W-:Y:S02]  /*4740*/  FFMA.FTZ R17, R193, -R176, R17 ;  /* 0x800000b0c1117223 */ /* 0x000fe40000010011 */
[----:B-1----:R-:W-:Y:S01]  /*4750*/  IMAD.WIDE.U32 R8, R8, -0x326172a9, RZ ;  /* 0xcd9e8d5708087825 */ /* 0x002fe200078e00ff */
[----:B------:R-:W-:Y:S02]  /*4760*/  @P6 FSEL R18, R18, -INF , !P1 ;  /* 0xff80000012126808 */ /* 0x000fe40004800000 */
[----:B------:R-:W-:Y:S01]  /*4770*/  MUFU.EX2 R180, R16 ;  /* 0x0000001000b47308 */ /* 0x000fe20000000800 */
[----:B------:R-:W-:Y:S02]  /*4780*/  ISETP.LE.U32.AND P1, PT, R153, UR4, PT ;  /* 0x0000000499007c0c */ /* 0x000fe4000bf23070 */
[----:B------:R-:W-:Y:S01]  /*4790*/  FFMA.FTZ R18, R18, c[0x0][0x23c], -R133 ;  /* 0x00008f0012127a23 */ /* 0x000fe20000010885 */
[----:B------:R-:W-:Y:S02]  /*47a0*/  LOP3.LUT R10, R9, R144, R244, 0x96, !PT ;  /* 0x00000090090a7212 */ /* 0x000fe400078e96f4 */
[----:B------:R-:W-:Y:S02]  /*47b0*/  @P6 FSEL R17, R17, -INF , !P5 ;  /* 0xff80000011116808 */ /* 0x000fe40006800000 */
[----:B------:R-:W-:Y:S02]  /*47c0*/  ISETP.LE.U32.AND P5, PT, R154, UR4, PT ;  /* 0x000000049a007c0c */ /* 0x000fe4000bfa3070 */
[----:B------:R-:W-:Y:S01]  /*47d0*/  MUFU.EX2 R178, R18 ;  /* 0x0000001200b27308 */ /* 0x000fe20000000800 */
[----:B------:R-:W-:Y:S02]  /*47e0*/  FFMA.FTZ R17, R17, c[0x0][0x23c], -R134 ;  /* 0x00008f0011117a23 */ /* 0x000fe40000010886 */
[----:B----4-:R-:W-:Y:S01]  /*47f0*/  IMAD.WIDE.U32 R12, R142, -0x326172a9, RZ ;  /* 0xcd9e8d578e0c7825 */ /* 0x010fe200078e00ff */
[-C--:B--2---:R-:W-:Y:S04]  /*4800*/  HMMA.16816.F32.BF16 R20, R136, R4.reuse, R20 ;  /* 0x000000048814723c */ /* 0x084fe80000041814 */
[----:B------:R-:W-:Y:S02]  /*4810*/  LOP3.LUT R8, R13, R8, R245, 0x96, !PT ;  /* 0x000000080d087212 */ /* 0x000fe400078e96f5 */
[----:B------:R1:W-:Y:S02]  /*4820*/  MUFU.EX2 R191, R11 ;  /* 0x0000000b00bf7308 */ /* 0x0003e40000000800 */
[C---:B------:R-:W-:Y:S01]  /*4830*/  HMMA.16816.F32.BF16 R24, R148.reuse, R4, R24 ;  /* 0x000000049418723c */ /* 0x040fe20000041818 */
[----:B------:R-:W-:Y:S07]  /*4840*/  IMAD.WIDE.U32 R8, R8, -0x2daee0ad, RZ ;  /* 0xd2511f5308087825 */ /* 0x000fee00078e00ff */
[----:B------:R2:W3:Y:S01]  /*4850*/  MUFU.EX2 R187, R14 ;  /* 0x0000000e00bb7308 */ /* 0x0004e20000000800 */
[C---:B------:R-:W-:Y:S01]  /*4860*/  LOP3.LUT R141, R8.reuse, 0xff, RZ, 0xc0, !PT ;  /* 0x000000ff088d7812 */ /* 0x040fe200078ec0ff */
[-C--:B------:R-:W-:Y:S02]  /*4870*/  HMMA.16816.F32.BF16 R28, R148, R6.reuse, R28 ;  /* 0x00000006941c723c */ /* 0x080fe4000004181c */
[--C-:B------:R-:W-:Y:S02]  /*4880*/  SHF.R.U32.HI R144, RZ, 0x18, R8.reuse ;  /* 0x00000018ff907819 */ /* 0x100fe40000011608 */
[----:B------:R-:W-:Y:S01]  /*4890*/  LOP3.LUT R142, R8, 0xffff, RZ, 0xc0, !PT ;  /* 0x0000ffff088e7812 */ /* 0x000fe200078ec0ff */
[----:B------:R-:W-:Y:S01]  /*48a0*/  IMAD.WIDE.U32 R4, R156, -0x326172a9, RZ ;  /* 0xcd9e8d579c047825 */ /* 0x000fe200078e00ff */
[----:B------:R-:W-:Y:S02]  /*48b0*/  SHF.R.U32.HI R143, RZ, 0x10, R8 ;  /* 0x00000010ff8f7819 */ /* 0x000fe40000011608 */
[----:B------:R-:W-:Y:S01]  /*48c0*/  HMMA.16816.F32.BF16 R32, R136, R6, R32 ;  /* 0x000000068820723c */ /* 0x000fe20000041820 */
[-C--:B------:R-:W-:Y:S01]  /*48d0*/  FFMA.FTZ R22, R177, -R176.reuse, R22 ;  /* 0x800000b0b1167223 */ /* 0x080fe20000010016 */
[----:B------:R4:W-:Y:S02]  /*48e0*/  MUFU.EX2 R179, R17 ;  /* 0x0000001100b37308 */ /* 0x0009e40000000800 */
[----:B-1----:R-:W-:Y:S01]  /*48f0*/  IMAD.WIDE.U32 R10, R10, -0x2daee0ad, RZ ;  /* 0xd2511f530a0a7825 */ /* 0x002fe200078e00ff */
[----:B------:R-:W-:Y:S02]  /*4900*/  LOP3.LUT R16, R4, 0xff, RZ, 0xc0, !PT ;  /* 0x000000ff04107812 */ /* 0x000fe400078ec0ff */
[----:B------:R-:W-:Y:S01]  /*4910*/  @P6 FSEL R22, R22, -INF , !P3 ;  /* 0xff80000016166808 */ /* 0x000fe20005800000 */
[----:B------:R-:W-:Y:S01]  /*4920*/  FFMA.FTZ R24, R159, -R176, R24 ;  /* 0x800000b09f187223 */ /* 0x000fe20000010018 */
[----:B------:R-:W-:Y:S03]  /*4930*/  LOP3.LUT R140, R11, R140, R250, 0x96, !PT ;  /* 0x0000008c0b8c7212 */ /* 0x000fe600078e96fa */
[----:B------:R-:W-:Y:S01]  /*4940*/  LOP3.LUT R11, R9, R10, R251, 0x96, !PT ;  /* 0x0000000a090b7212 */ /* 0x000fe200078e96fb */
[----:B------:R-:W-:Y:S01]  /*4950*/  FFMA.FTZ R20, R194, -R176, R20 ;  /* 0x800000b0c2147223 */ /* 0x000fe20000010014 */
[----:B------:R-:W-:Y:S01]  /*4960*/  LOP3.LUT R10, R5, R152, R246, 0x96, !PT ;  /* 0x00000098050a7212 */ /* 0x000fe200078e96f6 */
[-C--:B------:R-:W-:Y:S01]  /*4970*/  FFMA.FTZ R26, R196, -R176.reuse, R26 ;  /* 0x800000b0c41a7223 */ /* 0x080fe2000001001a */
[----:B--2---:R-:W-:Y:S01]  /*4980*/  LOP3.LUT R14, R4, 0xffff, RZ, 0xc0, !PT ;  /* 0x0000ffff040e7812 */ /* 0x004fe200078ec0ff */
[----:B------:R1:W-:Y:S01]  /*4990*/  MUFU.EX2 R186, R15 ;  /* 0x0000000f00ba7308 */ /* 0x0003e20000000800 */
[----:B------:R-:W-:Y:S01]  /*49a0*/  LOP3.LUT R5, R10, 0xff, RZ, 0xc0, !PT ;  /* 0x000000ff0a057812 */ /* 0x000fe200078ec0ff */
[-C--:B------:R-:W-:Y:S01]  /*49b0*/  FFMA.FTZ R25, R155, -R176.reuse, R25 ;  /* 0x800000b09b197223 */ /* 0x080fe20000010019 */
[----:B------:R-:W-:Y:S01]  /*49c0*/  @P6 FSEL R20, R20, -INF , !P3 ;  /* 0xff80000014146808 */ /* 0x000fe20005800000 */
[-C--:B------:R-:W-:Y:S01]  /*49d0*/  FFMA.FTZ R21, R163, -R176.reuse, R21 ;  /* 0x800000b0a3157223 */ /* 0x080fe20000010015 */
[----:B------:R-:W-:Y:S01]  /*49e0*/  @P6 FSEL R24, R24, -INF , !P3 ;  /* 0xff80000018186808 */ /* 0x000fe20005800000 */
[-C--:B------:R-:W-:Y:S01]  /*49f0*/  FFMA.FTZ R23, R193, -R176.reuse, R23 ;  /* 0x800000b0c1177223 */ /* 0x080fe20000010017 */
[----:B------:R-:W-:Y:S01]  /*4a00*/  @P6 FSEL R26, R26, -INF , !P3 ;  /* 0xff8000001a1a6808 */ /* 0x000fe20005800000 */
[-C--:B------:R-:W-:Y:S01]  /*4a10*/  FFMA.FTZ R27, R197, -R176.reuse, R27 ;  /* 0x800000b0c51b7223 */ /* 0x080fe2000001001b */
[----:B------:R-:W-:Y:S01]  /*4a20*/  ISETP.LE.U32.AND P3, PT, R5, UR4, PT ;  /* 0x0000000405007c0c */ /* 0x000fe2000bf63070 */
[-C--:B------:R-:W-:Y:S01]  /*4a30*/  FFMA.FTZ R28, R199, -R176.reuse, R28 ;  /* 0x800000b0c71c7223 */ /* 0x080fe2000001001c */
[----:B------:R-:W-:Y:S01]  /*4a40*/  SHF.R.U32.HI R5, RZ, 0x18, R10 ;  /* 0x00000018ff057819 */ /* 0x000fe2000001160a */
[-C--:B------:R-:W-:Y:S01]  /*4a50*/  FFMA.FTZ R30, R159, -R176.reuse, R30 ;  /* 0x800000b09f1e7223 */ /* 0x080fe2000001001e */
[----:B------:R-:W-:Y:S01]  /*4a60*/  @P6 FSEL R21, R21, -INF , !P2 ;  /* 0xff80000015156808 */ /* 0x000fe20005000000 */
[-C--:B------:R-:W-:Y:S01]  /*4a70*/  FFMA.FTZ R32, R158, -R176.reuse, R32 ;  /* 0x800000b09e207223 */ /* 0x080fe20000010020 */
[----:B------:R-:W-:Y:S01]  /*4a80*/  @P6 FSEL R23, R23, -INF , !P2 ;  /* 0xff80000017176808 */ /* 0x000fe20005000000 */
[-C--:B------:R-:W-:Y:S01]  /*4a90*/  FFMA.FTZ R34, R194, -R176.reuse, R34 ;  /* 0x800000b0c2227223 */ /* 0x080fe20000010022 */
[----:B------:R-:W-:Y:S01]  /*4aa0*/  @P6 FSEL R25, R25, -INF , !P2 ;  /* 0xff80000019196808 */ /* 0x000fe20005000000 */
[----:B------:R-:W-:Y:S01]  /*4ab0*/  IMAD.WIDE.U32 R8, R140, -0x326172a9, RZ ;  /* 0xcd9e8d578c087825 */ /* 0x000fe200078e00ff */
[----:B------:R-:W-:Y:S01]  /*4ac0*/  @P6 FSEL R27, R27, -INF , !P2 ;  /* 0xff8000001b1b6808 */ /* 0x000fe20005000000 */
[----:B------:R-:W-:Y:S01]  /*4ad0*/  MUFU.EX2 R177, R19 ;  /* 0x0000001300b17308 */ /* 0x000fe20000000800 */
[----:B------:R-:W-:Y:S01]  /*4ae0*/  ISETP.LE.U32.AND P2, PT, R5, UR4, PT ;  /* 0x0000000405007c0c */ /* 0x000fe2000bf43070 */
[-C--:B------:R-:W-:Y:S01]  /*4af0*/  FFMA.FTZ R29, R198, -R176.reuse, R29 ;  /* 0x800000b0c61d7223 */ /* 0x080fe2000001001d */
[----:B------:R-:W-:Y:S01]  /*4b00*/  SHF.R.U32.HI R5, RZ, 0x10, R10 ;  /* 0x00000010ff057819 */ /* 0x000fe2000001160a */
[-C--:B------:R-:W-:Y:S01]  /*4b10*/  FFMA.FTZ R31, R155, -R176.reuse, R31 ;  /* 0x800000b09b1f7223 */ /* 0x080fe2000001001f */
[----:B------:R-:W-:Y:S01]  /*4b20*/  @P6 FSEL R28, R28, -INF , !P4 ;  /* 0xff8000001c1c6808 */ /* 0x000fe20006000000 */
[-C--:B------:R-:W-:Y:S01]  /*4b30*/  FFMA.FTZ R33, R202, -R176.reuse, R33 ;  /* 0x800000b0ca217223 */ /* 0x080fe20000010021 */
[----:B------:R-:W-:Y:S01]  /*4b40*/  LOP3.LUT R5, R5, 0xff, RZ, 0xc0, !PT ;  /* 0x000000ff05057812 */ /* 0x000fe200078ec0ff */
[----:B------:R-:W-:Y:S01]  /*4b50*/  FFMA.FTZ R35, R163, -R176, R35 ;  /* 0x800000b0a3237223 */ /* 0x000fe20000010023 */
[----:B------:R-:W-:Y:S01]  /*4b60*/  @P6 FSEL R30, R30, -INF , !P4 ;  /* 0xff8000001e1e6808 */ /* 0x000fe20006000000 */
[----:B------:R-:W-:Y:S01]  /*4b70*/  @!P3 FADD.FTZ R183, -R183, -RZ ;  /* 0x800000ffb7b7b221 */ /* 0x000fe20000010100 */
[----:B------:R-:W-:Y:S01]  /*4b80*/  @P6 FSEL R32, R32, -INF , !P4 ;  /* 0xff80000020206808 */ /* 0x000fe20006000000 */
[--C-:B------:R-:W-:Y:S01]  /*4b90*/  FFMA.FTZ R20, R20, c[0x0][0x23c], -R134.reuse ;  /* 0x00008f0014147a23 */ /* 0x100fe20000010886 */
[----:B------:R-:W-:Y:S01]  /*4ba0*/  @P6 FSEL R34, R34, -INF , !P4 ;  /* 0xff80000022226808 */ /* 0x000fe20006000000 */
[----:B------:R-:W-:Y:S01]  /*4bb0*/  @!P2 FADD.FTZ R189, -R189, -RZ ;  /* 0x800000ffbdbda221 */ /* 0x000fe20000010100 */
[----:B------:R-:W-:Y:S01]  /*4bc0*/  ISETP.LE.U32.AND P4, PT, R5, UR4, PT ;  /* 0x0000000405007c0c */ /* 0x000fe2000bf83070 */
[----:B------:R-:W-:Y:S01]  /*4bd0*/  FFMA.FTZ R21, R21, c[0x0][0x23c], -R134 ;  /* 0x00008f0015157a23 */ /* 0x000fe20000010886 */
[----:B------:R-:W-:Y:S01]  /*4be0*/  LOP3.LUT R5, R10, 0xffff, RZ, 0xc0, !PT ;  /* 0x0000ffff0a057812 */ /* 0x000fe200078ec0ff */
[----:B------:R-:W2:Y:S01]  /*4bf0*/  MUFU.EX2 R160, R20 ;  /* 0x0000001400a07308 */ /* 0x000ea20000000800 */
[----:B----4-:R-:W-:Y:S01]  /*4c00*/  SHF.R.U32.HI R17, RZ, 0x18, R4 ;  /* 0x00000018ff117819 */ /* 0x010fe20000011604 */
[----:B------:R-:W-:Y:S01]  /*4c10*/  FFMA.FTZ R22, R22, c[0x0][0x23c], -R133 ;  /* 0x00008f0016167a23 */ /* 0x000fe20000010885 */
[----:B------:R-:W-:Y:S01]  /*4c20*/  SHF.R.U32.HI R5, RZ, 0x8, R5 ;  /* 0x00000008ff057819 */ /* 0x000fe20000011605 */
[----:B------:R-:W-:Y:S01]  /*4c30*/  FFMA.FTZ R24, R24, c[0x0][0x23c], -R132 ;  /* 0x00008f0018187a23 */ /* 0x000fe20000010884 */
[----:B-1----:R-:W-:Y:S01]  /*4c40*/  SHF.R.U32.HI R15, RZ, 0x10, R4 ;  /* 0x00000010ff0f7819 */ /* 0x002fe20000011604 */
[----:B------:R-:W-:Y:S01]  /*4c50*/  FFMA.FTZ R32, R32, c[0x0][0x23c], -R134 ;  /* 0x00008f0020207a23 */ /* 0x000fe20000010886 */
[----:B------:R-:W-:Y:S01]  /*4c60*/  LOP3.LUT R5, R5, 0xffff, RZ, 0xc0, !PT ;  /* 0x0000ffff05057812 */ /* 0x000fe200078ec0ff */
[----:B------:R-:W-:Y:S01]  /*4c70*/  FFMA.FTZ R30, R30, c[0x0][0x23c], -R0 ;  /* 0x00008f001e1e7a23 */ /* 0x000fe20000010800 */
[----:B------:R-:W-:Y:S01]  /*4c80*/  LOP3.LUT R4, R9, R12, R246, 0x96, !PT ;  /* 0x0000000c09047212 */ /* 0x000fe200078e96f6 */
[----:B------:R-:W-:Y:S01]  /*4c90*/  @!P4 FADD.FTZ R181, -R181, -RZ ;  /* 0x800000ffb5b5c221 */ /* 0x000fe20000010100 */
[----:B------:R-:W-:Y:S01]  /*4ca0*/  @P6 FSEL R29, R29, -INF , !P0 ;  /* 0xff8000001d1d6808 */ /* 0x000fe20004000000 */
[----:B------:R-:W-:Y:S01]  /*4cb0*/  MUFU.EX2 R157, R21 ;  /* 0x00000015009d7308 */ /* 0x000fe20000000800 */
[----:B------:R-:W-:Y:S01]  /*4cc0*/  @P6 FSEL R31, R31, -INF , !P0 ;  /* 0xff8000001f1f6808 */ /* 0x000fe20004000000 */
[--C-:B------:R-:W-:Y:S01]  /*4cd0*/  FFMA.FTZ R26, R26, c[0x0][0x23c], -R0.reuse ;  /* 0x00008f001a1a7a23 */ /* 0x100fe20000010800 */
[----:B------:R-:W-:Y:S01]  /*4ce0*/  @P6 FSEL R33, R33, -INF , !P0 ;  /* 0xff80000021216808 */ /* 0x000fe20004000000 */
[--C-:B------:R-:W-:Y:S01]  /*4cf0*/  FFMA.FTZ R27, R27, c[0x0][0x23c], -R0.reuse ;  /* 0x00008f001b1b7a23 */ /* 0x100fe20000010800 */
[----:B------:R-:W-:Y:S01]  /*4d00*/  @P6 FSEL R35, R35, -INF , !P0 ;  /* 0xff80000023236808 */ /* 0x000fe20004000000 */
[----:B------:R-:W-:Y:S01]  /*4d10*/  FFMA.FTZ R0, R31, c[0x0][0x23c], -R0 ;  /* 0x00008f001f007a23 */ /* 0x000fe20000010800 */
[----:B------:R-:W-:Y:S01]  /*4d20*/  ISETP.LE.U32.AND P0, PT, R5, UR4, PT ;  /* 0x0000000405007c0c */ /* 0x000fe2000bf03070 */
[----:B------:R-:W-:Y:S01]  /*4d30*/  FFMA.FTZ R134, R33, c[0x0][0x23c], -R134 ;  /* 0x00008f0021867a23 */ /* 0x000fe20000010886 */
[C---:B------:R-:W-:Y:S01]  /*4d40*/  LOP3.LUT R5, R4.reuse, 0xffff, RZ, 0xc0, !PT ;  /* 0x0000ffff04057812 */ /* 0x040fe200078ec0ff */
[----:B------:R-:W-:Y:S01]  /*4d50*/  MUFU.EX2 R159, R22 ;  /* 0x00000016009f7308 */ /* 0x000fe20000000800 */
[----:B------:R-:W-:Y:S01]  /*4d60*/  LOP3.LUT R6, R4, 0xff, RZ, 0xc0, !PT ;  /* 0x000000ff04067812 */ /* 0x000fe200078ec0ff */
[--C-:B------:R-:W-:Y:S01]  /*4d70*/  FFMA.FTZ R23, R23, c[0x0][0x23c], -R133.reuse ;  /* 0x00008f0017177a23 */ /* 0x100fe20000010885 */
[----:B------:R-:W-:Y:S01]  /*4d80*/  SHF.R.U32.HI R7, RZ, 0x10, R4 ;  /* 0x00000010ff077819 */ /* 0x000fe20000011604 */
[----:B------:R-:W-:Y:S01]  /*4d90*/  FFMA.FTZ R25, R25, c[0x0][0x23c], -R132 ;  /* 0x00008f0019197a23 */ /* 0x000fe20000010884 */
[----:B------:R-:W-:Y:S01]  /*4da0*/  ISETP.LE.U32.AND P6, PT, R6, UR4, PT ;  /* 0x0000000406007c0c */ /* 0x000fe2000bfc3070 */
[--C-:B------:R-:W-:Y:S01]  /*4db0*/  FFMA.FTZ R34, R34, c[0x0][0x23c], -R133.reuse ;  /* 0x00008f0022227a23 */ /* 0x100fe20000010885 */
[----:B------:R-:W-:Y:S01]  /*4dc0*/  SHF.R.U32.HI R6, RZ, 0x18, R4 ;  /* 0x00000018ff067819 */ /* 0x000fe20000011604 */
[----:B------:R-:W-:Y:S01]  /*4dd0*/  FFMA.FTZ R133, R35, c[0x0][0x23c], -R133 ;  /* 0x00008f0023857a23 */ /* 0x000fe20000010885 */
[----:B------:R-:W-:Y:S01]  /*4de0*/  SHF.R.U32.HI R4, RZ, 0x8, R5 ;  /* 0x00000008ff047819 */ /* 0x000fe20000011605 */
[----:B------:R-:W-:Y:S01]  /*4df0*/  @!P0 FADD.FTZ R182, -R182, -RZ ;  /* 0x800000ffb6b68221 */ /* 0x000fe20000010100 */
[----:B------:R-:W-:Y:S01]  /*4e00*/  LOP3.LUT R5, R7, 0xff, RZ, 0xc0, !PT ;  /* 0x000000ff07057812 */ /* 0x000fe200078ec0ff */
[----:B------:R-:W-:Y:S01]  /*4e10*/  MUFU.EX2 R161, R24 ;  /* 0x0000001800a17308 */ /* 0x000fe20000000800 */
[----:B------:R-:W-:Y:S01]  /*4e20*/  LOP3.LUT R4, R4, 0xffff, RZ, 0xc0, !PT ;  /* 0x0000ffff04047812 */ /* 0x000fe200078ec0ff */
[----:B------:R-:W-:Y:S01]  /*4e30*/  FFMA.FTZ R28, R28, c[0x0][0x23c], -R132 ;  /* 0x00008f001c1c7a23 */ /* 0x000fe20000010884 */
[----:B------:R-:W-:Y:S01]  /*4e40*/  SHF.R.U32.HI R12, RZ, 0x10, R8 ;  /* 0x00000010ff0c7819 */ /* 0x000fe20000011608 */
[----:B------:R-:W-:Y:S01]  /*4e50*/  FFMA.FTZ R132, R29, c[0x0][0x23c], -R132 ;  /* 0x00008f001d847a23 */ /* 0x000fe20000010884 */
[----:B------:R-:W-:Y:S01]  /*4e60*/  ISETP.LE.U32.AND P0, PT, R4, UR4, PT ;  /* 0x0000000404007c0c */ /* 0x000fe2000bf03070 */
[----:B------:R-:W-:Y:S01]  /*4e70*/  @!P6 FADD.FTZ R190, -R190, -RZ ;  /* 0x800000ffbebee221 */ /* 0x000fe20000010100 */
[C---:B------:R-:W-:Y:S02]  /*4e80*/  LOP3.LUT R9, R8.reuse, 0xffff, RZ, 0xc0, !PT ;  /* 0x0000ffff08097812 */ /* 0x040fe400078ec0ff */
[----:B------:R-:W-:Y:S01]  /*4e90*/  LOP3.LUT R13, R8, 0xff, RZ, 0xc0, !PT ;  /* 0x000000ff080d7812 */ /* 0x000fe200078ec0ff */
[----:B------:R-:W-:Y:S01]  /*4ea0*/  MUFU.EX2 R149, R134 ;  /* 0x0000008600957308 */ /* 0x000fe20000000800 */
[----:B------:R-:W-:Y:S02]  /*4eb0*/  ISETP.LE.U32.AND P4, PT, R5, UR4, PT ;  /* 0x0000000405007c0c */ /* 0x000fe4000bf83070 */
[----:B------:R-:W-:Y:S02]  /*4ec0*/  LOP3.LUT R4, R12, 0xff, RZ, 0xc0, !PT ;  /* 0x000000ff0c047812 */ /* 0x000fe400078ec0ff */
[----:B------:R-:W-:Y:S02]  /*4ed0*/  SHF.R.U32.HI R5, RZ, 0x8, R9 ;  /* 0x00000008ff057819 */ /* 0x000fe40000011609 */
[----:B------:R-:W-:Y:S01]  /*4ee0*/  ISETP.LE.U32.AND P2, PT, R13, UR4, PT ;  /* 0x000000040d007c0c */ /* 0x000fe2000bf43070 */
[----:B------:R-:W-:Y:S01]  /*4ef0*/  @!P0 FADD.FTZ R188, -R188, -RZ ;  /* 0x800000ffbcbc8221 */ /* 0x000fe20000010100 */
[----:B------:R-:W-:Y:S01]  /*4f00*/  ISETP.LE.U32.AND P6, PT, R4, UR4, PT ;  /* 0x0000000404007c0c */ /* 0x000fe2000bfc3070 */
[----:B------:R-:W1:Y:S01]  /*4f10*/  MUFU.EX2 R151, R32 ;  /* 0x0000002000977308 */ /* 0x000e620000000800 */
        /* <DEDUP_REMOVED lines=8> */
[----:B---3--:R-:W-:Y:S01]  /*4fa0*/  @!P6 FADD.FTZ R187, -R187, -RZ ;  /* 0x800000ffbbbbe221 */ /* 0x008fe20000010100 */
[----:B------:R-:W-:Y:S01]  /*4fb0*/  ISETP.LE.U32.AND P4, PT, R5, UR4, PT ;  /* 0x0000000405007c0c */ /* 0x000fe2000bf83070 */
[----:B------:R-:W-:Y:S01]  /*4fc0*/  MUFU.EX2 R152, R0 ;  /* 0x0000000000987308 */ /* 0x000fe20000000800 */
[----:B------:R-:W-:Y:S01]  /*4fd0*/  LOP3.LUT R5, R15, 0xff, RZ, 0xc0, !PT ;  /* 0x000000ff0f057812 */ /* 0x000fe200078ec0ff */
[----:B------:R-:W-:Y:S01]  /*4fe0*/  @!P3 FADD.FTZ R191, -R191, -RZ ;  /* 0x800000ffbfbfb221 */ /* 0x000fe20000010100 */
[----:B------:R-:W-:Y:S01]  /*4ff0*/  LOP3.LUT R4, R4, 0xffff, RZ, 0xc0, !PT ;  /* 0x0000ffff04047812 */ /* 0x000fe200078ec0ff */
[----:B------:R-:W-:Y:S01]  /*5000*/  @!P0 FADD.FTZ R184, -R184, -RZ ;  /* 0x800000ffb8b88221 */ /* 0x000fe20000010100 */
[----:B------:R-:W-:Y:S02]  /*5010*/  ISETP.LE.U32.AND P0, PT, R5, UR4, PT ;  /* 0x0000000405007c0c */ /* 0x000fe4000bf03070 */
[----:B------:R-:W-:Y:S02]  /*5020*/  ISETP.LE.U32.AND P6, PT, R4, UR4, PT ;  /* 0x0000000404007c0c */ /* 0x000fe4000bfc3070 */
[----:B------:R-:W-:Y:S01]  /*5030*/  SHF.R.U32.HI R8, RZ, 0x18, R8 ;  /* 0x00000018ff087819 */ /* 0x000fe20000011608 */
[----:B------:R-:W-:Y:S01]  /*5040*/  @!P2 FADD.FTZ R180, -R180, -RZ ;  /* 0x800000ffb4b4a221 */ /* 0x000fe20000010100 */
[----:B------:R-:W-:Y:S01]  /*5050*/  LOP3.LUT R4, R135, 0xffff, RZ, 0xc0, !PT ;  /* 0x0000ffff87047812 */ /* 0x000fe200078ec0ff */
[----:B--2---:R-:W-:Y:S01]  /*5060*/  @!P4 FADD.FTZ R160, -R160, -RZ ;  /* 0x800000ffa0a0c221 */ /* 0x004fe20000010100 */
[----:B------:R-:W-:Y:S01]  /*5070*/  ISETP.LE.U32.AND P3, PT, R8, UR4, PT ;  /* 0x0000000408007c0c */ /* 0x000fe2000bf63070 */
[----:B-1----:R-:W-:Y:S01]  /*5080*/  @!P1 FADD.FTZ R151, -R151, -RZ ;  /* 0x800000ff97979221 */ /* 0x002fe20000010100 */
[----:B------:R-:W-:Y:S01]  /*5090*/  SHF.R.U32.HI R4, RZ, 0x8, R4 ;  /* 0x00000008ff047819 */ /* 0x000fe20000011604 */
[----:B------:R-:W1:Y:S01]  /*50a0*/  MUFU.EX2 R158, R23 ;  /* 0x00000017009e7308 */ /* 0x000e620000000800 */
[----:B------:R-:W-:Y:S01]  /*50b0*/  ISETP.LE.U32.AND P2, PT, R17, UR4, PT ;  /* 0x0000000411007c0c */ /* 0x000fe2000bf43070 */
[----:B------:R-:W-:Y:S01]  /*50c0*/  @!P0 FADD.FTZ R178, -R178, -RZ ;  /* 0x800000ffb2b28221 */ /* 0x000fe20000010100 */
[--C-:B------:R-:W-:Y:S01]  /*50d0*/  SHF.R.U32.HI R5, RZ, 0x18, R135.reuse ;  /* 0x00000018ff057819 */ /* 0x100fe20000011687 */
[----:B------:R-:W-:Y:S01]  /*50e0*/  @!P6 FADD.FTZ R179, -R179, -RZ ;  /* 0x800000ffb3b3e221 */ /* 0x000fe20000010100 */
[----:B------:R-:W-:Y:S02]  /*50f0*/  SHF.R.U32.HI R135, RZ, 0x10, R135 ;  /* 0x00000010ff877819 */ /* 0x000fe40000011687 */
[----:B------:R-:W-:Y:S02]  /*5100*/  LOP3.LUT R4, R4, 0xffff, RZ, 0xc0, !PT ;  /* 0x0000ffff04047812 */ /* 0x000fe400078ec0ff */
[----:B------:R-:W-:Y:S01]  /*5110*/  LOP3.LUT R135, R135, 0xff, RZ, 0xc0, !PT ;  /* 0x000000ff87877812 */ /* 0x000fe200078ec0ff */
[----:B------:R-:W-:Y:S01]  /*5120*/  @!P3 FADD.FTZ R186, -R186, -RZ ;  /* 0x800000ffbabab221 */ /* 0x000fe20000010100 */
[----:B------:R-:W-:Y:S01]  /*5130*/  ISETP.LE.U32.AND P0, PT, R4, UR4, PT ;  /* 0x0000000404007c0c */ /* 0x000fe2000bf03070 */
[----:B------:R-:W2:Y:S01]  /*5140*/  MUFU.EX2 R163, R26 ;  /* 0x0000001a00a37308 */ /* 0x000ea20000000800 */
[----:B------:R-:W-:Y:S01]  /*5150*/  LOP3.LUT R4, R11, 0xffff, RZ, 0xc0, !PT ;  /* 0x0000ffff0b047812 */ /* 0x000fe200078ec0ff */
[----:B------:R-:W-:Y:S01]  /*5160*/  @!P2 FADD.FTZ R177, -R177, -RZ ;  /* 0x800000ffb1b1a221 */ /* 0x000fe20000010100 */
[----:B------:R-:W-:Y:S02]  /*5170*/  ISETP.LE.U32.AND P6, PT, R135, UR4, PT ;  /* 0x0000000487007c0c */ /* 0x000fe4000bfc3070 */
[----:B------:R-:W-:Y:S02]  /*5180*/  LOP3.LUT R6, R11, 0xff, RZ, 0xc0, !PT ;  /* 0x000000ff0b067812 */ /* 0x000fe400078ec0ff */
[----:B------:R-:W-:Y:S02]  /*5190*/  ISETP.LE.U32.AND P3, PT, R5, UR4, PT ;  /* 0x0000000405007c0c */ /* 0x000fe4000bf63070 */
[----:B------:R-:W-:Y:S01]  /*51a0*/  SHF.R.U32.HI R4, RZ, 0x8, R4 ;  /* 0x00000008ff047819 */ /* 0x000fe20000011604 */
[----:B------:R-:W3:Y:S01]  /*51b0*/  MUFU.EX2 R156, R25 ;  /* 0x00000019009c7308 */ /* 0x000ee20000000800 */
[--C-:B------:R-:W-:Y:S01]  /*51c0*/  SHF.R.U32.HI R5, RZ, 0x10, R11.reuse ;  /* 0x00000010ff057819 */ /* 0x100fe2000001160b */
[----:B------:R-:W-:Y:S01]  /*51d0*/  @!P0 FADD.FTZ R157, -R157, -RZ ;  /* 0x800000ff9d9d8221 */ /* 0x000fe20000010100 */
[----:B------:R-:W-:Y:S02]  /*51e0*/  ISETP.LE.U32.AND P2, PT, R6, UR4, PT ;  /* 0x0000000406007c0c */ /* 0x000fe4000bf43070 */
[----:B------:R-:W-:Y:S01]  /*51f0*/  LOP3.LUT R4, R4, 0xffff, RZ, 0xc0, !PT ;  /* 0x0000ffff04047812 */ /* 0x000fe200078ec0ff */
[----:B------:R-:W-:Y:S01]  /*5200*/  @!P6 FADD.FTZ R159, -R159, -RZ ;  /* 0x800000ff9f9fe221 */ /* 0x000fe20000010100 */
[----:B------:R-:W-:Y:S02]  /*5210*/  LOP3.LUT R5, R5, 0xff, RZ, 0xc0, !PT ;  /* 0x000000ff05057812 */ /* 0x000fe400078ec0ff */
[----:B------:R-:W-:Y:S01]  /*5220*/  ISETP.LE.U32.AND P0, PT, R4, UR4, PT ;  /* 0x0000000404007c0c */ /* 0x000fe2000bf03070 */
[----:B-1----:R-:W-:Y:S01]  /*5230*/  @!P3 FADD.FTZ R158, -R158, -RZ ;  /* 0x800000ff9e9eb221 */ /* 0x002fe20000010100 */
[----:B------:R-:W-:Y:S01]  /*5240*/  ISETP.LE.U32.AND P4, PT, R5, UR4, PT ;  /* 0x0000000405007c0c */ /* 0x000fe2000bf83070 */
[----:B------:R-:W1:Y:S01]  /*5250*/  MUFU.EX2 R150, R34 ;  /* 0x0000002200967308 */ /* 0x000e620000000800 */
[----:B------:R-:W-:Y:S02]  /*5260*/  SHF.R.U32.HI R5, RZ, 0x8, R200 ;  /* 0x00000008ff057819 */ /* 0x000fe400000116c8 */
[----:B------:R-:W-:Y:S01]  /*5270*/  LOP3.LUT R4, R201, 0xff, RZ, 0xc0, !PT ;  /* 0x000000ffc9047812 */ /* 0x000fe200078ec0ff */
[----:B------:R-:W-:Y:S01]  /*5280*/  @!P2 FADD.FTZ R161, -R161, -RZ ;  /* 0x800000ffa1a1a221 */ /* 0x000fe20000010100 */
[----:B------:R-:W-:Y:S02]  /*5290*/  F2FP.RELU.BF16.PACK_AB R7, R189, R181 ;  /* 0x000000b5bd07723e */ /* 0x000fe400000018ff */
[----:B------:R-:W-:Y:S02]  /*52a0*/  ISETP.LE.U32.AND P6, PT, R4, UR4, PT ;  /* 0x0000000404007c0c */ /* 0x000fe4000bfc3070 */
[----:B------:R-:W-:Y:S01]  /*52b0*/  LOP3.LUT R4, R5, 0xffff, RZ, 0xc0, !PT ;  /* 0x0000ffff05047812 */ /* 0x000fe200078ec0ff */
[----:B------:R4:W-:Y:S01]  /*52c0*/  STS [R210+0x19400], R7 ;  /* 0x01940007d2007388 */ /* 0x0009e20000000800 */
[----:B------:R-:W-:Y:S01]  /*52d0*/  SHF.R.U32.HI R5, RZ, 0x8, R142 ;  /* 0x00000008ff057819 */ /* 0x000fe2000001168e */
[----:B------:R-:W4:Y:S01]  /*52e0*/  MUFU.EX2 R148, R133 ;  /* 0x0000008500947308 */ /* 0x000f220000000800 */
[----:B------:R-:W-:Y:S01]  /*52f0*/  ISETP.LE.U32.AND P2, PT, R4, UR4, PT ;  /* 0x0000000404007c0c */ /* 0x000fe2000bf43070 */
[----:B--2---:R-:W-:Y:S01]  /*5300*/  @!P4 FADD.FTZ R163, -R163, -RZ ;  /* 0x800000ffa3a3c221 */ /* 0x004fe20000010100 */
[----:B------:R-:W-:Y:S01]  /*5310*/  F2FP.RELU.BF16.PACK_AB R4, R182, R183 ;  /* 0x000000b7b604723e */ /* 0x000fe200000018ff */
[----:B---3--:R-:W-:Y:S01]  /*5320*/  @!P0 FADD.FTZ R156, -R156, -RZ ;  /* 0x800000ff9c9c8221 */ /* 0x008fe20000010100 */
[----:B------:R-:W-:Y:S02]  /*5330*/  LOP3.LUT R5, R5, 0xffff, RZ, 0xc0, !PT ;  /* 0x0000ffff05057812 */ /* 0x000fe400078ec0ff */
[----:B------:R-:W-:Y:S01]  /*5340*/  LOP3.LUT R6, R143, 0xff, RZ, 0xc0, !PT ;  /* 0x000000ff8f067812 */ /* 0x000fe200078ec0ff */
[----:B------:R2:W-:Y:S01]  /*5350*/  STS [R210+0x19000], R4 ;  /* 0x01900004d2007388 */ /* 0x0005e20000000800 */
[----:B------:R-:W-:Y:S01]  /*5360*/  F2FP.RELU.BF16.PACK_AB R0, R191, R192 ;  /* 0x000000c0bf00723e */ /* 0x000fe200000018ff */
[----:B------:R-:W3:Y:S01]  /*5370*/  MUFU.EX2 R162, R27 ;  /* 0x0000001b00a27308 */ /* 0x000ee20000000800 */
[----:B------:R-:W-:Y:S01]  /*5380*/  ISETP.LE.U32.AND P1, PT, R6, UR4, PT ;  /* 0x0000000406007c0c */ /* 0x000fe2000bf23070 */
[----:B-1----:R-:W-:Y:S01]  /*5390*/  @!P6 FADD.FTZ R150, -R150, -RZ ;  /* 0x800000ff9696e221 */ /* 0x002fe20000010100 */
[----:B------:R-:W-:Y:S01]  /*53a0*/  F2FP.RELU.BF16.PACK_AB R6, R188, R190 ;  /* 0x000000bebc06723e */ /* 0x000fe200000018ff */
[----:B------:R-:W-:Y:S01]  /*53b0*/  @!P2 FADD.FTZ R149, -R149, -RZ ;  /* 0x800000ff9595a221 */ /* 0x000fe20000010100 */
[----:B------:R-:W-:Y:S02]  /*53c0*/  ISETP.LE.U32.AND P2, PT, R5, UR4, PT ;  /* 0x0000000405007c0c */ /* 0x000fe4000bf43070 */
[----:B------:R-:W-:Y:S02]  /*53d0*/  F2FP.RELU.BF16.PACK_AB R5, R179, R180 ;  /* 0x000000b4b305723e */ /* 0x000fe400000018ff */
[----:B------:R-:W-:Y:S01]  /*53e0*/  SHF.R.U32.HI R11, RZ, 0x18, R11 ;  /* 0x00000018ff0b7819 */ /* 0x000fe2000001160b */
[----:B------:R-:W1:Y:S01]  /*53f0*/  MUFU.EX2 R155, R28 ;  /* 0x0000001c009b7308 */ /* 0x000e620000000800 */
[----:B------:R-:W-:Y:S01]  /*5400*/  ISETP.LE.U32.AND P0, PT, R144, UR4, PT ;  /* 0x0000000490007c0c */ /* 0x000fe2000bf03070 */
[----:B------:R1:W-:Y:S01]  /*5410*/  STS [R209+0x19000], R5 ;  /* 0x01900005d1007388 */ /* 0x0003e20000000800 */
[----:B----4-:R-:W-:Y:S01]  /*5420*/  F2FP.RELU.BF16.PACK_AB R7, R184, R185 ;  /* 0x000000b9b807723e */ /* 0x010fe200000018ff */
[----:B------:R-:W-:Y:S01]  /*5430*/  @!P5 FADD.FTZ R148, -R148, -RZ ;  /* 0x800000ff9494d221 */ /* 0x000fe20000010100 */
[----:B------:R-:W-:Y:S02]  /*5440*/  ISETP.LE.U32.AND P4, PT, R11, UR4, PT ;  /* 0x000000040b007c0c */ /* 0x000fe4000bf83070 */
[----:B------:R-:W-:Y:S02]  /*5450*/  ISETP.LE.U32.AND P3, PT, R141, UR4, PT ;  /* 0x000000048d007c0c */ /* 0x000fe4000bf63070 */
[----:B------:R-:W-:Y:S01]  /*5460*/  FSETP.GE.FTZ.AND P5, PT, R180, RZ, PT ;  /* 0x000000ffb400720b */ /* 0x000fe20003fb6000 */
[----:B------:R-:W4:Y:S01]  /*5470*/  MUFU.EX2 R154, R132 ;  /* 0x00000084009a7308 */ /* 0x000f220000000800 */
[----:B------:R-:W-:Y:S02]  /*5480*/  ISETP.GE.AND P6, PT, R205, 0x1, PT ;  /* 0x00000001cd00780c */ /* 0x000fe40003fc6270 */
[----:B--2---:R-:W-:Y:S01]  /*5490*/  F2FP.RELU.BF16.PACK_AB R4, R177, R178 ;  /* 0x000000b2b104723e */ /* 0x004fe200000018ff */
[----:B------:R-:W-:Y:S04]  /*54a0*/  @!P0 FADD.FTZ R152, -R152, -RZ ;  /* 0x800000ff98988221 */ /* 0x000fe80000010100 */
[----:B------:R2:W-:Y:S01]  /*54b0*/  STS [R209+0x19400], R4 ;  /* 0x01940004d1007388 */ /* 0x0005e20000000800 */
[----:B---3--:R-:W-:Y:S01]  /*54c0*/  @!P4 FADD.FTZ R162, -R162, -RZ ;  /* 0x800000ffa2a2c221 */ /* 0x008fe20000010100 */
[----:B------:R-:W3:Y:S01]  /*54d0*/  MUFU.EX2 R153, R30 ;  /* 0x0000001e00997308 */ /* 0x000ee20000000800 */
[----:B------:R-:W-:Y:S01]  /*54e0*/  FSETP.GE.FTZ.AND P4, PT, R179, RZ, PT ;  /* 0x000000ffb300720b */ /* 0x000fe20003f96000 */
[----:B------:R3:W-:Y:S01]  /*54f0*/  STS [R210+0x1a000], R6 ;  /* 0x01a00006d2007388 */ /* 0x0007e20000000800 */
[----:B-1----:R-:W-:Y:S01]  /*5500*/  @!P3 FADD.FTZ R155, -R155, -RZ ;  /* 0x800000ff9b9bb221 */ /* 0x002fe20000010100 */
[----:B------:R-:W-:Y:S02]  /*5510*/  FSETP.GE.FTZ.AND P3, PT, R160, RZ, PT ;  /* 0x000000ffa000720b */ /* 0x000fe40003f76000 */
[----:B------:R1:W-:Y:S01]  /*5520*/  STS [R210+0x1a400], R0 ;  /* 0x01a40000d2007388 */ /* 0x0003e20000000800 */
[----:B------:R-:W-:Y:S03]  /*5530*/  F2FP.RELU.BF16.PACK_AB R5, R157, R160 ;  /* 0x000000a09d05723e */ /* 0x000fe600000018ff */
[----:B------:R1:W-:Y:S01]  /*5540*/  STS [R209+0x1a000], R7 ;  /* 0x01a00007d1007388 */ /* 0x0003e20000000800 */
[----:B----4-:R-:W-:Y:S01]  /*5550*/  @!P2 FADD.FTZ R154, -R154, -RZ ;  /* 0x800000ff9a9aa221 */ /* 0x010fe20000010100 */
[----:B------:R-:W-:Y:S02]  /*5560*/  FSETP.GE.FTZ.AND P2, PT, R183, RZ, PT ;  /* 0x000000ffb700720b */ /* 0x000fe40003f56000 */
[----:B--2---:R-:W-:Y:S01]  /*5570*/  F2FP.RELU.BF16.PACK_AB R4, R158, R159 ;  /* 0x0000009f9e04723e */ /* 0x004fe200000018ff */
[----:B---3--:R-:W-:Y:S01]  /*5580*/  @!P1 FADD.FTZ R153, -R153, -RZ ;  /* 0x800000ff99999221 */ /* 0x008fe20000010100 */
[----:B------:R-:W-:Y:S02]  /*5590*/  FSETP.GE.FTZ.AND P1, PT, R182, RZ, PT ;  /* 0x000000ffb600720b */ /* 0x000fe40003f36000 */
[----:B------:R-:W-:Y:S02]  /*55a0*/  F2FP.RELU.BF16.PACK_AB R6, R186, R187 ;  /* 0x000000bbba06723e */ /* 0x000fe400000018ff */
[----:B-1----:R-:W-:Y:S03]  /*55b0*/  F2FP.RELU.BF16.PACK_AB R0, R149, R151 ;  /* 0x000000979500723e */ /* 0x002fe600000018ff */
[----:B------:R1:W-:Y:S01]  /*55c0*/  STS [R209+0x1a400], R6 ;  /* 0x01a40006d1007388 */ /* 0x0003e20000000800 */
[----:B------:R-:W-:Y:S03]  /*55d0*/  F2FP.RELU.BF16.PACK_AB R7, R156, R161 ;  /* 0x000000a19c07723e */ /* 0x000fe600000018ff */
        /* <DEDUP_REMOVED lines=71> */
[-C--:B------:R-:W-:Y:S01]  /*5a50*/  HMMA.16816.F32.BF16 R28, R140, R134.reuse, R28 ;  /* 0x000000868c1c723c */ /* 0x080fe2000004181c */
[----:B------:R-:W-:Y:S03]  /*5a60*/  IMAD.MOV.U32 R133, RZ, RZ, R226 ;  /* 0x000000ffff857224 */ /* 0x000fe600078e00e2 */
[C---:B------:R-:W-:Y:S04]  /*5a70*/  LEA R146, P0, R229.reuse, R132, 0x2 ;  /* 0x00000084e5927211 */ /* 0x040fe800078010ff */
[----:B------:R-:W-:Y:S01]  /*5a80*/  LEA.HI.X.SX32 R147, R229, R133, 0x2, P0 ;  /* 0x00000085e5937211 */ /* 0x000fe200000f16ff */
[----:B------:R-:W-:Y:S01]  /*5a90*/  HMMA.16816.F32.BF16 R32, R136, R134, R32 ;  /* 0x000000868820723c */ /* 0x000fe20000041820 */
[----:B------:R-:W-:Y:S01]  /*5aa0*/  LDSM.16.M88.4 R132, [R168+0x8000] ;  /* 0x00800000a884783b */ /* 0x000fe20000000200 */
[----:B------:R-:W-:Y:S07]  /*5ab0*/  FSETP.GE.FTZ.AND P0, PT, R181, RZ, PT ;  /* 0x000000ffb500720b */ /* 0x000fee0003f16000 */
        /* <DEDUP_REMOVED lines=38> */
[----:B------:R-:W-:Y:S03]  /*5d20*/  HMMA.16816.F32.BF16 R32, R132, R138, R32 ;  /* 0x0000008a8420723c */ /* 0x000fe60000041820 */
[----:B------:R-:W-:Y:S01]  /*5d30*/  FADD.FTZ R6, -R145, R21 ;  /* 0x0000001591067221 */ /* 0x000fe20000010100 */
[-C--:B------:R-:W-:Y:S01]  /*5d40*/  FSEL R20, R5, R145.reuse, P5 ;  /* 0x0000009105147208 */ /* 0x080fe20002800000 */
[----:B------:R-:W-:Y:S01]  /*5d50*/  FADD.FTZ R23, -R144, R23 ;  /* 0x0000001790177221 */ /* 0x000fe20000010100 */
[-C--:B------:R-:W-:Y:S02]  /*5d60*/  FSEL R16, R16, R145.reuse, P3 ;  /* 0x0000009110107208 */ /* 0x080fe40001800000 */
[-C--:B------:R-:W-:Y:S01]  /*5d70*/  FSEL R6, R6, R145.reuse, P2 ;  /* 0x0000009106067208 */ /* 0x080fe20001000000 */
[----:B------:R-:W-:Y:S01]  /*5d80*/  FMUL.FTZ R180, R180, R20 ;  /* 0x00000014b4b47220 */ /* 0x000fe20000410000 */
[----:B------:R-:W-:Y:S02]  /*5d90*/  FSETP.GE.FTZ.AND P2, PT, R178, RZ, PT ;  /* 0x000000ffb200720b */ /* 0x000fe40003f56000 */
[----:B------:R-:W-:Y:S01]  /*5da0*/  FMUL.FTZ R160, R160, R16 ;  /* 0x00000010a0a07220 */ /* 0x000fe20000410000 */
[----:B------:R-:W-:Y:S01]  /*5db0*/  FSETP.GE.FTZ.AND P3, PT, R150, RZ, PT ;  /* 0x000000ff9600720b */ /* 0x000fe20003f76000 */
[----:B------:R-:W-:Y:S02]  /*5dc0*/  FMUL.FTZ R157, R157, R6 ;  /* 0x000000069d9d7220 */ /* 0x000fe40000410000 */
[C---:B------:R-:W-:Y:S08]  /*5dd0*/  FADD.FTZ R6, -R144.reuse, R19 ;  /* 0x0000001390067221 */ /* 0x040ff00000010100 */
        /* <DEDUP_REMOVED lines=136> */
.L_x_1040:
        /* <DEDUP_REMOVED lines=138> */
.L_x_1041:
[----:B------:R-:W-:Y:S01]  /*6f00*/  LDSM.16.M88.4 R24, [R169] ;  /* 0x00000000a918783b */ /* 0x000fe20000000200 */
[----:B------:R-:W-:Y:S02]  /*6f10*/  IMAD.MOV.U32 R177, RZ, RZ, c[0x0][0x22c] ;  /* 0x00008b00ffb17624 */ /* 0x000fe400078e00ff */
[----:B------:R-:W-:Y:S02]  /*6f20*/  IMAD.MOV.U32 R180, RZ, RZ, c[0x0][0x22c] ;  /* 0x00008b00ffb47624 */ /* 0x000fe400078e00ff */
[----:B-1----:R-:W1:Y:S01]  /*6f30*/  LDSM.16.MT88.4 R8, [R0+0x9000] ;  /* 0x009000000008783b */ /* 0x002e620000004200 */
[----:B------:R-:W-:Y:S02]  /*6f40*/  IMAD R177, R177, c[0x0][0x1c0], RZ ;  /* 0x00007000b1b17a24 */ /* 0x000fe400078e02ff */
[----:B------:R-:W-:Y:S02]  /*6f50*/  IMAD R180, R180, c[0x0][0x1c0], RZ ;  /* 0x00007000b4b47a24 */ /* 0x000fe400078e02ff */
[----:B------:R-:W2:Y:S01]  /*6f60*/  LDSM.16.MT88.4 R16, [R0+0xb000] ;  /* 0x00b000000010783b */ /* 0x000ea20000004200 */
[----:B------:R-:W-:Y:S02]  /*6f70*/  IMAD R177, R177, 0x18, RZ ;  /* 0x00000018b1b17824 */ /* 0x000fe400078e02ff */
[----:B------:R-:W-:Y:S02]  /*6f80*/  IMAD.SHL.U32 R180, R180, 0x20, RZ ;  /* 0x00000020b4b47824 */ /* 0x000fe400078e00ff */
[----:B------:R-:W3:Y:S01]  /*6f90*/  LDSM.16.MT88.4 R28, [R0+0xd000] ;  /* 0x00d00000001c783b */ /* 0x000ee20000004200 */
[----:B------:R-:W-:Y:S02]  /*6fa0*/  IMAD.MOV.U32 R179, RZ, RZ, c[0x0][0x22c] ;  /* 0x00008b00ffb37624 */ /* 0x000fe400078e00ff */
[----:B------:R-:W-:Y:S02]  /*6fb0*/  IMAD.MOV.U32 R178, RZ, RZ, c[0x0][0x22c] ;  /* 0x00008b00ffb27624 */ /* 0x000fe400078e00ff */
[----:B------:R-:W-:Y:S01]  /*6fc0*/  LDSM.16.M88.4 R32, [R170] ;  /* 0x00000000aa20783b */ /* 0x000fe20000000200 */
[----:B------:R-:W-:Y:S02]  /*6fd0*/  IMAD R179, R179, c[0x0][0x1c0], RZ ;  /* 0x00007000b3b37a24 */ /* 0x000fe400078e02ff */
[----:B------:R-:W-:Y:S02]  /*6fe0*/  IMAD R178, R178, c[0x0][0x1c0], RZ ;  /* 0x00007000b2b27a24 */ /* 0x000fe400078e02ff */
[----:B------:R-:W4:Y:S01]  /*6ff0*/  LDSM.16.MT88.4 R132, [R0+0x9400] ;  /* 0x009400000084783b */ /* 0x000f220000004200 */
[----:B------:R-:W-:Y:S02]  /*7000*/  IMAD R179, R179, 0x28, RZ ;  /* 0x00000028b3b37824 */ /* 0x000fe400078e02ff */
[----:B------:R-:W-:Y:S02]  /*7010*/  IMAD R178, R178, 0x38, RZ ;  /* 0x00000038b2b27824 */ /* 0x000fe400078e02ff */
[----:B------:R-:W3:Y:S01]  /*7020*/  LDSM.16.MT88.4 R136, [R0+0xb400] ;  /* 0x00b400000088783b */ /* 0x000ee20000004200 */
[----:B------:R-:W-:Y:S04]  /*7030*/  IMAD.MOV.U32 R161, RZ, RZ, c[0x0][0x22c] ;  /* 0x00008b00ffa17624 */ /* 0x000fe800078e00ff */
[----:B------:R-:W3:Y:S01]  /*7040*/  LDSM.16.MT88.4 R140, [R0+0xd400] ;  /* 0x00d40000008c783b */ /* 0x000ee20000004200 */
[----:B------:R-:W-:Y:S04]  /*7050*/  IMAD R161, R161, c[0x0][0x1c0], RZ ;  /* 0x00007000a1a17a24 */ /* 0x000fe800078e02ff */
[----:B------:R-:W-:Y:S01]  /*7060*/  LDSM.16.M88.4 R144, [R172] ;  /* 0x00000000ac90783b */ /* 0x000fe20000000200 */
[----:B------:R-:W-:Y:S01]  /*7070*/  IMAD.U32 R161, R161, -0x40, RZ ;  /* 0xffffffc0a1a17824 */ /* 0x000fe200078e00ff */
[C---:B-1----:R-:W-:Y:S03]  /*7080*/  HMMA.16816.F32.BF16 R4, R24.reuse, R8, RZ ;  /* 0x000000081804723c */ /* 0x042fe600000418ff */
[----:B------:R-:W1:Y:S01]  /*7090*/  LDSM.16.MT88.4 R148, [R0+0x9800] ;  /* 0x009800000094783b */ /* 0x000e620000004200 */
[C---:B------:R-:W-:Y:S04]  /*70a0*/  LEA R212, P0, R161.reuse, R162, 0x2 ;  /* 0x000000a2a1d47211 */ /* 0x040fe800078010ff */
[----:B------:R-:W1:Y:S01]  /*70b0*/  LDSM.16.MT88.4 R152, [R0+0xb800] ;  /* 0x00b800000098783b */ /* 0x000e620000004200 */
[----:B------:R-:W-:Y:S01]  /*70c0*/  LEA.HI.X.SX32 R211, R161, R163, 0x2, P0 ;  /* 0x000000a3a1d37211 */ /* 0x000fe200000f16ff */
[C---:B------:R-:W-:Y:S02]  /*70d0*/  HMMA.16816.F32.BF16 R8, R24.reuse, R10, RZ ;  /* 0x0000000a1808723c */ /* 0x040fe400000418ff */
[----:B------:R-:W-:Y:S01]  /*70e0*/  IMAD.MOV.U32 R161, RZ, RZ, c[0x0][0x22c] ;  /* 0x00008b00ffa17624 */ /* 0x000fe200078e00ff */
[----:B------:R-:W-:Y:S03]  /*70f0*/  LDSM.16.MT88.4 R156, [R0+0xbc00] ;  /* 0x00bc0000009c783b */ /* 0x000fe60000004200 */
[----:B------:R-:W-:Y:S02]  /*7100*/  IMAD R161, R161, c[0x0][0x1c0], RZ ;  /* 0x00007000a1a17a24 */ /* 0x000fe400078e02ff */
[C---:B--2---:R-:W-:Y:S04]  /*7110*/  HMMA.16816.F32.BF16 R12, R24.reuse, R16, RZ ;  /* 0x00000010180c723c */ /* 0x044fe800000418ff */
[----:B------:R-:W-:Y:S04]  /*7120*/  IMAD.SHL.U32 R161, R161, 0x10, RZ ;  /* 0x00000010a1a17824 */ /* 0x000fe800078e00ff */
        /* <DEDUP_REMOVED lines=52> */
[----:B------:R-:W4:Y:S05]  /*7470*/  LDSM.16.MT88.4 R32, [R0+0xec00] ;  /* 0x00ec00000020783b */ /* 0x000f2a0000004200 */
[----:B------:R-:W-:Y:S02]  /*7480*/  LDSM.16.MT88.4 R136, [R2+0x18800] ;  /* 0x018800000288783b */ /* 0x000fe40000004200 */
        /* <DEDUP_REMOVED lines=8> */
[CC--:B------:R-:W-:Y:S01]  /*7510*/  LEA R30, P1, R228.reuse, R28.reuse, 0x2 ;  /* 0x0000001ce41e7211 */ /* 0x0c0fe200078210ff */
[C---:B---3--:R-:W-:Y:S05]  /*7520*/  HMMA.16816.F32.BF16 R4, R140.reuse, R144, R4 ;  /* 0x000000908c04723c */ /* 0x048fea0000041804 */
[-C--:B------:R-:W-:Y:S02]  /*7530*/  LEA.HI.X.SX32 R31, R228, R29.reuse, 0x2, P1 ;  /* 0x0000001de41f7211 */ /* 0x080fe400008f16ff */
[----:B------:R-:W-:Y:S01]  /*7540*/  @P6 IADD3 R132, R229, -0x40, RZ ;  /* 0xffffffc0e5846810 */ /* 0x000fe20007ffe0ff */
[C---:B------:R-:W-:Y:S04]  /*7550*/  HMMA.16816.F32.BF16 R8, R140.reuse, R146, R8 ;  /* 0x000000928c08723c */ /* 0x040fe80000041808 */
[----:B------:R-:W-:Y:S04]  /*7560*/  @P6 IMAD.WIDE R132, R132, 0x4, R218 ;  /* 0x0000000484846825 */ /* 0x000fe800078e02da */
[C---:B------:R-:W-:Y:S01]  /*7570*/  HMMA.16816.F32.BF16 R12, R140.reuse, R156, R12 ;  /* 0x0000009c8c0c723c */ /* 0x040fe2000004180c */
[----:B------:R1:W5:Y:S05]  /*7580*/  @P6 LDG.E R224, [R132.64] ;  /* 0x0000000684e06981 */ /* 0x00036a000c1e1900 */
[----:B------:R1:W5:Y:S02]  /*7590*/  @P6 LDG.E R225, [R132.64+0x20] ;  /* 0x0000200684e16981 */ /* 0x000364000c1e1900 */
[C---:B------:R-:W-:Y:S03]  /*75a0*/  HMMA.16816.F32.BF16 R16, R140.reuse, R158, R16 ;  /* 0x0000009e8c10723c */ /* 0x040fe60000041810 */
[----:B------:R1:W5:Y:S05]  /*75b0*/  @P6 LDG.E R222, [R132.64+0x80] ;  /* 0x0000800684de6981 */ /* 0x00036a000c1e1900 */
[C---:B----4-:R-:W-:Y:S01]  /*75c0*/  HMMA.16816.F32.BF16 R20, R140.reuse, R32, R20 ;  /* 0x000000208c14723c */ /* 0x050fe20000041814 */
[----:B------:R1:W5:Y:S05]  /*75d0*/  @P6 LDG.E R223, [R132.64+0xa0] ;  /* 0x0000a00684df6981 */ /* 0x00036a000c1e1900 */
[----:B------:R2:W-:Y:S01]  /*75e0*/  RED.E.ADD.F32.FTZ.RN.STRONG.GPU [R28.64], R4 ;  /* 0x000000041c00798e */ /* 0x0005e2000c10e786 */
[CC--:B------:R-:W-:Y:S01]  /*75f0*/  LEA R32, P0, R161.reuse, R28.reuse, 0x2 ;  /* 0x0000001ca1207211 */ /* 0x0c0fe200078010ff */
[----:B------:R-:W-:Y:S03]  /*7600*/  HMMA.16816.F32.BF16 R24, R140, R34, R24 ;  /* 0x000000228c18723c */ /* 0x000fe60000041818 */
[----:B------:R-:W-:Y:S01]  /*7610*/  RED.E.ADD.F32.FTZ.RN.STRONG.GPU [R30.64], R5 ;  /* 0x000000051e00798e */ /* 0x000fe2000c10e786 */
[-C--:B------:R-:W-:Y:S03]  /*7620*/  LEA.HI.X.SX32 R33, R161, R29.reuse, 0x2, P0 ;  /* 0x0000001da1217211 */ /* 0x080fe600000f16ff */
[CC--:B------:R-:W-:Y:S01]  /*7630*/  LEA R34, P0, R180.reuse, R28.reuse, 0x2 ;  /* 0x0000001cb4227211 */ /* 0x0c0fe200078010ff */
[----:B------:R-:W-:Y:S04]  /*7640*/  LDSM.16.MT88.4 R140, [R3+0x1c00] ;  /* 0x001c0000038c783b */ /* 0x000fe80000004200 */
[-C--:B------:R-:W-:Y:S01]  /*7650*/  LEA.HI.X.SX32 R35, R180, R29.reuse, 0x2, P0 ;  /* 0x0000001db4237211 */ /* 0x080fe200000f16ff */
[----:B------:R3:W-:Y:S01]  /*7660*/  RED.E.ADD.F32.FTZ.RN.STRONG.GPU [R32.64], R6 ;  /* 0x000000062000798e */ /* 0x0007e2000c10e786 */
[CC--:B-1----:R-:W-:Y:S04]  /*7670*/  LEA R132, P1, R177.reuse, R28.reuse, 0x2 ;  /* 0x0000001cb1847211 */ /* 0x0c2fe800078210ff */
[-C--:B------:R-:W-:Y:S01]  /*7680*/  LEA.HI.X.SX32 R133, R177, R29.reuse, 0x2, P1 ;  /* 0x0000001db1857211 */ /* 0x080fe200008f16ff */
[----:B------:R-:W-:Y:S04]  /*7690*/  IMAD.MOV.U32 R177, RZ, RZ, c[0x0][0x22c] ;  /* 0x00008b00ffb17624 */ /* 0x000fe800078e00ff */
[----:B------:R-:W-:Y:S01]  /*76a0*/  IMAD R177, R177, c[0x0][0x1c0], RZ ;  /* 0x00007000b1b17a24 */ /* 0x000fe200078e02ff */
[----:B------:R1:W-:Y:S03]  /*76b0*/  RED.E.ADD.F32.FTZ.RN.STRONG.GPU [R132.64], R7 ;  /* 0x000000078400798e */ /* 0x0003e6000c10e786 */
[----:B------:R-:W-:Y:S02]  /*76c0*/  IMAD R177, R177, 0x30, RZ ;  /* 0x00000030b1b17824 */ /* 0x000fe400078e02ff */
[----:B------:R4:W-:Y:S03]  /*76d0*/  RED.E.ADD.F32.FTZ.RN.STRONG.GPU [R34.64], R8 ;  /* 0x000000082200798e */ /* 0x0009e6000c10e786 */
[-C--:B--2---:R-:W-:Y:S02]  /*76e0*/  LEA R4, P1, R177, R28.reuse, 0x2 ;  /* 0x0000001cb1047211 */ /* 0x084fe400078210ff */
[-C--:B---3--:R-:W-:Y:S02]  /*76f0*/  LEA R32, P2, R179, R28.reuse, 0x2 ;  /* 0x0000001cb3207211 */ /* 0x088fe400078410ff */
[-C--:B------:R-:W-:Y:S01]  /*7700*/  LEA.HI.X.SX32 R5, R177, R29.reuse, 0x2, P1 ;  /* 0x0000001db1057211 */ /* 0x080fe200008f16ff */
[----:B------:R-:W-:Y:S01]  /*7710*/  IMAD.MOV.U32 R177, RZ, RZ, c[0x0][0x22c] ;  /* 0x00008b00ffb17624 */ /* 0x000fe200078e00ff */
[-C--:B------:R-:W-:Y:S02]  /*7720*/  LEA.HI.X.SX32 R33, R179, R29.reuse, 0x2, P2 ;  /* 0x0000001db3217211 */ /* 0x080fe400010f16ff */
[CC--:B------:R-:W-:Y:S01]  /*7730*/  LEA R6, P0, R178.reuse, R28.reuse, 0x2 ;  /* 0x0000001cb2067211 */ /* 0x0c0fe200078010ff */
[----:B------:R-:W-:Y:S02]  /*7740*/  IMAD R177, R177, c[0x0][0x1c0], RZ ;  /* 0x00007000b1b17a24 */ /* 0x000fe400078e02ff */
[----:B------:R2:W-:Y:S02]  /*7750*/  RED.E.ADD.F32.FTZ.RN.STRONG.GPU [R32.64], R9 ;  /* 0x000000092000798e */ /* 0x0005e4000c10e786 */
[----:B------:R-:W-:Y:S03]  /*7760*/  IMAD.SHL.U32 R177, R177, 0x10, RZ ;  /* 0x00000010b1b17824 */ /* 0x000fe600078e00ff */
[----:B------:R3:W-:Y:S01]  /*7770*/  RED.E.ADD.F32.FTZ.RN.STRONG.GPU [R4.64], R10 ;  /* 0x0000000a0400798e */ /* 0x0007e2000c10e786 */
[-C--:B-1----:R-:W-:Y:S02]  /*7780*/  LEA.HI.X.SX32 R7, R178, R29.reuse, 0x2, P0 ;  /* 0x0000001db2077211 */ /* 0x082fe400000f16ff */
[C---:B------:R-:W-:Y:S02]  /*7790*/  IADD3 R135, R177.reuse, 0x20, RZ ;  /* 0x00000020b1877810 */ /* 0x040fe40007ffe0ff */
[C---:B------:R-:W-:Y:S01]  /*77a0*/  IADD3 R134, R177.reuse, 0x20, RZ ;  /* 0x00000020b1867810 */ /* 0x040fe20007ffe0ff */
[----:B------:R1:W-:Y:S01]  /*77b0*/  RED.E.ADD.F32.FTZ.RN.STRONG.GPU [R6.64], R11 ;  /* 0x0000000b0600798e */ /* 0x0003e2000c10e786 */
[----:B------:R-:W-:Y:S02]  /*77c0*/  IADD3 R0, R177, 0x20, RZ ;  /* 0x00000020b1007810 */ /* 0x000fe40007ffe0ff */
[-C--:B----4-:R-:W-:Y:S01]  /*77d0*/  LEA R8, P2, R238, R28.reuse, 0x2 ;  /* 0x0000001cee087211 */ /* 0x090fe200078410ff */
[C---:B------:R-:W-:Y:S01]  /*77e0*/  IMAD.IADD R134, R228.reuse, 0x1, R134 ;  /* 0x00000001e4867824 */ /* 0x040fe200078e0286 */
[----:B------:R4:W-:Y:S01]  /*77f0*/  RED.E.ADD.F32.FTZ.RN.STRONG.GPU [R28.64+0x80], R12 ;  /* 0x0000800c1c00798e */ /* 0x0009e2000c10e786 */
[C---:B------:R-:W-:Y:S01]  /*7800*/  IMAD.IADD R0, R228.reuse, 0x1, R0 ;  /* 0x00000001e4007824 */ /* 0x040fe200078e0200 */
[C---:B------:R-:W-:Y:S02]  /*7810*/  IADD3 R132, R161.reuse, 0x40, RZ ;  /* 0x00000040a1847810 */ /* 0x040fe40007ffe0ff */
[----:B------:R-:W-:Y:S01]  /*7820*/  IADD3 R133, R161, 0x40, RZ ;  /* 0x00000040a1857810 */ /* 0x000fe20007ffe0ff */
[----:B------:R4:W-:Y:S01]  /*7830*/  RED.E.ADD.F32.FTZ.RN.STRONG.GPU [R30.64+0x80], R13 ;  /* 0x0000800d1e00798e */ /* 0x0009e2000c10e786 */
[C---:B------:R-:W-:Y:S02]  /*7840*/  IMAD.IADD R0, R228.reuse, 0x1, R0 ;  /* 0x00000001e4007824 */ /* 0x040fe400078e0200 */
[----:B------:R-:W-:Y:S01]  /*7850*/  IMAD.IADD R132, R228, 0x1, R132 ;  /* 0x00000001e4847824 */ /* 0x000fe200078e0284 */
[-C--:B--2---:R-:W-:Y:S02]  /*7860*/  LEA R32, P1, R134, R28.reuse, 0x2 ;  /* 0x0000001c86207211 */ /* 0x084fe400078210ff */
[-C--:B------:R-:W-:Y:S02]  /*7870*/  LEA.HI.X.SX32 R9, R238, R29.reuse, 0x2, P2 ;  /* 0x0000001dee097211 */ /* 0x080fe400010f16ff */
[-C--:B------:R-:W-:Y:S02]  /*7880*/  LEA.HI.X.SX32 R33, R134, R29.reuse, 0x2, P1 ;  /* 0x0000001d86217211 */ /* 0x080fe400008f16ff */
[CC--:B---3--:R-:W-:Y:S04]  /*7890*/  LEA R4, P0, R135.reuse, R28.reuse, 0x2 ;  /* 0x0000001c87047211 */ /* 0x0c8fe800078010ff */
[-C--:B------:R-:W-:Y:S02]  /*78a0*/  LEA.HI.X.SX32 R5, R135, R29.reuse, 0x2, P0 ;  /* 0x0000001d87057211 */ /* 0x080fe400000f16ff */
[CC--:B------:R-:W-:Y:S02]  /*78b0*/  LEA R10, P0, R0.reuse, R28.reuse, 0x2 ;  /* 0x0000001c000a7211 */ /* 0x0c0fe400078010ff */
[CC--:B-1----:R-:W-:Y:S01]  /*78c0*/  LEA R6, P1, R237.reuse, R28.reuse, 0x2 ;  /* 0x0000001ced067211 */ /* 0x0c2fe200078210ff */
[----:B------:R1:W-:Y:S01]  /*78d0*/  RED.E.ADD.F32.FTZ.RN.STRONG.GPU [R4.64], R14 ;  /* 0x0000000e0400798e */ /* 0x0003e2000c10e786 */
[-C--:B------:R-:W-:Y:S02]  /*78e0*/  LEA.HI.X.SX32 R11, R0, R29.reuse, 0x2, P0 ;  /* 0x0000001d000b7211 */ /* 0x080fe400000f16ff */
[-C--:B------:R-:W-:Y:S02]  /*78f0*/  LEA.HI.X.SX32 R7, R237, R29.reuse, 0x2, P1 ;  /* 0x0000001ded077211 */ /* 0x080fe400008f16ff */
[----:B------:R2:W-:Y:S01]  /*7900*/  RED.E.ADD.F32.FTZ.RN.STRONG.GPU [R32.64], R15 ;  /* 0x0000000f2000798e */ /* 0x0005e2000c10e786 */
[----:B------:R-:W-:Y:S02]  /*7910*/  IADD3 R0, R161, 0x40, RZ ;  /* 0x00000040a1007810 */ /* 0x000fe40007ffe0ff */
[-C--:B----4-:R-:W-:Y:S02]  /*7920*/  LEA R12, P4, R132, R28.reuse, 0x2 ;  /* 0x0000001c840c7211 */ /* 0x090fe400078810ff */
[----:B------:R3:W-:Y:S01]  /*7930*/  RED.E.ADD.F32.FTZ.RN.STRONG.GPU [R10.64], R16 ;  /* 0x000000100a00798e */ /* 0x0007e2000c10e786 */
[----:B------:R-:W-:Y:S01]  /*7940*/  IMAD.IADD R0, R228, 0x1, R0 ;  /* 0x00000001e4007824 */ /* 0x000fe200078e0200 */
[-C--:B------:R-:W-:Y:S03]  /*7950*/  LEA.HI.X.SX32 R13, R132, R29.reuse, 0x2, P4 ;  /* 0x0000001d840d7211 */ /* 0x080fe600020f16ff */
[----:B------:R4:W-:Y:S01]  /*7960*/  RED.E.ADD.F32.FTZ.RN.STRONG.GPU [R8.64], R17 ;  /* 0x000000110800798e */ /* 0x0009e2000c10e786 */
[----:B------:R-:W-:Y:S04]  /*7970*/  IMAD.IADD R0, R228, 0x1, R0 ;  /* 0x00000001e4007824 */ /* 0x000fe800078e0200 */
[----:B------:R4:W-:Y:S05]  /*7980*/  RED.E.ADD.F32.FTZ.RN.STRONG.GPU [R6.64], R18 ;  /* 0x000000120600798e */ /* 0x0009ea000c10e786 */
[----:B------:R-:W-:Y:S01]  /*7990*/  LDSM.16.MT88.4 R32, [R2+0x15800] ;  /* 0x015800000220783b */ /* 0x000fe20000004200 */
        /* <DEDUP_REMOVED lines=8> */
[CC--:B----4-:R-:W-:Y:S02]  /*7a20*/  LEA R8, P2, R236.reuse, R28.reuse, 0x2 ;  /* 0x0000001cec087211 */ /* 0x0d0fe400078410ff */
[----:B------:R-:W-:Y:S01]  /*7a30*/  RED.E.ADD.F32.FTZ.RN.STRONG.GPU [R28.64+0x100], R20 ;  /* 0x000100141c00798e */ /* 0x000fe2000c10e786 */
[----:B------:R-:W-:Y:S02]  /*7a40*/  LOP3.LUT R0, R205, 0x1, RZ, 0xc0, !PT ;  /* 0x00000001cd007812 */ /* 0x000fe400078ec0ff */
[-C--:B------:R-:W-:Y:S02]  /*7a50*/  LEA.HI.X.SX32 R9, R236, R29.reuse, 0x2, P2 ;  /* 0x0000001dec097211 */ /* 0x080fe400010f16ff */
[----:B------:R-:W-:Y:S01]  /*7a60*/  RED.E.ADD.F32.FTZ.RN.STRONG.GPU [R30.64+0x100], R21 ;  /* 0x000100151e00798e */ /* 0x000fe2000c10e786 */
[-C--:B------:R-:W-:Y:S02]  /*7a70*/  LEA R6, P1, R235, R28.reuse, 0x2 ;  /* 0x0000001ceb067211 */ /* 0x080fe400078210ff */
[----:B------:R-:W-:Y:S02]  /*7a80*/  ISETP.GT.AND P3, PT, R205, RZ, PT ;  /* 0x000000ffcd00720c */ /* 0x000fe40003f64270 */
[----:B------:R-:W-:Y:S01]  /*7a90*/  RED.E.ADD.F32.FTZ.RN.STRONG.GPU [R14.64], R22 ;  /* 0x000000160e00798e */ /* 0x000fe2000c10e786 */
[-C--:B------:R-:W-:Y:S02]  /*7aa0*/  LEA.HI.X.SX32 R7, R235, R29.reuse, 0x2, P1 ;  /* 0x0000001deb077211 */ /* 0x080fe400008f16ff */
[----:B------:R-:W-:Y:S02]  /*7ab0*/  @P6 IADD3 R227, P1, R227, -0x100, RZ ;  /* 0xffffff00e3e36810 */ /* 0x000fe40007f3e0ff */
[----:B------:R-:W-:Y:S02]  /*7ac0*/  RED.E.ADD.F32.FTZ.RN.STRONG.GPU [R12.64], R23 ;  /* 0x000000170c00798e */ /* 0x000fe4000c10e786 */
[----:B------:R-:W-:Y:S03]  /*7ad0*/  @P6 IADD3.X R226, R226, -0x1, RZ, P1, !PT ;  /* 0xffffffffe2e26810 */ /* 0x000fe60000ffe4ff */
[----:B------:R-:W-:Y:S01]  /*7ae0*/  RED.E.ADD.F32.FTZ.RN.STRONG.GPU [R10.64], R24 ;  /* 0x000000180a00798e */ /* 0x000fe2000c10e786 */
[C---:B-1----:R-:W-:Y:S04]  /*7af0*/  LEA R4, P0, R239.reuse, R28, 0x2 ;  /* 0x0000001cef047211 */ /* 0x042fe800078010ff */
[----:B------:R-:W-:Y:S01]  /*7b00*/  RED.E.ADD.F32.FTZ.RN.STRONG.GPU [R8.64], R25 ;  /* 0x000000190800798e */ /* 0x000fe2000c10e786 */
[----:B------:R-:W-:Y:S02]  /*7b10*/  LEA.HI.X.SX32 R5, R239, R29, 0x2, P0 ;  /* 0x0000001def057211 */ /* 0x000fe400000f16ff */
[----:B------:R-:W-:Y:S02]  /*7b20*/  ISETP.NE.U32.AND P0, PT, R0, 0x1, PT ;  /* 0x000000010000780c */ /* 0x000fe40003f05070 */
[----:B------:R-:W-:Y:S01]  /*7b30*/  RED.E.ADD.F32.FTZ.RN.STRONG.GPU [R6.64], R26 ;  /* 0x0000001a0600798e */ /* 0x000fe2000c10e786 */
[C---:B------:R-:W-:Y:S04]  /*7b40*/  IADD3 R0, R3.reuse, -0x3000, RZ ;  /* 0xffffd00003007810 */ /* 0x040fe80007ffe0ff */
[----:B------:R-:W-:Y:S05]  /*7b50*/  LDSM.16.MT88.4 R8, [R3] ;  /* 0x000000000308783b */ /* 0x000fea0000004200 */
[----:B------:R-:W-:Y:S01]  /*7b60*/  RED.E.ADD.F32.FTZ.RN.STRONG.GPU [R4.64], R27 ;  /* 0x0000001b0400798e */ /* 0x000fe2000c10e786 */
[----:B------:R-:W-:Y:S04]  /*7b70*/  @P0 IADD3 R0, R3, 0x3000, RZ ;  /* 0x0000300003000810 */ /* 0x000fe80007ffe0ff */
[----:B------:R-:W1:Y:S05]  /*7b80*/  LDSM.16.MT88.4 R4, [R2+0x15000] ;  /* 0x015000000204783b */ /* 0x000e6a0000004200 */
[----:B------:R-:W2:Y:S05]  /*7b90*/  LDSM.16.MT88.4 R12, [R2+0x17000] ;  /* 0x01700000020c783b */ /* 0x000eaa0000004200 */
[----:B------:R-:W3:Y:S05]  /*7ba0*/  LDSM.16.MT88.4 R16, [R3+0x1000] ;  /* 0x001000000310783b */ /* 0x000eea0000004200 */
[----:B------:R-:W4:Y:S05]  /*7bb0*/  LDSM.16.MT88.4 R28, [R3+0x2000] ;  /* 0x00200000031c783b */ /* 0x000f2a0000004200 */
        /* <DEDUP_REMOVED lines=68> */
[----:B------:R-:W3:Y:S04]  /*8000*/  LDL R144, [R1+0x18] ;  /* 0x0000180001907983 */ /* 0x000ee80000100800 */
[----:B------:R-:W4:Y:S04]  /*8010*/  LDL R146, [R1+0x28] ;  /* 0x0000280001927983 */ /* 0x000f280000100800 */
[----:B------:R-:W4:Y:S01]  /*8020*/  LDL R145, [R1] ;  /* 0x0000000001917983 */ /* 0x000f220000100800 */
[----:B------:R-:W-:-:S02]  /*8030*/  FMUL.FTZ R132, R48, c[0x0][0x2dc] ;  /* 0x0000b70030847a20 */ /* 0x000fc40000410000 */
[----:B------:R-:W-:Y:S02]  /*8040*/  FMUL.FTZ R18, R47, c[0x0][0x2dc] ;  /* 0x0000b7002f127a20 */ /* 0x000fe40000410000 */
[----:B------:R-:W-:Y:S02]  /*8050*/  FMUL.FTZ R48, R46, c[0x0][0x2dc] ;  /* 0x0000b7002e307a20 */ /* 0x000fe40000410000 */
[----:B------:R-:W-:Y:S02]  /*8060*/  FMUL.FTZ R84, R84, c[0x0][0x2e0] ;  /* 0x0000b80054547a20 */ /* 0x000fe40000410000 */
[----:B------:R-:W-:Y:S01]  /*8070*/  FMUL.FTZ R47, R85, c[0x0][0x2e0] ;  /* 0x0000b800552f7a20 */ /* 0x000fe20000410000 */
[----:B------:R-:W-:Y:S01]  /*8080*/  F2FP.BF16.PACK_AB R18, R18, R48 ;  /* 0x000000301212723e */ /* 0x000fe200000010ff */
[----:B------:R-:W-:Y:S02]  /*8090*/  FMUL.FTZ R22, R43, c[0x0][0x2dc] ;  /* 0x0000b7002b167a20 */ /* 0x000fe40000410000 */
[----:B------:R-:W-:Y:S01]  /*80a0*/  FMUL.FTZ R86, R86, c[0x0][0x2e0] ;  /* 0x0000b80056567a20 */ /* 0x000fe20000410000 */
[----:B------:R-:W-:Y:S01]  /*80b0*/  F2FP.BF16.PACK_AB R47, R47, R84 ;  /* 0x000000542f2f723e */ /* 0x000fe200000010ff */
[----:B------:R-:W-:Y:S01]  /*80c0*/  BAR.SYNC.DEFER_BLOCKING 0x0 ;  /* 0x0000000000007b1d */ /* 0x000fe20000010000 */
        /* <DEDUP_REMOVED lines=133> */
[----:B------:R-:W-:-:S04]  /*8920*/  F2FP.BF16.PACK_AB R3, R3, R76 ;  /* 0x0000004c0303723e */ /* 0x000fc800000010ff */
[----:B------:R-:W-:Y:S01]  /*8930*/  F2FP.BF16.PACK_AB R0, R0, R78 ;  /* 0x0000004e0000723e */ /* 0x000fe200000010ff */
[----:B--2---:R-:W-:Y:S04]  /*8940*/  STS [R147], R47 ;  /* 0x0000002f93007388 */ /* 0x004fe80000000800 */
[----:B------:R-:W-:Y:S04]  /*8950*/  STS [R147+0x200], R46 ;  /* 0x0002002e93007388 */ /* 0x000fe80000000800 */
[----:B---3--:R-:W-:Y:S01]  /*8960*/  STS [R144], R43 ;  /* 0x0000002b90007388 */ /* 0x008fe20000000800 */
[----:B----4-:R-:W-:-:S03]  /*8970*/  ISETP.NE.AND P0, PT, R146, -0x1, PT ;  /* 0xffffffff9200780c */ /* 0x010fc60003f05270 */
        /* <DEDUP_REMOVED lines=45> */
[----:B-1----:R-:W1:Y:S01]  /*8c50*/  S2R R144, SR_CTAID.Y ;  /* 0x0000000000907919 */ /* 0x002e620000002600 */
[----:B------:R-:W-:-:S05]  /*8c60*/  @P0 IADD3 R0, R145, R146, RZ ;  /* 0x0000009291000210 */ /* 0x000fca0007ffe0ff */
[----:B------:R-:W-:-:S04]  /*8c70*/  @P0 IMAD.WIDE.U32 R4, R0, c[0x0][0x3a0], RZ ;  /* 0x0000e80000040a25 */ /* 0x000fc800078e00ff */
[----:B------:R-:W-:Y:S01]  /*8c80*/  @P0 IMAD R9, R0, c[0x0][0x3a4], R5 ;  /* 0x0000e90000090a24 */ /* 0x000fe200078e0205 */
[----:B------:R-:W-:Y:S02]  /*8c90*/  @P0 MOV R8, R4 ;  /* 0x0000000400080202 */ /* 0x000fe40000000f00 */
[----:B-1----:R-:W-:Y:S01]  /*8ca0*/  SHF.R.S32.HI R6, RZ, 0x1f, R144 ;  /* 0x0000001fff067819 */ /* 0x002fe20000011490 */
        /* <DEDUP_REMOVED lines=11> */
.L_x_1043:
        /* <DEDUP_REMOVED lines=15> */
.L_x_1044:
[----:B------:R-:W2:Y:S04]  /*8e50*/  LDL R10, [R1+0x10] ;  /* 0x00001000010a7983 */ /* 0x000ea80000100800 */
[----:B------:R-:W3:Y:S01]  /*8e60*/  LDL.64 R66, [R1+0x8] ;  /* 0x0000080001427983 */ /* 0x000ee20000100a00 */
[--C-:B------:R-:W-:Y:S01]  /*8e70*/  SHF.R.S32.HI R7, RZ, 0x1f, R220.reuse ;  /* 0x0000001fff077819 */ /* 0x100fe200000114dc */
[----:B------:R-:W-:Y:S01]  /*8e80*/  IMAD.MOV.U32 R6, RZ, RZ, R220 ;  /* 0x000000ffff067224 */ /* 0x000fe200078e00dc */
[----:B------:R-:W-:Y:S01]  /*8e90*/  BSSY B0, `(.L_x_1045) ;  /* 0x0000031000007945 */ /* 0x000fe20003800000 */
[----:B------:R-:W-:Y:S06]  /*8ea0*/  BAR.SYNC.DEFER_BLOCKING 0x0 ;  /* 0x0000000000007b1d */ /* 0x000fec0000010000 */
[----:B------:R-:W1:Y:S04]  /*8eb0*/  S2R R27, SR_TID.X ;  /* 0x00000000001b7919 */ /* 0x000e680000002100 */
[----:B------:R-:W4:Y:S04]  /*8ec0*/  S2R R64, SR_TID.X ;  /* 0x0000000000407919 */ /* 0x000f280000002100 */
[----:B------:R2:W2:Y:S04]  /*8ed0*/  LDS.128 R36, [R160+0xa000] ;  /* 0x00a00000a0247984 */ /* 0x0004a80000000c00 */
[----:B------:R2:W2:Y:S01]  /*8ee0*/  LDS.128 R32, [R160+0xc000] ;  /* 0x00c00000a0207984 */ /* 0x0004a20000000c00 */
[----:B-1----:R-:W-:-:S03]  /*8ef0*/  SHF.R.S32.HI R27, RZ, 0x1f, R27 ;  /* 0x0000001fff1b7819 */ /* 0x002fc6000001141b */
[----:B------:R1:W1:Y:S01]  /*8f00*/  LDS.128 R28, [R160+0xe000] ;  /* 0x00e00000a01c7984 */ /* 0x0002620000000c00 */
[----:B----4-:R-:W-:-:S03]  /*8f10*/  LEA.HI R27, R27, R64, RZ, 0x2 ;  /* 0x000000401b1b7211 */ /* 0x010fc600078f10ff */
[----:B------:R4:W1:Y:S01]  /*8f20*/  LDS.128 R48, [R160+0xf000] ;  /* 0x00f00000a0307984 */ /* 0x0008620000000c00 */
[----:B------:R-:W-:-:S03]  /*8f30*/  SHF.R.S32.HI R27, RZ, 0x2, R27 ;  /* 0x00000002ff1b7819 */ /* 0x000fc6000001141b */
[----:B------:R4:W1:Y:S01]  /*8f40*/  LDS.128 R60, [R160+0x10000] ;  /* 0x01000000a03c7984 */ /* 0x0008620000000c00 */
[----:B------:R-:W-:-:S03]  /*8f50*/  SHF.R.S32.HI R26, RZ, 0x1f, R27 ;  /* 0x0000001fff1a7819 */ /* 0x000fc6000001141b */
[----:B------:R4:W1:Y:S04]  /*8f60*/  LDS.128 R44, [R160+0x11000] ;  /* 0x01100000a02c7984 */ /* 0x0008680000000c00 */
[----:B------:R4:W1:Y:S04]  /*8f70*/  LDS.128 R56, [R160+0x12000] ;  /* 0x01200000a0387984 */ /* 0x0008680000000c00 */
[----:B------:R4:W1:Y:S04]  /*8f80*/  LDS.128 R40, [R160+0x13000] ;  /* 0x01300000a0287984 */ /* 0x0008680000000c00 */
[----:B------:R4:W1:Y:S01]  /*8f90*/  LDS.128 R52, [R160+0x14000] ;  /* 0x01400000a0347984 */ /* 0x0008620000000c00 */
[----:B--2---:R-:W-:-:S02]  /*8fa0*/  IMAD.SHL.U32 R0, R10, 0x80, RZ ;  /* 0x000000800a007824 */ /* 0x004fc400078e00ff */
[----:B------:R-:W-:Y:S02]  /*8fb0*/  IMAD R21, R10, -0x80, R204 ;  /* 0xffffff800a157824 */ /* 0x000fe400078e02cc */
[----:B------:R-:W-:Y:S01]  /*8fc0*/  IMAD.WIDE.U32 R4, R0, c[0x0][0x3a0], R6 ;  /* 0x0000e80000047a25 */ /* 0x000fe200078e0006 */
[----:B------:R-:W-:Y:S02]  /*8fd0*/  SHF.R.S32.HI R22, RZ, 0x1f, R0 ;  /* 0x0000001fff167819 */ /* 0x000fe40000011400 */
[----:B------:R-:W-:Y:S02]  /*8fe0*/  ISETP.GE.AND P4, PT, R27, R21, PT ;  /* 0x000000151b00720c */ /* 0x000fe40003f86270 */
[----:B---3--:R-:W-:Y:S01]  /*8ff0*/  SHF.R.S32.HI R24, RZ, 0x1f, R66 ;  /* 0x0000001fff187819 */ /* 0x008fe20000011442 */
[----:B------:R-:W-:Y:S01]  /*9000*/  IMAD R3, R22, c[0x0][0x3a0], RZ ;  /* 0x0000e80016037a24 */ /* 0x000fe200078e02ff */
[----:B------:R-:W-:-:S03]  /*9010*/  IADD3 R4, P0, R8, R4, RZ ;  /* 0x0000000408047210 */ /* 0x000fc60007f1e0ff */
[----:B------:R-:W-:-:S05]  /*9020*/  IMAD R3, R0, c[0x0][0x3a4], R3 ;  /* 0x0000e90000037a24 */ /* 0x000fca00078e0203 */
[----:B------:R-:W-:Y:S01]  /*9030*/  IADD3.X R5, R9, R5, R3, P0, !PT ;  /* 0x0000000509057210 */ /* 0x000fe200007fe403 */
[----:B------:R-:W-:-:S04]  /*9040*/  IMAD R3, R24, c[0x0][0x3b8], RZ ;  /* 0x0000ee0018037a24 */ /* 0x000fc800078e02ff */
[C---:B------:R-:W-:Y:S02]  /*9050*/  IMAD R3, R66.reuse, c[0x0][0x3bc], R3 ;  /* 0x0000ef0042037a24 */ /* 0x040fe400078e0203 */
[----:B------:R-:W-:-:S04]  /*9060*/  IMAD.WIDE.U32 R8, R66, c[0x0][0x3b8], R4 ;  /* 0x0000ee0042087a25 */ /* 0x000fc800078e0004 */
[----:B------:R-:W-:Y:S01]  /*9070*/  IMAD.IADD R20, R9, 0x1, R3 ;  /* 0x0000000109147824 */ /* 0x000fe200078e0203 */
[----:B------:R-:W-:Y:S05]  /*9080*/  @P4 BRA `(.L_x_1046) ;  /* 0x0000011000004947 */ /* 0x000fea0003800000 */
[----:B-1--4-:R-:W-:Y:S01]  /*9090*/  ISETP.GE.AND P3, PT, R220, c[0x0][0x220], PT ;  /* 0x00008800dc007a0c */ /* 0x012fe20003f66270 */
[----:B------:R-:W1:Y:S01]  /*90a0*/  LDS.128 R16, [R160+0xb000] ;  /* 0x00b00000a0107984 */ /* 0x000e620000000c00 */
[----:B------:R-:W-:Y:S01]  /*90b0*/  MOV R5, R20 ;  /* 0x0000001400057202 */ /* 0x000fe20000000f00 */
[----:B------:R-:W-:Y:S01]  /*90c0*/  IMAD R3, R26, c[0x0][0x3a0], RZ ;  /* 0x0000e8001a037a24 */ /* 0x000fe200078e02ff */
[----:B------:R-:W-:Y:S01]  /*90d0*/  ISETP.GE.AND P2, PT, R230, c[0x0][0x220], PT ;  /* 0x00008800e6007a0c */ /* 0x000fe20003f46270 */
[----:B------:R-:W-:Y:S01]  /*90e0*/  IMAD.MOV.U32 R4, RZ, RZ, R8 ;  /* 0x000000ffff047224 */ /* 0x000fe200078e0008 */
[----:B------:R-:W-:Y:S01]  /*90f0*/  ISETP.GE.AND P1, PT, R231, c[0x0][0x220], PT ;  /* 0x00008800e7007a0c */ /* 0x000fe20003f26270 */
[C---:B------:R-:W-:Y:S02]  /*9100*/  IMAD R3, R27.reuse, c[0x0][0x3a4], R3 ;  /* 0x0000e9001b037a24 */ /* 0x040fe400078e0203 */
[----:B------:R-:W-:-:S04]  /*9110*/  IMAD.WIDE.U32 R10, R27, c[0x0][0x3a0], R4 ;  /* 0x0000e8001b0a7a25 */ /* 0x000fc800078e0004 */
[----:B------:R-:W2:Y:S01]  /*9120*/  @!P3 LDS.128 R12, [R160+0x9000] ;  /* 0x00900000a00cb984 */ /* 0x000ea20000000c00 */
[----:B------:R-:W-:Y:S01]  /*9130*/  IMAD.IADD R3, R11, 0x1, R3 ;  /* 0x000000010b037824 */ /* 0x000fe200078e0203 */
[C---:B------:R-:W-:Y:S02]  /*9140*/  LEA R4, P0, R10.reuse, c[0x0][0x340], 0x1 ;  /* 0x0000d0000a047a11 */ /* 0x040fe400078008ff */
[----:B------:R-:W3:Y:S02]  /*9150*/  LDS.128 R160, [R160+0xd000] ;  /* 0x00d00000a0a07984 */ /* 0x000ee40000000c00 */
[----:B------:R-:W-:-:S05]  /*9160*/  LEA.HI.X R5, R10, c[0x0][0x344], R3, 0x1, P0 ;  /* 0x0000d1000a057a11 */ /* 0x000fca00000f0c03 */
[----:B-1----:R1:W-:Y:S04]  /*9170*/  @!P2 STG.E.128 [R4.64+0x40], R16 ;  /* 0x000040100400a986 */ /* 0x0023e8000c101d06 */
[----:B--2---:R1:W-:Y:S04]  /*9180*/  @!P3 STG.E.128 [R4.64], R12 ;  /* 0x0000000c0400b986 */ /* 0x0043e8000c101d06 */
[----:B---3--:R1:W-:Y:S02]  /*9190*/  @!P1 STG.E.128 [R4.64+0x80], R160 ;  /* 0x000080a004009986 */ /* 0x0083e4000c101d06 */
.L_x_1046:
[----:B-1--4-:R-:W-:Y:S05]  /*91a0*/  BSYNC B0 ;  /* 0x0000000000007941 */ /* 0x012fea0003800000 */
.L_x_1045:
[----:B------:R-:W-:Y:S01]  /*91b0*/  IADD3 R3, R27, 0x40, RZ ;  /* 0x000000401b037810 */ /* 0x000fe20007ffe0ff */
[----:B------:R-:W-:Y:S03]  /*91c0*/  BSSY B0, `(.L_x_1047) ;  /* 0x0000013000007945 */ /* 0x000fe60003800000 */
[----:B------:R-:W-:-:S13]  /*91d0*/  ISETP.GE.AND P3, PT, R3, R21, PT ;  /* 0x000000150300720c */ /* 0x000fda0003f66270 */
        /* <DEDUP_REMOVED lines=15> */
[----:B------:R1:W-:Y:S04]  /*92d0*/  @!P1 STG.E.128 [R4.64+0x40], R32 ;  /* 0x0000402004009986 */ /* 0x0003e8000c101d06 */
[----:B------:R1:W-:Y:S02]  /*92e0*/  @!P0 STG.E.128 [R4.64+0x80], R28 ;  /* 0x0000801c04008986 */ /* 0x0003e4000c101d06 */
.L_x_1048:
[----:B------:R-:W-:Y:S05]  /*92f0*/  BSYNC B0 ;  /* 0x0000000000007941 */ /* 0x000fea0003800000 */
.L_x_1047:
        /* <DEDUP_REMOVED lines=11> */
[----:B-1----:R-:W-:Y:S01]  /*93b0*/  MOV R5, R3 ;  /* 0x0000000300057202 */ /* 0x002fe20000000f00 */
        /* <DEDUP_REMOVED lines=10> */
[----:B------:R1:W-:Y:S04]  /*9460*/  @!P2 STG.E.128 [R4.64], R48 ;  /* 0x000000300400a986 */ /* 0x0003e8000c101d06 */
[----:B------:R1:W-:Y:S04]  /*9470*/  @!P1 STG.E.128 [R4.64+0x40], R44 ;  /* 0x0000402c04009986 */ /* 0x0003e8000c101d06 */
[----:B------:R1:W-:Y:S02]  /*9480*/  @!P0 STG.E.128 [R4.64+0x80], R40 ;  /* 0x0000802804008986 */ /* 0x0003e4000c101d06 */
.L_x_1050:
[----:B------:R-:W-:Y:S05]  /*9490*/  BSYNC B0 ;  /* 0x0000000000007941 */ /* 0x000fea0003800000 */
.L_x_1049:
        /* <DEDUP_REMOVED lines=18> */
.L_x_1026:
[----:B------:R-:W2:Y:S04]  /*95c0*/  LDL R11, [R1+0x28] ;  /* 0x00002800010b7983 */ /* 0x000ea80000100800 */
[----:B------:R-:W3:Y:S04]  /*95d0*/  LDL R10, [R1] ;  /* 0x00000000010a7983 */ /* 0x000ee80000100800 */
[----:B------:R-:W1:Y:S02]  /*95e0*/  S2R R9, SR_CTAID.Y ;  /* 0x0000000000097919 */ /* 0x000e640000002600 */
        /* <DEDUP_REMOVED lines=17> */
.L_x_1052:
        /* <DEDUP_REMOVED lines=15> */
.L_x_1053:
[----:B------:R-:W2:Y:S04]  /*97f0*/  LDL R8, [R1+0x10] ;  /* 0x0000100001087983 */ /* 0x000ea80000100800 */
[----:B------:R-:W3:Y:S01]  /*9800*/  LDL.64 R22, [R1+0x8] ;  /* 0x0000080001167983 */ /* 0x000ee20000100a00 */
[----:B------:R-:W-:Y:S01]  /*9810*/  BSSY B0, `(.L_x_1054) ;  /* 0x0000026000007945 */ /* 0x000fe20003800000 */
[C---:B------:R-:W-:Y:S02]  /*9820*/  IADD3 R13, R220.reuse, 0x40, RZ ;  /* 0x00000040dc0d7810 */ /* 0x040fe40007ffe0ff */
[----:B------:R-:W1:Y:S01]  /*9830*/  S2R R19, SR_TID.X ;  /* 0x0000000000137919 */ /* 0x000e620000002100 */
[----:B------:R-:W-:-:S03]  /*9840*/  IADD3 R12, R220, 0x20, RZ ;  /* 0x00000020dc0c7810 */ /* 0x000fc60007ffe0ff */
[----:B------:R-:W4:Y:S01]  /*9850*/  S2R R20, SR_TID.X ;  /* 0x0000000000147919 */ /* 0x000f220000002100 */
[----:B-1----:R-:W-:-:S04]  /*9860*/  SHF.R.S32.HI R19, RZ, 0x1f, R19 ;  /* 0x0000001fff137819 */ /* 0x002fc80000011413 */
[----:B----4-:R-:W-:-:S04]  /*9870*/  LEA.HI R19, R19, R20, RZ, 0x2 ;  /* 0x0000001413137211 */ /* 0x010fc800078f10ff */
[----:B------:R-:W-:-:S04]  /*9880*/  SHF.R.S32.HI R19, RZ, 0x2, R19 ;  /* 0x00000002ff137819 */ /* 0x000fc80000011413 */
[----:B------:R-:W-:Y:S01]  /*9890*/  SHF.R.S32.HI R18, RZ, 0x1f, R19 ;  /* 0x0000001fff127819 */ /* 0x000fe20000011413 */
[C---:B--2---:R-:W-:Y:S02]  /*98a0*/  IMAD.SHL.U32 R0, R8.reuse, 0x80, RZ ;  /* 0x0000008008007824 */ /* 0x044fe400078e00ff */
[----:B------:R-:W-:Y:S02]  /*98b0*/  IMAD R11, R8, -0x80, R204 ;  /* 0xffffff80080b7824 */ /* 0x000fe400078e02cc */
[----:B------:R-:W-:Y:S01]  /*98c0*/  IMAD.WIDE.U32 R4, R0, c[0x0][0x3a0], R220 ;  /* 0x0000e80000047a25 */ /* 0x000fe200078e00dc */
[----:B------:R-:W-:Y:S02]  /*98d0*/  SHF.R.S32.HI R14, RZ, 0x1f, R0 ;  /* 0x0000001fff0e7819 */ /* 0x000fe40000011400 */
[----:B------:R-:W-:Y:S02]  /*98e0*/  ISETP.GE.AND P4, PT, R19, R11, PT ;  /* 0x0000000b1300720c */ /* 0x000fe40003f86270 */
[----:B---3--:R-:W-:Y:S01]  /*98f0*/  SHF.R.S32.HI R16, RZ, 0x1f, R22 ;  /* 0x0000001fff107819 */ /* 0x008fe20000011416 */
[----:B------:R-:W-:Y:S01]  /*9900*/  IMAD R3, R14, c[0x0][0x3a0], RZ ;  /* 0x0000e8000e037a24 */ /* 0x000fe200078e02ff */
[----:B------:R-:W-:-:S03]  /*9910*/  IADD3 R6, P0, R6, R4, RZ ;  /* 0x0000000406067210 */ /* 0x000fc60007f1e0ff */
[----:B------:R-:W-:Y:S02]  /*9920*/  IMAD R3, R0, c[0x0][0x3a4], R3 ;  /* 0x0000e90000037a24 */ /* 0x000fe400078e0203 */
[----:B------:R-:W-:-:S03]  /*9930*/  IMAD R10, R16, c[0x0][0x3b8], RZ ;  /* 0x0000ee00100a7a24 */ /* 0x000fc600078e02ff */
[----:B------:R-:W-:Y:S01]  /*9940*/  IADD3.X R7, R7, R5, R3, P0, !PT ;  /* 0x0000000507077210 */ /* 0x000fe200007fe403 */
[----:B------:R-:W-:-:S04]  /*9950*/  IMAD R10, R22, c[0x0][0x3bc], R10 ;  /* 0x0000ef00160a7a24 */ /* 0x000fc800078e020a */
[----:B------:R-:W-:-:S04]  /*9960*/  IMAD.WIDE.U32 R6, R22, c[0x0][0x3b8], R6 ;  /* 0x0000ee0016067a25 */ /* 0x000fc800078e0006 */
[----:B------:R-:W-:Y:S01]  /*9970*/  IMAD.IADD R10, R10, 0x1, R7 ;  /* 0x000000010a0a7824 */ /* 0x000fe200078e0207 */
        /* <DEDUP_REMOVED lines=15> */
.L_x_1055:
[----:B------:R-:W-:Y:S05]  /*9a70*/  BSYNC B0 ;  /* 0x0000000000007941 */ /* 0x000fea0003800000 */
.L_x_1054:
        /* <DEDUP_REMOVED lines=19> */
.L_x_1057:
[----:B------:R-:W-:Y:S05]  /*9bb0*/  BSYNC B0 ;  /* 0x0000000000007941 */ /* 0x000fea0003800000 */
.L_x_1056:
        /* <DEDUP_REMOVED lines=25> */
.L_x_1059:
[----:B------:R-:W-:Y:S05]  /*9d50*/  BSYNC B0 ;  /* 0x0000000000007941 */ /* 0x000fea0003800000 */
.L_x_1058:
        /* <DEDUP_REMOVED lines=16> */
.L_x_1051:
[----:B------:R-:W-:Y:S05]  /*9e60*/  BSYNC B1 ;  /* 0x0000000000017941 */ /* 0x000fea0003800000 */
.L_x_1021:
[----:B------:R-:W3:Y:S01]  /*9e70*/  LDL.LU R0, [R1+0x10] ;  /* 0x0000100001007983 */ /* 0x000ee20000300800 */
[----:B------:R-:W-:Y:S02]  /*9e80*/  ULDC UR5, c[0x0][0x218] ;  /* 0x0000860000057ab9 */ /* 0x000fe40000000800 */
[----:B------:R-:W-:-:S04]  /*9e90*/  UIADD3 UR5, UR5, 0x7f, URZ ;  /* 0x0000007f05057890 */ /* 0x000fc8000fffe03f */
[----:B------:R-:W-:-:S04]  /*9ea0*/  USHF.R.S32.HI UR4, URZ, 0x1f, UR5 ;  /* 0x0000001f3f047899 */ /* 0x000fc80008011405 */
[----:B------:R-:W-:-:S04]  /*9eb0*/  ULEA.HI UR4, UR4, UR5, URZ, 0x7 ;  /* 0x0000000504047291 */ /* 0x000fc8000f8f383f */
[----:B------:R-:W-:Y:S01]  /*9ec0*/  USHF.R.S32.HI UR4, URZ, 0x7, UR4 ;  /* 0x000000073f047899 */ /* 0x000fe20008011404 */
[----:B---3--:R-:W-:-:S05]  /*9ed0*/  IADD3 R0, R0, c[0x0][0xc], RZ ;  /* 0x0000030000007a10 */ /* 0x008fca0007ffe0ff */
[----:B------:R-:W-:Y:S01]  /*9ee0*/  ISETP.GE.AND P0, PT, R0, UR4, PT ;  /* 0x0000000400007c0c */ /* 0x000fe2000bf06270 */
[----:B------:R3:W-:-:S12]  /*9ef0*/  STL [R1+0x10], R0 ;  /* 0x0000100001007387 */ /* 0x0007d80000100800 */
[----:B------:R-:W-:Y:S01]  /*9f00*/  @P0 CALL.REL.NOINC `(.L_x_1060) ;  /* 0x0000001000000944 */ /* 0x000fe20003c00000 */
[----:B------:R-:W-:Y:S05]  /*9f10*/  BRA `(.L_x_1061) ;  /* 0xffff6be000007947 */ /* 0x000fea000383ffff */
.L_x_1060:
[----:B------:R-:W-:Y:S05]  /*9f20*/  EXIT ;  /* 0x000000000000794d */ /* 0x000fea0003800000 */
.L_x_1062:
        /* <DEDUP_REMOVED lines=13> */
.L_x_1307:


//--------------------- .text._ZN5flash44flash_bwd_dq_dk_dv_loop_seqk_parallel_kernelI23Flash_bwd_kernel_traitsILi96ELi64ELi128ELi8ELi2ELi4ELi4ELb0ELb0EN7cutlass10bfloat16_tE19Flash_kernel_traitsILi96ELi64ELi128ELi8ES3_EELb0ELb0ELb0ELb1ELb0ELb0ELb1EEEvNS_16Flash_bwd_paramsE --------------------------
	.section	.text._ZN5flash44flash_bwd_dq_dk_dv_loop_seqk_parallel_kernelI23Flash_bwd_kernel_traitsILi96ELi64ELi128ELi8ELi2ELi4ELi4ELb0ELb0EN7cutlass10bfloat16_tE19Flash_kernel_traitsILi96ELi64ELi128ELi8ES3_EELb0ELb0ELb0ELb1ELb0ELb0ELb1EEEvNS_16Flash_bwd_paramsE,"ax",@progbits
	.sectioninfo	@"SHI_REGISTERS=255"
	.align	128
        .global         _ZN5flash44flash_bwd_dq_dk_dv_loop_seqk_parallel_kernelI23Flash_bwd_kernel_traitsILi96ELi64ELi128ELi8ELi2ELi4ELi4ELb0ELb0EN7cutlass10bfloat16_tE19Flash_kernel_traitsILi96ELi64ELi128ELi8ES3_EELb0ELb0ELb0ELb1ELb0ELb0ELb1EEEvNS_16Flash_bwd_paramsE
        .type           _ZN5flash44flash_bwd_dq_dk_dv_loop_seqk_parallel_kernelI23Flash_bwd_kernel_traitsILi96ELi64ELi128ELi8ELi2ELi4ELi4ELb0ELb0EN7cutlass10bfloat16_tE19Flash_kernel_traitsILi96ELi64ELi128ELi8ES3_EELb0ELb0ELb0ELb1ELb0ELb0ELb1EEEvNS_16Flash_bwd_paramsE,@function
        .size           _ZN5flash44flash_bwd_dq_dk_dv_loop_seqk_parallel_kernelI23Flash_bwd_kernel_traitsILi96ELi64ELi128ELi8ELi2ELi4ELi4ELb0ELb0EN7cutlass10bfloat16_tE19Flash_kernel_traitsILi96ELi64ELi128ELi8ES3_EELb0ELb0ELb0ELb1ELb0ELb0ELb1EEEvNS_16Flash_bwd_paramsE,(.L_x_1308 - _ZN5flash44flash_bwd_dq_dk_dv_loop_seqk_parallel_kernelI23Flash_bwd_kernel_traitsILi96ELi64ELi128ELi8ELi2ELi4ELi4ELb0ELb0EN7cutlass10bfloat16_tE19Flash_kernel_traitsILi96ELi64ELi128ELi8ES3_EELb0ELb0ELb0ELb1ELb0ELb0ELb1EEEvNS_16Flash_bwd_paramsE)
        .other          _ZN5flash44flash_bwd_dq_dk_dv_loop_seqk_parallel_kernelI23Flash_bwd_kernel_traitsILi96ELi64ELi128ELi8ELi2ELi4ELi4ELb0ELb0EN7cutlass10bfloat16_tE19Flash_kernel_traitsILi96ELi64ELi128ELi8ES3_EELb0ELb0ELb0ELb1ELb0ELb0ELb1EEEvNS_16Flash_bwd_paramsE,@"STO_CUDA_ENTRY STV_DEFAULT"
_ZN5flash44flash_bwd_dq_dk_dv_loop_seqk_parallel_kernelI23Flash_bwd_kernel_traitsILi96ELi64ELi128ELi8ELi2ELi4ELi4ELb0ELb0EN7cutlass10bfloat16_tE19Flash_kernel_traitsILi96ELi64ELi128ELi8ES3_EELb0ELb0ELb0ELb1ELb0ELb0ELb1EEEvNS_16Flash_bwd_paramsE:
.text._ZN5flash44flash_bwd_dq_dk_dv_loop_seqk_parallel_kernelI23Flash_bwd_kernel_traitsILi96ELi64ELi128ELi8ELi2ELi4ELi4ELb0ELb0EN7cutlass10bfloat16_tE19Flash_kernel_traitsILi96ELi64ELi128ELi8ES3_EELb0ELb0ELb0ELb1ELb0ELb0ELb1EEEvNS_16Flash_bwd_paramsE:
        /* <DEDUP_REMOVED lines=203> */
[----:B------:R-:W-:Y:S01]  /*0cb0*/  LEA R252, R8, 0x9000, 0x1 ;  /* 0x0000900008fc7811 */ /* 0x000fe200078e08ff */
[----:B------:R-:W-:Y:S01]  /*0cc0*/  IMAD.IADD R177, R0, 0x1, R2 ;  /* 0x0000000100b17824 */ /* 0x000fe200078e0202 */
[----:B------:R-:W-:Y:S01]  /*0cd0*/  LEA R173, R173, 0x15000, 0x1 ;  /* 0x00015000adad7811 */ /* 0x000fe200078e08ff */
[C---:B------:R-:W-:Y:S01]  /*0ce0*/  IMAD R11, R179.reuse, 0x10, R4 ;  /* 0x00000010b30b7824 */ /* 0x040fe200078e0204 */
[C---:B------:R-:W-:Y:S01]  /*0cf0*/  IADD3 R4, R252.reuse, 0x20, RZ ;  /* 0x00000020fc047810 */ /* 0x040fe20007ffe0ff */
        /* <DEDUP_REMOVED lines=15> */
[----:B------:R2:W-:Y:S04]  /*0df0*/  STL [R1+0x18], R0 ;  /* 0x0000180001007387 */ /* 0x0005e80000100800 */
[----:B------:R2:W-:Y:S01]  /*0e00*/  STL [R1], R4 ;  /* 0x0000000401007387 */ /* 0x0005e20000100800 */
[----:B-1----:R-:W-:-:S03]  /*0e10*/  IMAD.SHL.U32 R2, R3, 0x2, RZ ;  /* 0x0000000203027824 */ /* 0x002fc600078e00ff */
.L_x_1104:
[----:B------:R-:W-:Y:S02]  /*0e20*/  ULDC.64 UR4, c[0x0][0x240] ;  /* 0x0000900000047ab9 */ /* 0x000fe40000000a00 */
[----:B------:R-:W-:-:S02]  /*0e30*/  UISETP.NE.U32.AND UP6, UPT, URZ, UR4, UPT ;  /* 0x000000043f00728c */ /* 0x000fc4000bfc5070 */
[----:B------:R-:W-:Y:S02]  /*0e40*/  USHF.L.U32 UR13, UR32, 0x2, URZ ;  /* 0x00000002200d7899 */ /* 0x000fe4000800063f */
        /* <DEDUP_REMOVED lines=9> */
[----:B-123--:R-:W-:Y:S01]  /*0ee0*/  IMAD.U32 R4, RZ, RZ, UR4 ;  /* 0x00000004ff047e24 */ /* 0x00efe2000f8e00ff */
[----:B------:R-:W-:Y:S01]  /*0ef0*/  ULDC.U8 UR14, c[0x0][0x312] ;  /* 0x0000c480000e7ab9 */ /* 0x000fe20000000000 */
[----:B------:R-:W-:Y:S01]  /*0f00*/  PLOP3.LUT P0, PT, PT, PT, UP4, 0x80, 0x0 ;  /* 0x000000000000781c */ /* 0x000fe20003f0f048 */
[----:B------:R-:W-:Y:S01]  /*0f10*/  ULDC.64 UR8, c[0x0][0x248] ;  /* 0x0000920000087ab9 */ /* 0x000fe20000000a00 */
[----:B------:R-:W-:Y:S01]  /*0f20*/  IMAD.U32 R5, RZ, RZ, UR5 ;  /* 0x00000005ff057e24 */ /* 0x000fe2000f8e00ff */
[----:B------:R-:W-:Y:S02]  /*0f30*/  UISETP.NE.AND UP5, UPT, UR14, URZ, UPT ;  /* 0x0000003f0e00728c */ /* 0x000fe4000bfa5270 */
[----:B------:R-:W-:-:S02]  /*0f40*/  @UP4 UIADD3 UR4, UP0, UR13, UR10, URZ ;  /* 0x0000000a0d044290 */ /* 0x000fc4000ff1e03f */
        /* <DEDUP_REMOVED lines=34> */
.L_x_1063:
        /* <DEDUP_REMOVED lines=58> */
.L_x_1065:
        /* <DEDUP_REMOVED lines=18> */
.L_x_1066:
        /* <DEDUP_REMOVED lines=71> */
.L_x_1067:
[----:B------:R-:W-:Y:S02]  /*1aa0*/  UMOV UR11, UR50 ;  /* 0x00000032000b7c82 */ /* 0x000fe40008000000 */
.L_x_1068:
        /* <DEDUP_REMOVED lines=12> */
[----:B------:R-:W-:Y:S02]  /*1b70*/  UIADD3 UR12, UR15, UR14, URZ ;  /* 0x0000000e0f0c7290 */ /* 0x000fe4000fffe03f */
[----:B------:R-:W-:-:S02]  /*1b80*/  ULDC.64 UR8, c[0x0][0x378] ;  /* 0x0000de0000087ab9 */ /* 0x000fc40000000a00 */
[----:B------:R-:W-:Y:S01]  /*1b90*/  UIMAD UR4, UR57, UR8, URZ ;  /* 0x00000008390472a4 */ /* 0x000fe2000f8e023f */
[----:B-1----:R-:W-:Y:S01]  /*1ba0*/  SHF.R.S32.HI R9, RZ, 0x1f, R8 ;  /* 0x0000001fff097819 */ /* 0x002fe20000011408 */
[----:B------:R-:W-:Y:S02]  /*1bb0*/  UMOV UR13, 0x4 ;  /* 0x00000004000d7882 */ /* 0x000fe40000000000 */
[----:B------:R-:W-:Y:S01]  /*1bc0*/  UIMAD UR10, UR35, UR9, UR4 ;  /* 0x00000009230a72a4 */ /* 0x000fe2000f8e0204 */
[----:B------:R-:W-:Y:S02]  /*1bd0*/  LEA.HI R3, R9, R8, RZ, 0x2 ;  /* 0x0000000809037211 */ /* 0x000fe400078f10ff */
[----:B------:R-:W-:Y:S02]  /*1be0*/  ULDC.64 UR8, c[0x0][0x370] ;  /* 0x0000dc0000087ab9 */ /* 0x000fe40000000a00 */
[----:B------:R-:W-:Y:S01]  /*1bf0*/  SHF.R.S32.HI R3, RZ, 0x2, R3 ;  /* 0x00000002ff037819 */ /* 0x000fe20000011403 */
[----:B------:R-:W-:-:S02]  /*1c00*/  UIMAD UR4, UR31, UR8, URZ ;  /* 0x000000081f0472a4 */ /* 0x000fc4000f8e023f */
[----:B------:R-:W-:Y:S01]  /*1c10*/  ULEA.HI.SX32 UR8, UR33, 0xffffffff, 0x1a ;  /* 0xffffffff21087891 */ /* 0x000fe2000f8fd23f */
        /* <DEDUP_REMOVED lines=26> */
[----:B------:R-:W-:Y:S01]  /*1dc0*/  IMAD.WIDE.U32 R4, R3, c[0x0][0x370], R4 ;  /* 0x0000dc0003047a25 */ /* 0x000fe200078e0004 */
[----:B------:R-:W-:-:S03]  /*1dd0*/  UIMAD.WIDE UR12, UR12, UR13, UR30 ;  /* 0x0000000d0c0c72a5 */ /* 0x000fc6000f8e021e */
        /* <DEDUP_REMOVED lines=18> */
[----:B------:R-:W-:Y:S01]  /*1f00*/  BSSY B0, `(.L_x_1070) ;  /* 0x0000035000007945 */ /* 0x000fe20003800000 */
[----:B------:R-:W-:Y:S01]  /*1f10*/  ULEA.HI UR9, UR8, UR8, URZ, 0x1 ;  /* 0x0000000808097291 */ /* 0x000fe2000f8f083f */
[----:B------:R-:W-:Y:S01]  /*1f20*/  IMAD.MOV.U32 R194, RZ, RZ, R10 ;  /* 0x000000ffffc27224 */ /* 0x000fe200078e000a */
[----:B------:R-:W-:Y:S01]  /*1f30*/  UMOV UR11, UR12 ;  /* 0x0000000c000b7c82 */ /* 0x000fe20008000000 */
[----:B------:R-:W-:Y:S01]  /*1f40*/  MOV R193, R6 ;  /* 0x0000000600c17202 */ /* 0x000fe20000000f00 */
[----:B------:R-:W-:Y:S01]  /*1f50*/  ULOP3.LUT UR9, UR9, 0xfffffffe, URZ, 0xc0, !UPT ;  /* 0xfffffffe09097892 */ /* 0x000fe2000f8ec03f */
[----:B------:R-:W-:Y:S01]  /*1f60*/  ISETP.GE.AND P1, PT, R3, UR4, PT ;  /* 0x0000000403007c0c */ /* 0x000fe2000bf26270 */
[----:B------:R-:W-:Y:S01]  /*1f70*/  UMOV UR10, UR13 ;  /* 0x0000000d000a7c82 */ /* 0x000fe20008000000 */
[----:B------:R-:W-:Y:S01]  /*1f80*/  IMAD.MOV.U32 R192, RZ, RZ, R11 ;  /* 0x000000ffffc07224 */ /* 0x000fe200078e000b */
[----:B------:R-:W-:Y:S01]  /*1f90*/  UIADD3 UR9, UR8, -UR9, URZ ;  /* 0x8000000908097290 */ /* 0x000fe2000fffe03f */
[----:B------:R-:W-:Y:S01]  /*1fa0*/  MOV R191, R4 ;  /* 0x0000000400bf7202 */ /* 0x000fe20000000f00 */
[----:B------:R-:W-:Y:S01]  /*1fb0*/  UMOV UR13, UR14 ;  /* 0x0000000e000d7c82 */ /* 0x000fe20008000000 */
[----:B------:R-:W-:Y:S01]  /*1fc0*/  IMAD.MOV.U32 R190, RZ, RZ, R12 ;  /* 0x000000ffffbe7224 */ /* 0x000fe200078e000c */
[----:B------:R-:W-:Y:S01]  /*1fd0*/  UMOV UR12, UR15 ;  /* 0x0000000f000c7c82 */ /* 0x000fe20008000000 */
[----:B------:R-:W-:Y:S01]  /*1fe0*/  MOV R189, R8 ;  /* 0x0000000800bd7202 */ /* 0x000fe20000000f00 */
[----:B------:R-:W-:Y:S01]  /*1ff0*/  UISETP.NE.AND UP0, UPT, UR9, 0x1, UPT ;  /* 0x000000010900788c */ /* 0x000fe2000bf05270 */
[----:B------:R-:W-:-:S02]  /*2000*/  IADD3 R16, R206, 0x40, RZ ;  /* 0x00000040ce107810 */ /* 0x000fc40007ffe0ff */
[----:B------:R-:W-:Y:S01]  /*2010*/  IADD3 R14, R206, 0x20, RZ ;  /* 0x00000020ce0e7810 */ /* 0x000fe20007ffe0ff */
[----:B------:R-:W-:Y:S01]  /*2020*/  @P0 BAR.SYNC.DEFER_BLOCKING 0x0 ;  /* 0x0000000000000b1d */ /* 0x000fe20000010000 */
        /* <DEDUP_REMOVED lines=34> */
.L_x_1071:
[----:B------:R-:W-:Y:S05]  /*2250*/  BSYNC B0 ;  /* 0x0000000000007941 */ /* 0x000fea0003800000 */
.L_x_1070:
        /* <DEDUP_REMOVED lines=19> */
.L_x_1073:
        /* <DEDUP_REMOVED lines=34> */
.L_x_1074:
[----:B------:R-:W-:Y:S05]  /*25b0*/  BSYNC B0 ;  /* 0x0000000000007941 */ /* 0x000fea0003800000 */
.L_x_1072:
[----:B------:R-:W3:Y:S01]  /*25c0*/  LDL R21, [R1+0x20] ;  /* 0x0000200001157983 */ /* 0x000ee20000100800 */
[----:B------:R-:W-:Y:S01]  /*25d0*/  ULDC.64 UR14, c[0x0][0x198] ;  /* 0x00006600000e7ab9 */ /* 0x000fe20000000a00 */
[----:B------:R-:W-:Y:S02]  /*25e0*/  IMAD.MOV.U32 R241, RZ, RZ, 0x7f800000 ;  /* 0x7f800000fff17424 */ /* 0x000fe400078e00ff */
[----:B------:R-:W-:Y:S02]  /*25f0*/  IMAD.MOV.U32 R242, RZ, RZ, 0x7f800000 ;  /* 0x7f800000fff27424 */ /* 0x000fe400078e00ff */
[----:B------:R-:W-:Y:S02]  /*2600*/  IMAD.MOV.U32 R239, RZ, RZ, 0x7f800000 ;  /* 0x7f800000ffef7424 */ /* 0x000fe400078e00ff */
[----:B------:R-:W-:Y:S02]  /*2610*/  IMAD.U32 R17, RZ, RZ, UR23 ;  /* 0x00000017ff117e24 */ /* 0x000fe4000f8e00ff */
[----:B------:R-:W-:Y:S01]  /*2620*/  IMAD.MOV.U32 R240, RZ, RZ, 0x7f800000 ;  /* 0x7f800000fff07424 */ /* 0x000fe200078e00ff */
        /* <DEDUP_REMOVED lines=9> */
[----:B------:R-:W-:Y:S01]  /*26c0*/  ISETP.GE.AND P4, PT, R6, UR4, PT ;  /* 0x0000000406007c0c */ /* 0x000fe2000bf86270 */
[----:B------:R-:W-:Y:S01]  /*26d0*/  UIMAD UR4, UR17, UR14, URZ ;  /* 0x0000000e110472a4 */ /* 0x000fe2000f8e023f */
[----:B------:R-:W-:Y:S02]  /*26e0*/  SHF.R.S32.HI R7, RZ, 0x1f, R5 ;  /* 0x0000001fff077819 */ /* 0x000fe40000011405 */
[----:B------:R-:W-:Y:S02]  /*26f0*/  @!P3 LEA R6, P1, R5, UR11, 0x2 ;  /* 0x0000000b0506bc11 */ /* 0x000fe4000f8210ff */
[----:B------:R-:W-:Y:S02]  /*2700*/  IADD3 R4, P2, R4, UR11, RZ ;  /* 0x0000000b04047c10 */ /* 0x000fe4000ff5e0ff */
[----:B------:R-:W-:Y:S01]  /*2710*/  SHF.L.U64.HI R8, R21, 0x2, R19 ;  /* 0x0000000215087819 */ /* 0x000fe20000010213 */
[----:B------:R-:W-:Y:S01]  /*2720*/  UIMAD UR9, UR23, UR15, UR4 ;  /* 0x0000000f170972a4 */ /* 0x000fe2000f8e0204 */
[----:B------:R-:W-:Y:S01]  /*2730*/  @!P3 LEA.HI.X R7, R5, UR10, R7, 0x2, P1 ;  /* 0x0000000a0507bc11 */ /* 0x000fe200088f1407 */
[----:B------:R-:W-:Y:S01]  /*2740*/  UIMAD UR4, UR20, -0x80, UR5 ;  /* 0xffffff80140478a4 */ /* 0x000fe2000f8e0205 */
        /* <DEDUP_REMOVED lines=53> */
.L_x_1076:
[----:B----4-:R-:W-:Y:S05]  /*2aa0*/  BSYNC B0 ;  /* 0x0000000000007941 */ /* 0x010fea0003800000 */
.L_x_1075:
        /* <DEDUP_REMOVED lines=39> */
.L_x_1078:
[----:B------:R-:W-:Y:S05]  /*2d20*/  BSYNC B0 ;  /* 0x0000000000007941 */ /* 0x000fea0003800000 */
.L_x_1077:
        /* <DEDUP_REMOVED lines=51> */
.L_x_1080:
[----:B------:R-:W-:Y:S05]  /*3060*/  BSYNC B0 ;  /* 0x0000000000007941 */ /* 0x000fea0003800000 */
.L_x_1079:
        /* <DEDUP_REMOVED lines=37> */
.L_x_1082:
[----:B------:R-:W-:Y:S05]  /*32c0*/  BSYNC B0 ;  /* 0x0000000000007941 */ /* 0x000fea0003800000 */
.L_x_1081:
[----:B------:R-:W-:Y:S01]  /*32d0*/  ULDC.64 UR16, c[0x0][0x318] ;  /* 0x0000c60000107ab9 */ /* 0x000fe20000000a00 */
[----:B--2---:R-:W2:Y:S01]  /*32e0*/  LDL R6, [R1+0x14] ;  /* 0x0000140001067983 */ /* 0x004ea20000100800 */
[----:B------:R-:W-:Y:S02]  /*32f0*/  UISETP.NE.U32.AND UP1, UPT, URZ, UR16, UPT ;  /* 0x000000103f00728c */ /* 0x000fe4000bf25070 */
[----:B------:R-:W-:Y:S01]  /*3300*/  ULDC.64 UR18, c[0x0][0x320] ;  /* 0x0000c80000127ab9 */ /* 0x000fe20000000a00 */
[----:B------:R-:W0:Y:S01]  /*3310*/  LDGDEPBAR ;  /* 0x00000000000079af */ /* 0x000e220000000000 */
[----:B------:R-:W-:-:S06]  /*3320*/  UISETP.NE.AND.EX UP1, UPT, URZ, UR17, UPT, UP1 ;  /* 0x000000113f00728c */ /* 0x000fcc000bf25310 */
[----:B------:R-:W-:-:S05]  /*3330*/  PLOP3.LUT P1, PT, PT, PT, UP1, 0x80, 0x0 ;  /* 0x000000000000781c */ /* 0x000fca0003f2f018 */
[----:B------:R-:W-:Y:S02]  /*3340*/  @UP1 UIMAD UR4, UR39, UR18, URZ ;  /* 0x00000012270412a4 */ /* 0x000fe4000f8e023f */
[----:B------:R-:W-:Y:S02]  /*3350*/  @UP1 UMOV UR14, UR35 ;  /* 0x00000023000e1c82 */ /* 0x000fe40008000000 */
[----:B------:R-:W-:Y:S02]  /*3360*/  @UP1 UMOV UR15, UR57 ;  /* 0x00000039000f1c82 */ /* 0x000fe40008000000 */
[----:B------:R-:W-:Y:S02]  /*3370*/  @UP1 UIMAD.WIDE.U32 UR14, UR32, UR18, UR14 ;  /* 0x00000012200e12a5 */ /* 0x000fe4000f8e000e */
[----:B------:R-:W-:Y:S02]  /*3380*/  @UP1 UIMAD UR19, UR32, UR19, UR4 ;  /* 0x00000013201312a4 */ /* 0x000fe4000f8e0204 */
[----:B------:R-:W-:-:S02]  /*3390*/  @UP1 ULEA UR16, UP0, UR14, UR16, 0x2 ;  /* 0x000000100e101291 */ /* 0x000fc4000f80103f */
[----:B------:R-:W-:-:S04]  /*33a0*/  @UP1 UIADD3 UR19, UR15, UR19, URZ ;  /* 0x000000130f131290 */ /* 0x000fc8000fffe03f */
[----:B------:R-:W-:Y:S01]  /*33b0*/  @UP1 ULEA.HI.X UR17, UR14, UR17, UR19, 0x2, UP0 ;  /* 0x000000110e111291 */ /* 0x000fe200080f1413 */
[----:B------:R-:W-:-:S05]  /*33c0*/  IMAD.U32 R4, RZ, RZ, UR16 ;  /* 0x00000010ff047e24 */ /* 0x000fca000f8e00ff */
[----:B------:R-:W-:-:S05]  /*33d0*/  IMAD.U32 R5, RZ, RZ, UR17 ;  /* 0x00000011ff057e24 */ /* 0x000fca000f8e00ff */
[----:B-1-34-:R1:W3:Y:S01]  /*33e0*/  @P1 LDG.E R0, [R4.64] ;  /* 0x0000000604001981 */ /* 0x01a2e2000c1e1900 */
[----:B------:R-:W3:Y:S01]  /*33f0*/  @P1 MUFU.RCP R3, c[0x0][0x238] ;  /* 0x00008e0000031b08 */ /* 0x000ee20000001000 */
[C---:B------:R-:W-:Y:S01]  /*3400*/  SHF.L.U32 R171, R179.reuse, 0x1, RZ ;  /* 0x00000001b3ab7819 */ /* 0x040fe200000006ff */
        /* <DEDUP_REMOVED lines=52> */
[C---:B------:R-:W-:Y:S01]  /*3750*/  IADD3 R244, R206.reuse, 0x20, RZ ;  /* 0x00000020cef47810 */ /* 0x040fe20007ffe0ff */
[----:B------:R-:W-:Y:S01]  /*3760*/  UMOV UR4, URZ ;  /* 0x0000003f00047c82 */ /* 0x000fe20008000000 */
[----:B------:R-:W-:-:S02]  /*3770*/  IADD3 R245, R206, 0x40, RZ ;  /* 0x00000040cef57810 */ /* 0x000fc40007ffe0ff */
[----:B------:R-:W-:Y:S01]  /*3780*/  IADD3 R172, R171, R178, RZ ;  /* 0x000000b2abac7210 */ /* 0x000fe20007ffe0ff */
[----:B---3--:R-:W-:Y:S01]  /*3790*/  @P1 FMUL.FTZ R0, R0, R3 ;  /* 0x0000000300001220 */ /* 0x008fe20000410000 */
[----:B------:R-:W-:-:S03]  /*37a0*/  IADD3 R3, R177, 0x1800, RZ ;  /* 0x00001800b1037810 */ /* 0x000fc60007ffe0ff */
[----:B------:R1:W3:Y:S01]  /*37b0*/  @P1 R2UR UR9, R0 ;  /* 0x00000000000913c2 */ /* 0x0002e200000e0000 */
[----:B------:R-:W-:-:S04]  /*37c0*/  SEL R3, R3, R177, !P0 ;  /* 0x000000b103037207 */ /* 0x000fc80004000000 */
[----:B------:R-:W-:Y:S02]  /*37d0*/  SHF.L.U32 R3, R3, 0x1, RZ ;  /* 0x0000000103037819 */ /* 0x000fe400000006ff */
[----:B-1----:R-:W-:Y:S01]  /*37e0*/  MOV R0, UR20 ;  /* 0x0000001400007c02 */ /* 0x002fe20008000f00 */
[----:B---3--:R-:W-:-:S04]  /*37f0*/  @UP1 UMOV UR4, UR9 ;  /* 0x0000000900041c82 */ /* 0x008fc80008000000 */
[----:B--2---:R-:W-:Y:S02]  /*3800*/  IMAD R0, R0, 0x80, R6 ;  /* 0x0000008000007824 */ /* 0x004fe400078e0206 */
[----:B------:R-:W-:-:S03]  /*3810*/  IMAD.SHL.U32 R6, R21, 0x4, RZ ;  /* 0x0000000415067824 */ /* 0x000fc600078e00ff */
[----:B------:R-:W-:-:S04]  /*3820*/  IADD3 R0, R21, -UR28, -R0 ;  /* 0x8000001c15007c10 */ /* 0x000fc8000fffe800 */
[----:B------:R-:W-:Y:S01]  /*3830*/  IADD3 R4, R0, UR5, RZ ;  /* 0x0000000500047c10 */ /* 0x000fe2000fffe0ff */
[----:B------:R-:W-:-:S04]  /*3840*/  IMAD.MOV.U32 R0, RZ, RZ, c[0x0][0x22c] ;  /* 0x00008b00ff007624 */ /* 0x000fc800078e00ff */
[----:B------:R-:W-:Y:S01]  /*3850*/  IMAD R0, R0, c[0x0][0x1c0], RZ ;  /* 0x0000700000007a24 */ /* 0x000fe200078e02ff */
[----:B------:R1:W-:Y:S03]  /*3860*/  STL [R1+0xc], R4 ;  /* 0x00000c0401007387 */ /* 0x0003e60000100800 */
[C---:B------:R-:W-:Y:S01]  /*3870*/  IMAD.SHL.U32 R243, R0.reuse, 0x8, RZ ;  /* 0x0000000800f37824 */ /* 0x040fe200078e00ff */
[----:B------:R-:W-:-:S04]  /*3880*/  SHF.L.U32 R5, R0, 0x4, RZ ;  /* 0x0000000400057819 */ /* 0x000fc800000006ff */
[----:B------:R-:W-:-:S05]  /*3890*/  IADD3 R0, R5, 0x40, RZ ;  /* 0x0000004005007810 */ /* 0x000fca0007ffe0ff */
[----:B------:R-:W-:Y:S01]  /*38a0*/  IMAD.IADD R0, R243, 0x1, R0 ;  /* 0x00000001f3007824 */ /* 0x000fe200078e0200 */
[----:B-1----:R-:W-:-:S05]  /*38b0*/  SHF.L.U64.HI R4, R21, 0x2, R19 ;  /* 0x0000000215047819 */ /* 0x002fca0000010213 */
[----:B------:R1:W-:Y:S04]  /*38c0*/  STL [R1+0x4], R4 ;  /* 0x0000040401007387 */ /* 0x0003e80000100800 */
[----:B------:R2:W-:Y:S01]  /*38d0*/  STL [R1+0x8], R6 ;  /* 0x0000080601007387 */ /* 0x0005e20000100800 */
[----:B-1----:R-:W-:-:S05]  /*38e0*/  IADD3 R4, R5, 0x20, RZ ;  /* 0x0000002005047810 */ /* 0x002fca0007ffe0ff */
[----:B------:R-:W-:-:S04]  /*38f0*/  IMAD.IADD R4, R243, 0x1, R4 ;  /* 0x00000001f3047824 */ /* 0x000fc800078e0204 */
[C---:B------:R-:W-:Y:S02]  /*3900*/  IMAD.IADD R5, R243.reuse, 0x1, R4 ;  /* 0x00000001f3057824 */ /* 0x040fe400078e0204 */
[----:B------:R-:W-:-:S03]  /*3910*/  IMAD.IADD R4, R243, 0x1, R0 ;  /* 0x00000001f3047824 */ /* 0x000fc600078e0200 */
[C---:B------:R-:W-:Y:S01]  /*3920*/  IADD3 R249, R243.reuse, R5, RZ ;  /* 0x00000005f3f97210 */ /* 0x040fe20007ffe0ff */
[----:B------:R-:W-:-:S04]  /*3930*/  IMAD.IADD R247, R243, 0x1, R4 ;  /* 0x00000001f3f77824 */ /* 0x000fc800078e0204 */
[C---:B------:R-:W-:Y:S01]  /*3940*/  IMAD.IADD R248, R243.reuse, 0x1, R249 ;  /* 0x00000001f3f87824 */ /* 0x040fe200078e02f9 */
[----:B------:R-:W-:-:S03]  /*3950*/  IADD3 R246, R243, R247, RZ ;  /* 0x000000f7f3f67210 */ /* 0x000fc60007ffe0ff */
[C---:B------:R-:W-:Y:S01]  /*3960*/  IMAD.IADD R251, R243.reuse, 0x1, R248 ;  /* 0x00000001f3fb7824 */ /* 0x040fe200078e02f8 */
[----:B--2---:R-:W-:Y:S02]  /*3970*/  IADD3 R250, R243, R246, RZ ;  /* 0x000000f6f3fa7210 */ /* 0x004fe40007ffe0ff */
.L_x_1085:
[----:B------:R-:W2:Y:S01]  /*3980*/  LDL R181, [R1+0xc] ;  /* 0x00000c0001b57983 */ /* 0x000ea20000100800 */
[----:B------:R-:W-:Y:S01]  /*3990*/  IADD3 R0, R178, R170, RZ ;  /* 0x000000aab2007210 */ /* 0x000fe20007ffe0ff */
[----:B------:R-:W-:Y:S02]  /*39a0*/  USHF.L.U32 UR9, UR20, 0x7, URZ ;  /* 0x0000000714097899 */ /* 0x000fe4000800063f */
[----:B------:R-:W0:Y:S02]  /*39b0*/  LDGDEPBAR ;  /* 0x00000000000079af */ /* 0x000e240000000000 */
[----:B------:R-:W-:Y:S04]  /*39c0*/  UIADD3 UR9, UR9, 0x80, URZ ;  /* 0x0000008009097890 */ /* 0x000fe8000fffe03f */
[----:B------:R-:W-:Y:S02]  /*39d0*/  UISETP.GE.AND UP0, UPT, UR9, UR5, UPT ;  /* 0x000000050900728c */ /* 0x000fe4000bf06270 */
[----:B------:R-:W3:Y:S04]  /*39e0*/  LDL R195, [R1+0x14] ;  /* 0x0000140001c37983 */ /* 0x000ee80000100800 */
[----:B------:R-:W-:Y:S02]  /*39f0*/  PLOP3.LUT P3, PT, PT, PT, UP0, 0x80, 0x0 ;  /* 0x000000000000781c */ /* 0x000fe40003f6f008 */
[----:B------:R-:W-:Y:S02]  /*3a00*/  PLOP3.LUT P4, PT, PT, PT, UP0, 0x80, 0x0 ;  /* 0x000000000000781c */ /* 0x000fe40003f8f008 */
[----:B------:R-:W-:Y:S02]  /*3a10*/  PLOP3.LUT P6, PT, PT, PT, UP0, 0x80, 0x0 ;  /* 0x000000000000781c */ /* 0x000fe40003fcf008 */
[----:B------:R-:W-:Y:S01]  /*3a20*/  PLOP3.LUT P5, PT, PT, PT, UP0, 0x80, 0x0 ;  /* 0x000000000000781c */ /* 0x000fe20003faf008 */
        /* <DEDUP_REMOVED lines=15> */
[----:B------:R-:W1:Y:S01]  /*3b20*/  LDSM.16.M88.4 R156, [R169+0xb000] ;  /* 0x00b00000a99c783b */ /* 0x000e620000000200 */
[-C--:B------:R-:W-:Y:S07]  /*3b30*/  HMMA.16816.F32.BF16 R20, R32, R132.reuse, RZ ;  /* 0x000000842014723c */ /* 0x080fee00000418ff */
[----:B------:R-:W4:Y:S01]  /*3b40*/  LDSM.16.M88.4 R160, [R170+0x1800] ;  /* 0x00180000aaa0783b */ /* 0x000f220000000200 */
[C---:B------:R-:W-:Y:S07]  /*3b50*/  HMMA.16816.F32.BF16 R24, R28.reuse, R132, RZ ;  /* 0x000000841c18723c */ /* 0x040fee00000418ff */
[----:B------:R-:W4:Y:S01]  /*3b60*/  LDSM.16.M88.4 R164, [R169+0xb400] ;  /* 0x00b40000a9a4783b */ /* 0x000f220000000200 */
        /* <DEDUP_REMOVED lines=13> */
[----:B------:R-:W1:Y:S07]  /*3c40*/  LDSM.16.M88.4 R136, [R168+0xb400] ;  /* 0x00b40000a888783b */ /* 0x000e6e0000000200 */
[-C--:B------:R-:W-:Y:S08]  /*3c50*/  HMMA.16816.F32.BF16 R4, R152, R156.reuse, R4 ;  /* 0x0000009c9804723c */ /* 0x080ff00000041804 */
[C---:B------:R-:W-:Y:S07]  /*3c60*/  HMMA.16816.F32.BF16 R8, R160.reuse, R156, R8 ;  /* 0x0000009ca008723c */ /* 0x040fee0000041808 */
[----:B------:R-:W-:Y:S01]  /*3c70*/  MOV R156, UR8 ;  /* 0x00000008009c7c02 */ /* 0x000fe20008000f00 */
[-C--:B------:R-:W-:Y:S08]  /*3c80*/  HMMA.16816.F32.BF16 R12, R160, R158.reuse, R12 ;  /* 0x0000009ea00c723c */ /* 0x080ff0000004180c */
[C---:B------:R-:W-:Y:S08]  /*3c90*/  HMMA.16816.F32.BF16 R16, R152.reuse, R158, R16 ;  /* 0x0000009e9810723c */ /* 0x040ff00000041810 */
[-C--:B------:R-:W-:Y:S08]  /*3ca0*/  HMMA.16816.F32.BF16 R20, R152, R164.reuse, R20 ;  /* 0x000000a49814723c */ /* 0x080ff00000041814 */
[C---:B------:R-:W-:Y:S08]  /*3cb0*/  HMMA.16816.F32.BF16 R24, R160.reuse, R164, R24 ;  /* 0x000000a4a018723c */ /* 0x040ff00000041818 */
[-C--:B------:R-:W-:Y:S08]  /*3cc0*/  HMMA.16816.F32.BF16 R28, R160, R166.reuse, R28 ;  /* 0x000000a6a01c723c */ /* 0x080ff0000004181c */
[----:B------:R-:W-:Y:S08]  /*3cd0*/  HMMA.16816.F32.BF16 R32, R152, R166, R32 ;  /* 0x000000a69820723c */ /* 0x000ff00000041820 */
[-C--:B-1----:R-:W-:Y:S01]  /*3ce0*/  HMMA.16816.F32.BF16 R4, R132, R140.reuse, R4 ;  /* 0x0000008c8404723c */ /* 0x082fe20000041804 */
[----:B--2---:R-:W-:Y:S04]  /*3cf0*/  LEA R156, R156, R181, 0x6 ;  /* 0x000000b59c9c7211 */ /* 0x004fe800078e30ff */
[C---:B------:R-:W-:Y:S03]  /*3d00*/  IADD3 R149, R156.reuse, -0x1, RZ ;  /* 0xffffffff9c957810 */ /* 0x040fe60007ffe0ff */
[C---:B----4-:R-:W-:Y:S01]  /*3d10*/  HMMA.16816.F32.BF16 R8, R144.reuse, R140, R8 ;  /* 0x0000008c9008723c */ /* 0x050fe20000041808 */
[----:B------:R-:W-:Y:S02]  /*3d20*/  IABS R148, R156 ;  /* 0x0000009c00947213 */ /* 0x000fe40000000000 */
[----:B------:R-:W-:Y:S02]  /*3d30*/  ISETP.GE.AND P0, PT, R149, RZ, PT ;  /* 0x000000ff9500720c */ /* 0x000fe40003f06270 */
[----:B------:R-:W-:Y:S03]  /*3d40*/  MOV R150, R148 ;  /* 0x0000009400967202 */ /* 0x000fe60000000f00 */
[-C--:B------:R-:W-:Y:S01]  /*3d50*/  HMMA.16816.F32.BF16 R12, R144, R142.reuse, R12 ;  /* 0x0000008e900c723c */ /* 0x080fe2000004180c */
[C---:B------:R-:W-:Y:S01]  /*3d60*/  IADD3 R148, R156.reuse, 0x8, RZ ;  /* 0x000000089c947810 */ /* 0x040fe20007ffe0ff */
[----:B------:R-:W-:Y:S02]  /*3d70*/  I2F R167, R150 ;  /* 0x0000009600a77306 */ /* 0x000fe40000201400 */
[----:B------:R-:W-:Y:S02]  /*3d80*/  IADD3 R152, R156, 0x7, RZ ;  /* 0x000000079c987810 */ /* 0x000fe40007ffe0ff */
[----:B------:R-:W-:Y:S02]  /*3d90*/  ISETP.GE.AND P1, PT, R148, RZ, PT ;  /* 0x000000ff9400720c */ /* 0x000fe40003f26270 */
[C---:B------:R-:W-:Y:S01]  /*3da0*/  IADD3 R159, R156.reuse, 0x20, RZ ;  /* 0x000000209c9f7810 */ /* 0x040fe20007ffe0ff */
[C---:B------:R-:W-:Y:S01]  /*3db0*/  HMMA.16816.F32.BF16 R16, R132.reuse, R142, R16 ;  /* 0x0000008e8410723c */ /* 0x040fe20000041810 */
[----:B------:R-:W-:Y:S02]  /*3dc0*/  LDSM.16.M88.4 R140, [R170+0x2000] ;  /* 0x00200000aa8c783b */ /* 0x000fe40000000200 */
[----:B------:R-:W-:Y:S02]  /*3dd0*/  @!P0 IADD3 R149, -R156, 0x1, RZ ;  /* 0x000000019c958810 */ /* 0x000fe40007ffe1ff */
[----:B------:R-:W-:Y:S02]  /*3de0*/  ISETP.GE.AND P0, PT, R152, RZ, PT ;  /* 0x000000ff9800720c */ /* 0x000fe40003f06270 */
[----:B------:R-:W-:Y:S01]  /*3df0*/  I2F R166, R149 ;  /* 0x0000009500a67306 */ /* 0x000fe20000201400 */
[-C--:B------:R-:W-:Y:S01]  /*3e00*/  HMMA.16816.F32.BF16 R20, R132, R136.reuse, R20 ;  /* 0x000000888414723c */ /* 0x080fe20000041814 */
[C---:B------:R-:W-:Y:S03]  /*3e10*/  IADD3 R158, R156.reuse, 0x1f, RZ ;  /* 0x0000001f9c9e7810 */ /* 0x040fe60007ffe0ff */
[C---:B------:R-:W-:Y:S02]  /*3e20*/  @!P1 IADD3 R148, -R156.reuse, -0x8, RZ ;  /* 0xfffffff89c949810 */ /* 0x040fe40007ffe1ff */
[C---:B------:R-:W-:Y:S02]  /*3e30*/  IADD3 R157, R156.reuse, 0x28, RZ ;  /* 0x000000289c9d7810 */ /* 0x040fe40007ffe0ff */
[C---:B------:R-:W-:Y:S01]  /*3e40*/  HMMA.16816.F32.BF16 R24, R144.reuse, R136, R24 ;  /* 0x000000889018723c */ /* 0x040fe20000041818 */
[----:B------:R1:W-:Y:S01]  /*3e50*/  I2F R182, R148 ;  /* 0x0000009400b67306 */ /* 0x0003e20000201400 */
[----:B------:R-:W-:Y:S02]  /*3e60*/  ISETP.GE.AND P1, PT, R159, RZ, PT ;  /* 0x000000ff9f00720c */ /* 0x000fe40003f26270 */
[----:B------:R-:W-:Y:S02]  /*3e70*/  @!P0 IADD3 R152, -R156, -0x7, RZ ;  /* 0xfffffff99c988810 */ /* 0x000fe40007ffe1ff */
[----:B------:R-:W-:Y:S02]  /*3e80*/  ISETP.GE.AND P0, PT, R158, RZ, PT ;  /* 0x000000ff9e00720c */ /* 0x000fe40003f06270 */
[-C--:B------:R-:W-:Y:S01]  /*3e90*/  HMMA.16816.F32.BF16 R28, R144, R138.reuse, R28 ;  /* 0x0000008a901c723c */ /* 0x080fe2000004181c */
[----:B------:R-:W-:Y:S02]  /*3ea0*/  LDSM.16.M88.4 R144, [R168+0xd000] ;  /* 0x00d00000a890783b */ /* 0x000fe40000000200 */
[----:B------:R2:W-:Y:S01]  /*3eb0*/  I2F R181, R152 ;  /* 0x0000009800b57306 */ /* 0x0005e20000201400 */
[C---:B------:R-:W-:Y:S02]  /*3ec0*/  IADD3 R137, R156.reuse, 0x18, RZ ;  /* 0x000000189c897810 */ /* 0x040fe40007ffe0ff */
[C---:B------:R-:W-:Y:S02]  /*3ed0*/  IADD3 R136, R156.reuse, 0x17, RZ ;  /* 0x000000179c887810 */ /* 0x040fe40007ffe0ff */
[C---:B------:R-:W-:Y:S01]  /*3ee0*/  @!P1 IADD3 R159, -R156.reuse, -0x20, RZ ;  /* 0xffffffe09c9f9810 */ /* 0x040fe20007ffe1ff */
[----:B------:R-:W-:Y:S01]  /*3ef0*/  HMMA.16816.F32.BF16 R32, R132, R138, R32 ;  /* 0x0000008a8420723c */ /* 0x000fe20000041820 */
[----:B------:R-:W-:Y:S01]  /*3f00*/  LDSM.16.M88.4 R132, [R169+0xd400] ;  /* 0x00d40000a984783b */ /* 0x000fe20000000200 */
[----:B------:R-:W-:Y:S02]  /*3f10*/  ISETP.GE.AND P1, PT, R157, RZ, PT ;  /* 0x000000ff9d00720c */ /* 0x000fe40003f26270 */
[----:B------:R4:W-:Y:S01]  /*3f20*/  I2F R165, R159 ;  /* 0x0000009f00a57306 */ /* 0x0009e20000201400 */
[C---:B------:R-:W-:Y:S04]  /*3f30*/  @!P0 IADD3 R158, -R156.reuse, -0x1f, RZ ;  /* 0xffffffe19c9e8810 */ /* 0x040fe80007ffe1ff */
[----:B-1----:R-:W1:Y:S05]  /*3f40*/  LDSM.16.M88.4 R148, [R169+0xd000] ;  /* 0x00d00000a994783b */ /* 0x002e6a0000000200 */
[----:B------:R3:W-:Y:S01]  /*3f50*/  I2F R164, R158 ;  /* 0x0000009e00a47306 */ /* 0x0007e20000201400 */
[C---:B------:R-:W-:Y:S02]  /*3f60*/  @!P1 IADD3 R157, -R156.reuse, -0x28, RZ ;  /* 0xffffffd89c9d9810 */ /* 0x040fe40007ffe1ff */
[----:B------:R-:W-:Y:S01]  /*3f70*/  ISETP.GE.AND P1, PT, R137, RZ, PT ;  /* 0x000000ff8900720c */ /* 0x000fe20003f26270 */
[----:B--2---:R-:W2:Y:S06]  /*3f80*/  LDSM.16.M88.4 R152, [R170+0x2800] ;  /* 0x00280000aa98783b */ /* 0x004eac0000000200 */
[----:B------:R1:W-:Y:S01]  /*3f90*/  I2F R184, R157 ;  /* 0x0000009d00b87306 */ /* 0x0003e20000201400 */
[C---:B----4-:R-:W-:Y:S05]  /*3fa0*/  IADD3 R159, R156.reuse, 0x27, RZ ;  /* 0x000000279c9f7810 */ /* 0x050fea0007ffe0ff */
[C---:B------:R-:W-:Y:S02]  /*3fb0*/  @!P1 IADD3 R137, -R156.reuse, -0x18, RZ ;  /* 0xffffffe89c899810 */ /* 0x040fe40007ffe1ff */
[----:B------:R-:W-:Y:S02]  /*3fc0*/  ISETP.GE.AND P0, PT, R159, RZ, PT ;  /* 0x000000ff9f00720c */ /* 0x000fe40003f06270 */
[----:B------:R-:W-:Y:S01]  /*3fd0*/  I2F R163, R137 ;  /* 0x0000008900a37306 */ /* 0x000fe20000201400 */
[C---:B---3--:R-:W-:Y:S10]  /*3fe0*/  IADD3 R158, R156.reuse, -0x11, RZ ;  /* 0xffffffef9c9e7810 */ /* 0x048ff40007ffe0ff */
[----:B------:R-:W-:Y:S02]  /*3ff0*/  @!P0 IADD3 R159, -R156, -0x27, RZ ;  /* 0xffffffd99c9f8810 */ /* 0x000fe40007ffe1ff */
[----:B------:R-:W-:Y:S02]  /*4000*/  ISETP.GE.AND P0, PT, R136, RZ, PT ;  /* 0x000000ff8800720c */ /* 0x000fe40003f06270 */
[----:B------:R3:W-:Y:S01]  /*4010*/  I2F R183, R159 ;  /* 0x0000009f00b77306 */ /* 0x0007e20000201400 */
[-C--:B-1----:R-:W-:Y:S01]  /*4020*/  HMMA.16816.F32.BF16 R4, R140, R148.reuse, R4 ;  /* 0x000000948c04723c */ /* 0x082fe20000041804 */
[C---:B------:R-:W-:Y:S07]  /*4030*/  IADD3 R157, R156.reuse, 0x10, RZ ;  /* 0x000000109c9d7810 */ /* 0x040fee0007ffe0ff */
[C---:B--2---:R-:W-:Y:S04]  /*4040*/  HMMA.16816.F32.BF16 R8, R152.reuse, R148, R8 ;  /* 0x000000949808723c */ /* 0x044fe80000041808 */
[C---:B------:R-:W-:Y:S03]  /*4050*/  @!P0 IADD3 R136, -R156.reuse, -0x17, RZ ;  /* 0xffffffe99c888810 */ /* 0x040fe60007ffe1ff */
[C---:B------:R-:W-:Y:S01]  /*4060*/  IADD3 R149, R156.reuse, -0x8, RZ ;  /* 0xfffffff89c957810 */ /* 0x040fe20007ffe0ff */
[----:B------:R1:W-:Y:S01]  /*4070*/  I2F R162, R136 ;  /* 0x0000008800a27306 */ /* 0x0003e20000201400 */
[----:B------:R-:W-:Y:S01]  /*4080*/  IADD3 R148, R156, -0x9, RZ ;  /* 0xfffffff79c947810 */ /* 0x000fe20007ffe0ff */
[-C--:B------:R-:W-:Y:S01]  /*4090*/  HMMA.16816.F32.BF16 R12, R152, R150.reuse, R12 ;  /* 0x00000096980c723c */ /* 0x080fe2000004180c */
[----:B------:R-:W-:Y:S02]  /*40a0*/  ISETP.GE.AND P1, PT, R149, RZ, PT ;  /* 0x000000ff9500720c */ /* 0x000fe40003f26270 */
[----:B------:R-:W-:Y:S02]  /*40b0*/  ISETP.GE.AND P0, PT, R148, RZ, PT ;  /* 0x000000ff9400720c */ /* 0x000fe40003f06270 */
[C---:B---3--:R-:W-:Y:S03]  /*40c0*/  IADD3 R159, R156.reuse, -0x10, RZ ;  /* 0xfffffff09c9f7810 */ /* 0x048fe60007ffe0ff */
[C---:B------:R-:W-:Y:S06]  /*40d0*/  HMMA.16816.F32.BF16 R16, R140.reuse, R150, R16 ;  /* 0x000000968c10723c */ /* 0x040fec0000041810 */
[C---:B------:R-:W-:Y:S02]  /*40e0*/  @!P1 IADD3 R149, -R156.reuse, 0x8, RZ ;  /* 0x000000089c959810 */ /* 0x040fe40007ffe1ff */
[----:B------:R-:W-:Y:S01]  /*40f0*/  @!P0 IADD3 R148, -R156, 0x9, RZ ;  /* 0x000000099c948810 */ /* 0x000fe20007ffe1ff */
[-C--:B------:R-:W-:Y:S01]  /*4100*/  HMMA.16816.F32.BF16 R20, R140, R132.reuse, R20 ;  /* 0x000000848c14723c */ /* 0x080fe20000041814 */
[----:B------:R-:W-:Y:S01]  /*4110*/  I2F R161, R149 ;  /* 0x0000009500a17306 */ /* 0x000fe20000201400 */
[----:B------:R-:W-:Y:S02]  /*4120*/  ISETP.GE.AND P1, PT, R159, RZ, PT ;  /* 0x000000ff9f00720c */ /* 0x000fe40003f26270 */
[----:B------:R-:W-:Y:S01]  /*4130*/  ISETP.GE.AND P0, PT, R158, RZ, PT ;  /* 0x000000ff9e00720c */ /* 0x000fe20003f06270 */
[----:B-1----:R-:W1:Y:S03]  /*4140*/  LDSM.16.M88.4 R136, [R0+0x2000] ;  /* 0x002000000088783b */ /* 0x002e660000000200 */
[C---:B------:R-:W-:Y:S03]  /*4150*/  HMMA.16816.F32.BF16 R24, R152.reuse, R132, R24 ;  /* 0x000000849818723c */ /* 0x040fe60000041818 */
[----:B------:R2:W-:Y:S04]  /*4160*/  I2F R160, R148 ;  /* 0x0000009400a07306 */ /* 0x0005e80000201400 */
[C---:B------:R-:W-:Y:S01]  /*4170*/  @!P1 IADD3 R159, -R156.reuse, 0x10, RZ ;  /* 0x000000109c9f9810 */ /* 0x040fe20007ffe1ff */
[-C--:B------:R-:W-:Y:S01]  /*4180*/  HMMA.16816.F32.BF16 R28, R152, R134.reuse, R28 ;  /* 0x00000086981c723c */ /* 0x080fe2000004181c */
[----:B------:R-:W-:Y:S03]  /*4190*/  ISETP.GE.AND P1, PT, R157, RZ, PT ;  /* 0x000000ff9d00720c */ /* 0x000fe60003f26270 */
[C---:B------:R-:W-:Y:S01]  /*41a0*/  IADD3 R132, R156.reuse, -0x18, RZ ;  /* 0xffffffe89c847810 */ /* 0x040fe20007ffe0ff */
[----:B------:R-:W-:Y:S01]  /*41b0*/  I2F R159, R159 ;  /* 0x0000009f009f7306 */ /* 0x000fe20000201400 */
[----:B------:R-:W-:Y:S02]  /*41c0*/  IADD3 R133, R156, 0xf, RZ ;  /* 0x0000000f9c857810 */ /* 0x000fe40007ffe0ff */
[----:B------:R-:W-:Y:S01]  /*41d0*/  HMMA.16816.F32.BF16 R32, R140, R134, R32 ;  /* 0x000000868c20723c */ /* 0x000fe20000041820 */
[----:B------:R-:W-:Y:S03]  /*41e0*/  ISETP.GE.AND P2, PT, R132, RZ, PT ;  /* 0x000000ff8400720c */ /* 0x000fe60003f46270 */
[C---:B------:R-:W-:Y:S02]  /*41f0*/  @!P0 IADD3 R158, -R156.reuse, 0x11, RZ ;  /* 0x000000119c9e8810 */ /* 0x040fe40007ffe1ff */
[C---:B------:R-:W-:Y:S02]  /*4200*/  @!P1 IADD3 R157, -R156.reuse, -0x10, RZ ;  /* 0xfffffff09c9d9810 */ /* 0x040fe40007ffe1ff */
[----:B------:R-:W-:Y:S02]  /*4210*/  ISETP.GE.AND P0, PT, R133, RZ, PT ;  /* 0x000000ff8500720c */ /* 0x000fe40003f06270 */
[----:B------:R-:W-:Y:S01]  /*4220*/  I2F R158, R158 ;  /* 0x0000009e009e7306 */ /* 0x000fe20000201400 */
[----:B--2---:R2:W3:Y:S03]  /*4230*/  LDSM.16.M88.4 R148, [R0+0x2800] ;  /* 0x002800000094783b */ /* 0x0044e60000000200 */
[C---:B------:R-:W-:Y:S02]  /*4240*/  @!P2 IADD3 R132, -R156.reuse, 0x18, RZ ;  /* 0x000000189c84a810 */ /* 0x040fe40007ffe1ff */
[----:B-----5:R-:W-:Y:S04]  /*4250*/  FSETP.NEU.FTZ.AND P2, PT, R241, -INF , PT ;  /* 0xff800000f100780b */ /* 0x020fe80003f5d000 */
[----:B------:R-:W-:Y:S01]  /*4260*/  I2F R134, R132 ;  /* 0x0000008400867306 */ /* 0x000fe20000201400 */
[-C--:B-1----:R-:W-:Y:S01]  /*4270*/  HMMA.16816.F32.BF16 R4, R136, R144.reuse, R4 ;  /* 0x000000908804723c */ /* 0x082fe20000041804 */
[C---:B------:R-:W-:Y:S02]  /*4280*/  @!P0 IADD3 R133, -R156.reuse, -0xf, RZ ;  /* 0xfffffff19c858810 */ /* 0x040fe40007ffe1ff */
[----:B------:R-:W-:Y:S06]  /*4290*/  PLOP3.LUT P0, PT, PT, PT, UP0, 0x80, 0x0 ;  /* 0x000000000000781c */ /* 0x000fec0003f0f008 */
[----:B------:R-:W-:Y:S03]  /*42a0*/  I2F R133, R133 ;  /* 0x0000008500857306 */ /* 0x000fe60000201400 */
[----:B--2---:R-:W-:Y:S04]  /*42b0*/  IADD3 R0, R156, -0x19, RZ ;  /* 0xffffffe79c007810 */ /* 0x004fe80007ffe0ff */
[----:B------:R-:W-:Y:S03]  /*42c0*/  ISETP.GE.AND P1, PT, R0, RZ, PT ;  /* 0x000000ff0000720c */ /* 0x000fe60003f26270 */
[----:B------:R-:W-:Y:S05]  /*42d0*/  I2F R157, R157 ;  /* 0x0000009d009d7306 */ /* 0x000fea0000201400 */
[----:B------:R-:W-:Y:S02]  /*42e0*/  FMUL.FTZ R4, R4, c[0x0][0x2ec] ;  /* 0x0000bb0004047a20 */ /* 0x000fe40000410000 */
[----:B------:R-:W-:Y:S02]  /*42f0*/  FMUL.FTZ R5, R5, c[0x0][0x2ec] ;  /* 0x0000bb0005057a20 */ /* 0x000fe40000410000 */
[----:B------:R-:W-:Y:S01]  /*4300*/  FMUL.FTZ R6, R6, c[0x0][0x2ec] ;  /* 0x0000bb0006067a20 */ /* 0x000fe20000410000 */
[----:B------:R-:W1:Y:S01]  /*4310*/  MUFU.TANH R197, R4 ;  /* 0x0000000400c57308 */ /* 0x000e620000002400 */
[C---:B---3--:R-:W-:Y:S01]  /*4320*/  HMMA.16816.F32.BF16 R8, R148.reuse, R144, R8 ;  /* 0x000000909408723c */ /* 0x048fe20000041808 */
[----:B------:R-:W-:Y:S01]  /*4330*/  FMUL.FTZ R7, R7, c[0x0][0x2ec] ;  /* 0x0000bb0007077a20 */ /* 0x000fe20000410000 */
[----:B------:R-:W2:Y:S01]  /*4340*/  LDL R144, [R1+0x4] ;  /* 0x0000040001907983 */ /* 0x000ea20000100800 */
[----:B------:R-:W-:Y:S02]  /*4350*/  @!P1 IADD3 R0, -R156, 0x19, RZ ;  /* 0x000000199c009810 */ /* 0x000fe40007ffe1ff */
[----:B------:R-:W-:Y:S03]  /*4360*/  PLOP3.LUT P1, PT, PT, PT, UP0, 0x80, 0x0 ;  /* 0x000000000000781c */ /* 0x000fe60003f2f008 */
[-C--:B------:R-:W-:Y:S01]  /*4370*/  HMMA.16816.F32.BF16 R12, R148, R146.reuse, R12 ;  /* 0x00000092940c723c */ /* 0x080fe2000004180c */
[----:B------:R-:W3:Y:S07]  /*4380*/  MUFU.TANH R202, R5 ;  /* 0x0000000500ca7308 */ /* 0x000eee0000002400 */
[C---:B------:R-:W-:Y:S01]  /*4390*/  HMMA.16816.F32.BF16 R16, R136.reuse, R146, R16 ;  /* 0x000000928810723c */ /* 0x040fe20000041810 */
[----:B------:R-:W4:Y:S02]  /*43a0*/  LDL R146, [R1+0x8] ;  /* 0x0000080001927983 */ /* 0x000f240000100800 */
[----:B------:R-:W1:Y:S05]  /*43b0*/  MUFU.TANH R216, R6 ;  /* 0x0000000600d87308 */ /* 0x000e6a0000002400 */
        /* <DEDUP_REMOVED lines=15> */
[----:B-1----:R-:W-:Y:S04]  /*44b0*/  MOV R9, UR20 ;  /* 0x0000001400097c02 */ /* 0x002fe80008000f00 */
[----:B------:R-:W-:Y:S05]  /*44c0*/  LEA R9, R9, R195, 0x7 ;  /* 0x000000c309097211 */ /* 0x000fea00078e38ff */
[----:B------:R1:W1:Y:S01]  /*44d0*/  MUFU.TANH R238, R10 ;  /* 0x0000000a00ee7308 */ /* 0x0002620000002400 */
[----:B------:R-:W-:Y:S01]  /*44e0*/  @P3 ISETP.GE.AND P3, PT, R9, UR5, PT ;  /* 0x0000000509003c0c */ /* 0x000fe2000bf66270 */
[----:B---3--:R-:W3:Y:S08]  /*44f0*/  LDSM.16.M88.4 R4, [R168+0xd400] ;  /* 0x00d40000a804783b */ /* 0x008ef00000000200 */
[----:B------:R3:W-:Y:S01]  /*4500*/  I2F R132, R0 ;  /* 0x0000000000847306 */ /* 0x0007e20000201400 */
[----:B------:R-:W-:Y:S05]  /*4510*/  FMUL.FTZ R8, R241, 1.4426950216293334961 ;  /* 0x3fb8aa3bf1087820 */ /* 0x000fea0000410000 */
[----:B------:R-:W-:Y:S04]  /*4520*/  FSEL R8, R8, RZ, P2 ;  /* 0x000000ff08087208 */ /* 0x000fe80001000000 */
[----:B------:R3:W-:Y:S01]  /*4530*/  MUFU.TANH R237, R11 ;  /* 0x0000000b00ed7308 */ /* 0x0007e20000002400 */
[----:B------:R-:W-:Y:S01]  /*4540*/  FSETP.NEU.FTZ.AND P2, PT, R242, -INF , PT ;  /* 0xff800000f200780b */ /* 0x000fe20003f5d000 */
[----:B-1----:R-:W-:Y:S05]  /*4550*/  FFMA.FTZ R10, R167, -UR4, R197 ;  /* 0x80000004a70a7c23 */ /* 0x002fea00080100c5 */
[----:B------:R-:W-:Y:S03]  /*4560*/  @P1 FSEL R10, R10, -INF , !P3 ;  /* 0xff8000000a0a1808 */ /* 0x000fe60005800000 */
[----:B------:R-:W-:Y:S01]  /*4570*/  MUFU.TANH R224, R12 ;  /* 0x0000000c00e07308 */ /* 0x000fe20000002400 */
[----:B------:R-:W-:Y:S01]  /*4580*/  PLOP3.LUT P1, PT, PT, PT, UP0, 0x80, 0x0 ;  /* 0x000000000000781c */ /* 0x000fe20003f2f008 */
[----:B------:R-:W-:Y:S01]  /*4590*/  FFMA.FTZ R10, R10, c[0x0][0x23c], -R8 ;  /* 0x00008f000a0a7a23 */ /* 0x000fe20000010808 */
[----:B---3--:R-:W-:Y:S02]  /*45a0*/  @P0 IADD3 R0, R9, 0x1, RZ ;  /* 0x0000000109000810 */ /* 0x008fe40007ffe0ff */
[----:B------:R-:W-:Y:S02]  /*45b0*/  PLOP3.LUT P0, PT, PT, PT, UP0, 0x80, 0x0 ;  /* 0x000000000000781c */ /* 0x000fe40003f0f008 */
[----:B------:R-:W-:Y:S03]  /*45c0*/  @P4 ISETP.GE.AND P4, PT, R0, UR5, PT ;  /* 0x0000000500004c0c */ /* 0x000fe6000bf86270 */
[----:B------:R1:W-:Y:S01]  /*45d0*/  MUFU.EX2 R195, R10 ;  /* 0x0000000a00c37308 */ /* 0x0003e20000000800 */
[----:B------:R-:W-:Y:S01]  /*45e0*/  FFMA.FTZ R0, R166, -UR4, R202 ;  /* 0x80000004a6007c23 */ /* 0x000fe200080100ca */
[-C--:B------:R-:W-:Y:S01]  /*45f0*/  HMMA.16816.F32.BF16 R20, R136, R4.reuse, R20 ;  /* 0x000000048814723c */ /* 0x080fe20000041814 */
[----:B------:R-:W-:Y:S07]  /*4600*/  FMUL.FTZ R11, R242, 1.4426950216293334961 ;  /* 0x3fb8aa3bf20b7820 */ /* 0x000fee0000410000 */
[----:B------:R-:W-:Y:S01]  /*4610*/  MUFU.TANH R223, R13 ;  /* 0x0000000d00df7308 */ /* 0x000fe20000002400 */
[----:B------:R-:W-:Y:S01]  /*4620*/  @P0 FSEL R0, R0, -INF , !P4 ;  /* 0xff80000000000808 */ /* 0x000fe20006000000 */
[C---:B------:R-:W-:Y:S01]  /*4630*/  HMMA.16816.F32.BF16 R24, R148.reuse, R4, R24 ;  /* 0x000000049418723c */ /* 0x040fe20000041818 */
[----:B------:R-:W-:Y:S03]  /*4640*/  PLOP3.LUT P0, PT, PT, PT, UP0, 0x80, 0x0 ;  /* 0x000000000000781c */ /* 0x000fe60003f0f008 */
[----:B------:R-:W-:Y:S04]  /*4650*/  FFMA.FTZ R0, R0, c[0x0][0x23c], -R8 ;  /* 0x00008f0000007a23 */ /* 0x000fe80000010808 */
[----:B------:R-:W3:Y:S01]  /*4660*/  MUFU.TANH R233, R15 ;  /* 0x0000000f00e97308 */ /* 0x000ee20000002400 */
[----:B------:R-:W-:Y:S01]  /*4670*/  FSEL R5, R11, RZ, P2 ;  /* 0x000000ff0b057208 */ /* 0x000fe20001000000 */
[-C--:B------:R-:W-:Y:S01]  /*4680*/  HMMA.16816.F32.BF16 R28, R148, R6.reuse, R28 ;  /* 0x00000006941c723c */ /* 0x080fe2000004181c */
[----:B------:R-:W-:Y:S01]  /*4690*/  FSETP.NEU.FTZ.AND P2, PT, R239, -INF , PT ;  /* 0xff800000ef00780b */ /* 0x000fe20003f5d000 */
[----:B-1----:R-:W-:Y:S02]  /*46a0*/  FFMA.FTZ R10, R182, -UR4, R216 ;  /* 0x80000004b60a7c23 */ /* 0x002fe400080100d8 */
[----:B------:R-:W-:Y:S02]  /*46b0*/  FFMA.FTZ R11, R184, -UR4, R238 ;  /* 0x80000004b80b7c23 */ /* 0x000fe400080100ee */
[----:B------:R-:W-:Y:S02]  /*46c0*/  FMUL.FTZ R21, R21, c[0x0][0x2ec] ;  /* 0x0000bb0015157a20 */ /* 0x000fe40000410000 */
[----:B------:R1:W-:Y:S01]  /*46d0*/  MUFU.EX2 R145, R0 ;  /* 0x0000000000917308 */ /* 0x0003e20000000800 */
[----:B------:R-:W-:Y:S01]  /*46e0*/  @P1 FSEL R10, R10, -INF , !P3 ;  /* 0xff8000000a0a1808 */ /* 0x000fe20005800000 */
[----:B------:R-:W-:Y:S01]  /*46f0*/  HMMA.16816.F32.BF16 R32, R136, R6, R32 ;  /* 0x000000068820723c */ /* 0x000fe20000041820 */
[----:B------:R-:W-:Y:S01]  /*4700*/  PLOP3.LUT P1, PT, PT, PT, UP0, 0x80, 0x0 ;  /* 0x000000000000781c */ /* 0x000fe20003f2f008 */
[----:B------:R-:W-:Y:S02]  /*4710*/  FMUL.FTZ R4, R239, 1.4426950216293334961 ;  /* 0x3fb8aa3bef047820 */ /* 0x000fe40000410000 */
[----:B------:R-:W-:Y:S02]  /*4720*/  FFMA.FTZ R10, R10, c[0x0][0x23c], -R5 ;  /* 0x00008f000a0a7a23 */ /* 0x000fe40000010805 */
[----:B------:R-:W-:Y:S01]  /*4730*/  FMUL.FTZ R20, R20, c[0x0][0x2ec] ;  /* 0x0000bb0014147a20 */ /* 0x000fe20000410000 */
[----:B------:R-:W-:Y:S01]  /*4740*/  FSEL R4, R4, RZ, P2 ;  /* 0x000000ff04047208 */ /* 0x000fe20001000000 */
[----:B------:R1:W-:Y:S01]  /*4750*/  MUFU.EX2 R222, R10 ;  /* 0x0000000a00de7308 */ /* 0x0003e20000000800 */
[----:B------:R-:W-:Y:S03]  /*4760*/  FSETP.NEU.FTZ.AND P2, PT, R240, -INF , PT ;  /* 0xff800000f000780b */ /* 0x000fe60003f5d000 */
[----:B---3--:R-:W-:Y:S02]  /*4770*/  FFMA.FTZ R6, R164, -UR4, R233 ;  /* 0x80000004a4067c23 */ /* 0x008fe400080100e9 */
[----:B------:R-:W-:Y:S02]  /*4780*/  FMUL.FTZ R28, R28, c[0x0][0x2ec] ;  /* 0x0000bb001c1c7a20 */ /* 0x000fe40000410000 */
[----:B------:R-:W-:Y:S02]  /*4790*/  FMUL.FTZ R29, R29, c[0x0][0x2ec] ;  /* 0x0000bb001d1d7a20 */ /* 0x000fe40000410000 */
[----:B------:R-:W-:Y:S01]  /*47a0*/  MUFU.TANH R200, R16 ;  /* 0x0000001000c87308 */ /* 0x000fe20000002400 */
[----:B------:R-:W-:Y:S02]  /*47b0*/  FMUL.FTZ R30, R30, c[0x0][0x2ec] ;  /* 0x0000bb001e1e7a20 */ /* 0x000fe40000410000 */
        /* <DEDUP_REMOVED lines=15> */
[----:B------:R-:W-:Y:S02]  /*48b0*/  FFMA.FTZ R10, R10, c[0x0][0x23c], -R4 ;  /* 0x00008f000a0a7a23 */ /* 0x000fe40000010804 */
[----:B------:R-:W-:Y:S02]  /*48c0*/  FMUL.FTZ R22, R22, c[0x0][0x2ec] ;  /* 0x0000bb0016167a20 */ /* 0x000fe40000410000 */
[----:B------:R-:W-:Y:S02]  /*48d0*/  FMUL.FTZ R25, R25, c[0x0][0x2ec] ;  /* 0x0000bb0019197a20 */ /* 0x000fe40000410000 */
[----:B------:R3:W-:Y:S01]  /*48e0*/  MUFU.EX2 R231, R10 ;  /* 0x0000000a00e77308 */ /* 0x0007e20000000800 */
[----:B------:R-:W-:Y:S02]  /*48f0*/  FMUL.FTZ R24, R24, c[0x0][0x2ec] ;  /* 0x0000bb0018187a20 */ /* 0x000fe40000410000 */
[----:B------:R-:W-:Y:S01]  /*4900*/  FMUL.FTZ R26, R26, c[0x0][0x2ec] ;  /* 0x0000bb001a1a7a20 */ /* 0x000fe20000410000 */
[----:B------:R-:W-:Y:S01]  /*4910*/  @P1 FSEL R11, R11, -INF , !P3 ;  /* 0xff8000000b0b1808 */ /* 0x000fe20005800000 */
[----:B------:R-:W-:Y:S01]  /*4920*/  FMUL.FTZ R27, R27, c[0x0][0x2ec] ;  /* 0x0000bb001b1b7a20 */ /* 0x000fe20000410000 */
[----:B------:R-:W-:Y:S02]  /*4930*/  PLOP3.LUT P1, PT, PT, PT, UP0, 0x80, 0x0 ;  /* 0x000000000000781c */ /* 0x000fe40003f2f008 */
[----:B------:R-:W-:Y:S02]  /*4940*/  PLOP3.LUT P3, PT, PT, PT, UP0, 0x80, 0x0 ;  /* 0x000000000000781c */ /* 0x000fe40003f6f008 */
[----:B------:R-:W-:Y:S01]  /*4950*/  MUFU.TANH R196, R17 ;  /* 0x0000001100c47308 */ /* 0x000fe20000002400 */
[----:B-1----:R-:W-:Y:S05]  /*4960*/  FFMA.FTZ R0, R164, -UR4, R230 ;  /* 0x80000004a4007c23 */ /* 0x002fea00080100e6 */
[----:B------:R-:W-:Y:S04]  /*4970*/  @P0 FSEL R0, R0, -INF , !P4 ;  /* 0xff80000000000808 */ /* 0x000fe80006000000 */
[----:B------:R-:W-:Y:S01]  /*4980*/  MUFU.TANH R208, R19 ;  /* 0x0000001300d07308 */ /* 0x000fe20000002400 */
[----:B------:R-:W-:Y:S01]  /*4990*/  PLOP3.LUT P0, PT, PT, PT, UP0, 0x80, 0x0 ;  /* 0x000000000000781c */ /* 0x000fe20003f0f008 */
[----:B---3--:R-:W-:Y:S02]  /*49a0*/  FMUL.FTZ R10, R240, 1.4426950216293334961 ;  /* 0x3fb8aa3bf00a7820 */ /* 0x008fe40000410000 */
[----:B------:R-:W-:Y:S03]  /*49b0*/  FFMA.FTZ R12, R0, c[0x0][0x23c], -R4 ;  /* 0x00008f00000c7a23 */ /* 0x000fe60000010804 */
[----:B------:R-:W-:Y:S03]  /*49c0*/  FSEL R0, R10, RZ, P2 ;  /* 0x000000ff0a007208 */ /* 0x000fe60001000000 */
[----:B------:R-:W1:Y:S01]  /*49d0*/  MUFU.TANH R210, R18 ;  /* 0x0000001200d27308 */ /* 0x000e620000002400 */
[----:B------:R-:W-:Y:S01]  /*49e0*/  FFMA.FTZ R10, R183, -UR4, R237 ;  /* 0x80000004b70a7c23 */ /* 0x000fe200080100ed */
[----:B------:R-:W-:Y:S01]  /*49f0*/  PLOP3.LUT P2, PT, PT, PT, UP0, 0x80, 0x0 ;  /* 0x000000000000781c */ /* 0x000fe20003f4f008 */
[--C-:B------:R-:W-:Y:S03]  /*4a00*/  FFMA.FTZ R11, R11, c[0x0][0x23c], -R0.reuse ;  /* 0x00008f000b0b7a23 */ /* 0x100fe60000010800 */
[----:B------:R-:W-:Y:S02]  /*4a10*/  @P0 FSEL R10, R10, -INF , !P4 ;  /* 0xff8000000a0a0808 */ /* 0x000fe40006000000 */
[----:B------:R-:W-:Y:S02]  /*4a20*/  PLOP3.LUT P0, PT, PT, PT, UP0, 0x80, 0x0 ;  /* 0x000000000000781c */ /* 0x000fe40003f0f008 */
[----:B------:R3:W-:Y:S01]  /*4a30*/  MUFU.EX2 R236, R11 ;  /* 0x0000000b00ec7308 */ /* 0x0007e20000000800 */
[----:B------:R-:W-:Y:S01]  /*4a40*/  FFMA.FTZ R10, R10, c[0x0][0x23c], -R0 ;  /* 0x00008f000a0a7a23 */ /* 0x000fe20000010800 */
[----:B------:R-:W-:Y:S08]  /*4a50*/  PLOP3.LUT P4, PT, PT, PT, UP0, 0x80, 0x0 ;  /* 0x000000000000781c */ /* 0x000ff00003f8f008 */
[----:B------:R3:W-:Y:S01]  /*4a60*/  MUFU.EX2 R235, R10 ;  /* 0x0000000a00eb7308 */ /* 0x0007e20000000800 */
[----:B-1----:R-:W-:Y:S09]  /*4a70*/  FFMA.FTZ R7, R167, -UR4, R210 ;  /* 0x80000004a7077c23 */ /* 0x002ff200080100d2 */
[----:B------:R-:W-:Y:S01]  /*4a80*/  MUFU.TANH R205, R28 ;  /* 0x0000001c00cd7308 */ /* 0x000fe20000002400 */
[----:B---3--:R-:W-:Y:S09]  /*4a90*/  FFMA.FTZ R11, R163, -UR4, R224 ;  /* 0x80000004a30b7c23 */ /* 0x008ff200080100e0 */
[----:B------:R-:W1:Y:S01]  /*4aa0*/  MUFU.TANH R198, R21 ;  /* 0x0000001500c67308 */ /* 0x000e620000002400 */
[C---:B------:R-:W-:Y:S02]  /*4ab0*/  @P1 IADD3 R10, R9.reuse, 0x8, RZ ;  /* 0x00000008090a1810 */ /* 0x040fe40007ffe0ff */
[----:B------:R-:W-:Y:S02]  /*4ac0*/  PLOP3.LUT P1, PT, PT, PT, UP0, 0x80, 0x0 ;  /* 0x000000000000781c */ /* 0x000fe40003f2f008 */
[----:B------:R-:W-:Y:S02]  /*4ad0*/  @P6 ISETP.GE.AND P6, PT, R10, UR5, PT ;  /* 0x000000050a006c0c */ /* 0x000fe4000bfc6270 */
[----:B------:R-:W-:Y:S03]  /*4ae0*/  @P0 IADD3 R10, R9, 0x9, RZ ;  /* 0x00000009090a0810 */ /* 0x000fe60007ffe0ff */
[----:B------:R-:W3:Y:S01]  /*4af0*/  MUFU.TANH R199, R20 ;  /* 0x0000001400c77308 */ /* 0x000ee20000002400 */
[----:B------:R-:W-:Y:S02]  /*4b00*/  PLOP3.LUT P0, PT, PT, PT, UP0, 0x80, 0x0 ;  /* 0x000000000000781c */ /* 0x000fe40003f0f008 */
[----:B------:R-:W-:Y:S01]  /*4b10*/  @P3 ISETP.GE.AND P3, PT, R10, UR5, PT ;  /* 0x000000050a003c0c */ /* 0x000fe2000bf66270 */
[----:B------:R-:W-:Y:S04]  /*4b20*/  FFMA.FTZ R10, R162, -UR4, R223 ;  /* 0x80000004a20a7c23 */ /* 0x000fe800080100df */
[----:B------:R-:W-:Y:S02]  /*4b30*/  @P1 FSEL R11, R11, -INF , !P6 ;  /* 0xff8000000b0b1808 */ /* 0x000fe40007000000 */
[----:B------:R-:W-:Y:S01]  /*4b40*/  MUFU.TANH R204, R29 ;  /* 0x0000001d00cc7308 */ /* 0x000fe20000002400 */
[----:B------:R-:W-:Y:S02]  /*4b50*/  PLOP3.LUT P1, PT, PT, PT, UP0, 0x80, 0x0 ;  /* 0x000000000000781c */ /* 0x000fe40003f2f008 */
[--C-:B------:R-:W-:Y:S03]  /*4b60*/  FFMA.FTZ R11, R11, c[0x0][0x23c], -R4.reuse ;  /* 0x00008f000b0b7a23 */ /* 0x100fe60000010804 */
[----:B------:R-:W-:Y:S02]  /*4b70*/  @P0 FSEL R10, R10, -INF , !P3 ;  /* 0xff8000000a0a0808 */ /* 0x000fe40005800000 */
[----:B------:R-:W-:Y:S03]  /*4b80*/  PLOP3.LUT P0, PT, PT, PT, UP0, 0x80, 0x0 ;  /* 0x000000000000781c */ /* 0x000fe60003f0f008 */
[----:B------:R-:W-:Y:S01]  /*4b90*/  FFMA.FTZ R10, R10, c[0x0][0x23c], -R4 ;  /* 0x00008f000a0a7a23 */ /* 0x000fe20000010804 */
[----:B------:R1:W-:Y:S09]  /*4ba0*/  MUFU.EX2 R221, R11 ;  /* 0x0000000b00dd7308 */ /* 0x0003f20000000800 */
[----:B------:R-:W-:Y:S01]  /*4bb0*/  @P0 FSEL R6, R6, -INF , !P3 ;  /* 0xff80000006060808 */ /* 0x000fe20005800000 */
[----:B------:R-:W-:Y:S01]  /*4bc0*/  MUFU.TANH R220, R30 ;  /* 0x0000001e00dc7308 */ /* 0x000fe20000002400 */
[----:B------:R-:W-:Y:S03]  /*4bd0*/  PLOP3.LUT P0, PT, PT, PT, UP0, 0x80, 0x0 ;  /* 0x000000000000781c */ /* 0x000fe60003f0f008 */
[----:B------:R-:W-:Y:S06]  /*4be0*/  FFMA.FTZ R6, R6, c[0x0][0x23c], -R0 ;  /* 0x00008f0006067a23 */ /* 0x000fec0000010800 */
[----:B------:R2:W-:Y:S01]  /*4bf0*/  MUFU.EX2 R226, R6 ;  /* 0x0000000600e27308 */ /* 0x0005e20000000800 */
[----:B-1----:R-:W-:Y:S05]  /*4c00*/  FFMA.FTZ R11, R165, -UR4, R234 ;  /* 0x80000004a50b7c23 */ /* 0x002fea00080100ea */
[----:B------:R-:W-:Y:S04]  /*4c10*/  @P1 FSEL R11, R11, -INF , !P6 ;  /* 0xff8000000b0b1808 */ /* 0x000fe80007000000 */
[----:B------:R1:W-:Y:S01]  /*4c20*/  MUFU.EX2 R212, R10 ;  /* 0x0000000a00d47308 */ /* 0x0003e20000000800 */
[----:B------:R-:W-:Y:S01]  /*4c30*/  PLOP3.LUT P1, PT, PT, PT, UP0, 0x80, 0x0 ;  /* 0x000000000000781c */ /* 0x000fe20003f2f008 */
[----:B------:R-:W-:Y:S08]  /*4c40*/  FFMA.FTZ R11, R11, c[0x0][0x23c], -R0 ;  /* 0x00008f000b0b7a23 */ /* 0x000ff00000010800 */
[----:B------:R-:W-:Y:S01]  /*4c50*/  MUFU.TANH R152, R32 ;  /* 0x0000002000987308 */ /* 0x000fe20000002400 */
[----:B--2---:R-:W-:Y:S05]  /*4c60*/  FFMA.FTZ R6, R161, -UR4, R200 ;  /* 0x80000004a1067c23 */ /* 0x004fea00080100c8 */
[----:B------:R-:W-:Y:S04]  /*4c70*/  @P0 FSEL R6, R6, -INF , !P6 ;  /* 0xff80000006060808 */ /* 0x000fe80007000000 */
[----:B------:R-:W-:Y:S01]  /*4c80*/  MUFU.TANH R151, R33 ;  /* 0x0000002100977308 */ /* 0x000fe20000002400 */
[----:B------:R-:W-:Y:S01]  /*4c90*/  PLOP3.LUT P0, PT, PT, PT, UP0, 0x80, 0x0 ;  /* 0x000000000000781c */ /* 0x000fe20003f0f008 */
[----:B------:R-:W-:Y:S02]  /*4ca0*/  FFMA.FTZ R6, R6, c[0x0][0x23c], -R8 ;  /* 0x00008f0006067a23 */ /* 0x000fe40000010808 */
[----:B-1----:R-:W-:Y:S06]  /*4cb0*/  FFMA.FTZ R10, R160, -UR4, R196 ;  /* 0x80000004a00a7c23 */ /* 0x002fec00080100c4 */
[----:B------:R1:W-:Y:S01]  /*4cc0*/  MUFU.EX2 R164, R6 ;  /* 0x0000000600a47308 */ /* 0x0003e20000000800 */
[----:B------:R-:W-:Y:S02]  /*4cd0*/  @P1 FSEL R10, R10, -INF , !P3 ;  /* 0xff8000000a0a1808 */ /* 0x000fe40005800000 */
[----:B------:R-:W-:Y:S02]  /*4ce0*/  PLOP3.LUT P1, PT, PT, PT, UP0, 0x80, 0x0 ;  /* 0x000000000000781c */ /* 0x000fe40003f2f008 */
[----:B------:R-:W-:Y:S01]  /*4cf0*/  @P0 FSEL R7, R7, -INF , !P6 ;  /* 0xff80000007070808 */ /* 0x000fe20007000000 */
[----:B------:R-:W-:Y:S01]  /*4d00*/  FFMA.FTZ R10, R10, c[0x0][0x23c], -R8 ;  /* 0x00008f000a0a7a23 */ /* 0x000fe20000010808 */
[----:B------:R-:W-:Y:S02]  /*4d10*/  PLOP3.LUT P6, PT, PT, PT, UP0, 0x80, 0x0 ;  /* 0x000000000000781c */ /* 0x000fe40003fcf008 */
[----:B------:R-:W-:Y:S01]  /*4d20*/  PLOP3.LUT P0, PT, PT, PT, UP0, 0x80, 0x0 ;  /* 0x000000000000781c */ /* 0x000fe20003f0f008 */
[--C-:B------:R-:W-:Y:S01]  /*4d30*/  FFMA.FTZ R7, R7, c[0x0][0x23c], -R5.reuse ;  /* 0x00008f0007077a23 */ /* 0x100fe20000010805 */
[----:B------:R2:W-:Y:S10]  /*4d40*/  MUFU.EX2 R156, R10 ;  /* 0x0000000a009c7308 */ /* 0x0005f40000000800 */
[----:B------:R-:W-:Y:S01]  /*4d50*/  MUFU.TANH R183, R34 ;  /* 0x0000002200b77308 */ /* 0x000fe20000002400 */
[----:B-1----:R-:W-:Y:S05]  /*4d60*/  FFMA.FTZ R6, R166, -UR4, R208 ;  /* 0x80000004a6067c23 */ /* 0x002fea00080100d0 */
[----:B------:R-:W-:Y:S04]  /*4d70*/  @P1 FSEL R6, R6, -INF , !P3 ;  /* 0xff80000006061808 */ /* 0x000fe80005800000 */
[----:B------:R-:W-:Y:S01]  /*4d80*/  MUFU.TANH R165, R35 ;  /* 0x0000002300a57308 */ /* 0x000fe20000002400 */
[----:B------:R-:W-:Y:S01]  /*4d90*/  PLOP3.LUT P3, PT, PT, PT, UP0, 0x80, 0x0 ;  /* 0x000000000000781c */ /* 0x000fe20003f6f008 */
[----:B------:R-:W-:Y:S01]  /*4da0*/  FFMA.FTZ R6, R6, c[0x0][0x23c], -R5 ;  /* 0x00008f0006067a23 */ /* 0x000fe20000010805 */
[C---:B--2---:R-:W-:Y:S02]  /*4db0*/  @P4 IADD3 R10, R9.reuse, 0x10, RZ ;  /* 0x00000010090a4810 */ /* 0x044fe40007ffe0ff */
[----:B------:R-:W-:Y:S02]  /*4dc0*/  PLOP3.LUT P1, PT, PT, PT, UP0, 0x80, 0x0 ;  /* 0x000000000000781c */ /* 0x000fe40003f2f008 */
[----:B------:R-:W-:Y:S03]  /*4dd0*/  @P5 ISETP.GE.AND P5, PT, R10, UR5, PT ;  /* 0x000000050a005c0c */ /* 0x000fe6000bfa6270 */
[----:B------:R1:W-:Y:S01]  /*4de0*/  MUFU.EX2 R166, R6 ;  /* 0x0000000600a67308 */ /* 0x0003e20000000800 */
[----:B------:R-:W-:Y:S02]  /*4df0*/  @P2 IADD3 R10, R9, 0x11, RZ ;  /* 0x00000011090a2810 */ /* 0x000fe40007ffe0ff */
[----:B------:R-:W-:Y:S02]  /*4e00*/  PLOP3.LUT P2, PT, PT, PT, UP0, 0x80, 0x0 ;  /* 0x000000000000781c */ /* 0x000fe40003f4f008 */
[----:B------:R-:W-:Y:S02]  /*4e10*/  @P6 ISETP.GE.AND P6, PT, R10, UR5, PT ;  /* 0x000000050a006c0c */ /* 0x000fe4000bfc6270 */
[----:B------:R-:W-:Y:S03]  /*4e20*/  PLOP3.LUT P4, PT, PT, PT, UP0, 0x80, 0x0 ;  /* 0x000000000000781c */ /* 0x000fe60003f8f008 */
[----:B------:R3:W-:Y:S10]  /*4e30*/  MUFU.EX2 R167, R7 ;  /* 0x0000000700a77308 */ /* 0x0007f40000000800 */
[----:B------:R-:W2:Y:S01]  /*4e40*/  MUFU.TANH R209, R23 ;  /* 0x0000001700d17308 */ /* 0x000ea20000002400 */
[----:B-1----:R-:W-:Y:S05]  /*4e50*/  FFMA.FTZ R6, R158, -UR4, R198 ;  /* 0x800000049e067c23 */ /* 0x002fea00080100c6 */
[----:B------:R-:W-:Y:S04]  /*4e60*/  @P1 FSEL R6, R6, -INF , !P6 ;  /* 0xff80000006061808 */ /* 0x000fe80007000000 */
[----:B------:R-:W1:Y:S01]  /*4e70*/  MUFU.TANH R211, R22 ;  /* 0x0000001600d37308 */ /* 0x000e620000002400 */
[----:B------:R-:W-:Y:S01]  /*4e80*/  PLOP3.LUT P1, PT, PT, PT, UP0, 0x80, 0x0 ;  /* 0x000000000000781c */ /* 0x000fe20003f2f008 */
[----:B---3--:R-:W-:Y:S02]  /*4e90*/  FFMA.FTZ R7, R159, -UR4, R199 ;  /* 0x800000049f077c23 */ /* 0x008fe400080100c7 */
[--C-:B------:R-:W-:Y:S03]  /*4ea0*/  FFMA.FTZ R6, R6, c[0x0][0x23c], -R8.reuse ;  /* 0x00008f0006067a23 */ /* 0x100fe60000010808 */
[----:B------:R-:W-:Y:S03]  /*4eb0*/  @P0 FSEL R7, R7, -INF , !P5 ;  /* 0xff80000007070808 */ /* 0x000fe60006800000 */
[----:B------:R2:W-:Y:S01]  /*4ec0*/  MUFU.EX2 R153, R6 ;  /* 0x0000000600997308 */ /* 0x0005e20000000800 */
[----:B------:R-:W-:Y:S01]  /*4ed0*/  PLOP3.LUT P0, PT, PT, PT, UP0, 0x80, 0x0 ;  /* 0x000000000000781c */ /* 0x000fe20003f0f008 */
[----:B------:R-:W-:Y:S08]  /*4ee0*/  FFMA.FTZ R7, R7, c[0x0][0x23c], -R8 ;  /* 0x00008f0007077a23 */ /* 0x000ff00000010808 */
[----:B------:R1:W-:Y:S10]  /*4ef0*/  MUFU.EX2 R154, R7 ;  /* 0x00000007009a7308 */ /* 0x0003f40000000800 */
[----:B------:R-:W3:Y:S01]  /*4f00*/  MUFU.TANH R213, R25 ;  /* 0x0000001900d57308 */ /* 0x000ee20000002400 */
[----:B--2---:R-:W-:Y:S05]  /*4f10*/  FFMA.FTZ R6, R160, -UR4, R209 ;  /* 0x80000004a0067c23 */ /* 0x004fea00080100d1 */
[----:B------:R-:W-:Y:S04]  /*4f20*/  @P0 FSEL R6, R6, -INF , !P6 ;  /* 0xff80000006060808 */ /* 0x000fe80007000000 */
[----:B------:R-:W2:Y:S01]  /*4f30*/  MUFU.TANH R214, R24 ;  /* 0x0000001800d67308 */ /* 0x000ea20000002400 */
[----:B------:R-:W-:Y:S01]  /*4f40*/  PLOP3.LUT P0, PT, PT, PT, UP0, 0x80, 0x0 ;  /* 0x000000000000781c */ /* 0x000fe20003f0f008 */
[----:B-1----:R-:W-:Y:S02]  /*4f50*/  FFMA.FTZ R7, R161, -UR4, R211 ;  /* 0x80000004a1077c23 */ /* 0x002fe400080100d3 */
[--C-:B------:R-:W-:Y:S03]  /*4f60*/  FFMA.FTZ R6, R6, c[0x0][0x23c], -R5.reuse ;  /* 0x00008f0006067a23 */ /* 0x100fe60000010805 */
[----:B------:R-:W-:Y:S03]  /*4f70*/  @P2 FSEL R7, R7, -INF , !P5 ;  /* 0xff80000007072808 */ /* 0x000fe60006800000 */
[----:B------:R3:W-:Y:S01]  /*4f80*/  MUFU.EX2 R160, R6 ;  /* 0x0000000600a07308 */ /* 0x0007e20000000800 */
[----:B------:R-:W-:Y:S01]  /*4f90*/  PLOP3.LUT P2, PT, PT, PT, UP0, 0x80, 0x0 ;  /* 0x000000000000781c */ /* 0x000fe20003f4f008 */
[----:B------:R-:W-:Y:S08]  /*4fa0*/  FFMA.FTZ R7, R7, c[0x0][0x23c], -R5 ;  /* 0x00008f0007077a23 */ /* 0x000ff00000010805 */
[----:B------:R2:W-:Y:S10]  /*4fb0*/  MUFU.EX2 R161, R7 ;  /* 0x0000000700a17308 */ /* 0x0005f40000000800 */
[----:B------:R-:W1:Y:S01]  /*4fc0*/  MUFU.TANH R227, R26 ;  /* 0x0000001a00e37308 */ /* 0x000e620000002400 */
[----:B---3--:R-:W-:Y:S05]  /*4fd0*/  FFMA.FTZ R6, R133, -UR4, R213 ;  /* 0x8000000485067c23 */ /* 0x008fea00080100d5 */
[----:B------:R-:W-:Y:S04]  /*4fe0*/  @P1 FSEL R6, R6, -INF , !P6 ;  /* 0xff80000006061808 */ /* 0x000fe80007000000 */
[----:B------:R-:W3:Y:S01]  /*4ff0*/  MUFU.TANH R225, R27 ;  /* 0x0000001b00e17308 */ /* 0x000ee20000002400 */
[----:B------:R-:W-:Y:S01]  /*5000*/  PLOP3.LUT P1, PT, PT, PT, UP0, 0x80, 0x0 ;  /* 0x000000000000781c */ /* 0x000fe20003f2f008 */
[----:B--2---:R-:W-:Y:S02]  /*5010*/  FFMA.FTZ R7, R157, -UR4, R214 ;  /* 0x800000049d077c23 */ /* 0x004fe400080100d6 */
[--C-:B------:R-:W-:Y:S03]  /*5020*/  FFMA.FTZ R6, R6, c[0x0][0x23c], -R4.reuse ;  /* 0x00008f0006067a23 */ /* 0x100fe60000010804 */
[----:B------:R-:W-:Y:S03]  /*5030*/  @P2 FSEL R7, R7, -INF , !P5 ;  /* 0xff80000007072808 */ /* 0x000fe60006800000 */
[----:B------:R3:W-:Y:S01]  /*5040*/  MUFU.EX2 R184, R6 ;  /* 0x0000000600b87308 */ /* 0x0007e20000000800 */
[----:B------:R-:W-:Y:S01]  /*5050*/  PLOP3.LUT P2, PT, PT, PT, UP0, 0x80, 0x0 ;  /* 0x000000000000781c */ /* 0x000fe20003f4f008 */
[----:B------:R-:W-:Y:S02]  /*5060*/  FFMA.FTZ R10, R7, c[0x0][0x23c], -R4 ;  /* 0x00008f00070a7a23 */ /* 0x000fe40000010804 */
[----:B-1----:R-:W-:Y:S06]  /*5070*/  FFMA.FTZ R7, R163, -UR4, R227 ;  /* 0x80000004a3077c23 */ /* 0x002fec00080100e3 */
[----:B------:R1:W-:Y:S01]  /*5080*/  MUFU.EX2 R203, R10 ;  /* 0x0000000a00cb7308 */ /* 0x0003e20000000800 */
[----:B------:R-:W-:Y:S02]  /*5090*/  @P0 FSEL R7, R7, -INF , !P5 ;  /* 0xff80000007070808 */ /* 0x000fe40006800000 */
[----:B------:R-:W-:Y:S03]  /*50a0*/  PLOP3.LUT P0, PT, PT, PT, UP0, 0x80, 0x0 ;  /* 0x000000000000781c */ /* 0x000fe60003f0f008 */
[--C-:B------:R-:W-:Y:S04]  /*50b0*/  FFMA.FTZ R7, R7, c[0x0][0x23c], -R0.reuse ;  /* 0x00008f0007077a23 */ /* 0x100fe80000010800 */
[----:B------:R2:W-:Y:S01]  /*50c0*/  MUFU.EX2 R218, R7 ;  /* 0x0000000700da7308 */ /* 0x0005e20000000800 */
[----:B---3--:R-:W-:Y:S05]  /*50d0*/  FFMA.FTZ R6, R162, -UR4, R225 ;  /* 0x80000004a2067c23 */ /* 0x008fea00080100e1 */
[----:B------:R-:W-:Y:S04]  /*50e0*/  @P0 FSEL R6, R6, -INF , !P6 ;  /* 0xff80000006060808 */ /* 0x000fe80007000000 */
[----:B------:R-:W3:Y:S01]  /*50f0*/  MUFU.TANH R217, R31 ;  /* 0x0000001f00d97308 */ /* 0x000ee20000002400 */
[----:B------:R-:W-:Y:S02]  /*5100*/  PLOP3.LUT P0, PT, PT, PT, UP0, 0x80, 0x0 ;  /* 0x000000000000781c */ /* 0x000fe40003f0f008 */
[C---:B-1----:R-:W-:Y:S02]  /*5110*/  @P2 IADD3 R10, R9.reuse, 0x18, RZ ;  /* 0x00000018090a2810 */ /* 0x042fe40007ffe0ff */
[----:B------:R-:W-:Y:S02]  /*5120*/  @P4 IADD3 R9, R9, 0x19, RZ ;  /* 0x0000001909094810 */ /* 0x000fe40007ffe0ff */
[----:B------:R-:W-:Y:S02]  /*5130*/  @P1 ISETP.GE.AND P2, PT, R10, UR5, PT ;  /* 0x000000050a001c0c */ /* 0x000fe4000bf46270 */
[----:B------:R-:W-:Y:S01]  /*5140*/  @P3 ISETP.GE.AND P3, PT, R9, UR5, PT ;  /* 0x0000000509003c0c */ /* 0x000fe2000bf66270 */
[----:B------:R-:W-:Y:S01]  /*5150*/  FFMA.FTZ R9, R6, c[0x0][0x23c], -R0 ;  /* 0x00008f0006097a23 */ /* 0x000fe20000010800 */
[----:B------:R-:W-:Y:S01]  /*5160*/  PLOP3.LUT P1, PT, PT, PT, UP0, 0x80, 0x0 ;  /* 0x000000000000781c */ /* 0x000fe20003f2f008 */
[----:B------:R-:W-:Y:S01]  /*5170*/  FFMA.FTZ R6, R181, -UR4, R204 ;  /* 0x80000004b5067c23 */ /* 0x000fe200080100cc */
[----:B------:R-:W1:Y:S01]  /*5180*/  MUFU.EX2 R229, R12 ;  /* 0x0000000c00e57308 */ /* 0x000e620000000800 */
[----:B--2---:R-:W-:Y:S08]  /*5190*/  FFMA.FTZ R7, R182, -UR4, R205 ;  /* 0x80000004b6077c23 */ /* 0x004ff000080100cd */
[----:B------:R-:W-:Y:S01]  /*51a0*/  @P0 FSEL R6, R6, -INF , !P3 ;  /* 0xff80000006060808 */ /* 0x000fe20005800000 */
[----:B------:R-:W-:Y:S01]  /*51b0*/  MUFU.EX2 R228, R11 ;  /* 0x0000000b00e47308 */ /* 0x000fe20000000800 */
[----:B------:R-:W-:Y:S02]  /*51c0*/  @P1 FSEL R7, R7, -INF , !P2 ;  /* 0xff80000007071808 */ /* 0x000fe40005000000 */
[----:B------:R-:W-:Y:S02]  /*51d0*/  PLOP3.LUT P1, PT, PT, PT, UP0, 0x80, 0x0 ;  /* 0x000000000000781c */ /* 0x000fe40003f2f008 */
[----:B------:R-:W-:Y:S01]  /*51e0*/  PLOP3.LUT P0, PT, PT, PT, UP0, 0x80, 0x0 ;  /* 0x000000000000781c */ /* 0x000fe20003f0f008 */
[--C-:B------:R-:W-:Y:S02]  /*51f0*/  FFMA.FTZ R7, R7, c[0x0][0x23c], -R4.reuse ;  /* 0x00008f0007077a23 */ /* 0x100fe40000010804 */
[----:B------:R-:W-:Y:S02]  /*5200*/  FFMA.FTZ R4, R6, c[0x0][0x23c], -R4 ;  /* 0x00008f0006047a23 */ /* 0x000fe40000010804 */
[----:B------:R-:W-:Y:S01]  /*5210*/  FFMA.FTZ R6, R157, -UR4, R220 ;  /* 0x800000049d067c23 */ /* 0x000fe200080100dc */
[----:B------:R2:W-:Y:S05]  /*5220*/  MUFU.EX2 R163, R7 ;  /* 0x0000000700a37308 */ /* 0x0005ea0000000800 */
[----:B------:R-:W-:Y:S02]  /*5230*/  @P1 FSEL R6, R6, -INF , !P2 ;  /* 0xff80000006061808 */ /* 0x000fe40005000000 */
[----:B------:R-:W-:Y:S03]  /*5240*/  PLOP3.LUT P1, PT, PT, PT, UP0, 0x80, 0x0 ;  /* 0x000000000000781c */ /* 0x000fe60003f2f008 */
[----:B------:R1:W-:Y:S01]  /*5250*/  MUFU.EX2 R162, R4 ;  /* 0x0000000400a27308 */ /* 0x0003e20000000800 */
[----:B------:R-:W-:Y:S09]  /*5260*/  FFMA.FTZ R6, R6, c[0x0][0x23c], -R0 ;  /* 0x00008f0006067a23 */ /* 0x000ff20000010800 */
[----:B------:R3:W-:Y:S01]  /*5270*/  MUFU.EX2 R181, R6 ;  /* 0x0000000600b57308 */ /* 0x0007e20000000800 */
[----:B--2---:R-:W-:Y:S05]  /*5280*/  FFMA.FTZ R7, R134, -UR4, R152 ;  /* 0x8000000486077c23 */ /* 0x004fea0008010098 */
[----:B------:R-:W-:Y:S04]  /*5290*/  @P0 FSEL R7, R7, -INF , !P2 ;  /* 0xff80000007070808 */ /* 0x000fe80005000000 */
[----:B------:R-:W-:Y:S01]  /*52a0*/  MUFU.EX2 R182, R9 ;  /* 0x0000000900b67308 */ /* 0x000fe20000000800 */
[----:B------:R-:W-:Y:S01]  /*52b0*/  PLOP3.LUT P0, PT, PT, PT, UP0, 0x80, 0x0 ;  /* 0x000000000000781c */ /* 0x000fe20003f0f008 */
[----:B-1----:R-:W-:Y:S02]  /*52c0*/  FFMA.FTZ R4, R132, -UR4, R151 ;  /* 0x8000000484047c23 */ /* 0x002fe40008010097 */
[--C-:B------:R-:W-:Y:S03]  /*52d0*/  FFMA.FTZ R7, R7, c[0x0][0x23c], -R8.reuse ;  /* 0x00008f0007077a23 */ /* 0x100fe60000010808 */
[----:B------:R-:W-:Y:S03]  /*52e0*/  @P1 FSEL R4, R4, -INF , !P3 ;  /* 0xff80000004041808 */ /* 0x000fe60005800000 */
[----:B------:R1:W-:Y:S01]  /*52f0*/  MUFU.EX2 R150, R7 ;  /* 0x0000000700967308 */ /* 0x0003e20000000800 */
[----:B------:R-:W-:Y:S01]  /*5300*/  PLOP3.LUT P1, PT, PT, PT, UP0, 0x80, 0x0 ;  /* 0x000000000000781c */ /* 0x000fe20003f2f008 */
[----:B------:R-:W-:Y:S02]  /*5310*/  FFMA.FTZ R8, R4, c[0x0][0x23c], -R8 ;  /* 0x00008f0004087a23 */ /* 0x000fe40000010808 */
[----:B------:R-:W-:Y:S02]  /*5320*/  FFMA.FTZ R4, R158, -UR4, R165 ;  /* 0x800000049e047c23 */ /* 0x000fe400080100a5 */
[----:B---3--:R-:W-:Y:S04]  /*5330*/  FFMA.FTZ R6, R159, -UR4, R183 ;  /* 0x800000049f067c23 */ /* 0x008fe800080100b7 */
[----:B------:R-:W4:Y:S01]  /*5340*/  MUFU.EX2 R149, R8 ;  /* 0x0000000800957308 */ /* 0x000f220000000800 */
[----:B------:R-:W-:Y:S03]  /*5350*/  @P0 FSEL R6, R6, -INF , !P2 ;  /* 0xff80000006060808 */ /* 0x000fe60005000000 */
        /* <DEDUP_REMOVED lines=10> */
[----:B----4-:R-:W-:Y:S01]  /*5400*/  IADD3 R146, P0, R146, UR13, RZ ;  /* 0x0000000d92927c10 */ /* 0x010fe2000ff1e0ff */
[----:B------:R4:W4:Y:S02]  /*5410*/  MUFU.EX2 R155, R5 ;  /* 0x00000005009b7308 */ /* 0x0009240000000800 */
[----:B------:R-:W-:Y:S01]  /*5420*/  FFMA.FTZ R0, R4, c[0x0][0x23c], -R0 ;  /* 0x00008f0004007a23 */ /* 0x000fe20000010800 */
[----:B------:R-:W-:Y:S02]  /*5430*/  F2FP.BF16.PACK_AB R4, R156, R164 ;  /* 0x000000a49c04723e */ /* 0x000fe400000010ff */
[----:B------:R-:W-:Y:S02]  /*5440*/  IADD3.X R147, R144, UR12, RZ, P0, !PT ;  /* 0x0000000c90937c10 */ /* 0x000fe400087fe4ff */
[----:B------:R-:W-:Y:S03]  /*5450*/  PLOP3.LUT P0, PT, PT, PT, UP0, 0x80, 0x0 ;  /* 0x000000000000781c */ /* 0x000fe60003f0f008 */
[----:B------:R4:W4:Y:S01]  /*5460*/  MUFU.EX2 R158, R0 ;  /* 0x00000000009e7308 */ /* 0x0009220000000800 */
[----:B------:R-:W2:Y:S01]  /*5470*/  LDG.E R144, [R146.64] ;  /* 0x0000000692907981 */ /* 0x000ea2000c1e1900 */
[----:B---3--:R-:W-:Y:S02]  /*5480*/  F2FP.BF16.PACK_AB R6, R229, R231 ;  /* 0x000000e7e506723e */ /* 0x008fe400000010ff */
[----:B-1----:R-:W-:Y:S02]  /*5490*/  F2FP.BF16.PACK_AB R7, R212, R221 ;  /* 0x000000ddd407723e */ /* 0x002fe400000010ff */
[----:B----4-:R-:W-:Y:S05]  /*54a0*/  F2FP.BF16.PACK_AB R5, R145, R195 ;  /* 0x000000c39105723e */ /* 0x010fea00000010ff */
[----:B------:R1:W-:Y:S04]  /*54b0*/  STS [R188+0x19000], R5 ;  /* 0x01900005bc007388 */ /* 0x0003e80000000800 */
[----:B------:R3:W-:Y:S01]  /*54c0*/  STS [R187+0x19000], R4 ;  /* 0x01900004bb007388 */ /* 0x0007e20000000800 */
[----:B------:R-:W-:Y:S05]  /*54d0*/  F2FP.BF16.PACK_AB R0, R166, R167 ;  /* 0x000000a7a600723e */ /* 0x000fea00000010ff */
[----:B------:R4:W-:Y:S04]  /*54e0*/  STS [R187+0x19400], R0 ;  /* 0x01940000bb007388 */ /* 0x0009e80000000800 */
[----:B------:R4:W-:Y:S01]  /*54f0*/  STS [R188+0x1a000], R6 ;  /* 0x01a00006bc007388 */ /* 0x0009e20000000800 */
[----:B-1----:R-:W-:Y:S02]  /*5500*/  F2FP.BF16.PACK_AB R5, R235, R236 ;  /* 0x000000eceb05723e */ /* 0x002fe400000010ff */
[----:B---3--:R-:W-:Y:S03]  /*5510*/  F2FP.BF16.PACK_AB R4, R160, R161 ;  /* 0x000000a1a004723e */ /* 0x008fe600000010ff */
[----:B------:R1:W-:Y:S04]  /*5520*/  STS [R188+0x1a400], R5 ;  /* 0x01a40005bc007388 */ /* 0x0003e80000000800 */
[----:B------:R3:W-:Y:S01]  /*5530*/  STS [R187+0x1a000], R7 ;  /* 0x01a00007bb007388 */ /* 0x0007e20000000800 */
[----:B----4-:R-:W-:Y:S02]  /*5540*/  F2FP.BF16.PACK_AB R0, R149, R150 ;  /* 0x000000969500723e */ /* 0x010fe400000010ff */
        /* <DEDUP_REMOVED lines=8> */
[----:B------:R-:W-:Y:S02]  /*55d0*/  F2FP.BF16.PACK_AB R4, R162, R163 ;  /* 0x000000a3a204723e */ /* 0x000fe400000010ff */
[----:B-1----:R-:W-:Y:S02]  /*55e0*/  F2FP.BF16.PACK_AB R5, R155, R157 ;  /* 0x0000009d9b05723e */ /* 0x002fe400000010ff */
[----:B---3--:R-:W-:Y:S03]  /*55f0*/  F2FP.BF16.PACK_AB R0, R158, R181 ;  /* 0x000000b59e00723e */ /* 0x008fe600000010ff */
[----:B------:R-:W-:Y:S04]  /*5600*/  STS [R185+0x19400], R5 ;  /* 0x01940005b9007388 */ /* 0x000fe80000000800 */
        /* <DEDUP_REMOVED lines=74> */
[----:B------:R-:W1:Y:S02]  /*5ab0*/  LDSM.16.M88.4 R132, [R168+0x13400] ;  /* 0x01340000a884783b */ /* 0x000e640000000200 */
[----:B------:R-:W-:Y:S02]  /*5ac0*/  FMUL.FTZ R145, R145, R5 ;  /* 0x0000000591917220 */ /* 0x000fe40000410000 */
[----:B------:R-:W-:Y:S04]  /*5ad0*/  FADD.FTZ R4, -R144, R4 ;  /* 0x0000000490047221 */ /* 0x000fe80000010100 */
[----:B------:R-:W-:Y:S01]  /*5ae0*/  FMUL.FTZ R4, R195, R4 ;  /* 0x00000004c3047220 */ /* 0x000fe20000410000 */
[----:B------:R2:W3:Y:S03]  /*5af0*/  LDG.E R5, [R146.64+0x20] ;  /* 0x0000200692057981 */ /* 0x0004e6000c1e1900 */
[----:B------:R-:W-:Y:S02]  /*5b00*/  FMUL.FTZ R148, R0, R4 ;  /* 0x0000000400947220 */ /* 0x000fe40000410000 */
[----:B------:R2:W4:Y:S04]  /*5b10*/  LDG.E R4, [R146.64+0x80] ;  /* 0x0000800692047981 */ /* 0x000528000c1e1900 */
[----:B------:R2:W4:Y:S05]  /*5b20*/  LDG.E R0, [R146.64+0xa0] ;  /* 0x0000a00692007981 */ /* 0x00052a000c1e1900 */
[C---:B------:R-:W-:Y:S02]  /*5b30*/  FADD.FTZ R16, -R144.reuse, R16 ;  /* 0x0000001090107221 */ /* 0x040fe40000010100 */
[----:B------:R-:W-:Y:S01]  /*5b40*/  FADD.FTZ R17, -R144, R17 ;  /* 0x0000001190117221 */ /* 0x000fe20000010100 */
[-C--:B-1----:R-:W-:Y:S08]  /*5b50*/  HMMA.16816.F32.BF16 R20, R140, R132.reuse, R20 ;  /* 0x000000848c14723c */ /* 0x082ff00000041814 */
[C---:B------:R-:W-:Y:S07]  /*5b60*/  HMMA.16816.F32.BF16 R24, R136.reuse, R132, R24 ;  /* 0x000000848818723c */ /* 0x040fee0000041818 */
[----:B------:R-:W-:Y:S01]  /*5b70*/  FFMA.FTZ R132, -R202, R202, 1 ;  /* 0x3f800000ca847423 */ /* 0x000fe200000101ca */
[-C--:B------:R-:W-:Y:S01]  /*5b80*/  HMMA.16816.F32.BF16 R28, R136, R134.reuse, R28 ;  /* 0x00000086881c723c */ /* 0x080fe2000004181c */
[----:B------:R-:W-:Y:S03]  /*5b90*/  FMUL.FTZ R133, R164, R16 ;  /* 0x00000010a4857220 */ /* 0x000fe60000410000 */
[----:B------:R-:W-:Y:S02]  /*5ba0*/  FMUL.FTZ R132, R132, c[0x0][0x2ec] ;  /* 0x0000bb0084847a20 */ /* 0x000fe40000410000 */
[----:B------:R-:W-:Y:S02]  /*5bb0*/  FFMA.FTZ R16, -R196, R196, 1 ;  /* 0x3f800000c4107423 */ /* 0x000fe400000101c4 */
[----:B--2---:R-:W-:Y:S01]  /*5bc0*/  FMUL.FTZ R146, R132, R145 ;  /* 0x0000009184927220 */ /* 0x004fe20000410000 */
[----:B------:R-:W-:Y:S03]  /*5bd0*/  HMMA.16816.F32.BF16 R32, R140, R134, R32 ;  /* 0x000000868c20723c */ /* 0x000fe60000041820 */
[----:B------:R-:W-:Y:S02]  /*5be0*/  FMUL.FTZ R132, R156, R17 ;  /* 0x000000119c847220 */ /* 0x000fe40000410000 */
[----:B------:R-:W-:Y:S02]  /*5bf0*/  FFMA.FTZ R17, -R200, R200, 1 ;  /* 0x3f800000c8117423 */ /* 0x000fe400000101c8 */
[----:B------:R-:W-:Y:S02]  /*5c00*/  FADD.FTZ R20, -R144, R20 ;  /* 0x0000001490147221 */ /* 0x000fe40000010100 */
[----:B------:R-:W-:Y:S03]  /*5c10*/  FMUL.FTZ R17, R17, c[0x0][0x2ec] ;  /* 0x0000bb0011117a20 */ /* 0x000fe60000410000 */
[----:B------:R-:W-:Y:S02]  /*5c20*/  FMUL.FTZ R16, R16, c[0x0][0x2ec] ;  /* 0x0000bb0010107a20 */ /* 0x000fe40000410000 */
[----:B------:R-:W-:Y:S02]  /*5c30*/  FADD.FTZ R21, -R144, R21 ;  /* 0x0000001590157221 */ /* 0x000fe40000010100 */
        /* <DEDUP_REMOVED lines=15> */
[----:B------:R-:W-:Y:S02]  /*5d30*/  FFMA.FTZ R21, -R199, R199, 1 ;  /* 0x3f800000c7157423 */ /* 0x000fe400000101c7 */
[----:B------:R-:W-:Y:S02]  /*5d40*/  FMUL.FTZ R20, R20, c[0x0][0x2ec] ;  /* 0x0000bb0014147a20 */ /* 0x000fe40000410000 */
[----:B------:R-:W-:Y:S02]  /*5d50*/  FMUL.FTZ R21, R21, c[0x0][0x2ec] ;  /* 0x0000bb0015157a20 */ /* 0x000fe40000410000 */
[----:B------:R-:W-:Y:S02]  /*5d60*/  FMUL.FTZ R142, R20, R134 ;  /* 0x00000086148e7220 */ /* 0x000fe40000410000 */
        /* <DEDUP_REMOVED lines=61> */
[----:B------:R-:W-:Y:S02]  /*6140*/  FMUL.FTZ R7, R7, c[0x0][0x2ec] ;  /* 0x0000bb0007077a20 */ /* 0x000fe40000410000 */
[----:B------:R-:W-:Y:S02]  /*6150*/  FMUL.FTZ R24, R184, R24 ;  /* 0x00000018b8187220 */ /* 0x000fe40000410000 */
[----:B------:R-:W-:Y:S01]  /*6160*/  FMUL.FTZ R25, R163, R25 ;  /* 0x00000019a3197220 */ /* 0x000fe20000410000 */
[----:B------:R-:W-:Y:S01]  /*6170*/  MOV R163, R189 ;  /* 0x000000bd00a37202 */ /* 0x000fe20000000f00 */
[----:B------:R-:W-:Y:S01]  /*6180*/  FMUL.FTZ R23, R162, R23 ;  /* 0x00000017a2177220 */ /* 0x000fe20000410000 */
[----:B------:R-:W-:Y:S01]  /*6190*/  MOV R162, R190 ;  /* 0x000000be00a27202 */ /* 0x000fe20000000f00 */
        /* <DEDUP_REMOVED lines=105> */
.L_x_1083:
        /* <DEDUP_REMOVED lines=138> */
.L_x_1084:
        /* <DEDUP_REMOVED lines=370> */
[----:B------:R-:W-:Y:S01]  /*87f0*/  UISETP.NE.AND UP0, UPT, UR22, -0x1, UPT ;  /* 0xffffffff1600788c */ /* 0x000fe2000bf05270 */
[----:B------:R-:W-:Y:S01]  /*8800*/  F2FP.BF16.PACK_AB R78, R79, R78 ;  /* 0x0000004e4f4e723e */ /* 0x000fe200000010ff */
[----:B------:R-:W-:Y:S01]  /*8810*/  ULDC.64 UR10, c[0x0][0x3a0] ;  /* 0x0000e800000a7ab9 */ /* 0x000fe20000000a00 */
[----:B------:R-:W-:-:S03]  /*8820*/  F2FP.BF16.PACK_AB R0, R0, R126 ;  /* 0x0000007e0000723e */ /* 0x000fc600000010ff */
[----:B------:R-:W-:-:S05]  /*8830*/  PLOP3.LUT P0, PT, PT, PT, UP0, 0x80, 0x0 ;  /* 0x000000000000781c */ /* 0x000fca0003f0f008 */
[----:B------:R-:W-:-:S04]  /*8840*/  @UP0 UIADD3 UR4, UR21, UR22, URZ ;  /* 0x0000001615040290 */ /* 0x000fc8000fffe03f */
[----:B------:R-:W-:-:S04]  /*8850*/  @UP0 UIMAD.WIDE.U32 UR8, UR4, UR10, URZ ;  /* 0x0000000a040802a5 */ /* 0x000fc8000f8e003f */
[----:B------:R-:W-:-:S03]  /*8860*/  @UP0 UIMAD UR15, UR4, UR11, UR9 ;  /* 0x0000000b040f02a4 */ /* 0x000fc6000f8e0209 */
[----:B------:R-:W-:Y:S01]  /*8870*/  @UP0 UMOV UR14, UR8 ;  /* 0x00000008000e0c82 */ /* 0x000fe20008000000 */
[----:B--2---:R1:W-:Y:S04]  /*8880*/  STS [R144], R21 ;  /* 0x0000001590007388 */ /* 0x0043e80000000800 */
        /* <DEDUP_REMOVED lines=58> */
.L_x_1086:
        /* <DEDUP_REMOVED lines=18> */
.L_x_1087:
        /* <DEDUP_REMOVED lines=54> */
.L_x_1089:
[----:B------:R-:W-:Y:S05]  /*90b0*/  BSYNC B0 ;  /* 0x0000000000007941 */ /* 0x000fea0003800000 */
.L_x_1088:
        /* <DEDUP_REMOVED lines=20> */
.L_x_1091:
[----:B------:R-:W-:Y:S05]  /*9200*/  BSYNC B0 ;  /* 0x0000000000007941 */ /* 0x000fea0003800000 */
.L_x_1090:
        /* <DEDUP_REMOVED lines=29> */
.L_x_1093:
[----:B------:R-:W-:Y:S05]  /*93e0*/  BSYNC B0 ;  /* 0x0000000000007941 */ /* 0x000fea0003800000 */
.L_x_1092:
        /* <DEDUP_REMOVED lines=18> */
.L_x_1069:
        /* <DEDUP_REMOVED lines=20> */
.L_x_1095:
        /* <DEDUP_REMOVED lines=18> */
.L_x_1096:
        /* <DEDUP_REMOVED lines=41> */
.L_x_1098:
[----:B------:R-:W-:Y:S05]  /*9a00*/  BSYNC B0 ;  /* 0x0000000000007941 */ /* 0x000fea0003800000 */
.L_x_1097:
        /* <DEDUP_REMOVED lines=19> */
.L_x_1100:
[----:B------:R-:W-:Y:S05]  /*9b40*/  BSYNC B0 ;  /* 0x0000000000007941 */ /* 0x000fea0003800000 */
.L_x_1099:
        /* <DEDUP_REMOVED lines=29> */
.L_x_1102:
[----:B------:R-:W-:Y:S05]  /*9d20*/  BSYNC B0 ;  /* 0x0000000000007941 */ /* 0x000fea0003800000 */
.L_x_1101:
        /* <DEDUP_REMOVED lines=16> */
.L_x_1094:
[----:B------:R-:W-:Y:S05]  /*9e30*/  BSYNC B1 ;  /* 0x0000000000017941 */ /* 0x000fea0003800000 */
.L_x_1064:
        /* <DEDUP_REMOVED lines=11> */
.L_x_1103:
[----:B------:R-:W-:Y:S05]  /*9ef0*/  EXIT ;  /* 0x000000000000794d */ /* 0x000fea0003800000 */
.L_x_1105:
        /* <DEDUP_REMOVED lines=16> */
.L_x_1308:


//--------------------- .text._ZN5flash44flash_bwd_dq_dk_dv_loop_seqk_parallel_kernelI23Flash_bwd_kernel_traitsILi96ELi64ELi128ELi8ELi2ELi4ELi4ELb0ELb0EN7cutlass10bfloat16_tE19Flash_kernel_traitsILi96ELi64ELi128ELi8ES3_EELb1ELb0ELb1ELb0ELb0ELb1ELb0EEEvNS_16Flash_bwd_paramsE --------------------------
	.section	.text._ZN5flash44flash_bwd_dq_dk_dv_loop_seqk_parallel_kernelI23Flash_bwd_kernel_traitsILi96ELi64ELi128ELi8ELi2ELi4ELi4ELb0ELb0EN7cutlass10bfloat16_tE19Flash_kernel_traitsILi96ELi64ELi128ELi8ES3_EELb1ELb0ELb1ELb0ELb0ELb1ELb0EEEvNS_16Flash_bwd_paramsE,"ax",@progbits
	.sectioninfo	@"SHI_REGISTERS=255"
	.align	128
        .global         _ZN5flash44flash_bwd_dq_dk_dv_loop_seqk_parallel_kernelI23Flash_bwd_kernel_traitsILi96ELi64ELi128ELi8ELi2ELi4ELi4ELb0ELb0EN7cutlass10bfloat16_tE19Flash_kernel_traitsILi96ELi64ELi128ELi8ES3_EELb1ELb0ELb1ELb0ELb0ELb1ELb0EEEvNS_16Flash_bwd_paramsE
        .type           _ZN5flash44flash_bwd_dq_dk_dv_loop_seqk_parallel_kernelI23Flash_bwd_kernel_traitsILi96ELi64ELi128ELi8ELi2ELi4ELi4ELb0ELb0EN7cutlass10bfloat16_tE19Flash_kernel_traitsILi96ELi64ELi128ELi8ES3_EELb1ELb0ELb1ELb0ELb0ELb1ELb0EEEvNS_16Flash_bwd_paramsE,@function
        .size           _ZN5flash44flash_bwd_dq_dk_dv_loop_seqk_parallel_kernelI23Flash_bwd_kernel_traitsILi96ELi64ELi128ELi8ELi2ELi4ELi4ELb0ELb0EN7cutlass10bfloat16_tE19Flash_kernel_traitsILi96ELi64ELi128ELi8ES3_EELb1ELb0ELb1ELb0ELb0ELb1ELb0EEEvNS_16Flash_bwd_paramsE,(.L_x_1309 - _ZN5flash44flash_bwd_dq_dk_dv_loop_seqk_parallel_kernelI23Flash_bwd_kernel_traitsILi96ELi64ELi128ELi8ELi2ELi4ELi4ELb0ELb0EN7cutlass10bfloat16_tE19Flash_kernel_traitsILi96ELi64ELi128ELi8ES3_EELb1ELb0ELb1ELb0ELb0ELb1ELb0EEEvNS_16Flash_bwd_paramsE)
        .other          _ZN5flash44flash_bwd_dq_dk_dv_loop_seqk_parallel_kernelI23Flash_bwd_kernel_traitsILi96ELi64ELi128ELi8ELi2ELi4ELi4ELb0ELb0EN7cutlass10bfloat16_tE19Flash_kernel_traitsILi96ELi64ELi128ELi8ES3_EELb1ELb0ELb1ELb0ELb0ELb1ELb0EEEvNS_16Flash_bwd_paramsE,@"STO_CUDA_ENTRY STV_DEFAULT"
_ZN5flash44flash_bwd_dq_dk_dv_loop_seqk_parallel_kernelI23Flash_bwd_kernel_traitsILi96ELi64ELi128ELi8ELi2ELi4ELi4ELb0ELb0EN7cutlass10bfloat16_tE19Flash_kernel_traitsILi96ELi64ELi128ELi8ES3_EELb1ELb0ELb1ELb0ELb0ELb1ELb0EEEvNS_16Flash_bwd_paramsE:
.text._ZN5flash44flash_bwd_dq_dk_dv_loop_seqk_parallel_kernelI23Flash_bwd_kernel_traitsILi96ELi64ELi128ELi8ELi2ELi4ELi4ELb0ELb0EN7cutlass10bfloat16_tE19Flash_kernel_traitsILi96ELi64ELi128ELi8ES3_EELb1ELb0ELb1ELb0ELb0ELb1ELb0EEEvNS_16Flash_bwd_paramsE:
        /* <DEDUP_REMOVED lines=12> */
[----:B------:R-:W-:Y:S01]  /*00c0*/  IMAD.MOV.U32 R193, RZ, RZ, -0x10 ;  /* 0xfffffff0ffc17424 */ /* 0x000fe200078e00ff */
[----:B------:R-:W2:Y:S01]  /*00d0*/  S2R R252, SR_CTAID.Y ;  /* 0x0000000000fc7919 */ /* 0x000ea20000002600 */
[----:B------:R-:W-:Y:S01]  /*00e0*/  IMAD.MOV.U32 R170, RZ, RZ, 0x40 ;  /* 0x00000040ffaa7424 */ /* 0x000fe200078e00ff */
[----:B-1----:R-:W-:-:S04]  /*00f0*/  SHF.R.S32.HI R2, RZ, 0x1f, R8 ;  /* 0x0000001fff027819 */ /* 0x002fc80000011408 */
[CC--:B------:R-:W-:Y:S02]  /*0100*/  LEA.HI R0, R2.reuse, R8.reuse, RZ, 0x4 ;  /* 0x0000000802007211 */ /* 0x0c0fe400078f20ff */
[CC--:B------:R-:W-:Y:S02]  /*0110*/  LEA.HI R19, R2.reuse, R8.reuse, RZ, 0x3 ;  /* 0x0000000802137211 */ /* 0x0c0fe400078f18ff */
[----:B------:R-:W-:Y:S02]  /*0120*/  SHF.R.S32.HI R3, RZ, 0x4, R0 ;  /* 0x00000004ff037819 */ /* 0x000fe40000011400 */
[CC--:B------:R-:W-:Y:S02]  /*0130*/  LEA.HI R9, R2.reuse, R8.reuse, RZ, 0x5 ;  /* 0x0000000802097211 */ /* 0x0c0fe400078f28ff */
[----:B------:R-:W-:Y:S02]  /*0140*/  LEA.HI R7, R2, R8, RZ, 0x2 ;  /* 0x0000000802077211 */ /* 0x000fe400078f10ff */
[----:B------:R-:W-:-:S02]  /*0150*/  LOP3.LUT R4, R19, 0xfffffff8, RZ, 0xc0, !PT ;  /* 0xfffffff813047812 */ /* 0x000fc400078ec0ff */
[CC--:B------:R-:W-:Y:S02]  /*0160*/  LEA.HI R227, R2.reuse, R8.reuse, RZ, 0x6 ;  /* 0x0000000802e37211 */ /* 0x0c0fe400078f30ff */
[----:B------:R-:W-:Y:S01]  /*0170*/  LEA.HI R16, R2, R8, RZ, 0x7 ;  /* 0x0000000802107211 */ /* 0x000fe200078f38ff */
[----:B------:R-:W-:Y:S01]  /*0180*/  IMAD.IADD R10, R8, 0x1, -R4 ;  /* 0x00000001080a7824 */ /* 0x000fe200078e0a04 */
[C---:B------:R-:W-:Y:S02]  /*0190*/  LOP3.LUT R2, R0.reuse, 0xfffffff0, RZ, 0xc0, !PT ;  /* 0xfffffff000027812 */ /* 0x040fe400078ec0ff */
[----:B------:R-:W-:Y:S02]  /*01a0*/  SHF.R.S32.HI R12, RZ, 0x3, R19 ;  /* 0x00000003ff0c7819 */ /* 0x000fe40000011413 */
[----:B------:R-:W-:Y:S01]  /*01b0*/  LEA.HI R0, R0, R3, RZ, 0x1 ;  /* 0x0000000300007211 */ /* 0x000fe200078f08ff */
[----:B------:R-:W-:Y:S01]  /*01c0*/  IMAD.IADD R6, R8, 0x1, -R2 ;  /* 0x0000000108067824 */ /* 0x000fe200078e0a02 */
[----:B------:R-:W-:Y:S01]  /*01d0*/  LOP3.LUT R5, R9, 0xffffffe0, RZ, 0xc0, !PT ;  /* 0xffffffe009057812 */ /* 0x000fe200078ec0ff */
[----:B------:R-:W-:Y:S01]  /*01e0*/  IMAD.SHL.U32 R2, R12, 0x40, RZ ;  /* 0x000000400c027824 */ /* 0x000fe200078e00ff */
[----:B------:R-:W-:-:S02]  /*01f0*/  LOP3.LUT R11, R7, 0xfffffffc, RZ, 0xc0, !PT ;  /* 0xfffffffc070b7812 */ /* 0x000fc400078ec0ff */
[----:B------:R-:W-:Y:S01]  /*0200*/  LOP3.LUT R0, R0, 0xfffffffe, RZ, 0xc0, !PT ;  /* 0xfffffffe00007812 */ /* 0x000fe200078ec0ff */
[----:B------:R-:W-:Y:S01]  /*0210*/  IMAD.IADD R5, R8, 0x1, -R5 ;  /* 0x0000000108057824 */ /* 0x000fe200078e0a05 */
[----:B------:R-:W-:Y:S01]  /*0220*/  LEA.HI R13, R10, R10, RZ, 0x1 ;  /* 0x0000000a0a0d7211 */ /* 0x000fe200078f08ff */
[----:B------:R-:W-:Y:S01]  /*0230*/  IMAD.IADD R15, R8, 0x1, -R11 ;  /* 0x00000001080f7824 */ /* 0x000fe200078e0a0b */
[----:B------:R-:W-:Y:S01]  /*0240*/  SHF.R.S32.HI R227, RZ, 0x6, R227 ;  /* 0x00000006ffe37819 */ /* 0x000fe200000114e3 */
[----:B------:R-:W-:Y:S01]  /*0250*/  IMAD.IADD R14, R3, 0x1, -R0 ;  /* 0x00000001030e7824 */ /* 0x000fe200078e0a00 */
[----:B------:R-:W-:Y:S01]  /*0260*/  LOP3.LUT R0, R2, 0xc0, RZ, 0xc0, !PT ;  /* 0x000000c002007812 */ /* 0x000fe200078ec0ff */
[----:B------:R-:W-:Y:S01]  /*0270*/  IMAD.SHL.U32 R242, R15, 0x8, RZ ;  /* 0x000000080ff27824 */ /* 0x000fe200078e00ff */
[----:B------:R-:W-:Y:S02]  /*0280*/  SHF.R.S32.HI R3, RZ, 0x1f, R5 ;  /* 0x0000001fff037819 */ /* 0x000fe40000011405 */
[----:B------:R-:W-:-:S02]  /*0290*/  LOP3.LUT R2, R13, 0x7fffffe, RZ, 0xc0, !PT ;  /* 0x07fffffe0d027812 */ /* 0x000fc400078ec0ff */
[----:B------:R-:W-:Y:S02]  /*02a0*/  SHF.R.U32.HI R8, RZ, 0x3, R0 ;  /* 0x00000003ff087819 */ /* 0x000fe40000011600 */
[----:B------:R-:W-:Y:S01]  /*02b0*/  LOP3.LUT R4, R0, 0x18, R242, 0xf8, !PT ;  /* 0x0000001800047812 */ /* 0x000fe200078ef8f2 */
[----:B------:R-:W-:Y:S01]  /*02c0*/  IMAD R0, R227, 0x4, R14 ;  /* 0x00000004e3007824 */ /* 0x000fe200078e020e */
[----:B------:R-:W-:Y:S01]  /*02d0*/  LEA.HI R208, R3, R5, RZ, 0x2 ;  /* 0x0000000503d07211 */ /* 0x000fe200078f10ff */
[----:B------:R-:W-:Y:S01]  /*02e0*/  IMAD.IADD R3, R10, 0x1, -R2 ;  /* 0x000000010a037824 */ /* 0x000fe200078e0a02 */
[----:B------:R-:W-:Y:S02]  /*02f0*/  SHF.R.S32.HI R228, RZ, 0x2, R7 ;  /* 0x00000002ffe47819 */ /* 0x000fe40000011407 */
[----:B------:R-:W-:Y:S01]  /*0300*/  LOP3.LUT R236, R4, R8, RZ, 0x3c, !PT ;  /* 0x0000000804ec7212 */ /* 0x000fe200078e3cff */
[----:B------:R-:W-:Y:S01]  /*0310*/  IMAD R165, R0, 0x8, R3 ;  /* 0x0000000800a57824 */ /* 0x000fe200078e0203 */
[----:B------:R-:W-:-:S02]  /*0320*/  SHF.R.S32.HI R2, RZ, 0x1f, R7 ;  /* 0x0000001fff027819 */ /* 0x000fc40000011407 */
[----:B------:R-:W-:Y:S02]  /*0330*/  SHF.R.S32.HI R4, RZ, 0x1f, R6 ;  /* 0x0000001fff047819 */ /* 0x000fe40000011406 */
[----:B------:R-:W-:Y:S02]  /*0340*/  LEA.HI R3, R7, R228, RZ, 0x1 ;  /* 0x000000e407037211 */ /* 0x000fe400078f08ff */
[----:B------:R-:W-:Y:S02]  /*0350*/  LEA.HI R0, R6, R6, RZ, 0x1 ;  /* 0x0000000606007211 */ /* 0x000fe400078f08ff */
[----:B------:R-:W-:Y:S02]  /*0360*/  LEA.HI R2, R2, R228, RZ, 0x3 ;  /* 0x000000e402027211 */ /* 0x000fe400078f18ff */
[----:B------:R-:W-:Y:S02]  /*0370*/  LEA.HI R11, R4, R6, RZ, 0x3 ;  /* 0x00000006040b7211 */ /* 0x000fe400078f18ff */
[----:B------:R-:W-:-:S02]  /*0380*/  LOP3.LUT R3, R3, 0x7fffffe, RZ, 0xc0, !PT ;  /* 0x07fffffe03037812 */ /* 0x000fc400078ec0ff */
[--C-:B------:R-:W-:Y:S02]  /*0390*/  SHF.R.S32.HI R4, RZ, 0x1, R0.reuse ;  /* 0x00000001ff047819 */ /* 0x100fe40000011400 */
        /* <DEDUP_REMOVED lines=8> */
[----:B------:R-:W-:Y:S01]  /*0420*/  LEA.HI R3, R8, R4, RZ, 0x2 ;  /* 0x0000000408037211 */ /* 0x000fe200078f10ff */
[----:B------:R-:W-:Y:S01]  /*0430*/  IMAD.IADD R18, R6, 0x1, -R0 ;  /* 0x0000000106127824 */ /* 0x000fe200078e0a00 */
[----:B------:R-:W-:Y:S01]  /*0440*/  SHF.R.S32.HI R6, RZ, 0x1f, R9 ;  /* 0x0000001fff067819 */ /* 0x000fe20000011409 */
[----:B------:R-:W-:Y:S01]  /*0450*/  IMAD R0, R21, 0x8, R2 ;  /* 0x0000000815007824 */ /* 0x000fe200078e0202 */
[----:B------:R-:W-:Y:S01]  /*0460*/  LOP3.LUT R2, R5, 0x1, RZ, 0xc0, !PT ;  /* 0x0000000105027812 */ /* 0x000fe200078ec0ff */
[----:B------:R-:W-:Y:S01]  /*0470*/  IMAD.SHL.U32 R8, R15, 0x2, RZ ;  /* 0x000000020f087824 */ /* 0x000fe200078e00ff */
[----:B------:R-:W-:Y:S01]  /*0480*/  LOP3.LUT R3, R3, 0xfffffffc, RZ, 0xc0, !PT ;  /* 0xfffffffc03037812 */ /* 0x000fe200078ec0ff */
[----:B------:R-:W-:Y:S01]  /*0490*/  IMAD.U32 R236, R0, 0x20, R236 ;  /* 0x0000002000ec7824 */ /* 0x000fe200078e00ec */
[----:B------:R-:W-:-:S02]  /*04a0*/  LEA.HI R0, R6, R21, RZ, 0x2 ;  /* 0x0000001506007211 */ /* 0x000fc400078f10ff */
[----:B------:R-:W-:Y:S01]  /*04b0*/  ISETP.NE.U32.AND P5, PT, R2, 0x1, PT ;  /* 0x000000010200780c */ /* 0x000fe20003fa5070 */
[----:B------:R-:W-:Y:S01]  /*04c0*/  IMAD.IADD R17, R4, 0x1, -R3 ;  /* 0x0000000104117824 */ /* 0x000fe200078e0a03 */
[----:B------:R-:W-:Y:S01]  /*04d0*/  LEA.HI R2, R9, R21, RZ, 0x1 ;  /* 0x0000001509027211 */ /* 0x000fe200078f08ff */
[----:B------:R-:W-:Y:S01]  /*04e0*/  IMAD.SHL.U32 R4, R10, 0x40, RZ ;  /* 0x000000400a047824 */ /* 0x000fe200078e00ff */
[----:B------:R-:W-:Y:S02]  /*04f0*/  LOP3.LUT R0, R0, 0xfffffffc, RZ, 0xc0, !PT ;  /* 0xfffffffc00007812 */ /* 0x000fe400078ec0ff */
[----:B------:R-:W-:Y:S02]  /*0500*/  LOP3.LUT R6, R2, 0xfffffffe, RZ, 0xc0, !PT ;  /* 0xfffffffe02067812 */ /* 0x000fe400078ec0ff */
[----:B------:R-:W-:Y:S01]  /*0510*/  SHF.R.S32.HI R3, RZ, 0x1, R13 ;  /* 0x00000001ff037819 */ /* 0x000fe2000001140d */
[C---:B------:R-:W-:Y:S01]  /*0520*/  IMAD.IADD R2, R21.reuse, 0x1, -R0 ;  /* 0x0000000115027824 */ /* 0x040fe200078e0a00 */
        /* <DEDUP_REMOVED lines=12> */
[----:B------:R-:W-:Y:S01]  /*05f0*/  IMAD.IADD R11, R5, 0x1, -R3 ;  /* 0x00000001050b7824 */ /* 0x000fe200078e0a03 */
        /* <DEDUP_REMOVED lines=12> */
[C---:B------:R-:W-:Y:S01]  /*06c0*/  IMAD R0, R12.reuse, 0x1000, R8 ;  /* 0x000010000c007824 */ /* 0x040fe200078e0208 */
[----:B------:R-:W-:Y:S02]  /*06d0*/  LOP3.LUT R4, R5, R4, RZ, 0x3c, !PT ;  /* 0x0000000405047212 */ /* 0x000fe400078e3cff */
        /* <DEDUP_REMOVED lines=12> */
[----:B------:R-:W-:Y:S01]  /*07a0*/  SEL R169, R172, 0xffffffe0, !P1 ;  /* 0xffffffe0aca97807 */ /* 0x000fe20004800000 */
[----:B------:R-:W-:Y:S01]  /*07b0*/  IMAD.SHL.U32 R6, R17, 0x40, RZ ;  /* 0x0000004011067824 */ /* 0x000fe200078e00ff */
[----:B------:R-:W-:Y:S01]  /*07c0*/  LOP3.LUT R9, R2, 0x8, RZ, 0xc0, !PT ;  /* 0x0000000802097812 */ /* 0x000fe200078ec0ff */
[----:B------:R-:W-:Y:S01]  /*07d0*/  IMAD.SHL.U32 R2, R0, 0x40, RZ ;  /* 0x0000004000027824 */ /* 0x000fe200078e00ff */
[----:B------:R-:W-:Y:S01]  /*07e0*/  LOP3.LUT R3, R3, 0x1c0, RZ, 0xc0, !PT ;  /* 0x000001c003037812 */ /* 0x000fe200078ec0ff */
[----:B------:R-:W-:Y:S01]  /*07f0*/  IMAD.SHL.U32 R7, R14, 0x10, RZ ;  /* 0x000000100e077824 */ /* 0x000fe200078e00ff */
[----:B------:R-:W-:Y:S01]  /*0800*/  LOP3.LUT R6, R6, 0xc0, RZ, 0xc0, !PT ;  /* 0x000000c006067812 */ /* 0x000fe200078ec0ff */
[----:B------:R-:W-:Y:S01]  /*0810*/  IMAD.SHL.U32 R198, R198, 0x2, RZ ;  /* 0x00000002c6c67824 */ /* 0x000fe200078e00ff */
[----:B------:R-:W-:Y:S01]  /*0820*/  LOP3.LUT R2, R2, 0xc0, RZ, 0xc0, !PT ;  /* 0x000000c002027812 */ /* 0x000fe200078ec0ff */
[----:B------:R-:W-:Y:S01]  /*0830*/  IMAD R5, R14, 0x200, R5 ;  /* 0x000002000e057824 */ /* 0x000fe200078e0205 */
[----:B------:R-:W-:Y:S01]  /*0840*/  SHF.R.U32.HI R168, RZ, 0x3, R3 ;  /* 0x00000003ffa87819 */ /* 0x000fe20000011603 */
[----:B------:R-:W-:Y:S01]  /*0850*/  IMAD.SHL.U32 R165, R165, 0x2, RZ ;  /* 0x00000002a5a57824 */ /* 0x000fe200078e00ff */
[----:B------:R-:W-:-:S02]  /*0860*/  SHF.R.U32.HI R8, RZ, 0x3, R2 ;  /* 0x00000003ff087819 */ /* 0x000fc40000011602 */
[----:B------:R-:W-:Y:S02]  /*0870*/  LOP3.LUT R168, R168, R3, R9, 0x1e, !PT ;  /* 0x00000003a8a87212 */ /* 0x000fe400078e1e09 */
[----:B------:R-:W-:Y:S02]  /*0880*/  LOP3.LUT R8, R8, R2, R4, 0x1e, !PT ;  /* 0x0000000208087212 */ /* 0x000fe400078e1e04 */
[----:B------:R-:W-:Y:S01]  /*0890*/  LOP3.LUT P3, RZ, R0, 0x2, RZ, 0xc0, !PT ;  /* 0x0000000200ff7812 */ /* 0x000fe2000786c0ff */
[----:B------:R-:W-:Y:S01]  /*08a0*/  IMAD.U32 R168, R15, 0x200, R168 ;  /* 0x000002000fa87824 */ /* 0x000fe200078e00a8 */
[----:B------:R-:W-:Y:S01]  /*08b0*/  LOP3.LUT R10, R4, 0x10, R7, 0xf8, !PT ;  /* 0x00000010040a7812 */ /* 0x000fe200078ef807 */
[----:B------:R-:W-:Y:S01]  /*08c0*/  IMAD.IADD R8, R8, 0x1, R11 ;  /* 0x0000000108087824 */ /* 0x000fe200078e020b */
[----:B------:R-:W-:Y:S01]  /*08d0*/  SHF.R.U32.HI R7, RZ, 0x3, R6 ;  /* 0x00000003ff077819 */ /* 0x000fe20000011606 */
[----:B------:R-:W-:Y:S01]  /*08e0*/  IMAD.SHL.U32 R0, R20, 0x20, RZ ;  /* 0x0000002014007824 */ /* 0x000fe200078e00ff */
[----:B------:R-:W-:-:S02]  /*08f0*/  LEA R168, R168, 0x15000, 0x1 ;  /* 0x00015000a8a87811 */ /* 0x000fc400078e08ff */
[----:B------:R-:W-:Y:S01]  /*0900*/  LOP3.LUT R3, R7, R6, R9, 0x1e, !PT ;  /* 0x0000000607037212 */ /* 0x000fe200078e1e09 */
[----:B------:R-:W-:Y:S01]  /*0910*/  IMAD R4, R237, 0x200, R0 ;  /* 0x00000200ed047824 */ /* 0x000fe200078e0200 */
        /* <DEDUP_REMOVED lines=8> */
[----:B------:R-:W-:Y:S01]  /*09a0*/  SHF.R.S32.HI R208, RZ, 0x2, R208 ;  /* 0x00000002ffd07819 */ /* 0x000fe200000114d0 */
[----:B------:R-:W-:Y:S01]  /*09b0*/  IMAD.SHL.U32 R3, R5, 0x2, RZ ;  /* 0x0000000205037824 */ /* 0x000fe200078e00ff */
[----:B------:R-:W-:Y:S01]  /*09c0*/  SEL R166, R172, 0xffffffe0, !P6 ;  /* 0xffffffe0aca67807 */ /* 0x000fe20007000000 */
[----:B------:R-:W-:Y:S01]  /*09d0*/  IMAD.IADD R173, R0, 0x1, R2 ;  /* 0x0000000100ad7824 */ /* 0x000fe200078e0202 */
[----:B------:R-:W-:Y:S01]  /*09e0*/  LEA R231, R8, 0x9000, 0x1 ;  /* 0x0000900008e77811 */ /* 0x000fe200078e08ff */
[----:B------:R-:W-:Y:S01]  /*09f0*/  IMAD R208, R237, 0x10, R208 ;  /* 0x00000010edd07824 */ /* 0x000fe200078e02d0 */
[----:B------:R-:W-:Y:S01]  /*0a00*/  @P4 IADD3 R196, R198, -0x20, RZ ;  /* 0xffffffe0c6c44810 */ /* 0x000fe20007ffe0ff */
[----:B------:R-:W-:Y:S01]  /*0a10*/  IMAD.IADD R166, R165, 0x1, R166 ;  /* 0x00000001a5a67824 */ /* 0x000fe200078e02a6 */
[----:B------:R-:W-:Y:S01]  /*0a20*/  LOP3.LUT P0, RZ, R17, 0x2, RZ, 0xc0, !PT ;  /* 0x0000000211ff7812 */ /* 0x000fe2000780c0ff */
[----:B------:R-:W-:Y:S01]  /*0a30*/  IMAD.IADD R170, R169, 0x1, R170 ;  /* 0x00000001a9aa7824 */ /* 0x000fe200078e02aa */
[----:B------:R-:W-:Y:S01]  /*0a40*/  IADD3 R232, R231, 0x20, RZ ;  /* 0x00000020e7e87810 */ /* 0x000fe20007ffe0ff */
[----:B------:R-:W-:Y:S01]  /*0a50*/  IMAD.IADD R193, R193, 0x1, R196 ;  /* 0x00000001c1c17824 */ /* 0x000fe200078e02c4 */
[----:B------:R-:W-:-:S02]  /*0a60*/  SEL R172, R172, 0xffffffe0, !P0 ;  /* 0xffffffe0acac7807 */ /* 0x000fc40004000000 */
[----:B--2---:R-:W-:Y:S02]  /*0a70*/  @P3 IADD3 R232, R231, -0x20, RZ ;  /* 0xffffffe0e7e83810 */ /* 0x004fe40007ffe0ff */
.L_x_1136:
[----:B-1----:R-:W1:Y:S01]  /*0a80*/  LDC.U8 R0, c[0x0][0x312] ;  /* 0x0000c480ff007b82 */ /* 0x002e620000000000 */
[----:B------:R-:W-:Y:S01]  /*0a90*/  ISETP.NE.U32.AND P4, PT, RZ, c[0x0][0x240], PT ;  /* 0x00009000ff007a0c */ /* 0x000fe20003f85070 */
[C---:B------:R-:W-:Y:S01]  /*0aa0*/  IMAD.SHL.U32 R9, R252.reuse, 0x4, RZ ;  /* 0x00000004fc097824 */ /* 0x040fe200078e00ff */
[----:B------:R-:W-:Y:S02]  /*0ab0*/  ISETP.NE.U32.AND P2, PT, RZ, c[0x0][0x250], PT ;  /* 0x00009400ff007a0c */ /* 0x000fe40003f45070 */
[----:B--2---:R-:W-:Y:S02]  /*0ac0*/  SHF.R.S32.HI R31, RZ, 0x1f, R252 ;  /* 0x0000001fff1f7819 */ /* 0x004fe400000114fc */
[----:B------:R-:W-:Y:S02]  /*0ad0*/  ISETP.NE.AND.EX P4, PT, RZ, c[0x0][0x244], PT, P4 ;  /* 0x00009100ff007a0c */ /* 0x000fe40003f85340 */
[----:B------:R-:W-:Y:S02]  /*0ae0*/  ISETP.NE.AND.EX P2, PT, RZ, c[0x0][0x254], PT, P2 ;  /* 0x00009500ff007a0c */ /* 0x000fe40003f45320 */
[----:B------:R-:W-:-:S02]  /*0af0*/  SHF.L.U64.HI R8, R252, 0x2, R31 ;  /* 0x00000002fc087819 */ /* 0x000fc4000001021f */
[----:B------:R-:W-:Y:S02]  /*0b00*/  IADD3 R4, P0, R9, c[0x0][0x240], RZ ;  /* 0x0000900009047a10 */ /* 0x000fe40007f1e0ff */
[----:B------:R-:W-:Y:S02]  /*0b10*/  ISETP.EQ.U32.AND P5, PT, RZ, c[0x0][0x248], PT ;  /* 0x00009200ff007a0c */ /* 0x000fe40003fa2070 */
[----:B------:R-:W-:Y:S01]  /*0b20*/  IADD3.X R5, R8, c[0x0][0x244], RZ, P0, !PT ;  /* 0x0000910008057a10 */ /* 0x000fe200007fe4ff */
[----:B------:R-:W-:-:S04]  /*0b30*/  IMAD.MOV.U32 R229, RZ, RZ, RZ ;  /* 0x000000ffffe57224 */ /* 0x000fc800078e00ff */
[----:B---3--:R2:W3:Y:S01]  /*0b40*/  @P4 LDG.E R2, [R4.64+0x4] ;  /* 0x0000040604024981 */ /* 0x0084e2000c1e1900 */
[----:B------:R-:W-:Y:S02]  /*0b50*/  @P2 IADD3 R6, P0, R9, c[0x0][0x250], RZ ;  /* 0x0000940009062a10 */ /* 0x000fe40007f1e0ff */
[----:B-1----:R-:W-:Y:S01]  /*0b60*/  ISETP.NE.AND P3, PT, R0, RZ, PT ;  /* 0x000000ff0000720c */ /* 0x002fe20003f65270 */
[----:B------:R-:W-:-:S03]  /*0b70*/  IMAD.MOV.U32 R0, RZ, RZ, -0x1 ;  /* 0xffffffffff007424 */ /* 0x000fc600078e00ff */
[----:B------:R-:W-:-:S03]  /*0b80*/  ISETP.EQ.OR.EX P5, PT, RZ, c[0x0][0x24c], !P3, P5 ;  /* 0x00009300ff007a0c */ /* 0x000fc60005fa2750 */
[----:B------:R2:W3:Y:S01]  /*0b90*/  @P4 LDG.E R0, [R4.64] ;  /* 0x0000000604004981 */ /* 0x0004e2000c1e1900 */
[----:B------:R-:W-:Y:S01]  /*0ba0*/  IMAD.MOV.U32 R241, RZ, RZ, -0x1 ;  /* 0xfffffffffff17424 */ /* 0x000fe200078e00ff */
[----:B------:R-:W-:-:S05]  /*0bb0*/  @P2 IADD3.X R7, R8, c[0x0][0x254], RZ, P0, !PT ;  /* 0x0000950008072a10 */ /* 0x000fca00007fe4ff */
[----:B-----5:R1:W5:Y:S01]  /*0bc0*/  @P2 LDG.E R229, [R6.64] ;  /* 0x0000000606e52981 */ /* 0x020362000c1e1900 */
[----:B--2---:R-:W-:-:S04]  /*0bd0*/  IADD3 R4, P1, R9, c[0x0][0x248], RZ ;  /* 0x0000920009047a10 */ /* 0x004fc80007f3e0ff */
[----:B------:R-:W-:-:S05]  /*0be0*/  IADD3.X R5, R8, c[0x0][0x24c], RZ, P1, !PT ;  /* 0x0000930008057a10 */ /* 0x000fca0000ffe4ff */
[----:B------:R1:W5:Y:S01]  /*0bf0*/  @!P5 LDG.E R241, [R4.64] ;  /* 0x0000000604f1d981 */ /* 0x000362000c1e1900 */
[----:B------:R-:W-:-:S04]  /*0c00*/  ISETP.NE.U32.AND P0, PT, RZ, c[0x0][0x248], PT ;  /* 0x00009200ff007a0c */ /* 0x000fc80003f05070 */
[----:B------:R-:W-:Y:S01]  /*0c10*/  ISETP.NE.AND.EX P0, PT, RZ, c[0x0][0x24c], PT, P0 ;  /* 0x00009300ff007a0c */ /* 0x000fe20003f05300 */
[----:B---3--:R-:W-:Y:S02]  /*0c20*/  @P4 IMAD.IADD R209, R2, 0x1, -R0 ;  /* 0x0000000102d14824 */ /* 0x008fe400078e0a00 */
[----:B------:R-:W-:Y:S02]  /*0c30*/  IMAD.MOV.U32 R2, RZ, RZ, c[0x0][0x218] ;  /* 0x00008600ff027624 */ /* 0x000fe400078e00ff */
[----:B------:R-:W-:-:S08]  /*0c40*/  @!P4 IMAD.MOV.U32 R209, RZ, RZ, c[0x0][0x214] ;  /* 0x00008500ffd1c624 */ /* 0x000fd000078e00ff */
[----:B----4-:R-:W-:Y:S05]  /*0c50*/  @!P0 BRA `(.L_x_1106) ;  /* 0x0000003000008947 */ /* 0x010fea0003800000 */
[----:B-1----:R-:W2:Y:S02]  /*0c60*/  @P3 LDG.E R2, [R4.64+0x4] ;  /* 0x0000040604023981 */ /* 0x002ea4000c1e1900 */
[----:B--2--5:R-:W-:-:S06]  /*0c70*/  @P3 IADD3 R2, R2, -R241, RZ ;  /* 0x800000f102023210 */ /* 0x024fcc0007ffe0ff */
[----:B------:R1:W5:Y:S02]  /*0c80*/  @!P3 LDG.E R2, [R4.64] ;  /* 0x000000060402b981 */ /* 0x000364000c1e1900 */
.L_x_1106:
[----:B-1----:R-:W-:-:S04]  /*0c90*/  ISETP.NE.U32.AND P1, PT, RZ, c[0x0][0x258], PT ;  /* 0x00009600ff007a0c */ /* 0x002fc80003f25070 */
[----:B------:R-:W-:-:S13]  /*0ca0*/  ISETP.NE.AND.EX P1, PT, RZ, c[0x0][0x25c], PT, P1 ;  /* 0x00009700ff007a0c */ /* 0x000fda0003f25310 */
[----:B------:R-:W-:-:S04]  /*0cb0*/  @P1 IADD3 R4, P0, R9, c[0x0][0x258], RZ ;  /* 0x0000960009041a10 */ /* 0x000fc80007f1e0ff */
        /* <DEDUP_REMOVED lines=21> */
[----:B------:R-:W-:Y:S02]  /*0e10*/  ISETP.NE.AND P1, PT, R0, -0x1, PT ;  /* 0xffffffff0000780c */ /* 0x000fe40003f25270 */
        /* <DEDUP_REMOVED lines=26> */
.L_x_1108:
        /* <DEDUP_REMOVED lines=15> */
.L_x_1109:
        /* <DEDUP_REMOVED lines=53> */
[-C--:B------:R-:W-:Y:S01]  /*1400*/  IMAD R18, R23, R5.reuse, RZ ;  /* 0x0000000517127224 */ /* 0x080fe200078e02ff */
[----:B------:R-:W-:Y:S01]  /*1410*/  SEL R19, R16, R6, !P1 ;  /* 0x0000000610137207 */ /* 0x000fe20004800000 */
[----:B------:R-:W-:Y:S01]  /*1420*/  @P2 IMAD R6, R252, c[0x0][0x214], RZ ;  /* 0x00008500fc062a24 */ /* 0x000fe200078e02ff */
[----:B------:R-:W-:Y:S01]  /*1430*/  IADD3 R14, R17, R8, RZ ;  /* 0x00000008110e7210 */ /* 0x000fe20007ffe0ff */
[----:B------:R-:W-:Y:S01]  /*1440*/  IMAD.WIDE.U32 R8, R22, R5, RZ ;  /* 0x0000000516087225 */ /* 0x000fe200078e00ff */
[----:B------:R-:W-:-:S02]  /*1450*/  SHF.R.S32.HI R17, RZ, 0x1f, R21 ;  /* 0x0000001fff117819 */ /* 0x000fc40000011415 */
[----:B------:R-:W-:Y:S01]  /*1460*/  @P2 SEL R6, R6, R0, !P1 ;  /* 0x0000000006062207 */ /* 0x000fe20004800000 */
[----:B------:R-:W-:Y:S01]  /*1470*/  IMAD R5, R22, R4, R18 ;  /* 0x0000000416057224 */ /* 0x000fe200078e0212 */
[----:B------:R-:W-:Y:S01]  /*1480*/  @P6 IADD3 R2, R2, 0x1, RZ ;  /* 0x0000000102026810 */ /* 0x000fe20007ffe0ff */
[----:B----4-:R-:W-:Y:S01]  /*1490*/  IMAD.WIDE.U32 R22, R20, c[0x0][0x3d8], RZ ;  /* 0x0000f60014167a25 */ /* 0x010fe200078e00ff */
[----:B-----5:R-:W-:Y:S02]  /*14a0*/  ISETP.NE.AND P6, PT, R30, RZ, PT ;  /* 0x000000ff1e00720c */ /* 0x020fe40003fc5270 */
[----:B------:R-:W-:Y:S01]  /*14b0*/  @!P3 IADD3 R2, -R2, RZ, RZ ;  /* 0x000000ff0202b210 */ /* 0x000fe20007ffe1ff */
[----:B------:R-:W-:Y:S01]  /*14c0*/  @P1 IMAD.IADD R14, R7, 0x1, R11 ;  /* 0x00000001070e1824 */ /* 0x000fe200078e020b */
[----:B------:R-:W-:Y:S01]  /*14d0*/  @!P4 LOP3.LUT R2, RZ, c[0x0][0x1c8], RZ, 0x33, !PT ;  /* 0x00007200ff02ca12 */ /* 0x000fe200078e33ff */
[----:B------:R-:W-:Y:S01]  /*14e0*/  IMAD R4, R20, c[0x0][0x3dc], R23 ;  /* 0x0000f70014047a24 */ /* 0x000fe200078e0217 */
[----:B------:R-:W-:Y:S01]  /*14f0*/  SEL R22, R22, RZ, P6 ;  /* 0x000000ff16167207 */ /* 0x000fe20003000000 */
[----:B------:R-:W-:Y:S01]  /*1500*/  IMAD R16, R36, c[0x0][0x22c], RZ ;  /* 0x00008b0024107a24 */ /* 0x000fe200078e02ff */
[----:B------:R-:W-:Y:S01]  /*1510*/  IADD3 R11, R9, R5, RZ ;  /* 0x00000005090b7210 */ /* 0x000fe20007ffe0ff */
[----:B------:R-:W-:Y:S01]  /*1520*/  @!P2 IMAD R7, R252, c[0x0][0x1c0], R36 ;  /* 0x00007000fc07aa24 */ /* 0x000fe200078e0224 */
[----:B------:R-:W-:Y:S01]  /*1530*/  SEL R18, R4, RZ, P6 ;  /* 0x000000ff04127207 */ /* 0x000fe20003000000 */
[----:B------:R-:W-:Y:S01]  /*1540*/  @P2 IMAD R6, R36, c[0x0][0x234], R6 ;  /* 0x00008d0024062a24 */ /* 0x000fe200078e0206 */
[----:B------:R-:W-:Y:S01]  /*1550*/  SHF.R.S32.HI R35, RZ, 0x1f, R16 ;  /* 0x0000001fff237819 */ /* 0x000fe20000011410 */
[----:B------:R-:W-:Y:S01]  /*1560*/  @!P2 IMAD R6, R7, c[0x0][0x214], RZ ;  /* 0x000085000706aa24 */ /* 0x000fe200078e02ff */
[----:B------:R-:W-:Y:S01]  /*1570*/  SHF.R.S32.HI R20, RZ, 0x1f, R2 ;  /* 0x0000001fff147819 */ /* 0x000fe20000011402 */
[----:B------:R-:W-:Y:S05]  /*1580*/  @!P2 BRA `(.L_x_1110) ;  /* 0x000000700000a947 */ /* 0x000fea0003800000 */
[----:B------:R-:W-:Y:S01]  /*1590*/  @!P1 IMAD R0, R252, c[0x0][0x224], RZ ;  /* 0x00008900fc009a24 */ /* 0x000fe200078e02ff */
[----:B------:R-:W-:-:S02]  /*15a0*/  MOV R5, 0x80 ;  /* 0x0000008000057802 */ /* 0x000fc40000000f00 */
[----:B------:R-:W-:Y:S02]  /*15b0*/  MOV R4, c[0x0][0x210] ;  /* 0x0000840000047a02 */ /* 0x000fe40000000f00 */
[----:B------:R-:W-:-:S03]  /*15c0*/  LEA R0, R252, R0, 0x7 ;  /* 0x00000000fc007211 */ /* 0x000fc600078e38ff */
[----:B------:R-:W-:-:S04]  /*15d0*/  IMAD R4, R5, R4, c[0x0][0x234] ;  /* 0x00008d0005047624 */ /* 0x000fc800078e0204 */
[----:B------:R-:W-:Y:S01]  /*15e0*/  IMAD R0, R4, R36, R0 ;  /* 0x0000002404007224 */ /* 0x000fe200078e0200 */
[----:B------:R-:W-:Y:S05]  /*15f0*/  BRA `(.L_x_1111) ;  /* 0x0000002000007947 */ /* 0x000fea0003800000 */
.L_x_1110:
[----:B------:R-:W-:-:S04]  /*1600*/  IMAD R0, R252, c[0x0][0x1c0], R36 ;  /* 0x00007000fc007a24 */ /* 0x000fc800078e0224 */
[----:B------:R-:W-:Y:S02]  /*1610*/  IMAD R0, R0, c[0x0][0x224], RZ ;  /* 0x0000890000007a24 */ /* 0x000fe400078e02ff */
.L_x_1111:
[----:B------:R-:W1:Y:S01]  /*1620*/  S2R R32, SR_TID.X ;  /* 0x0000000000207919 */ /* 0x000e620000002100 */
[----:B------:R-:W-:Y:S01]  /*1630*/  IMAD R33, R33, c[0x0][0x1c0], RZ ;  /* 0x0000700021217a24 */ /* 0x000fe200078e02ff */
[----:B------:R-:W-:Y:S01]  /*1640*/  IADD3 R4, P3, R242, R12, RZ ;  /* 0x0000000cf2047210 */ /* 0x000fe20007f7e0ff */
[----:B------:R-:W-:Y:S01]  /*1650*/  IMAD R7, R15, c[0x0][0x370], RZ ;  /* 0x0000dc000f077a24 */ /* 0x000fe200078e02ff */
[----:B------:R-:W2:Y:S01]  /*1660*/  S2R R37, SR_TID.X ;  /* 0x0000000000257919 */ /* 0x000ea20000002100 */
[----:B------:R-:W-:Y:S01]  /*1670*/  IMAD.SHL.U32 R23, R33, 0x40, RZ ;  /* 0x0000004021177824 */ /* 0x000fe200078e00ff */
[----:B------:R-:W-:Y:S01]  /*1680*/  SHF.R.S32.HI R243, RZ, 0x1f, R242 ;  /* 0x0000001ffff37819 */ /* 0x000fe200000114f2 */
[C---:B------:R-:W-:Y:S01]  /*1690*/  IMAD.IADD R206, R10.reuse, 0x1, R6 ;  /* 0x000000010ace7824 */ /* 0x040fe200078e0206 */
[----:B------:R-:W3:Y:S01]  /*16a0*/  S2R R38, SR_TID.X ;  /* 0x0000000000267919 */ /* 0x000ee20000002100 */
[----:B------:R-:W-:Y:S01]  /*16b0*/  IMAD R7, R10, c[0x0][0x374], R7 ;  /* 0x0000dd000a077a24 */ /* 0x000fe200078e0207 */
[----:B------:R-:W-:Y:S01]  /*16c0*/  IADD3 R8, P2, P1, R8, R23, R16 ;  /* 0x0000001708087210 */ /* 0x000fe2000795e010 */
[----:B------:R-:W-:Y:S01]  /*16d0*/  IMAD.IADD R16, R10, 0x1, R0 ;  /* 0x000000010a107824 */ /* 0x000fe200078e0200 */
[----:B------:R-:W-:Y:S01]  /*16e0*/  SHF.R.S32.HI R0, RZ, 0x1f, R23 ;  /* 0x0000001fff007819 */ /* 0x000fe20000011417 */
[----:B------:R-:W-:Y:S01]  /*16f0*/  IMAD.X R5, R243, 0x1, R13, P3 ;  /* 0x00000001f3057824 */ /* 0x000fe200018e060d */
[----:B------:R-:W-:Y:S01]  /*1700*/  IADD3 R6, P3, R228, R10, RZ ;  /* 0x0000000ae4067210 */ /* 0x000fe20007f7e0ff */
[----:B------:R-:W-:Y:S01]  /*1710*/  IMAD.MOV.U32 R207, RZ, RZ, 0x4 ;  /* 0x00000004ffcf7424 */ /* 0x000fe200078e00ff */
[----:B------:R-:W-:Y:S01]  /*1720*/  IADD3.X R13, R11, R0, R35, P2, P1 ;  /* 0x000000000b0d7210 */ /* 0x000fe200017e2423 */
[----:B------:R-:W-:Y:S01]  /*1730*/  IMAD.WIDE.U32 R4, R10, c[0x0][0x370], R4 ;  /* 0x0000dc000a047a25 */ /* 0x000fe200078e0004 */
[----:B------:R-:W-:Y:S01]  /*1740*/  SHF.R.S32.HI R30, RZ, 0x1f, R228 ;  /* 0x0000001fff1e7819 */ /* 0x000fe200000114e4 */
[----:B------:R-:W-:Y:S01]  /*1750*/  BSSY B1, `(.L_x_1107) ;  /* 0x0000726000017945 */ /* 0x000fe20003800000 */
[----:B------:R-:W-:Y:S01]  /*1760*/  IADD3 R12, P2, P1, R22, R8, R19 ;  /* 0x00000008160c7210 */ /* 0x000fe2000795e013 */
[----:B------:R-:W-:-:S02]  /*1770*/  IMAD.IADD R5, R5, 0x1, R7 ;  /* 0x0000000105057824 */ /* 0x000fc400078e0207 */
[----:B------:R-:W-:Y:S01]  /*1780*/  IMAD.X R7, R30, 0x1, R15, P3 ;  /* 0x000000011e077824 */ /* 0x000fe200018e060f */
[----:B-1----:R-:W-:Y:S01]  /*1790*/  SHF.R.S32.HI R9, RZ, 0x1f, R32 ;  /* 0x0000001fff097819 */ /* 0x002fe20000011420 */
[----:B------:R-:W-:Y:S02]  /*17a0*/  IMAD R11, R34, c[0x0][0x378], RZ ;  /* 0x0000de00220b7a24 */ /* 0x000fe400078e02ff */
[----:B------:R-:W-:Y:S01]  /*17b0*/  IMAD R7, R7, c[0x0][0x190], RZ ;  /* 0x0000640007077a24 */ /* 0x000fe200078e02ff */
[----:B------:R-:W-:Y:S01]  /*17c0*/  LEA.HI R9, R9, R32, RZ, 0x5 ;  /* 0x0000002009097211 */ /* 0x000fe200078f28ff */
[----:B------:R-:W-:Y:S01]  /*17d0*/  IMAD R11, R36, c[0x0][0x37c], R11 ;  /* 0x0000df00240b7a24 */ /* 0x000fe200078e020b */
[----:B--2---:R-:W-:Y:S01]  /*17e0*/  SHF.R.S32.HI R37, RZ, 0x1f, R37 ;  /* 0x0000001fff257819 */ /* 0x004fe20000011425 */
[C---:B------:R-:W-:Y:S01]  /*17f0*/  IMAD R15, R6.reuse, c[0x0][0x194], R7 ;  /* 0x00006500060f7a24 */ /* 0x040fe200078e0207 */
[----:B------:R-:W-:Y:S01]  /*1800*/  LOP3.LUT R0, R9, 0xffffffe0, RZ, 0xc0, !PT ;  /* 0xffffffe009007812 */ /* 0x000fe200078ec0ff */
[----:B------:R-:W-:Y:S01]  /*1810*/  IMAD.WIDE.U32 R6, R6, c[0x0][0x190], R242 ;  /* 0x0000640006067a25 */ /* 0x000fe200078e00f2 */
[----:B---3--:R-:W-:-:S03]  /*1820*/  LEA.HI R37, R37, R38, RZ, 0x5 ;  /* 0x0000002625257211 */ /* 0x008fc600078f28ff */
[----:B------:R-:W-:Y:S01]  /*1830*/  IMAD.IADD R23, R32, 0x1, -R0 ;  /* 0x0000000120177824 */ /* 0x000fe200078e0a00 */
[----:B------:R-:W-:Y:S01]  /*1840*/  IADD3 R0, -R192, R209, R21 ;  /* 0x000000d1c0007210 */ /* 0x000fe20007ffe115 */
[----:B------:R-:W-:Y:S01]  /*1850*/  IMAD.WIDE.U32 R4, R36, c[0x0][0x378], R4 ;  /* 0x0000de0024047a25 */ /* 0x000fe200078e0004 */
[----:B------:R-:W-:Y:S02]  /*1860*/  SHF.R.S32.HI R37, RZ, 0x5, R37 ;  /* 0x00000005ff257819 */ /* 0x000fe40000011425 */
[----:B------:R-:W-:Y:S01]  /*1870*/  IADD3 R0, R0, -c[0x0][0x2e8], RZ ;  /* 0x8000ba0000007a10 */ /* 0x000fe20007ffe0ff */
[----:B------:R-:W-:Y:S01]  /*1880*/  IMAD.IADD R5, R5, 0x1, R11 ;  /* 0x0000000105057824 */ /* 0x000fe200078e020b */
[----:B------:R-:W-:Y:S01]  /*1890*/  IADD3 R6, P3, R29, R6, RZ ;  /* 0x000000061d067210 */ /* 0x000fe20007f7e0ff */
[----:B------:R-:W-:Y:S01]  /*18a0*/  IMAD R8, R37, R33, R23 ;  /* 0x0000002125087224 */ /* 0x000fe200078e0217 */
[----:B------:R-:W-:Y:S01]  /*18b0*/  SHF.R.S32.HI R9, RZ, 0x1f, R0 ;  /* 0x0000001fff097819 */ /* 0x000fe20000011400 */
[----:B------:R-:W-:Y:S01]  /*18c0*/  IMAD R11, R34, c[0x0][0x1a8], RZ ;  /* 0x00006a00220b7a24 */ /* 0x000fe200078e02ff */
[----:B------:R-:W-:Y:S01]  /*18d0*/  IADD3.X R7, R24, R7, R15, P3, !PT ;  /* 0x0000000718077210 */ /* 0x000fe20001ffe40f */
[----:B------:R-:W-:Y:S01]  /*18e0*/  IMAD.WIDE.U32 R4, R228, c[0x0][0x370], R4 ;  /* 0x0000dc00e4047a25 */ /* 0x000fe200078e0004 */
[----:B------:R-:W-:-:S02]  /*18f0*/  LEA.HI R10, R9, R0, RZ, 0x6 ;  /* 0x00000000090a7211 */ /* 0x000fc400078f30ff */
[----:B------:R-:W-:Y:S01]  /*1900*/  IADD3.X R0, R18, R13, R14, P2, P1 ;  /* 0x0000000d12007210 */ /* 0x000fe200017e240e */
[----:B------:R-:W-:Y:S01]  /*1910*/  IMAD R11, R36, c[0x0][0x1ac], R11 ;  /* 0x00006b00240b7a24 */ /* 0x000fe200078e020b */
[----:B------:R-:W-:Y:S01]  /*1920*/  IADD3 R9, P1, R8, R12, RZ ;  /* 0x0000000c08097210 */ /* 0x000fe20007f3e0ff */
[----:B------:R-:W-:Y:S01]  /*1930*/  IMAD.WIDE.U32 R6, R36, c[0x0][0x1a8], R6 ;  /* 0x00006a0024067a25 */ /* 0x000fe200078e0006 */
[----:B------:R-:W-:Y:S02]  /*1940*/  LEA R200, P2, R4, c[0x0][0x330], 0x1 ;  /* 0x0000cc0004c87a11 */ /* 0x000fe400078408ff */
[----:B------:R-:W-:Y:S01]  /*1950*/  LEA.HI.X.SX32 R179, R8, R0, 0x1, P1 ;  /* 0x0000000008b37211 */ /* 0x000fe200008f0eff */
[----:B------:R-:W-:Y:S01]  /*1960*/  IMAD R8, R30, c[0x0][0x370], RZ ;  /* 0x0000dc001e087a24 */ /* 0x000fe200078e02ff */
[----:B------:R-:W-:Y:S01]  /*1970*/  SHF.R.S32.HI R0, RZ, 0x6, R10 ;  /* 0x00000006ff007819 */ /* 0x000fe2000001140a */
[----:B------:R-:W-:Y:S01]  /*1980*/  IMAD.IADD R11, R7, 0x1, R11 ;  /* 0x00000001070b7824 */ /* 0x000fe200078e020b */
[----:B------:R-:W-:Y:S01]  /*1990*/  LEA R202, P3, R6, c[0x0][0x160], 0x1 ;  /* 0x0000580006ca7a11 */ /* 0x000fe200078608ff */
[----:B------:R-:W-:Y:S01]  /*19a0*/  IMAD.WIDE R12, R16, R207, c[0x0][0x3c8] ;  /* 0x0000f200100c7625 */ /* 0x000fe200078e02cf */
[----:B------:R-:W-:-:S02]  /*19b0*/  IMNMX R226, RZ, R0, !PT ;  /* 0x00000000ffe27217 */ /* 0x000fc40007800200 */
[----:B------:R-:W-:Y:S01]  /*19c0*/  LEA R180, P1, R9, c[0x0][0x350], 0x2 ;  /* 0x0000d40009b47a11 */ /* 0x000fe200078210ff */
[----:B------:R-:W-:Y:S01]  /*19d0*/  IMAD R0, R228, c[0x0][0x374], R8 ;  /* 0x0000dd00e4007a24 */ /* 0x000fe200078e0208 */
[----:B------:R-:W-:Y:S01]  /*19e0*/  ISETP.GT.AND P4, PT, R191, R226, PT ;  /* 0x000000e2bf00720c */ /* 0x000fe20003f84270 */
[----:B------:R-:W-:Y:S01]  /*19f0*/  IMAD.MOV.U32 R216, RZ, RZ, R12 ;  /* 0x000000ffffd87224 */ /* 0x000fe200078e000c */
[----:B------:R-:W-:Y:S01]  /*1a00*/  LEA.HI.X R203, R6, c[0x0][0x164], R11, 0x1, P3 ;  /* 0x0000590006cb7a11 */ /* 0x000fe200018f0c0b */
[----:B------:R-:W-:Y:S01]  /*1a10*/  IMAD.IADD R0, R5, 0x1, R0 ;  /* 0x0000000105007824 */ /* 0x000fe200078e0200 */
[----:B------:R-:W-:Y:S01]  /*1a20*/  LEA.HI.X R179, R9, c[0x0][0x354], R179, 0x2, P1 ;  /* 0x0000d50009b37a11 */ /* 0x000fe200008f14b3 */
[----:B------:R-:W-:Y:S01]  /*1a30*/  IMAD.MOV.U32 R215, RZ, RZ, R13 ;  /* 0x000000ffffd77224 */ /* 0x000fe200078e000d */
[----:B------:R-:W-:Y:S01]  /*1a40*/  IADD3 R191, R191, -0x1, RZ ;  /* 0xffffffffbfbf7810 */ /* 0x000fe20007ffe0ff */
[----:B------:R-:W-:Y:S01]  /*1a50*/  IMAD.WIDE R206, R206, R207, c[0x0][0x200] ;  /* 0x00008000cece7625 */ /* 0x000fe200078e02cf */
[----:B------:R-:W-:-:S05]  /*1a60*/  LEA.HI.X R201, R4, c[0x0][0x334], R0, 0x1, P2 ;  /* 0x0000cd0004c97a11 */ /* 0x000fca00010f0c00 */
        /* <DEDUP_REMOVED lines=16> */
.L_x_1113:
        /* <DEDUP_REMOVED lines=15> */
.L_x_1114:
        /* <DEDUP_REMOVED lines=24> */
.L_x_1116:
[----:B------:R-:W-:Y:S05]  /*1de0*/  BSYNC B0 ;  /* 0x0000000000007941 */ /* 0x000fea0003800000 */
.L_x_1115:
        /* <DEDUP_REMOVED lines=16> */
.L_x_1118:
[----:B------:R-:W-:Y:S05]  /*1ef0*/  BSYNC B0 ;  /* 0x0000000000007941 */ /* 0x000fea0003800000 */
.L_x_1117:
        /* <DEDUP_REMOVED lines=22> */
.L_x_1120:
[----:B------:R-:W-:Y:S05]  /*2060*/  BSYNC B0 ;  /* 0x0000000000007941 */ /* 0x000fea0003800000 */
.L_x_1119:
        /* <DEDUP_REMOVED lines=14> */
.L_x_1112:
[----:B------:R-:W-:Y:S01]  /*2150*/  IMAD R0, R218, -0x80, R192 ;  /* 0xffffff80da007824 */ /* 0x000fe200078e02c0 */
[----:B------:R-:W-:Y:S01]  /*2160*/  IADD3 R4, R228, 0x40, RZ ;  /* 0x00000040e4047810 */ /* 0x000fe20007ffe0ff */
[----:B------:R-:W-:Y:S01]  /*2170*/  IMAD R8, R17, c[0x0][0x198], RZ ;  /* 0x0000660011087a24 */ /* 0x000fe200078e02ff */
[----:B------:R-:W-:Y:S01]  /*2180*/  LEA.HI R10, R191, R191, RZ, 0x1 ;  /* 0x000000bfbf0a7211 */ /* 0x000fe200078f08ff */
[C---:B------:R-:W-:Y:S01]  /*2190*/  IMAD.WIDE.U32 R6, R21.reuse, c[0x0][0x198], R242 ;  /* 0x0000660015067a25 */ /* 0x040fe200078e00f2 */
[-C--:B------:R-:W-:Y:S01]  /*21a0*/  ISETP.GE.AND P0, PT, R4, R0.reuse, PT ;  /* 0x000000000400720c */ /* 0x080fe20003f06270 */
[----:B------:R-:W-:Y:S01]  /*21b0*/  @P6 BAR.SYNC.DEFER_BLOCKING 0x0 ;  /* 0x0000000000006b1d */ /* 0x000fe20000010000 */
[----:B------:R-:W-:Y:S01]  /*21c0*/  ISETP.GE.AND P1, PT, R228, R0, PT ;  /* 0x00000000e400720c */ /* 0x000fe20003f26270 */
[C---:B------:R-:W-:Y:S01]  /*21d0*/  IMAD R9, R21.reuse, c[0x0][0x19c], R8 ;  /* 0x0000670015097a24 */ /* 0x040fe200078e0208 */
[----:B------:R-:W-:Y:S01]  /*21e0*/  IADD3 R6, P2, R26, R6, RZ ;  /* 0x000000061a067210 */ /* 0x000fe20007f5e0ff */
[----:B------:R-:W-:-:S03]  /*21f0*/  IMAD.WIDE.U32 R4, R21, c[0x0][0x1a0], R242 ;  /* 0x0000680015047a25 */ /* 0x000fc600078e00f2 */
[----:B------:R-:W-:Y:S01]  /*2200*/  IADD3.X R7, R28, R7, R9, P2, !PT ;  /* 0x000000071c077210 */ /* 0x000fe200017fe409 */
[----:B------:R-:W-:Y:S01]  /*2210*/  IMAD R8, R17, c[0x0][0x1a0], RZ ;  /* 0x0000680011087a24 */ /* 0x000fe200078e02ff */
[----:B------:R-:W-:Y:S01]  /*2220*/  IADD3 R4, P2, R25, R4, RZ ;  /* 0x0000000419047210 */ /* 0x000fe20007f5e0ff */
[C---:B------:R-:W-:Y:S02]  /*2230*/  IMAD R9, R20.reuse, c[0x0][0x1b0], RZ ;  /* 0x00006c0014097a24 */ /* 0x040fe400078e02ff */
[----:B------:R-:W-:Y:S02]  /*2240*/  IMAD R8, R21, c[0x0][0x1a4], R8 ;  /* 0x0000690015087a24 */ /* 0x000fe400078e0208 */
[----:B------:R-:W-:Y:S02]  /*2250*/  IMAD R0, R20, c[0x0][0x1b8], RZ ;  /* 0x00006e0014007a24 */ /* 0x000fe400078e02ff */
[C---:B------:R-:W-:Y:S01]  /*2260*/  IMAD R9, R2.reuse, c[0x0][0x1b4], R9 ;  /* 0x00006d0002097a24 */ /* 0x040fe200078e0209 */
[----:B------:R-:W-:Y:S01]  /*2270*/  IADD3.X R5, R27, R5, R8, P2, !PT ;  /* 0x000000051b057210 */ /* 0x000fe200017fe408 */
[----:B------:R-:W-:Y:S01]  /*2280*/  IMAD.WIDE.U32 R6, R2, c[0x0][0x1b0], R6 ;  /* 0x00006c0002067a25 */ /* 0x000fe200078e0006 */
[----:B------:R-:W-:-:S03]  /*2290*/  LOP3.LUT R8, R10, 0xfffffffe, RZ, 0xc0, !PT ;  /* 0xfffffffe0a087812 */ /* 0x000fc600078ec0ff */
[----:B------:R-:W-:Y:S01]  /*22a0*/  IMAD R10, R2, c[0x0][0x1bc], R0 ;  /* 0x00006f00020a7a24 */ /* 0x000fe200078e0200 */
[----:B------:R-:W-:Y:S01]  /*22b0*/  @!P0 IADD3 R0, P2, R228, 0x40, RZ ;  /* 0x00000040e4008810 */ /* 0x000fe20007f5e0ff */
[----:B------:R-:W-:Y:S01]  /*22c0*/  IMAD.WIDE.U32 R4, R2, c[0x0][0x1b8], R4 ;  /* 0x00006e0002047a25 */ /* 0x000fe200078e0004 */
[----:B------:R-:W-:-:S03]  /*22d0*/  IADD3 R7, R7, R9, RZ ;  /* 0x0000000907077210 */ /* 0x000fc60007ffe0ff */
[----:B------:R-:W-:Y:S01]  /*22e0*/  @!P0 IMAD.X R2, RZ, RZ, R30, P2 ;  /* 0x000000ffff028224 */ /* 0x000fe200010e061e */
[----:B------:R-:W-:Y:S01]  /*22f0*/  @!P0 MOV R13, R7 ;  /* 0x00000007000d8202 */ /* 0x000fe20000000f00 */
[----:B------:R-:W-:Y:S01]  /*2300*/  @!P0 IMAD.MOV.U32 R12, RZ, RZ, R6 ;  /* 0x000000ffff0c8224 */ /* 0x000fe200078e0006 */
[----:B------:R-:W-:Y:S01]  /*2310*/  @!P0 IADD3 R14, P2, R228, 0x40, RZ ;  /* 0x00000040e40e8810 */ /* 0x000fe20007f5e0ff */
[----:B------:R-:W-:Y:S02]  /*2320*/  @!P0 IMAD R2, R2, c[0x0][0x198], RZ ;  /* 0x0000660002028a24 */ /* 0x000fe400078e02ff */
[----:B------:R-:W-:Y:S02]  /*2330*/  IMAD.IADD R8, R191, 0x1, -R8 ;  /* 0x00000001bf087824 */ /* 0x000fe400078e0a08 */
[----:B------:R-:W-:Y:S02]  /*2340*/  IMAD.IADD R5, R5, 0x1, R10 ;  /* 0x0000000105057824 */ /* 0x000fe400078e020a */
[C---:B------:R-:W-:Y:S01]  /*2350*/  @!P0 IMAD R10, R0.reuse, c[0x0][0x19c], R2 ;  /* 0x00006700000a8a24 */ /* 0x040fe200078e0202 */
[----:B------:R-:W-:Y:S01]  /*2360*/  @!P0 IADD3.X R2, RZ, R30, RZ, P2, !PT ;  /* 0x0000001eff028210 */ /* 0x000fe200017fe4ff */
[----:B------:R-:W-:Y:S01]  /*2370*/  @!P0 IMAD.WIDE.U32 R12, R0, c[0x0][0x198], R12 ;  /* 0x00006600000c8a25 */ /* 0x000fe200078e000c */
[----:B------:R-:W-:-:S03]  /*2380*/  ISETP.NE.AND P3, PT, R8, 0x1, PT ;  /* 0x000000010800780c */ /* 0x000fc60003f65270 */
[C---:B------:R-:W-:Y:S02]  /*2390*/  @!P1 IMAD R0, R30.reuse, c[0x0][0x198], RZ ;  /* 0x000066001e009a24 */ /* 0x040fe400078e02ff */
[----:B------:R-:W-:Y:S02]  /*23a0*/  @!P1 IMAD R8, R30, c[0x0][0x1a0], RZ ;  /* 0x000068001e089a24 */ /* 0x000fe400078e02ff */
[C---:B------:R-:W-:Y:S02]  /*23b0*/  @!P1 IMAD R0, R228.reuse, c[0x0][0x19c], R0 ;  /* 0x00006700e4009a24 */ /* 0x040fe400078e0200 */
[----:B------:R-:W-:-:S04]  /*23c0*/  @!P1 IMAD.WIDE.U32 R6, R228, c[0x0][0x198], R6 ;  /* 0x00006600e4069a25 */ /* 0x000fc800078e0006 */
[----:B------:R-:W-:Y:S02]  /*23d0*/  @!P0 IMAD R9, R2, c[0x0][0x1a0], RZ ;  /* 0x0000680002098a24 */ /* 0x000fe400078e02ff */
[----:B------:R-:W-:Y:S01]  /*23e0*/  @!P1 IMAD R22, R228, c[0x0][0x1a4], R8 ;  /* 0x00006900e4169a24 */ /* 0x000fe200078e0208 */
[----:B------:R-:W-:Y:S01]  /*23f0*/  @!P0 LEA R8, P4, R12, c[0x0][0x168], 0x1 ;  /* 0x00005a000c088a11 */ /* 0x000fe200078808ff */
[----:B------:R-:W-:Y:S02]  /*2400*/  @!P1 IMAD.IADD R0, R7, 0x1, R0 ;  /* 0x0000000107009824 */ /* 0x000fe400078e0200 */
[----:B------:R-:W-:Y:S01]  /*2410*/  @!P0 IMAD.IADD R2, R13, 0x1, R10 ;  /* 0x000000010d028824 */ /* 0x000fe200078e020a */
[----:B------:R-:W-:Y:S01]  /*2420*/  @!P1 LEA R10, P5, R6, c[0x0][0x168], 0x1 ;  /* 0x00005a00060a9a11 */ /* 0x000fe200078a08ff */
[----:B------:R-:W-:-:S03]  /*2430*/  @!P1 IMAD.WIDE.U32 R16, R228, c[0x0][0x1a0], R4 ;  /* 0x00006800e4109a25 */ /* 0x000fc600078e0004 */
[----:B------:R-:W-:Y:S01]  /*2440*/  @!P1 LEA.HI.X R11, R6, c[0x0][0x16c], R0, 0x1, P5 ;  /* 0x00005b00060b9a11 */ /* 0x000fe200028f0c00 */
[----:B------:R-:W-:Y:S01]  /*2450*/  IMAD R20, R191, -0x40, R209 ;  /* 0xffffffc0bf147824 */ /* 0x000fe200078e02d1 */
[----:B------:R-:W-:Y:S01]  /*2460*/  @!P1 LEA R6, P5, R16, c[0x0][0x170], 0x1 ;  /* 0x00005c0010069a11 */ /* 0x000fe200078a08ff */
[----:B------:R-:W-:Y:S02]  /*2470*/  @!P0 IMAD.MOV.U32 R19, RZ, RZ, R5 ;  /* 0x000000ffff138224 */ /* 0x000fe400078e0005 */
[----:B------:R-:W-:Y:S01]  /*2480*/  @!P0 IMAD R5, R14, c[0x0][0x1a4], R9 ;  /* 0x000069000e058a24 */ /* 0x000fe200078e0209 */
[----:B------:R-:W-:Y:S01]  /*2490*/  @!P0 LEA.HI.X R9, R12, c[0x0][0x16c], R2, 0x1, P4 ;  /* 0x00005b000c098a11 */ /* 0x000fe200020f0c02 */
[----:B------:R-:W-:Y:S01]  /*24a0*/  IMAD.SHL.U32 R0, R236, 0x2, RZ ;  /* 0x00000002ec007824 */ /* 0x000fe200078e00ff */
[----:B------:R-:W-:Y:S01]  /*24b0*/  @!P1 IADD3 R2, R17, R22, RZ ;  /* 0x0000001611029210 */ /* 0x000fe20007ffe0ff */
[----:B------:R-:W-:Y:S01]  /*24c0*/  IMAD.MOV.U32 R194, RZ, RZ, c[0x0][0x308] ;  /* 0x0000c200ffc27624 */ /* 0x000fe200078e00ff */
[----:B------:R-:W-:Y:S01]  /*24d0*/  ISETP.GE.AND P2, PT, R228, R20, PT ;  /* 0x00000014e400720c */ /* 0x000fe20003f46270 */
[----:B------:R-:W-:Y:S01]  /*24e0*/  IMAD.MOV.U32 R195, RZ, RZ, c[0x0][0x30c] ;  /* 0x0000c300ffc37624 */ /* 0x000fe200078e00ff */
[----:B------:R-:W-:Y:S01]  /*24f0*/  @!P1 LEA.HI.X R7, R16, c[0x0][0x174], R2, 0x1, P5 ;  /* 0x00005d0010079a11 */ /* 0x000fe200028f0c02 */
[----:B------:R-:W-:Y:S01]  /*2500*/  @!P0 IMAD.MOV.U32 R18, RZ, RZ, R4 ;  /* 0x000000ffff128224 */ /* 0x000fe200078e0004 */
[----:B------:R-:W-:-:S03]  /*2510*/  IADD3 R2, R236, 0x1800, RZ ;  /* 0x00001800ec027810 */ /* 0x000fc60007ffe0ff */
[----:B------:R-:W-:Y:S01]  /*2520*/  @!P0 IMAD.WIDE.U32 R14, R14, c[0x0][0x1a0], R18 ;  /* 0x000068000e0e8a25 */ /* 0x000fe200078e0012 */
[----:B------:R-:W-:-:S03]  /*2530*/  SEL R2, R2, R236, !P3 ;  /* 0x000000ec02027207 */ /* 0x000fc60005800000 */
[----:B------:R-:W-:Y:S01]  /*2540*/  @!P0 IMAD.IADD R5, R15, 0x1, R5 ;  /* 0x000000010f058824 */ /* 0x000fe200078e0205 */
[----:B------:R-:W-:Y:S01]  /*2550*/  SHF.L.U32 R199, R2, 0x1, RZ ;  /* 0x0000000102c77819 */ /* 0x000fe200000006ff */
[----:B------:R-:W-:Y:S01]  /*2560*/  @P2 STS [R0+0x6000], RZ ;  /* 0x006000ff00002388 */ /* 0x000fe20000000800 */
[----:B------:R-:W-:-:S03]  /*2570*/  @!P0 LEA R4, P4, R14, c[0x0][0x170], 0x1 ;  /* 0x00005c000e048a11 */ /* 0x000fc600078808ff */
[----:B------:R-:W-:Y:S01]  /*2580*/  @P2 STS [R0+0x6004], RZ ;  /* 0x006004ff00002388 */ /* 0x000fe20000000800 */
[----:B------:R-:W-:-:S03]  /*2590*/  @!P0 LEA.HI.X R5, R14, c[0x0][0x174], R5, 0x1, P4 ;  /* 0x00005d000e058a11 */ /* 0x000fc600020f0c05 */
        /* <DEDUP_REMOVED lines=68> */
[----:B---3--:R3:W2:Y:S01]  /*29e0*/  LDG.E.64 R6, [R194.64+0x8] ;  /* 0x00000806c2067981 */ /* 0x0086a2000c1e1b00 */
[C---:B------:R-:W-:Y:S01]  /*29f0*/  ISETP.GE.AND P4, PT, R208.reuse, R20, PT ;  /* 0x00000014d000720c */ /* 0x040fe20003f86270 */
[----:B------:R-:W-:Y:S01]  /*2a00*/  IMAD.MOV.U32 R213, RZ, RZ, 0x7f800000 ;  /* 0x7f800000ffd57424 */ /* 0x000fe200078e00ff */
[----:B------:R-:W-:Y:S01]  /*2a10*/  MOV R212, 0x7f800000 ;  /* 0x7f80000000d47802 */ /* 0x000fe20000000f00 */
[----:B------:R-:W-:Y:S01]  /*2a20*/  IMAD.MOV.U32 R210, RZ, RZ, 0x7f800000 ;  /* 0x7f800000ffd27424 */ /* 0x000fe200078e00ff */
[----:B------:R-:W-:-:S02]  /*2a30*/  IADD3 R2, R208, 0x20, RZ ;  /* 0x00000020d0027810 */ /* 0x000fc40007ffe0ff */
[----:B------:R-:W-:Y:S02]  /*2a40*/  MOV R211, 0x7f800000 ;  /* 0x7f80000000d37802 */ /* 0x000fe40000000f00 */
[-C--:B------:R-:W-:Y:S02]  /*2a50*/  ISETP.GE.AND P1, PT, R2, R20.reuse, PT ;  /* 0x000000140200720c */ /* 0x080fe40003f26270 */
[C---:B----4-:R-:W-:Y:S02]  /*2a60*/  IADD3 R4, R208.reuse, 0x8, RZ ;  /* 0x00000008d0047810 */ /* 0x050fe40007ffe0ff */
[----:B-1----:R-:W-:Y:S02]  /*2a70*/  IADD3 R0, R208, 0x28, RZ ;  /* 0x00000028d0007810 */ /* 0x002fe40007ffe0ff */
[-C--:B------:R-:W-:Y:S01]  /*2a80*/  ISETP.GE.AND P2, PT, R4, R20.reuse, PT ;  /* 0x000000140400720c */ /* 0x080fe20003f46270 */
[----:B------:R-:W-:Y:S01]  /*2a90*/  IMAD.WIDE R4, R208, 0x4, R206 ;  /* 0x00000004d0047825 */ /* 0x000fe200078e02ce */
[----:B---3--:R-:W3:Y:S01]  /*2aa0*/  LDG.E.64 R194, [R194.64] ;  /* 0x00000006c2c27981 */ /* 0x008ee2000c1e1b00 */
[----:B------:R-:W-:-:S03]  /*2ab0*/  ISETP.GE.AND P0, PT, R0, R20, PT ;  /* 0x000000140000720c */ /* 0x000fc60003f06270 */
[----:B------:R1:W5:Y:S01]  /*2ac0*/  @!P4 LDG.E R212, [R4.64] ;  /* 0x0000000604d4c981 */ /* 0x000362000c1e1900 */
[----:B------:R-:W-:-:S03]  /*2ad0*/  SHF.R.S32.HI R2, RZ, 0x1f, R23 ;  /* 0x0000001fff027819 */ /* 0x000fc60000011417 */
[----:B------:R1:W5:Y:S04]  /*2ae0*/  @!P1 LDG.E R210, [R4.64+0x80] ;  /* 0x0000800604d29981 */ /* 0x000368000c1e1900 */
[----:B------:R1:W5:Y:S02]  /*2af0*/  @!P2 LDG.E R213, [R4.64+0x20] ;  /* 0x0000200604d5a981 */ /* 0x000364000c1e1900 */
[----:B------:R-:W-:-:S04]  /*2b00*/  @!P0 IMAD.WIDE R8, R0, 0x4, R206 ;  /* 0x0000000400088825 */ /* 0x000fc800078e02ce */
[----:B------:R-:W-:Y:S01]  /*2b10*/  IMAD R0, R252, c[0x0][0x1c0], R36 ;  /* 0x00007000fc007a24 */ /* 0x000fe200078e0224 */
[----:B------:R1:W5:Y:S03]  /*2b20*/  @!P0 LDG.E R211, [R8.64] ;  /* 0x0000000608d38981 */ /* 0x000366000c1e1900 */
[----:B------:R-:W-:Y:S01]  /*2b30*/  IMAD.SHL.U32 R0, R0, 0x20, RZ ;  /* 0x0000002000007824 */ /* 0x000fe200078e00ff */
[----:B------:R-:W-:-:S04]  /*2b40*/  IADD3 R21, R21, R209, RZ ;  /* 0x000000d115157210 */ /* 0x000fc80007ffe0ff */
[----:B------:R-:W-:Y:S01]  /*2b50*/  IADD3 R21, -R192, 0x80, R21 ;  /* 0x00000080c0157810 */ /* 0x000fe20007ffe115 */
[----:B------:R-:W-:Y:S01]  /*2b60*/  IMAD.MOV.U32 R214, RZ, RZ, c[0x0][0x2e4] ;  /* 0x0000b900ffd67624 */ /* 0x000fe200078e00ff */
        /* <DEDUP_REMOVED lines=52> */
[----:B------:R-:W-:-:S04]  /*2eb0*/  IADD3 R0, R173, 0x1800, RZ ;  /* 0x00001800ad007810 */ /* 0x000fc80007ffe0ff */
[----:B------:R-:W-:-:S05]  /*2ec0*/  SEL R0, R0, R173, !P3 ;  /* 0x000000ad00007207 */ /* 0x000fca0005800000 */
[----:B------:R-:W-:Y:S01]  /*2ed0*/  IMAD.SHL.U32 R164, R0, 0x2, RZ ;  /* 0x0000000200a47824 */ /* 0x000fe200078e00ff */
[----:B------:R-:W-:-:S05]  /*2ee0*/  MOV R0, c[0x0][0x22c] ;  /* 0x00008b0000007a02 */ /* 0x000fca0000000f00 */
[----:B------:R-:W-:-:S04]  /*2ef0*/  IMAD R0, R0, c[0x0][0x1c0], RZ ;  /* 0x0000700000007a24 */ /* 0x000fc800078e02ff */
[C---:B------:R-:W-:Y:S01]  /*2f00*/  IMAD.SHL.U32 R238, R0.reuse, 0x10, RZ ;  /* 0x0000001000ee7824 */ /* 0x040fe200078e00ff */
[----:B------:R-:W-:-:S04]  /*2f10*/  SHF.L.U32 R217, R0, 0x3, RZ ;  /* 0x0000000300d97819 */ /* 0x000fc800000006ff */
[C---:B------:R-:W-:Y:S02]  /*2f20*/  IADD3 R240, R238.reuse, 0x20, RZ ;  /* 0x00000020eef07810 */ /* 0x040fe40007ffe0ff */
[----:B------:R-:W-:-:S03]  /*2f30*/  IADD3 R239, R238, 0x40, RZ ;  /* 0x00000040eeef7810 */ /* 0x000fc60007ffe0ff */
[C---:B------:R-:W-:Y:S01]  /*2f40*/  IMAD.IADD R235, R217.reuse, 0x1, R240 ;  /* 0x00000001d9eb7824 */ /* 0x040fe200078e02f0 */
[----:B------:R-:W-:-:S03]  /*2f50*/  IADD3 R234, R217, R239, RZ ;  /* 0x000000efd9ea7210 */ /* 0x000fc60007ffe0ff */
[C---:B------:R-:W-:Y:S01]  /*2f60*/  IMAD.IADD R251, R217.reuse, 0x1, R235 ;  /* 0x00000001d9fb7824 */ /* 0x040fe200078e02eb */
[C---:B------:R-:W-:Y:S02]  /*2f70*/  IADD3 R250, R217.reuse, R234, RZ ;  /* 0x000000ead9fa7210 */ /* 0x040fe40007ffe0ff */
[----:B------:R-:W-:Y:S02]  /*2f80*/  IADD3 R2, R174, 0x1800, RZ ;  /* 0x00001800ae027810 */ /* 0x000fe40007ffe0ff */
[C---:B------:R-:W-:Y:S01]  /*2f90*/  IADD3 R222, R217.reuse, R251, RZ ;  /* 0x000000fbd9de7210 */ /* 0x040fe20007ffe0ff */
[----:B------:R-:W-:Y:S01]  /*2fa0*/  IMAD.IADD R220, R217, 0x1, R250 ;  /* 0x00000001d9dc7824 */ /* 0x000fe200078e02fa */
[----:B------:R-:W-:-:S03]  /*2fb0*/  SEL R2, R2, R174, !P3 ;  /* 0x000000ae02027207 */ /* 0x000fc60005800000 */
[C---:B------:R-:W-:Y:S01]  /*2fc0*/  IMAD.IADD R221, R217.reuse, 0x1, R222 ;  /* 0x00000001d9dd7824 */ /* 0x040fe200078e02de */
[----:B------:R-:W-:Y:S01]  /*2fd0*/  IADD3 R219, R217, R220, RZ ;  /* 0x000000dcd9db7210 */ /* 0x000fe20007ffe0ff */
[----:B------:R-:W-:Y:S01]  /*2fe0*/  IMAD.U32 R245, R0, -0x40, RZ ;  /* 0xffffffc000f57824 */ /* 0x000fe200078e00ff */
[----:B------:R-:W-:Y:S01]  /*2ff0*/  SHF.L.U32 R167, R2, 0x1, RZ ;  /* 0x0000000102a77819 */ /* 0x000fe200000006ff */
[C---:B------:R-:W-:Y:S01]  /*3000*/  IMAD R249, R0.reuse, 0x18, RZ ;  /* 0x0000001800f97824 */ /* 0x040fe200078e02ff */
[----:B---3--:R-:W-:Y:S01]  /*3010*/  LOP3.LUT R225, R225, R194, RZ, 0x3c, !PT ;  /* 0x000000c2e1e17212 */ /* 0x008fe200078e3cff */
[C---:B------:R-:W-:Y:S01]  /*3020*/  IMAD R247, R0.reuse, 0x28, RZ ;  /* 0x0000002800f77824 */ /* 0x040fe200078e02ff */
[C---:B------:R-:W-:Y:S01]  /*3030*/  SHF.L.U32 R248, R0.reuse, 0x5, RZ ;  /* 0x0000000500f87819 */ /* 0x040fe200000006ff */
[C---:B------:R-:W-:Y:S01]  /*3040*/  IMAD R246, R0.reuse, 0x30, RZ ;  /* 0x0000003000f67824 */ /* 0x040fe200078e02ff */
[----:B------:R-:W-:Y:S01]  /*3050*/  IADD3 R223, R217, R219, RZ ;  /* 0x000000dbd9df7210 */ /* 0x000fe20007ffe0ff */
[----:B------:R-:W-:-:S02]  /*3060*/  IMAD R244, R0, 0x38, RZ ;  /* 0x0000003800f47824 */ /* 0x000fc400078e02ff */
[----:B-1----:R-:W-:Y:S02]  /*3070*/  IMAD.IADD R224, R217, 0x1, R221 ;  /* 0x00000001d9e07824 */ /* 0x002fe400078e02dd */
.L_x_1126:
        /* <DEDUP_REMOVED lines=100> */
.L_x_1122:
        /* <DEDUP_REMOVED lines=13> */
[----:B------:R-:W-:Y:S05]  /*3790*/  IADD3 R132, -R145, R192, -R209 ;  /* 0x000000c091847210 */ /* 0x000fea0007ffe9d1 */
        /* <DEDUP_REMOVED lines=118> */
.L_x_1123:
        /* <DEDUP_REMOVED lines=60> */
[-C--:B------:R-:W-:Y:S02]  /*42c0*/  LOP3.LUT R8, R17, R225.reuse, RZ, 0x3c, !PT ;  /* 0x000000e111087212 */ /* 0x080fe400078e3cff */
        /* <DEDUP_REMOVED lines=226> */
[----:B------:R-:W-:Y:S02]  /*50f0*/  FSETP.GE.FTZ.AND P5, PT, R184, RZ, PT ;  /* 0x000000ffb800720b */ /* 0x000fe40003fb6000 */
[----:B------:R-:W-:Y:S02]  /*5100*/  ISETP.GT.AND P6, PT, R191, R226, PT ;  /* 0x000000e2bf00720c */ /* 0x000fe40003fc4270 */
        /* <DEDUP_REMOVED lines=85> */
[----:B-----5:R-:W-:Y:S01]  /*5660*/  FADD.FTZ R0, -R178, R4 ;  /* 0x00000004b2007221 */ /* 0x020fe20000010100 */
[C---:B------:R-:W-:Y:S01]  /*5670*/  HMMA.16816.F32.BF16 R16, R140.reuse, R134, R16 ;  /* 0x000000868c10723c */ /* 0x040fe20000041810 */
[----:B------:R-:W1:Y:S02]  /*5680*/  LDSM.16.M88.4 R132, [R166+0x13400] ;  /* 0x01340000a684783b */ /* 0x000e640000000200 */
[C---:B------:R-:W-:Y:S01]  /*5690*/  FADD.FTZ R6, -R177.reuse, R6 ;  /* 0x00000006b1067221 */ /* 0x040fe20000010100 */
[----:B------:R-:W-:Y:S01]  /*56a0*/  FSEL R0, R0, R178, P0 ;  /* 0x000000b200007208 */ /* 0x000fe20000000000 */
[----:B------:R-:W-:Y:S01]  /*56b0*/  FADD.FTZ R7, -R177, R7 ;  /* 0x00000007b1077221 */ /* 0x000fe20000010100 */
[----:B------:R-:W-:Y:S01]  /*56c0*/  FSETP.GE.FTZ.AND P0, PT, R162, RZ, PT ;  /* 0x000000ffa200720b */ /* 0x000fe20003f16000 */
[----:B------:R-:W-:Y:S01]  /*56d0*/  FADD.FTZ R8, -R176, R8 ;  /* 0x00000008b0087221 */ /* 0x000fe20000010100 */
[-C--:B------:R-:W-:Y:S01]  /*56e0*/  FSEL R6, R6, R177.reuse, P1 ;  /* 0x000000b106067208 */ /* 0x080fe20000800000 */
[----:B------:R-:W-:Y:S01]  /*56f0*/  FADD.FTZ R5, -R178, R5 ;  /* 0x00000005b2057221 */ /* 0x000fe20000010100 */
[----:B------:R-:W-:Y:S02]  /*5700*/  FSETP.GE.FTZ.AND P1, PT, R148, RZ, PT ;  /* 0x000000ff9400720b */ /* 0x000fe40003f36000 */
        /* <DEDUP_REMOVED lines=9> */
[----:B------:R-:W-:Y:S01]  /*57a0*/  FSETP.GE.FTZ.AND P2, PT, R145, RZ, PT ;  /* 0x000000ff9100720b */ /* 0x000fe20003f56000 */
[----:B------:R-:W-:Y:S01]  /*57b0*/  FADD.FTZ R10, -R175, R10 ;  /* 0x0000000aaf0a7221 */ /* 0x000fe20000010100 */
[-C--:B------:R-:W-:Y:S01]  /*57c0*/  FSEL R11, R11, R175.reuse, P0 ;  /* 0x000000af0b0b7208 */ /* 0x080fe20000000000 */
[----:B------:R-:W-:Y:S01]  /*57d0*/  FMUL.FTZ R158, R158, R0 ;  /* 0x000000009e9e7220 */ /* 0x000fe20000410000 */
[----:B------:R-:W-:Y:S01]  /*57e0*/  FSETP.GE.FTZ.AND P0, PT, R163, RZ, PT ;  /* 0x000000ffa300720b */ /* 0x000fe20003f16000 */
[----:B------:R-:W-:Y:S01]  /*57f0*/  FADD.FTZ R0, -R177, R19 ;  /* 0x00000013b1007221 */ /* 0x000fe20000010100 */
[-C--:B------:R-:W-:Y:S01]  /*5800*/  FSEL R9, R9, R176.reuse, P2 ;  /* 0x000000b009097208 */ /* 0x080fe20001000000 */
[----:B------:R-:W-:Y:S01]  /*5810*/  FADD.FTZ R12, -R176, R12 ;  /* 0x0000000cb00c7221 */ /* 0x000fe20000010100 */
[----:B------:R-:W-:Y:S01]  /*5820*/  FSEL R6, R6, R175, P0 ;  /* 0x000000af06067208 */ /* 0x000fe20000000000 */
[----:B------:R-:W-:Y:S01]  /*5830*/  FADD.FTZ R8, -R176, R13 ;  /* 0x0000000db0087221 */ /* 0x000fe20000010100 */
[----:B------:R-:W-:Y:S01]  /*5840*/  FSETP.GE.FTZ.AND P0, PT, R183, RZ, PT ;  /* 0x000000ffb700720b */ /* 0x000fe20003f16000 */
[----:B------:R-:W-:Y:S01]  /*5850*/  FMUL.FTZ R162, R162, R7 ;  /* 0x00000007a2a27220 */ /* 0x000fe20000410000 */
        /* <DEDUP_REMOVED lines=8> */
[-C--:B-1----:R-:W-:Y:S01]  /*58e0*/  HMMA.16816.F32.BF16 R20, R140, R132.reuse, R20 ;  /* 0x000000848c14723c */ /* 0x082fe20000041814 */
[----:B------:R-:W-:Y:S01]  /*58f0*/  FADD.FTZ R4, -R178, R17 ;  /* 0x00000011b2047221 */ /* 0x000fe20000010100 */
[----:B------:R-:W-:Y:S01]  /*5900*/  FSEL R0, R0, R177, P0 ;  /* 0x000000b100007208 */ /* 0x000fe20000000000 */
[----:B------:R-:W-:Y:S01]  /*5910*/  FADD.FTZ R2, -R177, R18 ;  /* 0x00000012b1027221 */ /* 0x000fe20000010100 */
        /* <DEDUP_REMOVED lines=17> */
[-C--:B------:R-:W-:Y:S01]  /*5a30*/  FSEL R4, R4, R178.reuse, P2 ;  /* 0x000000b204047208 */ /* 0x080fe20001000000 */
[----:B------:R-:W-:Y:S01]  /*5a40*/  FADD.FTZ R23, -R177, R23 ;  /* 0x00000017b1177221 */ /* 0x000fe20000010100 */
[----:B------:R-:W-:Y:S01]  /*5a50*/  HMMA.16816.F32.BF16 R32, R140, R134, R32 ;  /* 0x000000868c20723c */ /* 0x000fe20000041820 */
[----:B------:R-:W-:Y:S02]  /*5a60*/  FSETP.GE.FTZ.AND P3, PT, R185, RZ, PT ;  /* 0x000000ffb900720b */ /* 0x000fe40003f76000 */
[C---:B------:R-:W-:Y:S01]  /*5a70*/  FADD.FTZ R20, -R178.reuse, R20 ;  /* 0x00000014b2147221 */ /* 0x040fe20000010100 */
[-C--:B------:R-:W-:Y:S01]  /*5a80*/  FSEL R0, R23, R177.reuse, P0 ;  /* 0x000000b117007208 */ /* 0x080fe20000000000 */
[----:B------:R-:W-:Y:S01]  /*5a90*/  FADD.FTZ R21, -R178, R21 ;  /* 0x00000015b2157221 */ /* 0x000fe20000010100 */
[----:B------:R-:W-:Y:S01]  /*5aa0*/  FSETP.GE.FTZ.AND P0, PT, R152, RZ, PT ;  /* 0x000000ff9800720b */ /* 0x000fe20003f16000 */
[----:B------:R-:W-:Y:S01]  /*5ab0*/  FADD.FTZ R27, -R175, R27 ;  /* 0x0000001baf1b7221 */ /* 0x000fe20000010100 */
[----:B------:R-:W-:Y:S01]  /*5ac0*/  FSEL R2, R2, R177, P1 ;  /* 0x000000b102027208 */ /* 0x000fe20000800000 */
[----:B------:R-:W-:Y:S01]  /*5ad0*/  FADD.FTZ R22, -R177, R22 ;  /* 0x00000016b1167221 */ /* 0x000fe20000010100 */
[----:B------:R-:W-:Y:S02]  /*5ae0*/  FSETP.GE.FTZ.AND P2, PT, R157, RZ, PT ;  /* 0x000000ff9d00720b */ /* 0x000fe40003f56000 */
[----:B------:R-:W-:Y:S01]  /*5af0*/  FMUL.FTZ R9, R182, R5 ;  /* 0x00000005b6097220 */ /* 0x000fe20000410000 */
        /* <DEDUP_REMOVED lines=19> */
[----:B------:R-:W-:Y:S01]  /*5c30*/  FMUL.FTZ R18, R152, R0 ;  /* 0x0000000098127220 */ /* 0x000fe20000410000 */
[-C--:B------:R-:W-:Y:S01]  /*5c40*/  FSEL R2, R26, R175.reuse, P1 ;  /* 0x000000af1a027208 */ /* 0x080fe20000800000 */
[----:B------:R-:W-:Y:S01]  /*5c50*/  FADD.FTZ R28, -R176, R28 ;  /* 0x0000001cb01c7221 */ /* 0x000fe20000010100 */
[----:B------:R-:W-:Y:S01]  /*5c60*/  FSETP.GE.FTZ.AND P3, PT, R149, RZ, PT ;  /* 0x000000ff9500720b */ /* 0x000fe20003f76000 */
[----:B------:R-:W-:Y:S01]  /*5c70*/  FADD.FTZ R0, -R177, R34 ;  /* 0x00000022b1007221 */ /* 0x000fe20000010100 */
[----:B------:R-:W-:Y:S01]  /*5c80*/  FSETP.GE.FTZ.AND P1, PT, R144, RZ, PT ;  /* 0x000000ff9000720b */ /* 0x000fe20003f36000 */
[----:B------:R-:W-:Y:S02]  /*5c90*/  FMUL.FTZ R146, R146, R2 ;  /* 0x0000000292927220 */ /* 0x000fe40000410000 */
[----:B------:R-:W-:Y:S01]  /*5ca0*/  FADD.FTZ R2, -R178, R32 ;  /* 0x00000020b2027221 */ /* 0x000fe20000010100 */
[----:B------:R-:W-:Y:S01]  /*5cb0*/  FSEL R30, R30, R175, P1 ;  /* 0x000000af1e1e7208 */ /* 0x000fe20000800000 */
[----:B------:R-:W-:Y:S01]  /*5cc0*/  FMUL.FTZ R7, R157, R4 ;  /* 0x000000049d077220 */ /* 0x000fe20000410000 */
[----:B------:R-:W-:Y:S01]  /*5cd0*/  FSEL R4, R25, R176, P3 ;  /* 0x000000b019047208 */ /* 0x000fe20001800000 */
[----:B------:R-:W-:Y:S01]  /*5ce0*/  @P0 FADD.FTZ R175, -R175, R31 ;  /* 0x0000001fafaf0221 */ /* 0x000fe20000010100 */
[----:B------:R-:W-:Y:S01]  /*5cf0*/  FSETP.GE.FTZ.AND P3, PT, R188, RZ, PT ;  /* 0x000000ffbc00720b */ /* 0x000fe20003f76000 */
[----:B------:R-:W-:Y:S01]  /*5d00*/  FMUL.FTZ R19, R153, R5 ;  /* 0x0000000599137220 */ /* 0x000fe20000410000 */
[----:B------:R-:W-:Y:S01]  /*5d10*/  FSETP.GE.FTZ.AND P1, PT, R189, RZ, PT ;  /* 0x000000ffbd00720b */ /* 0x000fe20003f36000 */
[----:B------:R-:W-:Y:S01]  /*5d20*/  FMUL.FTZ R149, R149, R4 ;  /* 0x0000000495957220 */ /* 0x000fe20000410000 */
[----:B------:R-:W-:Y:S01]  /*5d30*/  FSETP.GE.FTZ.AND P0, PT, R187, RZ, PT ;  /* 0x000000ffbb00720b */ /* 0x000fe20003f16000 */
[----:B------:R-:W-:Y:S01]  /*5d40*/  FMUL.FTZ R30, R144, R30 ;  /* 0x0000001e901e7220 */ /* 0x000fe20000410000 */
[----:B------:R-:W-:Y:S01]  /*5d50*/  FSEL R28, R28, R176, P3 ;  /* 0x000000b01c1c7208 */ /* 0x000fe20001800000 */
[----:B------:R-:W-:Y:S01]  /*5d60*/  @P2 FADD.FTZ R176, -R176, R29 ;  /* 0x0000001db0b02221 */ /* 0x000fe20000010100 */
[----:B------:R-:W-:Y:S01]  /*5d70*/  FSEL R2, R2, R178, P1 ;  /* 0x000000b202027208 */ /* 0x000fe20000800000 */
[----:B------:R-:W-:Y:S01]  /*5d80*/  @P5 FADD.FTZ R178, -R178, R33 ;  /* 0x00000021b2b25221 */ /* 0x000fe20000010100 */
[----:B------:R-:W-:Y:S01]  /*5d90*/  FSEL R0, R0, R177, P0 ;  /* 0x000000b100007208 */ /* 0x000fe20000000000 */
[----:B------:R-:W-:Y:S02]  /*5da0*/  @P4 FADD.FTZ R177, -R177, R35 ;  /* 0x00000023b1b14221 */ /* 0x000fe40000010100 */
        /* <DEDUP_REMOVED lines=27> */
.L_x_1124:
        /* <DEDUP_REMOVED lines=118> */
.L_x_1125:
[----:B------:R-:W-:Y:S01]  /*66c0*/  LDSM.16.M88.4 R24, [R168] ;  /* 0x00000000a818783b */ /* 0x000fe20000000200 */
[C---:B------:R-:W-:Y:S03]  /*66d0*/  LEA R180, P0, R245.reuse, R204, 0x2 ;  /* 0x000000ccf5b47211 */ /* 0x040fe600078010ff */
[----:B------:R-:W2:Y:S01]  /*66e0*/  LDSM.16.MT88.4 R8, [R0+0x9000] ;  /* 0x009000000008783b */ /* 0x000ea20000004200 */
[----:B------:R-:W-:Y:S03]  /*66f0*/  LEA.HI.X.SX32 R179, R245, R205, 0x2, P0 ;  /* 0x000000cdf5b37211 */ /* 0x000fe600000f16ff */
[----:B------:R-:W3:Y:S04]  /*6700*/  LDSM.16.MT88.4 R16, [R0+0xb000] ;  /* 0x00b000000010783b */ /* 0x000ee80000004200 */
[----:B------:R-:W4:Y:S04]  /*6710*/  LDSM.16.MT88.4 R28, [R0+0xd000] ;  /* 0x00d00000001c783b */ /* 0x000f280000004200 */
[----:B------:R-:W-:Y:S04]  /*6720*/  LDSM.16.M88.4 R32, [R169] ;  /* 0x00000000a920783b */ /* 0x000fe80000000200 */
[----:B------:R-:W1:Y:S04]  /*6730*/  LDSM.16.MT88.4 R132, [R0+0x9400] ;  /* 0x009400000084783b */ /* 0x000e680000004200 */
[----:B------:R-:W1:Y:S04]  /*6740*/  LDSM.16.MT88.4 R136, [R0+0xb400] ;  /* 0x00b400000088783b */ /* 0x000e680000004200 */
[----:B------:R-:W1:Y:S04]  /*6750*/  LDSM.16.MT88.4 R140, [R0+0xd400] ;  /* 0x00d40000008c783b */ /* 0x000e680000004200 */
[----:B------:R-:W-:Y:S04]  /*6760*/  LDSM.16.M88.4 R144, [R171] ;  /* 0x00000000ab90783b */ /* 0x000fe80000000200 */
[----:B------:R-:W1:Y:S04]  /*6770*/  LDSM.16.MT88.4 R148, [R0+0x9800] ;  /* 0x009800000094783b */ /* 0x000e680000004200 */
[----:B------:R-:W1:Y:S01]  /*6780*/  LDSM.16.MT88.4 R152, [R0+0xb800] ;  /* 0x00b800000098783b */ /* 0x000e620000004200 */
[C---:B--2---:R-:W-:Y:S03]  /*6790*/  HMMA.16816.F32.BF16 R4, R24.reuse, R8, RZ ;  /* 0x000000081804723c */ /* 0x044fe600000418ff */
[----:B------:R-:W-:Y:S05]  /*67a0*/  LDSM.16.MT88.4 R156, [R0+0xbc00] ;  /* 0x00bc0000009c783b */ /* 0x000fea0000004200 */
        /* <DEDUP_REMOVED lines=59> */
[----:B---3--:R-:W-:Y:S04]  /*6b60*/  LOP3.LUT R0, R191, 0x1, RZ, 0xc0, !PT ;  /* 0x00000001bf007812 */ /* 0x008fe800078ec0ff */
        /* <DEDUP_REMOVED lines=70> */
[C---:B------:R-:W-:Y:S01]  /*6fd0*/  LEA R6, P1, R219.reuse, R28, 0x2 ;  /* 0x0000001cdb067211 */ /* 0x040fe200078210ff */
[----:B------:R-:W-:Y:S01]  /*6fe0*/  RED.E.ADD.F32.FTZ.RN.STRONG.GPU [R30.64+0x100], R21 ;  /* 0x000100151e00798e */ /* 0x000fe2000c10e786 */
[-C--:B------:R-:W-:Y:S02]  /*6ff0*/  LEA.HI.X.SX32 R9, R220, R29.reuse, 0x2, P2 ;  /* 0x0000001ddc097211 */ /* 0x080fe400010f16ff */
[-C--:B------:R-:W-:Y:S01]  /*7000*/  LEA.HI.X.SX32 R7, R219, R29.reuse, 0x2, P1 ;  /* 0x0000001ddb077211 */ /* 0x080fe200008f16ff */
        /* <DEDUP_REMOVED lines=296> */
.L_x_1127:
        /* <DEDUP_REMOVED lines=15> */
.L_x_1128:
        /* <DEDUP_REMOVED lines=44> */
.L_x_1130:
[----:B------:R-:W-:Y:S05]  /*8640*/  BSYNC B0 ;  /* 0x0000000000007941 */ /* 0x000fea0003800000 */
.L_x_1129:
        /* <DEDUP_REMOVED lines=17> */
.L_x_1132:
[----:B------:R-:W-:Y:S05]  /*8760*/  BSYNC B0 ;  /* 0x0000000000007941 */ /* 0x000fea0003800000 */
.L_x_1131:
        /* <DEDUP_REMOVED lines=22> */
.L_x_1134:
[----:B------:R-:W-:Y:S05]  /*88d0*/  BSYNC B0 ;  /* 0x0000000000007941 */ /* 0x000fea0003800000 */
.L_x_1133:
        /* <DEDUP_REMOVED lines=13> */
.L_x_1121:
[----:B------:R-:W-:Y:S05]  /*89b0*/  BSYNC B1 ;  /* 0x0000000000017941 */ /* 0x000fea0003800000 */
.L_x_1107:
        /* <DEDUP_REMOVED lines=9> */
.L_x_1135:
[----:B------:R-:W-:Y:S05]  /*8a50*/  EXIT ;  /* 0x000000000000794d */ /* 0x000fea0003800000 */
.L_x_1137:
        /* <DEDUP_REMOVED lines=10> */
.L_x_1309:


//--------------------- .text._ZN5flash44flash_bwd_dq_dk_dv_loop_seqk_parallel_kernelI23Flash_bwd_kernel_traitsILi96ELi64ELi128ELi8ELi2ELi4ELi4ELb0ELb0EN7cutlass10bfloat16_tE19Flash_kernel_traitsILi96ELi64ELi128ELi8ES3_EELb0ELb0ELb1ELb0ELb0ELb1ELb1EEEvNS_16Flash_bwd_paramsE --------------------------
	.section	.text._ZN5flash44flash_bwd_dq_dk_dv_loop_seqk_parallel_kernelI23Flash_bwd_kernel_traitsILi96ELi64ELi128ELi8ELi2ELi4ELi4ELb0ELb0EN7cutlass10bfloat16_tE19Flash_kernel_traitsILi96ELi64ELi128ELi8ES3_EELb0ELb0ELb1ELb0ELb0ELb1ELb1EEEvNS_16Flash_bwd_paramsE,"ax",@progbits
	.sectioninfo	@"SHI_REGISTERS=255"
	.align	128
        .global         _ZN5flash44flash_bwd_dq_dk_dv_loop_seqk_parallel_kernelI23Flash_bwd_kernel_traitsILi96ELi64ELi128ELi8ELi2ELi4ELi4ELb0ELb0EN7cutlass10bfloat16_tE19Flash_kernel_traitsILi96ELi64ELi128ELi8ES3_EELb0ELb0ELb1ELb0ELb0ELb1ELb1EEEvNS_16Flash_bwd_paramsE
        .type           _ZN5flash44flash_bwd_dq_dk_dv_loop_seqk_parallel_kernelI23Flash_bwd_kernel_traitsILi96ELi64ELi128ELi8ELi2ELi4ELi4ELb0ELb0EN7cutlass10bfloat16_tE19Flash_kernel_traitsILi96ELi64ELi128ELi8ES3_EELb0ELb0ELb1ELb0ELb0ELb1ELb1EEEvNS_16Flash_bwd_paramsE,@function
        .size           _ZN5flash44flash_bwd_dq_dk_dv_loop_seqk_parallel_kernelI23Flash_bwd_kernel_traitsILi96ELi64ELi128ELi8ELi2ELi4ELi4ELb0ELb0EN7cutlass10bfloat16_tE19Flash_kernel_traitsILi96ELi64ELi128ELi8ES3_EELb0ELb0ELb1ELb0ELb0ELb1ELb1EEEvNS_16Flash_bwd_paramsE,(.L_x_1310 - _ZN5flash44flash_bwd_dq_dk_dv_loop_seqk_parallel_kernelI23Flash_bwd_kernel_traitsILi96ELi64ELi128ELi8ELi2ELi4ELi4ELb0ELb0EN7cutlass10bfloat16_tE19Flash_kernel_traitsILi96ELi64ELi128ELi8ES3_EELb0ELb0ELb1ELb0ELb0ELb1ELb1EEEvNS_16Flash_bwd_paramsE)
        .other          _ZN5flash44flash_bwd_dq_dk_dv_loop_seqk_parallel_kernelI23Flash_bwd_kernel_traitsILi96ELi64ELi128ELi8ELi2ELi4ELi4ELb0ELb0EN7cutlass10bfloat16_tE19Flash_kernel_traitsILi96ELi64ELi128ELi8ES3_EELb0ELb0ELb1ELb0ELb0ELb1ELb1EEEvNS_16Flash_bwd_paramsE,@"STO_CUDA_ENTRY STV_DEFAULT"
_ZN5flash44flash_bwd_dq_dk_dv_loop_seqk_parallel_kernelI23Flash_bwd_kernel_traitsILi96ELi64ELi128ELi8ELi2ELi4ELi4ELb0ELb0EN7cutlass10bfloat16_tE19Flash_kernel_traitsILi96ELi64ELi128ELi8ES3_EELb0ELb0ELb1ELb0ELb0ELb1ELb1EEEvNS_16Flash_bwd_paramsE:
.text._ZN5flash44flash_bwd_dq_dk_dv_loop_seqk_parallel_kernelI23Flash_bwd_kernel_traitsILi96ELi64ELi128ELi8ELi2ELi4ELi4ELb0ELb0EN7cutlass10bfloat16_tE19Flash_kernel_traitsILi96ELi64ELi128ELi8ES3_EELb0ELb0ELb1ELb0ELb0ELb1ELb1EEEvNS_16Flash_bwd_paramsE:
        /* <DEDUP_REMOVED lines=59> */
[----:B------:R-:W-:Y:S01]  /*03b0*/  LEA.HI R7, R21, R22, RZ, 0x3 ;  /* 0x0000001615077211 */ /* 0x000fe200078f18ff */
        /* <DEDUP_REMOVED lines=27> */
[-C--:B------:R-:W-:Y:S01]  /*0570*/  LEA.HI R2, R21, R22.reuse, RZ, 0x6 ;  /* 0x0000001615027211 */ /* 0x080fe200078f30ff */
        /* <DEDUP_REMOVED lines=11> */
[----:B------:R-:W-:Y:S01]  /*0630*/  LEA.HI R8, R21, R22, RZ, 0x7 ;  /* 0x0000001615087211 */ /* 0x000fe200078f38ff */
[----:B------:R-:W-:Y:S01]  /*0640*/  IMAD.IADD R3, R5, 0x1, -R0 ;  /* 0x0000000105037824 */ /* 0x000fe200078e0a00 */
[----:B------:R-:W-:Y:S01]  /*0650*/  LOP3.LUT P4, RZ, R9, 0x2, RZ, 0xc0, !PT ;  /* 0x0000000209ff7812 */ /* 0x000fe2000788c0ff */
[----:B------:R-:W-:Y:S01]  /*0660*/  IMAD.IADD R0, R22, 0x1, -R4 ;  /* 0x0000000116007824 */ /* 0x000fe200078e0a04 */
[----:B------:R-:W-:Y:S01]  /*0670*/  USHF.R.S32.HI UR60, URZ, 0x1f, UR38 ;  /* 0x0000001f3f3c7899 */ /* 0x000fe20008011426 */
[----:B------:R-:W-:Y:S01]  /*0680*/  IMAD R20, R2, 0x8, R3 ;  /* 0x0000000802147824 */ /* 0x000fe200078e0203 */
[----:B------:R-:W-:Y:S01]  /*0690*/  UIMAD.WIDE.U32 UR44, UR36, UR46, URZ ;  /* 0x0000002e242c72a5 */ /* 0x000fe2000f8e003f */
[----:B------:R-:W-:Y:S01]  /*06a0*/  IMAD.SHL.U32 R22, R22, 0x2, RZ ;  /* 0x0000000216167824 */ /* 0x000fe200078e00ff */
[----:B------:R-:W-:Y:S01]  /*06b0*/  SHF.R.S32.HI R3, RZ, 0x1f, R0 ;  /* 0x0000001fff037819 */ /* 0x000fe20000011400 */
[----:B------:R-:W-:Y:S01]  /*06c0*/  UIMAD UR53, UR37, UR46, URZ ;  /* 0x0000002e253572a4 */ /* 0x000fe2000f8e023f */
[-C--:B------:R-:W-:Y:S01]  /*06d0*/  LEA.HI R2, R0, R0.reuse, RZ, 0x1 ;  /* 0x0000000000027211 */ /* 0x080fe200078f08ff */
[----:B------:R-:W-:Y:S01]  /*06e0*/  USHF.R.S32.HI UR55, URZ, 0x1f, UR49 ;  /* 0x0000001f3f377899 */ /* 0x000fe20008011431 */
[----:B------:R-:W-:Y:S01]  /*06f0*/  LEA.HI R10, R3, R0, RZ, 0x3 ;  /* 0x00000000030a7211 */ /* 0x000fe200078f18ff */
[----:B------:R-:W-:Y:S01]  /*0700*/  UIMAD UR52, UR6, UR52, URZ ;  /* 0x00000034063472a4 */ /* 0x000fe2000f8e023f */
[----:B------:R-:W-:Y:S01]  /*0710*/  LOP3.LUT R4, R2, 0x7fffffe, RZ, 0xc0, !PT ;  /* 0x07fffffe02047812 */ /* 0x000fe200078ec0ff */
[----:B------:R-:W-:Y:S01]  /*0720*/  @!UP5 UIMAD UR51, UR7, UR51, URZ ;  /* 0x000000330733d2a4 */ /* 0x000fe2000f8e023f */
[----:B------:R-:W-:Y:S01]  /*0730*/  LOP3.LUT R3, R10, 0xfffffff8, RZ, 0xc0, !PT ;  /* 0xfffffff80a037812 */ /* 0x000fe200078ec0ff */
[----:B------:R-:W-:-:S02]  /*0740*/  USHF.R.S32.HI UR50, URZ, 0x1f, UR43 ;  /* 0x0000001f3f327899 */ /* 0x000fc4000801142b */
[C---:B------:R-:W-:Y:S01]  /*0750*/  IMAD.IADD R18, R0.reuse, 0x1, -R4 ;  /* 0x0000000100127824 */ /* 0x040fe200078e0a04 */
[----:B------:R-:W-:Y:S01]  /*0760*/  LOP3.LUT R4, R9, 0x1, RZ, 0xc0, !PT ;  /* 0x0000000109047812 */ /* 0x000fe200078ec0ff */
[----:B------:R-:W-:Y:S01]  /*0770*/  IMAD.IADD R15, R0, 0x1, -R3 ;  /* 0x00000001000f7824 */ /* 0x000fe200078e0a03 */
[----:B------:R-:W-:Y:S01]  /*0780*/  SHF.R.S32.HI R3, RZ, 0x1, R6 ;  /* 0x00000001ff037819 */ /* 0x000fe20000011406 */
[----:B------:R-:W-:Y:S01]  /*0790*/  IMAD.SHL.U32 R0, R5, 0x40, RZ ;  /* 0x0000004005007824 */ /* 0x000fe200078e00ff */
[--C-:B------:R-:W-:Y:S01]  /*07a0*/  SHF.R.S32.HI R6, RZ, 0x1, R2.reuse ;  /* 0x00000001ff067819 */ /* 0x100fe20000011402 */
[----:B------:R-:W-:Y:S01]  /*07b0*/  UMOV UR41, 0xffffd000 ;  /* 0xffffd00000297882 */ /* 0x000fe20000000000 */
        /* <DEDUP_REMOVED lines=35> */
[----:B------:R1:W-:Y:S01]  /*09f0*/  STL [R1], R9 ;  /* 0x0000000901007387 */ /* 0x0003e20000100800 */
        /* <DEDUP_REMOVED lines=8> */
[----:B------:R-:W-:Y:S02]  /*0a80*/  SEL R177, R180, 0xffffffe0, !P1 ;  /* 0xffffffe0b4b17807 */ /* 0x000fe40004800000 */
        /* <DEDUP_REMOVED lines=23> */
[----:B------:R-:W-:Y:S01]  /*0c00*/  IMAD.IADD R198, R199, 0x1, R196 ;  /* 0x00000001c7c67824 */ /* 0x000fe200078e02c4 */
[----:B------:R-:W-:Y:S02]  /*0c10*/  SHF.R.U32.HI R6, RZ, 0x3, R0 ;  /* 0x00000003ff067819 */ /* 0x000fe40000011600 */
[----:B------:R-:W-:Y:S02]  /*0c20*/  SHF.R.U32.HI R4, RZ, 0x3, R2 ;  /* 0x00000003ff047819 */ /* 0x000fe40000011602 */
[--C-:B------:R-:W-:Y:S01]  /*0c30*/  LOP3.LUT R6, R6, R0, R3.reuse, 0x1e, !PT ;  /* 0x0000000006067212 */ /* 0x100fe200078e1e03 */
[----:B------:R-:W-:Y:S01]  /*0c40*/  IMAD.SHL.U32 R0, R18, 0x20, RZ ;  /* 0x0000002012007824 */ /* 0x000fe200078e00ff */
[----:B------:R-:W-:-:S02]  /*0c50*/  LOP3.LUT R3, R4, R2, R3, 0x1e, !PT ;  /* 0x0000000204037212 */ /* 0x000fc400078e1e03 */
        /* <DEDUP_REMOVED lines=13> */
[----:B------:R-:W-:Y:S01]  /*0d30*/  IADD3 R247, R246, 0x20, RZ ;  /* 0x00000020f6f77810 */ /* 0x000fe20007ffe0ff */
[----:B------:R-:W-:Y:S01]  /*0d40*/  IMAD.IADD R179, R176, 0x1, R178 ;  /* 0x00000001b0b37824 */ /* 0x000fe200078e02b2 */
[----:B------:R-:W-:Y:S01]  /*0d50*/  SHF.R.S32.HI R2, RZ, 0x1f, R0 ;  /* 0x0000001fff027819 */ /* 0x000fe20000011400 */
[----:B------:R-:W-:Y:S01]  /*0d60*/  IMAD.SHL.U32 R3, R5, 0x2, RZ ;  /* 0x0000000205037824 */ /* 0x000fe200078e00ff */
[----:B------:R-:W-:Y:S01]  /*0d70*/  @P3 IADD3 R247, R246, -0x20, RZ ;  /* 0xffffffe0f6f73810 */ /* 0x000fe20007ffe0ff */
[----:B------:R-:W-:Y:S01]  /*0d80*/  IMAD.IADD R196, R196, 0x1, R197 ;  /* 0x00000001c4c47824 */ /* 0x000fe200078e02c5 */
[C---:B------:R-:W-:Y:S01]  /*0d90*/  SHF.L.U64.HI R2, R0.reuse, 0x2, R2 ;  /* 0x0000000200027819 */ /* 0x040fe20000010202 */
[----:B------:R-:W-:-:S02]  /*0da0*/  IMAD.SHL.U32 R0, R0, 0x4, RZ ;  /* 0x0000000400007824 */ /* 0x000fc400078e00ff */
[----:B------:R-:W-:Y:S02]  /*0db0*/  IMAD.IADD R178, R177, 0x1, R178 ;  /* 0x00000001b1b27824 */ /* 0x000fe400078e02b2 */
.L_x_1168:
        /* <DEDUP_REMOVED lines=12> */
[----:B-1----:R-:W-:Y:S01]  /*0e80*/  IMAD.U32 R4, RZ, RZ, UR6 ;  /* 0x00000006ff047e24 */ /* 0x002fe2000f8e00ff */
        /* <DEDUP_REMOVED lines=40> */
.L_x_1138:
        /* <DEDUP_REMOVED lines=67> */
.L_x_1140:
        /* <DEDUP_REMOVED lines=18> */
.L_x_1141:
[----:B------:R-:W-:Y:S01]  /*1660*/  IABS R6, c[0x0][0x1c8] ;  /* 0x0000720000067a13 */ /* 0x000fe20000000000 */
[----:B------:R-:W-:Y:S01]  /*1670*/  ULDC.64 UR12, c[0x0][0x370] ;  /* 0x0000dc00000c7ab9 */ /* 0x000fe20000000a00 */
[----:B------:R-:W-:Y:S01]  /*1680*/  ISETP.NE.AND P2, PT, RZ, c[0x0][0x1c8], PT ;  /* 0x00007200ff007a0c */ /* 0x000fe20003f45270 */
[----:B------:R-:W-:Y:S01]  /*1690*/  @UP3 UIMAD.WIDE.U32 UR8, UR16, UR12, URZ ;  /* 0x0000000c100832a5 */ /* 0x000fe2000f8e003f */
[----:B------:R-:W1:Y:S01]  /*16a0*/  I2F.RP R4, R6 ;  /* 0x0000000600047306 */ /* 0x000e620000209400 */
[----:B------:R-:W-:Y:S02]  /*16b0*/  ULDC UR10, c[0x0][0x224] ;  /* 0x00008900000a7ab9 */ /* 0x000fe40000000800 */
[----:B------:R-:W-:Y:S02]  /*16c0*/  @UP3 UIMAD UR27, UR16, UR13, UR9 ;  /* 0x0000000d101b32a4 */ /* 0x000fe4000f8e0209 */
[----:B------:R-:W-:Y:S02]  /*16d0*/  ULDC UR15, c[0x0][0x234] ;  /* 0x00008d00000f7ab9 */ /* 0x000fe40000000800 */
[----:B------:R-:W-:-:S02]  /*16e0*/  @UP3 UMOV UR23, UR8 ;  /* 0x0000000800173c82 */ /* 0x000fc40008000000 */
[----:B------:R-:W-:Y:S02]  /*16f0*/  ULDC.64 UR8, c[0x0][0x368] ;  /* 0x0000da0000087ab9 */ /* 0x000fe40000000a00 */
[----:B------:R-:W-:Y:S02]  /*1700*/  @!UP3 UIMAD UR7, UR40, UR8, URZ ;  /* 0x000000082807b2a4 */ /* 0x000fe4000f8e023f */
[----:B------:R-:W-:Y:S02]  /*1710*/  ULDC.64 UR12, c[0x0][0x3d8] ;  /* 0x0000f600000c7ab9 */ /* 0x000fe40000000a00 */
[----:B------:R-:W-:Y:S01]  /*1720*/  @!UP3 UIMAD UR7, UR32, UR9, UR7 ;  /* 0x000000092007b2a4 */ /* 0x000fe2000f8e0207 */
[----:B-1----:R-:W1:Y:S01]  /*1730*/  MUFU.RCP R4, R4 ;  /* 0x0000000400047308 */ /* 0x002e620000001000 */
[----:B------:R-:W-:Y:S02]  /*1740*/  @!UP3 UIMAD.WIDE.U32 UR8, UR32, UR8, URZ ;  /* 0x000000082008b2a5 */ /* 0x000fe4000f8e003f */
[----:B------:R-:W-:-:S02]  /*1750*/  USHF.R.S32.HI UR26, URZ, 0x1f, UR24 ;  /* 0x0000001f3f1a7899 */ /* 0x000fc40008011418 */
        /* <DEDUP_REMOVED lines=27> */
[----:B------:R-:W-:-:S03]  /*1910*/  IMAD.HI.U32 R2, R2, R0, RZ ;  /* 0x0000000002027227 */ /* 0x000fc600078e00ff */
        /* <DEDUP_REMOVED lines=26> */
.L_x_1142:
[----:B------:R-:W-:Y:S02]  /*1ac0*/  UMOV UR15, UR52 ;  /* 0x00000034000f7c82 */ /* 0x000fe40008000000 */
.L_x_1143:
[----:B------:R-:W2:Y:S04]  /*1ad0*/  LDL.64 R4, [R1+0x8] ;  /* 0x0000080001047983 */ /* 0x000ea80000100a00 */
[----:B------:R1:W2:Y:S01]  /*1ae0*/  LDL.64 R18, [R1+0x8] ;  /* 0x0000080001127983 */ /* 0x0002a20000100a00 */
[----:B------:R-:W-:Y:S01]  /*1af0*/  UIADD3 UR8, UP4, UP3, UR8, UR43, UR49 ;  /* 0x0000002b08087290 */ /* 0x000fe2000fb9e031 */
[----:B------:R-:W-:Y:S01]  /*1b00*/  IMAD.U32 R12, RZ, RZ, UR5 ;  /* 0x00000005ff0c7e24 */ /* 0x000fe2000f8e00ff */
[----:B------:R-:W-:Y:S01]  /*1b10*/  UMOV UR16, 0x4 ;  /* 0x0000000400107882 */ /* 0x000fe20000000000 */
[----:B------:R-:W3:Y:S01]  /*1b20*/  S2R R14, SR_TID.X ;  /* 0x00000000000e7919 */ /* 0x000ee20000002100 */
        /* <DEDUP_REMOVED lines=20> */
[----:B------:R-:W-:-:S02]  /*1c70*/  UIMAD.WIDE UR8, UR8, UR16, UR4 ;  /* 0x00000010080872a5 */ /* 0x000fc4000f8e0204 */
[----:B------:R-:W-:Y:S01]  /*1c80*/  UIADD3 UR7, -UR6, UR11, UR24 ;  /* 0x0000000b06077290 */ /* 0x000fe2000fffe118 */
[----:B------:R-:W-:Y:S01]  /*1c90*/  SHF.R.S32.HI R16, RZ, 0x1f, R0 ;  /* 0x0000001fff107819 */ /* 0x000fe20000011400 */
[----:B------:R-:W-:Y:S01]  /*1ca0*/  ULDC.64 UR4, c[0x0][0x3c8] ;  /* 0x0000f20000047ab9 */ /* 0x000fe20000000a00 */
[----:B------:R-:W-:Y:S02]  /*1cb0*/  IADD3 R6, P0, R0, UR17, RZ ;  /* 0x0000001100067c10 */ /* 0x000fe4000ff1e0ff */
[----:B------:R-:W-:Y:S02]  /*1cc0*/  UMOV UR14, UR8 ;  /* 0x00000008000e7c82 */ /* 0x000fe40008000000 */
[----:B------:R-:W-:Y:S01]  /*1cd0*/  IADD3.X R7, R16, UR28, RZ, P0, !PT ;  /* 0x0000001c10077c10 */ /* 0x000fe200087fe4ff */
[----:B------:R-:W-:Y:S02]  /*1ce0*/  ULDC UR28, c[0x0][0x2e8] ;  /* 0x0000ba00001c7ab9 */ /* 0x000fe40000000800 */
[----:B------:R-:W-:-:S02]  /*1cf0*/  UIADD3 UR7, UR7, -UR28, URZ ;  /* 0x8000001c07077290 */ /* 0x000fc4000fffe03f */
[----:B------:R-:W-:Y:S01]  /*1d00*/  IMAD R7, R7, c[0x0][0x190], RZ ;  /* 0x0000640007077a24 */ /* 0x000fe200078e02ff */
[----:B------:R-:W-:Y:S02]  /*1d10*/  UIADD3 UR8, UR17, UR15, URZ ;  /* 0x0000000f11087290 */ /* 0x000fe4000fffe03f */
[----:B------:R-:W-:Y:S02]  /*1d20*/  USHF.R.S32.HI UR17, URZ, 0x1f, UR7 ;  /* 0x0000001f3f117899 */ /* 0x000fe40008011407 */
[----:B------:R-:W-:Y:S02]  /*1d30*/  UMOV UR13, UR9 ;  /* 0x00000009000d7c82 */ /* 0x000fe40008000000 */
[----:B------:R-:W-:Y:S02]  /*1d40*/  ULEA.HI UR17, UR17, UR7, URZ, 0x6 ;  /* 0x0000000711117291 */ /* 0x000fe4000f8f303f */
[----:B------:R-:W-:Y:S01]  /*1d50*/  UIMAD.WIDE UR8, UR8, UR16, UR4 ;  /* 0x00000010080872a5 */ /* 0x000fe2000f8e0204 */
[----:B------:R3:W4:Y:S01]  /*1d60*/  R2UR UR4, R11 ;  /* 0x000000000b0473c2 */ /* 0x00072200000e0000 */
[----:B------:R-:W-:-:S02]  /*1d70*/  USHF.R.S32.HI UR17, URZ, 0x6, UR17 ;  /* 0x000000063f117899 */ /* 0x000fc40008011411 */
[----:B------:R-:W-:Y:S02]  /*1d80*/  UIADD3 UR7, UR29, -0x1, URZ ;  /* 0xffffffff1d077890 */ /* 0x000fe4000fffe03f */
[----:B------:R-:W-:Y:S02]  /*1d90*/  UISETP.LT.AND UP1, UPT, URZ, UR17, UPT ;  /* 0x000000113f00728c */ /* 0x000fe4000bf21270 */
[----:B------:R-:W-:Y:S01]  /*1da0*/  UMOV UR16, UR8 ;  /* 0x0000000800107c82 */ /* 0x000fe20008000000 */
[----:B------:R1:W1:Y:S01]  /*1db0*/  R2UR UR5, R12 ;  /* 0x000000000c0573c2 */ /* 0x00026200000e0000 */
[----:B------:R-:W-:Y:S02]  /*1dc0*/  USEL UR17, URZ, UR17, !UP1 ;  /* 0x000000113f117287 */ /* 0x000fe4000c800000 */
[----:B------:R-:W-:Y:S02]  /*1dd0*/  UMOV UR15, UR9 ;  /* 0x00000009000f7c82 */ /* 0x000fe40008000000 */
        /* <DEDUP_REMOVED lines=54> */
.L_x_1145:
        /* <DEDUP_REMOVED lines=18> */
.L_x_1146:
        /* <DEDUP_REMOVED lines=29> */
.L_x_1148:
[----:B------:R-:W-:Y:S05]  /*2430*/  BSYNC B0 ;  /* 0x0000000000007941 */ /* 0x000fea0003800000 */
.L_x_1147:
        /* <DEDUP_REMOVED lines=16> */
.L_x_1150:
[----:B------:R-:W-:Y:S05]  /*2540*/  BSYNC B0 ;  /* 0x0000000000007941 */ /* 0x000fea0003800000 */
.L_x_1149:
        /* <DEDUP_REMOVED lines=26> */
.L_x_1152:
[----:B------:R-:W-:Y:S05]  /*26f0*/  BSYNC B0 ;  /* 0x0000000000007941 */ /* 0x000fea0003800000 */
.L_x_1151:
        /* <DEDUP_REMOVED lines=14> */
.L_x_1144:
[----:B--2---:R-:W-:Y:S01]  /*27e0*/  ULDC.64 UR8, c[0x0][0x198] ;  /* 0x0000660000087ab9 */ /* 0x004fe20000000a00 */
[----:B------:R-:W-:Y:S01]  /*27f0*/  IMAD.U32 R4, RZ, RZ, UR24 ;  /* 0x00000018ff047e24 */ /* 0x000fe2000f8e00ff */
[----:B------:R-:W-:Y:S01]  /*2800*/  UIMAD UR8, UR26, UR8, URZ ;  /* 0x000000081a0872a4 */ /* 0x000fe2000f8e023f */
[----:B------:R-:W-:Y:S01]  /*2810*/  IADD3 R8, R0, 0x40, RZ ;  /* 0x0000004000087810 */ /* 0x000fe20007ffe0ff */
[----:B------:R-:W-:Y:S01]  /*2820*/  ULDC.64 UR22, c[0x0][0x1a0] ;  /* 0x0000680000167ab9 */ /* 0x000fe20000000a00 */
[C-C-:B------:R-:W-:Y:S01]  /*2830*/  IMAD.WIDE.U32 R6, R4.reuse, c[0x0][0x198], R18.reuse ;  /* 0x0000660004067a25 */ /* 0x140fe200078e0012 */
[----:B------:R-:W-:Y:S01]  /*2840*/  UIMAD UR8, UR24, UR9, UR8 ;  /* 0x00000009180872a4 */ /* 0x000fe2000f8e0208 */
[----:B------:R-:W-:Y:S01]  /*2850*/  MOV R234, 0x7f800000 ;  /* 0x7f80000000ea7802 */ /* 0x000fe20000000f00 */
[----:B------:R-:W-:Y:S01]  /*2860*/  UIMAD UR22, UR26, UR22, URZ ;  /* 0x000000161a1672a4 */ /* 0x000fe2000f8e023f */
[----:B------:R-:W-:Y:S01]  /*2870*/  IMAD.WIDE.U32 R4, R4, c[0x0][0x1a0], R18 ;  /* 0x0000680004047a25 */ /* 0x000fe200078e0012 */
[----:B------:R-:W-:-:S02]  /*2880*/  IADD3 R6, P2, R6, UR33, RZ ;  /* 0x0000002106067c10 */ /* 0x000fc4000ff5e0ff */
[----:B------:R-:W-:Y:S01]  /*2890*/  UIMAD UR9, UR24, UR23, UR22 ;  /* 0x00000017180972a4 */ /* 0x000fe2000f8e0216 */
[----:B------:R-:W-:Y:S01]  /*28a0*/  IMAD.U32 R11, RZ, RZ, UR8 ;  /* 0x00000008ff0b7e24 */ /* 0x000fe2000f8e00ff */
[----:B------:R-:W-:Y:S01]  /*28b0*/  UIMAD UR8, UR19, -0x80, UR6 ;  /* 0xffffff80130878a4 */ /* 0x000fe2000f8e0206 */
[----:B------:R-:W-:Y:S01]  /*28c0*/  IADD3 R4, P0, R4, UR30, RZ ;  /* 0x0000001e04047c10 */ /* 0x000fe2000ff1e0ff */
[----:B------:R-:W-:Y:S02]  /*28d0*/  IMAD R9, R13, c[0x0][0x1b0], RZ ;  /* 0x00006c000d097a24 */ /* 0x000fe400078e02ff */
[----:B------:R-:W-:Y:S01]  /*28e0*/  IMAD.U32 R10, RZ, RZ, UR9 ;  /* 0x00000009ff0a7e24 */ /* 0x000fe2000f8e00ff */
[----:B------:R-:W-:Y:S01]  /*28f0*/  IADD3.X R7, R7, UR35, R11, P2, !PT ;  /* 0x0000002307077c10 */ /* 0x000fe200097fe40b */
[----:B------:R-:W-:Y:S01]  /*2900*/  IMAD R9, R2, c[0x0][0x1b4], R9 ;  /* 0x00006d0002097a24 */ /* 0x000fe200078e0209 */
[----:B------:R-:W-:Y:S01]  /*2910*/  ISETP.GE.AND P1, PT, R8, UR8, PT ;  /* 0x0000000808007c0c */ /* 0x000fe2000bf26270 */
[----:B------:R-:W-:Y:S01]  /*2920*/  IMAD R8, R13, c[0x0][0x1b8], RZ ;  /* 0x00006e000d087a24 */ /* 0x000fe200078e02ff */
[----:B------:R-:W-:Y:S01]  /*2930*/  ISETP.GE.AND P2, PT, R0, UR8, PT ;  /* 0x0000000800007c0c */ /* 0x000fe2000bf46270 */
[----:B------:R-:W-:Y:S01]  /*2940*/  UIMAD UR8, UR7, -0x40, UR11 ;  /* 0xffffffc0070878a4 */ /* 0x000fe2000f8e020b */
[----:B------:R-:W-:Y:S01]  /*2950*/  IADD3.X R5, R5, UR31, R10, P0, !PT ;  /* 0x0000001f05057c10 */ /* 0x000fe200087fe40a */
[C---:B------:R-:W-:Y:S01]  /*2960*/  IMAD R8, R2.reuse, c[0x0][0x1bc], R8 ;  /* 0x00006f0002087a24 */ /* 0x040fe200078e0208 */
[----:B------:R-:W-:Y:S01]  /*2970*/  ULEA.HI UR9, UR7, UR7, URZ, 0x1 ;  /* 0x0000000707097291 */ /* 0x000fe2000f8f083f */
[----:B------:R-:W-:-:S02]  /*2980*/  IMAD.WIDE.U32 R6, R2, c[0x0][0x1b0], R6 ;  /* 0x00006c0002067a25 */ /* 0x000fc400078e0006 */
[----:B------:R-:W-:Y:S01]  /*2990*/  ISETP.GE.AND P3, PT, R0, UR8, PT ;  /* 0x0000000800007c0c */ /* 0x000fe2000bf66270 */
[----:B------:R-:W-:Y:S01]  /*29a0*/  ULOP3.LUT UR9, UR9, 0xfffffffe, URZ, 0xc0, !UPT ;  /* 0xfffffffe09097892 */ /* 0x000fe2000f8ec03f */
[----:B------:R-:W-:Y:S01]  /*29b0*/  IMAD.WIDE.U32 R4, R2, c[0x0][0x1b8], R4 ;  /* 0x00006e0002047a25 */ /* 0x000fe200078e0004 */
[----:B------:R-:W-:Y:S02]  /*29c0*/  IADD3 R2, R245, 0x8, RZ ;  /* 0x00000008f5027810 */ /* 0x000fe40007ffe0ff */
[----:B------:R-:W-:Y:S01]  /*29d0*/  @!P1 IADD3 R14, P0, R0, 0x40, RZ ;  /* 0x00000040000e9810 */ /* 0x000fe20007f1e0ff */
[----:B------:R-:W-:Y:S01]  /*29e0*/  IMAD.IADD R7, R7, 0x1, R9 ;  /* 0x0000000107077824 */ /* 0x000fe200078e0209 */
[----:B------:R-:W-:Y:S01]  /*29f0*/  ISETP.GE.AND P6, PT, R2, UR8, PT ;  /* 0x0000000802007c0c */ /* 0x000fe2000bfc6270 */
[----:B------:R-:W-:Y:S01]  /*2a00*/  @!P2 IMAD R10, R16, c[0x0][0x198], RZ ;  /* 0x00006600100aaa24 */ /* 0x000fe200078e02ff */
[----:B------:R-:W-:Y:S01]  /*2a10*/  IADD3 R5, R5, R8, RZ ;  /* 0x0000000805057210 */ /* 0x000fe20007ffe0ff */
[----:B------:R-:W-:Y:S01]  /*2a20*/  @!P1 IMAD.X R2, RZ, RZ, R16, P0 ;  /* 0x000000ffff029224 */ /* 0x000fe200000e0610 */
[----:B------:R-:W-:Y:S01]  /*2a30*/  @!P1 IADD3 R12, P0, R0, 0x40, RZ ;  /* 0x00000040000c9810 */ /* 0x000fe20007f1e0ff */
[----:B------:R-:W-:Y:S01]  /*2a40*/  @!P1 IMAD.MOV.U32 R8, RZ, RZ, R6 ;  /* 0x000000ffff089224 */ /* 0x000fe200078e0006 */
[----:B------:R-:W-:Y:S01]  /*2a50*/  @!P1 MOV R18, R4 ;  /* 0x0000000400129202 */ /* 0x000fe20000000f00 */
[----:B------:R-:W-:Y:S01]  /*2a60*/  @!P1 IMAD.MOV.U32 R9, RZ, RZ, R7 ;  /* 0x000000ffff099224 */ /* 0x000fe200078e0007 */
[----:B------:R-:W-:Y:S01]  /*2a70*/  UIADD3 UR9, UR7, -UR9, URZ ;  /* 0x8000000907097290 */ /* 0x000fe2000fffe03f */
[----:B------:R-:W-:-:S02]  /*2a80*/  @!P1 IMAD R2, R2, c[0x0][0x198], RZ ;  /* 0x0000660002029a24 */ /* 0x000fc400078e02ff */
[C---:B------:R-:W-:Y:S01]  /*2a90*/  @!P2 IMAD R10, R0.reuse, c[0x0][0x19c], R10 ;  /* 0x00006700000aaa24 */ /* 0x040fe200078e020a */
[----:B------:R-:W-:Y:S01]  /*2aa0*/  UISETP.NE.AND UP0, UPT, UR9, 0x1, UPT ;  /* 0x000000010900788c */ /* 0x000fe2000bf05270 */
[----:B------:R-:W-:-:S04]  /*2ab0*/  @!P2 IMAD.WIDE.U32 R6, R0, c[0x0][0x198], R6 ;  /* 0x000066000006aa25 */ /* 0x000fc800078e0006 */
[----:B------:R-:W-:Y:S02]  /*2ac0*/  @!P1 IMAD R13, R14, c[0x0][0x19c], R2 ;  /* 0x000067000e0d9a24 */ /* 0x000fe400078e0202 */
[----:B------:R-:W-:Y:S02]  /*2ad0*/  @!P2 IMAD R11, R16, c[0x0][0x1a0], RZ ;  /* 0x00006800100baa24 */ /* 0x000fe400078e02ff */
[----:B------:R-:W-:Y:S02]  /*2ae0*/  @!P1 IMAD.X R2, RZ, RZ, R16, P0 ;  /* 0x000000ffff029224 */ /* 0x000fe400000e0610 */
[----:B------:R-:W-:Y:S01]  /*2af0*/  @!P2 IMAD.IADD R7, R7, 0x1, R10 ;  /* 0x000000010707a824 */ /* 0x000fe200078e020a */
[----:B------:R-:W-:Y:S01]  /*2b00*/  @!P2 LEA R10, P0, R6, c[0x0][0x168], 0x1 ;  /* 0x00005a00060aaa11 */ /* 0x000fe200078008ff */
[----:B------:R-:W-:-:S04]  /*2b10*/  @!P1 IMAD.WIDE.U32 R14, R14, c[0x0][0x198], R8 ;  /* 0x000066000e0e9a25 */ /* 0x000fc800078e0008 */
[----:B------:R-:W-:Y:S01]  /*2b20*/  @!P2 IMAD R8, R0, c[0x0][0x1a4], R11 ;  /* 0x000069000008aa24 */ /* 0x000fe200078e020b */
[----:B------:R-:W-:Y:S01]  /*2b30*/  @!P2 LEA.HI.X R11, R6, c[0x0][0x16c], R7, 0x1, P0 ;  /* 0x00005b00060baa11 */ /* 0x000fe200000f0c07 */
[--C-:B------:R-:W-:Y:S01]  /*2b40*/  @!P1 IMAD.MOV.U32 R19, RZ, RZ, R5.reuse ;  /* 0x000000ffff139224 */ /* 0x100fe200078e0005 */
[----:B------:R-:W-:Y:S01]  /*2b50*/  PLOP3.LUT P0, PT, PT, PT, UP6, 0x80, 0x0 ;  /* 0x000000000000781c */ /* 0x000fe20003f0f068 */
[----:B------:R-:W-:-:S04]  /*2b60*/  @!P2 IMAD.WIDE.U32 R4, R0, c[0x0][0x1a0], R4 ;  /* 0x000068000004aa25 */ /* 0x000fc800078e0004 */
[----:B------:R-:W-:Y:S01]  /*2b70*/  @!P1 IMAD R0, R2, c[0x0][0x1a0], RZ ;  /* 0x0000680002009a24 */ /* 0x000fe200078e02ff */
[----:B------:R-:W-:Y:S01]  /*2b80*/  @!P2 LEA R6, P4, R4, c[0x0][0x170], 0x1 ;  /* 0x00005c000406aa11 */ /* 0x000fe200078808ff */
[----:B------:R-:W-:Y:S01]  /*2b90*/  @!P2 IMAD.IADD R2, R5, 0x1, R8 ;  /* 0x000000010502a824 */ /* 0x000fe200078e0208 */
[----:B------:R-:W-:Y:S01]  /*2ba0*/  @!P1 LEA R8, P5, R14, c[0x0][0x168], 0x1 ;  /* 0x00005a000e089a11 */ /* 0x000fe200078a08ff */
[C---:B------:R-:W-:Y:S01]  /*2bb0*/  @!P1 IMAD R16, R12.reuse, c[0x0][0x1a4], R0 ;  /* 0x000069000c109a24 */ /* 0x040fe200078e0200 */
[----:B------:R-:W-:Y:S01]  /*2bc0*/  @!P1 IADD3 R0, R15, R13, RZ ;  /* 0x0000000d0f009210 */ /* 0x000fe20007ffe0ff */
[----:B------:R-:W-:Y:S01]  /*2bd0*/  @!P1 IMAD.WIDE.U32 R12, R12, c[0x0][0x1a0], R18 ;  /* 0x000068000c0c9a25 */ /* 0x000fe200078e0012 */
[----:B------:R-:W-:Y:S01]  /*2be0*/  @!P2 LEA.HI.X R7, R4, c[0x0][0x174], R2, 0x1, P4 ;  /* 0x00005d000407aa11 */ /* 0x000fe200020f0c02 */
[----:B------:R-:W-:Y:S01]  /*2bf0*/  @P0 BAR.SYNC.DEFER_BLOCKING 0x0 ;  /* 0x0000000000000b1d */ /* 0x000fe20000010000 */
[----:B------:R-:W-:Y:S01]  /*2c00*/  IADD3 R2, R250, 0x1800, RZ ;  /* 0x00001800fa027810 */ /* 0x000fe20007ffe0ff */
[----:B------:R-:W-:Y:S01]  /*2c10*/  @!P1 IMAD.IADD R13, R13, 0x1, R16 ;  /* 0x000000010d0d9824 */ /* 0x000fe200078e0210 */
[----:B------:R-:W-:Y:S01]  /*2c20*/  PLOP3.LUT P0, PT, PT, PT, UP0, 0x80, 0x0 ;  /* 0x000000000000781c */ /* 0x000fe20003f0f008 */
[----:B------:R-:W-:Y:S01]  /*2c30*/  IMAD.MOV.U32 R235, RZ, RZ, 0x7f800000 ;  /* 0x7f800000ffeb7424 */ /* 0x000fe200078e00ff */
[----:B------:R-:W-:Y:S01]  /*2c40*/  @!P1 LEA.HI.X R9, R14, c[0x0][0x16c], R0, 0x1, P5 ;  /* 0x00005b000e099a11 */ /* 0x000fe200028f0c00 */
[----:B------:R-:W-:Y:S01]  /*2c50*/  IMAD.SHL.U32 R0, R250, 0x2, RZ ;  /* 0x00000002fa007824 */ /* 0x000fe200078e00ff */
[----:B------:R-:W-:Y:S01]  /*2c60*/  SEL R2, R2, R250, !P0 ;  /* 0x000000fa02027207 */ /* 0x000fe20004000000 */
[----:B------:R-:W-:Y:S01]  /*2c70*/  IMAD.MOV.U32 R236, RZ, RZ, 0x7f800000 ;  /* 0x7f800000ffec7424 */ /* 0x000fe200078e00ff */
[----:B------:R-:W-:Y:S01]  /*2c80*/  IADD3 R5, R245, 0x20, RZ ;  /* 0x00000020f5057810 */ /* 0x000fe20007ffe0ff */
[----:B------:R-:W-:Y:S01]  /*2c90*/  IMAD.MOV.U32 R237, RZ, RZ, 0x7f800000 ;  /* 0x7f800000ffed7424 */ /* 0x000fe200078e00ff */
[----:B------:R-:W-:-:S02]  /*2ca0*/  SHF.L.U32 R204, R2, 0x1, RZ ;  /* 0x0000000102cc7819 */ /* 0x000fc400000006ff */
[----:B------:R-:W-:Y:S02]  /*2cb0*/  IADD3 R2, R245, 0x28, RZ ;  /* 0x00000028f5027810 */ /* 0x000fe40007ffe0ff */
[C---:B------:R-:W-:Y:S02]  /*2cc0*/  @!P1 LEA R4, P4, R12.reuse, c[0x0][0x170], 0x1 ;  /* 0x00005c000c049a11 */ /* 0x040fe400078808ff */
[----:B------:R-:W-:Y:S02]  /*2cd0*/  ISETP.GE.AND P5, PT, R5, UR8, PT ;  /* 0x0000000805007c0c */ /* 0x000fe4000bfa6270 */
[----:B------:R-:W-:Y:S02]  /*2ce0*/  @!P1 LEA.HI.X R5, R12, c[0x0][0x174], R13, 0x1, P4 ;  /* 0x00005d000c059a11 */ /* 0x000fe400020f0c0d */
[----:B------:R-:W-:Y:S01]  /*2cf0*/  ISETP.GE.AND P4, PT, R245, UR8, PT ;  /* 0x00000008f5007c0c */ /* 0x000fe2000bf86270 */
        /* <DEDUP_REMOVED lines=75> */
[C---:B------:R-:W-:Y:S02]  /*31b0*/  @!P2 LEA R6, P1, R2.reuse, UR14, 0x2 ;  /* 0x0000000e0206ac11 */ /* 0x040fe4000f8210ff */
[----:B------:R-:W-:Y:S02]  /*31c0*/  SHF.L.U64.HI R5, R245, 0x2, R8 ;  /* 0x00000002f5057819 */ /* 0x000fe40000010208 */
[----:B------:R-:W-:-:S02]  /*31d0*/  @!P2 LEA.HI.X R7, R2, UR13, R0, 0x2, P1 ;  /* 0x0000000d0207ac11 */ /* 0x000fc400088f1400 */
[----:B------:R-:W-:-:S03]  /*31e0*/  IADD3.X R5, R5, UR13, RZ, P3, !PT ;  /* 0x0000000d05057c10 */ /* 0x000fc60009ffe4ff */
[----:B------:R2:W5:Y:S01]  /*31f0*/  @!P2 LDG.E R235, [R6.64] ;  /* 0x0000000406eba981 */ /* 0x000562000c1e1900 */
[----:B------:R-:W-:Y:S02]  /*3200*/  IADD3 R0, R181, 0x1800, RZ ;  /* 0x00001800b5007810 */ /* 0x000fe40007ffe0ff */
[----:B------:R-:W-:Y:S01]  /*3210*/  IADD3 R2, R182, 0x1800, RZ ;  /* 0x00001800b6027810 */ /* 0x000fe20007ffe0ff */
[----:B------:R1:W5:Y:S01]  /*3220*/  @!P4 LDG.E R236, [R4.64] ;  /* 0x0000000404ecc981 */ /* 0x000362000c1e1900 */
[----:B------:R-:W-:-:S03]  /*3230*/  SEL R0, R0, R181, !P0 ;  /* 0x000000b500007207 */ /* 0x000fc60004000000 */
[----:B------:R1:W5:Y:S02]  /*3240*/  @!P6 LDG.E R237, [R4.64+0x20] ;  /* 0x0000200404ede981 */ /* 0x000364000c1e1900 */
[----:B------:R-:W-:Y:S01]  /*3250*/  IMAD.SHL.U32 R172, R0, 0x2, RZ ;  /* 0x0000000200ac7824 */ /* 0x000fe200078e00ff */
[----:B------:R-:W-:Y:S01]  /*3260*/  MOV R0, c[0x0][0x22c] ;  /* 0x00008b0000007a02 */ /* 0x000fe20000000f00 */
[----:B------:R1:W5:Y:S04]  /*3270*/  @!P5 LDG.E R234, [R4.64+0x80] ;  /* 0x0000800404ead981 */ /* 0x000368000c1e1900 */
[----:B------:R-:W-:-:S04]  /*3280*/  IMAD R0, R0, c[0x0][0x1c0], RZ ;  /* 0x0000700000007a24 */ /* 0x000fc800078e02ff */
[C---:B------:R-:W-:Y:S02]  /*3290*/  IMAD.SHL.U32 R20, R0.reuse, 0x10, RZ ;  /* 0x0000001000147824 */ /* 0x040fe400078e00ff */
[----:B------:R-:W-:-:S03]  /*32a0*/  IMAD.SHL.U32 R238, R0, 0x8, RZ ;  /* 0x0000000800ee7824 */ /* 0x000fc600078e00ff */
[C---:B------:R-:W-:Y:S02]  /*32b0*/  IADD3 R17, R20.reuse, 0x20, RZ ;  /* 0x0000002014117810 */ /* 0x040fe40007ffe0ff */
[----:B------:R-:W-:Y:S02]  /*32c0*/  IADD3 R0, R20, 0x40, RZ ;  /* 0x0000004014007810 */ /* 0x000fe40007ffe0ff */
[----:B------:R-:W-:Y:S01]  /*32d0*/  SEL R2, R2, R182, !P0 ;  /* 0x000000b602027207 */ /* 0x000fe20004000000 */
[C---:B------:R-:W-:Y:S01]  /*32e0*/  IMAD.IADD R252, R238.reuse, 0x1, R17 ;  /* 0x00000001eefc7824 */ /* 0x040fe200078e0211 */
[----:B------:R-:W-:-:S03]  /*32f0*/  IADD3 R251, R238, R0, RZ ;  /* 0x00000000eefb7210 */ /* 0x000fc60007ffe0ff */
[----:B------:R-:W-:Y:S02]  /*3300*/  IMAD.SHL.U32 R175, R2, 0x2, RZ ;  /* 0x0000000202af7824 */ /* 0x000fe400078e00ff */
[C---:B-1----:R-:W-:Y:S02]  /*3310*/  IMAD.IADD R4, R238.reuse, 0x1, R252 ;  /* 0x00000001ee047824 */ /* 0x042fe400078e02fc */
[----:B------:R-:W-:-:S03]  /*3320*/  IMAD.IADD R2, R238, 0x1, R251 ;  /* 0x00000001ee027824 */ /* 0x000fc600078e02fb */
[C---:B------:R-:W-:Y:S01]  /*3330*/  IADD3 R242, R238.reuse, R4, RZ ;  /* 0x00000004eef27210 */ /* 0x040fe20007ffe0ff */
[----:B------:R-:W-:Y:S01]  /*3340*/  IMAD.IADD R240, R238, 0x1, R2 ;  /* 0x00000001eef07824 */ /* 0x000fe200078e0202 */
[----:B------:R-:W-:-:S03]  /*3350*/  UIADD3 UR8, UR24, UR11, URZ ;  /* 0x0000000b18087290 */ /* 0x000fc6000fffe03f */
[C---:B------:R-:W-:Y:S02]  /*3360*/  IMAD.IADD R241, R238.reuse, 0x1, R242 ;  /* 0x00000001eef17824 */ /* 0x040fe400078e02f2 */
[C---:B------:R-:W-:Y:S01]  /*3370*/  IMAD.IADD R239, R238.reuse, 0x1, R240 ;  /* 0x00000001eeef7824 */ /* 0x040fe200078e02f0 */
        /* <DEDUP_REMOVED lines=51> */
[C---:B------:R-:W-:Y:S01]  /*36b0*/  IADD3 R244, R238.reuse, R241, RZ ;  /* 0x000000f1eef47210 */ /* 0x040fe20007ffe0ff */
[----:B------:R-:W-:Y:S01]  /*36c0*/  IMAD.IADD R243, R238, 0x1, R239 ;  /* 0x00000001eef37824 */ /* 0x000fe200078e02ef */
[----:B------:R-:W-:-:S02]  /*36d0*/  ULDC UR10, c[0x0][0x2e8] ;  /* 0x0000ba00000a7ab9 */ /* 0x000fc40000000800 */
[----:B------:R-:W-:Y:S02]  /*36e0*/  UIADD3 UR18, UR8, -UR10, URZ ;  /* 0x8000000a08127290 */ /* 0x000fe4000fffe03f */
[----:B--2---:R-:W-:Y:S02]  /*36f0*/  ULDC UR12, c[0x0][0x2e4] ;  /* 0x0000b900000c7ab9 */ /* 0x004fe40000000800 */
.L_x_1158:
[----:B------:R-:W0:Y:S01]  /*3700*/  LDGDEPBAR ;  /* 0x00000000000079af */ /* 0x000e220000000000 */
[----:B------:R-:W-:Y:S01]  /*3710*/  IADD3 R0, R180, R175, RZ ;  /* 0x000000afb4007210 */ /* 0x000fe20007ffe0ff */
[----:B------:R-:W-:Y:S01]  /*3720*/  USHF.L.U32 UR8, UR7, 0x6, URZ ;  /* 0x0000000607087899 */ /* 0x000fe2000800063f */
[----:B------:R-:W-:Y:S01]  /*3730*/  MOV R195, R193 ;  /* 0x000000c100c37202 */ /* 0x000fe20000000f00 */
[----:B------:R-:W-:Y:S02]  /*3740*/  ULDC UR10, c[0x0][0x2e4] ;  /* 0x0000b900000a7ab9 */ /* 0x000fe40000000800 */
        /* <DEDUP_REMOVED lines=191> */
.L_x_1154:
[----:B-123--:R-:W-:Y:S01]  /*4340*/  IADD3 R13, R245, UR8, RZ ;  /* 0x00000008f50d7c10 */ /* 0x00efe2000fffe0ff */
[----:B------:R-:W2:Y:S01]  /*4350*/  LDL R4, [R1] ;  /* 0x0000000001047983 */ /* 0x000ea20000100800 */
        /* <DEDUP_REMOVED lines=128> */
.L_x_1155:
[C---:B------:R-:W-:Y:S01]  /*4b60*/  FMUL.FTZ R5, R236.reuse, 1.4426950216293334961 ;  /* 0x3fb8aa3bec057820 */ /* 0x040fe20000410000 */
[----:B------:R-:W-:Y:S01]  /*4b70*/  FSETP.NEU.FTZ.AND P0, PT, R236, -INF , PT ;  /* 0xff800000ec00780b */ /* 0x000fe20003f1d000 */
[----:B------:R-:W-:Y:S01]  /*4b80*/  FMUL.FTZ R4, R237, 1.4426950216293334961 ;  /* 0x3fb8aa3bed047820 */ /* 0x000fe20000410000 */
        /* <DEDUP_REMOVED lines=180> */
[C---:B------:R-:W-:Y:S02]  /*56d0*/  FADD.FTZ R6, -R186.reuse, R6 ;  /* 0x00000006ba067221 */ /* 0x040fe40000010100 */
        /* <DEDUP_REMOVED lines=8> */
[----:B------:R-:W-:Y:S02]  /*5760*/  FMUL.FTZ R134, R207, R9 ;  /* 0x00000009cf867220 */ /* 0x000fe40000410000 */
[----:B------:R-:W-:Y:S02]  /*5770*/  FFMA.FTZ R9, -R149, R149, 1 ;  /* 0x3f80000095097423 */ /* 0x000fe40000010195 */
[----:B------:R-:W-:Y:S02]  /*5780*/  FMUL.FTZ R0, R0, c[0x0][0x2ec] ;  /* 0x0000bb0000007a20 */ /* 0x000fe40000410000 */
[----:B------:R-:W-:Y:S02]  /*5790*/  FADD.FTZ R8, -R184, R8 ;  /* 0x00000008b8087221 */ /* 0x000fe40000010100 */
[----:B------:R-:W-:Y:S02]  /*57a0*/  FMUL.FTZ R9, R9, c[0x0][0x2ec] ;  /* 0x0000bb0009097a20 */ /* 0x000fe40000410000 */
[----:B------:R-:W-:Y:S02]  /*57b0*/  FMUL.FTZ R146, R133, R0 ;  /* 0x0000000085927220 */ /* 0x000fe40000410000 */
[----:B------:R-:W-:Y:S02]  /*57c0*/  FFMA.FTZ R0, -R157, R157, 1 ;  /* 0x3f8000009d007423 */ /* 0x000fe4000001019d */
[C---:B------:R-:W-:Y:S02]  /*57d0*/  FADD.FTZ R10, -R183.reuse, R10 ;  /* 0x0000000ab70a7221 */ /* 0x040fe40000010100 */
[----:B------:R-:W-:Y:S02]  /*57e0*/  FADD.FTZ R11, -R183, R11 ;  /* 0x0000000bb70b7221 */ /* 0x000fe40000010100 */
[----:B------:R-:W-:Y:S02]  /*57f0*/  FMUL.FTZ R132, R208, R8 ;  /* 0x00000008d0847220 */ /* 0x000fe40000410000 */
[----:B------:R-:W-:Y:S02]  /*5800*/  FFMA.FTZ R8, -R148, R148, 1 ;  /* 0x3f80000094087423 */ /* 0x000fe40000010194 */
[----:B------:R-:W-:Y:S02]  /*5810*/  FMUL.FTZ R149, R193, R9 ;  /* 0x00000009c1957220 */ /* 0x000fe40000410000 */
[----:B------:R-:W-:Y:S02]  /*5820*/  FMUL.FTZ R147, R144, R2 ;  /* 0x0000000290937220 */ /* 0x000fe40000410000 */
[----:B------:R-:W-:Y:S02]  /*5830*/  FMUL.FTZ R9, R0, c[0x0][0x2ec] ;  /* 0x0000bb0000097a20 */ /* 0x000fe40000410000 */
[----:B------:R-:W-:Y:S02]  /*5840*/  FFMA.FTZ R2, -R151, R151, 1 ;  /* 0x3f80000097027423 */ /* 0x000fe40000010197 */
[----:B------:R-:W-:Y:S02]  /*5850*/  FFMA.FTZ R0, -R150, R150, 1 ;  /* 0x3f80000096007423 */ /* 0x000fe40000010196 */
[----:B------:R-:W-:Y:S02]  /*5860*/  FMUL.FTZ R10, R206, R10 ;  /* 0x0000000ace0a7220 */ /* 0x000fe40000410000 */
[----:B------:R-:W-:Y:S01]  /*5870*/  FMUL.FTZ R11, R205, R11 ;  /* 0x0000000bcd0b7220 */ /* 0x000fe20000410000 */
[-C--:B-1----:R-:W-:Y:S03]  /*5880*/  HMMA.16816.F32.BF16 R20, R140, R4.reuse, R20 ;  /* 0x000000048c14723c */ /* 0x082fe60000041814 */
[----:B------:R-:W-:Y:S02]  /*5890*/  FMUL.FTZ R8, R8, c[0x0][0x2ec] ;  /* 0x0000bb0008087a20 */ /* 0x000fe40000410000 */
[----:B------:R-:W-:Y:S02]  /*58a0*/  FADD.FTZ R12, -R184, R12 ;  /* 0x0000000cb80c7221 */ /* 0x000fe40000010100 */
[----:B------:R-:W-:Y:S01]  /*58b0*/  FMUL.FTZ R2, R2, c[0x0][0x2ec] ;  /* 0x0000bb0002027a20 */ /* 0x000fe20000410000 */
[C---:B------:R-:W-:Y:S04]  /*58c0*/  HMMA.16816.F32.BF16 R24, R136.reuse, R4, R24 ;  /* 0x000000048818723c */ /* 0x040fe80000041818 */
[----:B------:R-:W-:Y:S02]  /*58d0*/  FMUL.FTZ R0, R0, c[0x0][0x2ec] ;  /* 0x0000bb0000007a20 */ /* 0x000fe40000410000 */
[----:B------:R-:W-:Y:S02]  /*58e0*/  FMUL.FTZ R148, R145, R8 ;  /* 0x0000000891947220 */ /* 0x000fe40000410000 */
[----:B------:R-:W-:Y:S01]  /*58f0*/  FADD.FTZ R13, -R184, R13 ;  /* 0x0000000db80d7221 */ /* 0x000fe20000010100 */
[-C--:B------:R-:W-:Y:S03]  /*5900*/  HMMA.16816.F32.BF16 R28, R136, R6.reuse, R28 ;  /* 0x00000006881c723c */ /* 0x080fe6000004181c */
[C---:B------:R-:W-:Y:S02]  /*5910*/  FADD.FTZ R14, -R183.reuse, R14 ;  /* 0x0000000eb70e7221 */ /* 0x040fe40000010100 */
[----:B------:R-:W-:Y:S02]  /*5920*/  FADD.FTZ R15, -R183, R15 ;  /* 0x0000000fb70f7221 */ /* 0x000fe40000010100 */
[----:B------:R-:W-:Y:S01]  /*5930*/  FMUL.FTZ R133, R213, R12 ;  /* 0x0000000cd5857220 */ /* 0x000fe20000410000 */
[----:B------:R-:W-:Y:S04]  /*5940*/  HMMA.16816.F32.BF16 R32, R140, R6, R32 ;  /* 0x000000068c20723c */ /* 0x000fe80000041820 */
[----:B------:R-:W-:Y:S02]  /*5950*/  FFMA.FTZ R8, -R156, R156, 1 ;  /* 0x3f8000009c087423 */ /* 0x000fe4000001019c */
[----:B------:R-:W-:Y:S02]  /*5960*/  FMUL.FTZ R144, R10, R2 ;  /* 0x000000020a907220 */ /* 0x000fe40000410000 */
[----:B------:R-:W-:Y:S04]  /*5970*/  FMUL.FTZ R12, R11, R0 ;  /* 0x000000000b0c7220 */ /* 0x000fe80000410000 */
[----:B------:R-:W-:Y:S02]  /*5980*/  FFMA.FTZ R5, -R161, R161, 1 ;  /* 0x3f800000a1057423 */ /* 0x000fe400000101a1 */
        /* <DEDUP_REMOVED lines=49> */
[C---:B------:R-:W-:Y:S02]  /*5ca0*/  FADD.FTZ R24, -R184.reuse, R24 ;  /* 0x00000018b8187221 */ /* 0x040fe40000010100 */
[----:B------:R-:W-:Y:S02]  /*5cb0*/  FADD.FTZ R25, -R184, R25 ;  /* 0x00000019b8197221 */ /* 0x000fe40000010100 */
[C---:B------:R-:W-:Y:S02]  /*5cc0*/  FADD.FTZ R26, -R183.reuse, R26 ;  /* 0x0000001ab71a7221 */ /* 0x040fe40000010100 */
[----:B------:R-:W-:Y:S02]  /*5cd0*/  FADD.FTZ R27, -R183, R27 ;  /* 0x0000001bb71b7221 */ /* 0x000fe40000010100 */
        /* <DEDUP_REMOVED lines=83> */
.L_x_1156:
        /* <DEDUP_REMOVED lines=118> */
.L_x_1157:
[----:B------:R-:W-:Y:S01]  /*6970*/  LDSM.16.M88.4 R24, [R176] ;  /* 0x00000000b018783b */ /* 0x000fe20000000200 */
[C---:B------:R-:W-:Y:S01]  /*6980*/  IADD3 R163, R245.reuse, -0x40, RZ ;  /* 0xffffffc0f5a37810 */ /* 0x040fe20007ffe0ff */
[----:B------:R-:W-:Y:S01]  /*6990*/  IMAD.MOV.U32 R164, RZ, RZ, c[0x0][0x22c] ;  /* 0x00008b00ffa47624 */ /* 0x000fe200078e00ff */
[----:B------:R-:W-:Y:S01]  /*69a0*/  IADD3 R161, R245, -0x40, RZ ;  /* 0xffffffc0f5a17810 */ /* 0x000fe20007ffe0ff */
[----:B------:R-:W-:Y:S01]  /*69b0*/  IMAD.MOV.U32 R2, RZ, RZ, c[0x0][0x22c] ;  /* 0x00008b00ff027624 */ /* 0x000fe200078e00ff */
[----:B------:R-:W2:Y:S01]  /*69c0*/  LDSM.16.MT88.4 R8, [R0+0x9000] ;  /* 0x009000000008783b */ /* 0x000ea20000004200 */
[----:B------:R-:W-:Y:S01]  /*69d0*/  IMAD.SHL.U32 R163, R163, 0x4, RZ ;  /* 0x00000004a3a37824 */ /* 0x000fe200078e00ff */
[----:B------:R-:W-:Y:S01]  /*69e0*/  IADD3 R162, R245, -0x40, RZ ;  /* 0xffffffc0f5a27810 */ /* 0x000fe20007ffe0ff */
[----:B------:R-:W-:Y:S01]  /*69f0*/  IMAD R164, R164, c[0x0][0x1c0], RZ ;  /* 0x00007000a4a47a24 */ /* 0x000fe200078e02ff */
[----:B------:R-:W-:Y:S01]  /*6a00*/  ULOP3.LUT UR8, UR7, 0x1, URZ, 0xc0, !UPT ;  /* 0x0000000107087892 */ /* 0x000fe2000f8ec03f */
[----:B------:R-:W3:Y:S01]  /*6a10*/  LDSM.16.MT88.4 R16, [R0+0xb000] ;  /* 0x00b000000010783b */ /* 0x000ee20000004200 */
[----:B------:R-:W-:Y:S01]  /*6a20*/  SHF.R.S32.HI R162, RZ, 0x1f, R162 ;  /* 0x0000001fffa27819 */ /* 0x000fe200000114a2 */
[----:B------:R-:W-:Y:S01]  /*6a30*/  IMAD R164, R164, 0x28, RZ ;  /* 0x00000028a4a47824 */ /* 0x000fe200078e02ff */
[----:B------:R-:W-:Y:S01]  /*6a40*/  UISETP.NE.U32.AND UP0, UPT, UR8, 0x1, UPT ;  /* 0x000000010800788c */ /* 0x000fe2000bf05070 */
[----:B------:R-:W-:Y:S01]  /*6a50*/  IMAD R2, R2, c[0x0][0x1c0], RZ ;  /* 0x0000700002027a24 */ /* 0x000fe200078e02ff */
[----:B------:R-:W4:Y:S01]  /*6a60*/  LDSM.16.MT88.4 R28, [R0+0xd000] ;  /* 0x00d00000001c783b */ /* 0x000f220000004200 */
        /* <DEDUP_REMOVED lines=8> */
[----:B------:R-:W1:Y:S01]  /*6af0*/  LDSM.16.MT88.4 R132, [R0+0x9400] ;  /* 0x009400000084783b */ /* 0x000e620000004200 */
[----:B------:R-:W-:Y:S02]  /*6b00*/  IMAD.SHL.U32 R162, R162, 0x20, RZ ;  /* 0x00000020a2a27824 */ /* 0x000fe400078e00ff */
[----:B------:R-:W-:Y:S01]  /*6b10*/  LEA.HI.X.SX32 R193, R2, R195, 0x2, P1 ;  /* 0x000000c302c17211 */ /* 0x000fe200008f16ff */
[----:B------:R-:W-:Y:S01]  /*6b20*/  IMAD.MOV.U32 R2, RZ, RZ, c[0x0][0x22c] ;  /* 0x00008b00ff027624 */ /* 0x000fe200078e00ff */
[----:B------:R-:W1:Y:S03]  /*6b30*/  LDSM.16.MT88.4 R136, [R0+0xb400] ;  /* 0x00b400000088783b */ /* 0x000e660000004200 */
[----:B------:R-:W-:Y:S02]  /*6b40*/  IMAD R2, R2, c[0x0][0x1c0], RZ ;  /* 0x0000700002027a24 */ /* 0x000fe400078e02ff */
[----:B------:R-:W1:Y:S02]  /*6b50*/  LDSM.16.MT88.4 R140, [R0+0xd400] ;  /* 0x00d40000008c783b */ /* 0x000e640000004200 */
[----:B------:R-:W-:Y:S03]  /*6b60*/  IMAD.SHL.U32 R2, R2, 0x10, RZ ;  /* 0x0000001002027824 */ /* 0x000fe600078e00ff */
[----:B------:R-:W-:Y:S01]  /*6b70*/  LDSM.16.M88.4 R144, [R179] ;  /* 0x00000000b390783b */ /* 0x000fe20000000200 */
[C---:B--2---:R-:W-:Y:S04]  /*6b80*/  HMMA.16816.F32.BF16 R4, R24.reuse, R8, RZ ;  /* 0x000000081804723c */ /* 0x044fe800000418ff */
[----:B------:R-:W2:Y:S05]  /*6b90*/  LDSM.16.MT88.4 R148, [R0+0x9800] ;  /* 0x009800000094783b */ /* 0x000eaa0000004200 */
[----:B------:R-:W1:Y:S01]  /*6ba0*/  LDSM.16.MT88.4 R152, [R0+0xb800] ;  /* 0x00b800000098783b */ /* 0x000e620000004200 */
[C---:B------:R-:W-:Y:S04]  /*6bb0*/  HMMA.16816.F32.BF16 R8, R24.reuse, R10, RZ ;  /* 0x0000000a1808723c */ /* 0x040fe800000418ff */
[----:B------:R-:W-:Y:S04]  /*6bc0*/  LDSM.16.MT88.4 R156, [R0+0xbc00] ;  /* 0x00bc0000009c783b */ /* 0x000fe80000004200 */
[C---:B---3--:R-:W-:Y:S08]  /*6bd0*/  HMMA.16816.F32.BF16 R12, R24.reuse, R16, RZ ;  /* 0x00000010180c723c */ /* 0x048ff000000418ff */
[C---:B------:R-:W-:Y:S08]  /*6be0*/  HMMA.16816.F32.BF16 R16, R24.reuse, R18, RZ ;  /* 0x000000121810723c */ /* 0x040ff000000418ff */
[C---:B----4-:R-:W-:Y:S08]  /*6bf0*/  HMMA.16816.F32.BF16 R20, R24.reuse, R28, RZ ;  /* 0x0000001c1814723c */ /* 0x050ff000000418ff */
        /* <DEDUP_REMOVED lines=10> */
[----:B------:R-:W4:Y:S05]  /*6ca0*/  LDSM.16.MT88.4 R32, [R0+0xdc00] ;  /* 0x00dc00000020783b */ /* 0x000f2a0000004200 */
[----:B------:R-:W-:Y:S02]  /*6cb0*/  LDSM.16.M88.4 R140, [R176+0x2000] ;  /* 0x00200000b08c783b */ /* 0x000fe40000000200 */
        /* <DEDUP_REMOVED lines=8> */
[----:B------:R-:W3:Y:S05]  /*6d40*/  LDSM.16.MT88.4 R28, [R0+0xe000] ;  /* 0x00e00000001c783b */ /* 0x000eea0000004200 */
[----:B------:R-:W-:Y:S02]  /*6d50*/  LDSM.16.MT88.4 R144, [R0+0xa400] ;  /* 0x00a400000090783b */ /* 0x000fe40000004200 */
[C---:B-1----:R-:W-:Y:S08]  /*6d60*/  HMMA.16816.F32.BF16 R4, R132.reuse, R136, R4 ;  /* 0x000000888404723c */ /* 0x042ff00000041804 */
[C---:B------:R-:W-:Y:S01]  /*6d70*/  HMMA.16816.F32.BF16 R8, R132.reuse, R138, R8 ;  /* 0x0000008a8408723c */ /* 0x040fe20000041808 */
[----:B------:R-:W1:Y:S07]  /*6d80*/  LDSM.16.M88.4 R136, [R177+0x2000] ;  /* 0x00200000b188783b */ /* 0x000e6e0000000200 */
[C---:B------:R-:W-:Y:S08]  /*6d90*/  HMMA.16816.F32.BF16 R12, R132.reuse, R156, R12 ;  /* 0x0000009c840c723c */ /* 0x040ff0000004180c */
[C---:B------:R-:W-:Y:S01]  /*6da0*/  HMMA.16816.F32.BF16 R16, R132.reuse, R158, R16 ;  /* 0x0000009e8410723c */ /* 0x040fe20000041810 */
[----:B------:R-:W1:Y:S07]  /*6db0*/  LDSM.16.MT88.4 R156, [R0+0xc400] ;  /* 0x00c40000009c783b */ /* 0x000e6e0000004200 */
[C---:B----4-:R-:W-:Y:S08]  /*6dc0*/  HMMA.16816.F32.BF16 R20, R132.reuse, R32, R20 ;  /* 0x000000208414723c */ /* 0x050ff00000041814 */
        /* <DEDUP_REMOVED lines=12> */
[----:B------:R-:W-:Y:S02]  /*6e90*/  LDSM.16.M88.4 R140, [R178+0x2000] ;  /* 0x00200000b28c783b */ /* 0x000fe40000000200 */
[C---:B-1----:R-:W-:Y:S08]  /*6ea0*/  HMMA.16816.F32.BF16 R4, R136.reuse, R144, R4 ;  /* 0x000000908804723c */ /* 0x042ff00000041804 */
[C---:B------:R-:W-:Y:S01]  /*6eb0*/  HMMA.16816.F32.BF16 R8, R136.reuse, R146, R8 ;  /* 0x000000928808723c */ /* 0x040fe20000041808 */
[----:B------:R-:W1:Y:S07]  /*6ec0*/  LDSM.16.MT88.4 R144, [R0+0xac00] ;  /* 0x00ac00000090783b */ /* 0x000e6e0000004200 */
[C---:B------:R-:W-:Y:S08]  /*6ed0*/  HMMA.16816.F32.BF16 R12, R136.reuse, R156, R12 ;  /* 0x0000009c880c723c */ /* 0x040ff0000004180c */
[C---:B------:R-:W-:Y:S01]  /*6ee0*/  HMMA.16816.F32.BF16 R16, R136.reuse, R158, R16 ;  /* 0x0000009e8810723c */ /* 0x040fe20000041810 */
[----:B------:R-:W1:Y:S07]  /*6ef0*/  LDSM.16.MT88.4 R156, [R0+0xcc00] ;  /* 0x00cc0000009c783b */ /* 0x000e6e0000004200 */
[C---:B----4-:R-:W-:Y:S08]  /*6f00*/  HMMA.16816.F32.BF16 R20, R136.reuse, R32, R20 ;  /* 0x000000208814723c */ /* 0x050ff00000041814 */
[----:B------:R-:W-:Y:S01]  /*6f10*/  HMMA.16816.F32.BF16 R24, R136, R34, R24 ;  /* 0x000000228818723c */ /* 0x000fe20000041818 */
[----:B------:R4:W1:Y:S07]  /*6f20*/  LDSM.16.MT88.4 R32, [R0+0xec00] ;  /* 0x00ec00000020783b */ /* 0x00086e0000004200 */
[C---:B--2---:R-:W-:Y:S08]  /*6f30*/  HMMA.16816.F32.BF16 R4, R132.reuse, R148, R4 ;  /* 0x000000948404723c */ /* 0x044ff00000041804 */
[C---:B------:R-:W-:Y:S08]  /*6f40*/  HMMA.16816.F32.BF16 R8, R132.reuse, R150, R8 ;  /* 0x000000968408723c */ /* 0x040ff00000041808 */
[C---:B------:R-:W-:Y:S04]  /*6f50*/  HMMA.16816.F32.BF16 R12, R132.reuse, R152, R12 ;  /* 0x00000098840c723c */ /* 0x040fe8000004180c */
[----:B----4-:R-:W-:Y:S04]  /*6f60*/  IMAD.IADD R0, R238, 0x1, R252 ;  /* 0x00000001ee007824 */ /* 0x010fe800078e02fc */
[C---:B------:R-:W-:Y:S08]  /*6f70*/  HMMA.16816.F32.BF16 R16, R132.reuse, R154, R16 ;  /* 0x0000009a8410723c */ /* 0x040ff00000041810 */
[C---:B---3--:R-:W-:Y:S07]  /*6f80*/  HMMA.16816.F32.BF16 R20, R132.reuse, R28, R20 ;  /* 0x0000001c8414723c */ /* 0x048fee0000041814 */
[----:B------:R-:W-:Y:S01]  /*6f90*/  IMAD.MOV.U32 R28, RZ, RZ, R194 ;  /* 0x000000ffff1c7224 */ /* 0x000fe200078e00c2 */
[----:B------:R-:W-:Y:S04]  /*6fa0*/  HMMA.16816.F32.BF16 R24, R132, R30, R24 ;  /* 0x0000001e8418723c */ /* 0x000fe80000041818 */
[----:B------:R-:W-:Y:S03]  /*6fb0*/  IMAD.MOV.U32 R29, RZ, RZ, R193 ;  /* 0x000000ffff1d7224 */ /* 0x000fe600078e00c1 */
[----:B------:R-:W-:Y:S01]  /*6fc0*/  @P0 IADD3 R30, P2, R163, UR14, RZ ;  /* 0x0000000ea31e0c10 */ /* 0x000fe2000ff5e0ff */
[C---:B-1----:R-:W-:Y:S01]  /*6fd0*/  HMMA.16816.F32.BF16 R4, R140.reuse, R144, R4 ;  /* 0x000000908c04723c */ /* 0x042fe20000041804 */
        /* <DEDUP_REMOVED lines=18> */
[C---:B------:R-:W-:Y:S04]  /*7100*/  HMMA.16816.F32.BF16 R20, R140.reuse, R32, R20 ;  /* 0x000000208c14723c */ /* 0x040fe80000041814 */
[CC--:B------:R-:W-:Y:S02]  /*7110*/  LEA.HI.X.SX32 R135, R2.reuse, R29.reuse, 0x2, P0 ;  /* 0x0000001d02877211 */ /* 0x0c0fe400000f16ff */
[----:B------:R-:W-:Y:S02]  /*7120*/  IADD3 R2, R2, 0x40, RZ ;  /* 0x0000004002027810 */ /* 0x000fe40007ffe0ff */
[----:B------:R-:W-:Y:S01]  /*7130*/  HMMA.16816.F32.BF16 R24, R140, R34, R24 ;  /* 0x000000228c18723c */ /* 0x000fe20000041818 */
[----:B------:R-:W-:Y:S03]  /*7140*/  LDSM.16.MT88.4 R140, [R172+0x1c00] ;  /* 0x001c0000ac8c783b */ /* 0x000fe60000004200 */
[-C--:B------:R-:W-:Y:S03]  /*7150*/  LEA R32, P1, R238, R28.reuse, 0x2 ;  /* 0x0000001cee207211 */ /* 0x080fe600078210ff */
[-C--:B------:R-:W-:Y:S02]  /*7160*/  LEA R34, P0, R162, R28.reuse, 0x2 ;  /* 0x0000001ca2227211 */ /* 0x080fe400078010ff */
[-C--:B------:R-:W-:Y:S03]  /*7170*/  LEA.HI.X.SX32 R33, R238, R29.reuse, 0x2, P1 ;  /* 0x0000001dee217211 */ /* 0x080fe600008f16ff */
[CC--:B------:R-:W-:Y:S02]  /*7180*/  LEA R132, P1, R161.reuse, R28.reuse, 0x2 ;  /* 0x0000001ca1847211 */ /* 0x0c0fe400078210ff */
[----:B------:R3:W-:Y:S01]  /*7190*/  RED.E.ADD.F32.FTZ.RN.STRONG.GPU [R32.64], R5 ;  /* 0x000000052000798e */ /* 0x0007e2000c10e784 */
[-C--:B------:R-:W-:Y:S01]  /*71a0*/  LEA.HI.X.SX32 R35, R162, R29.reuse, 0x2, P0 ;  /* 0x0000001da2237211 */ /* 0x080fe200000f16ff */
[----:B------:R-:W-:Y:S01]  /*71b0*/  IMAD.MOV.U32 R162, RZ, RZ, c[0x0][0x22c] ;  /* 0x00008b00ffa27624 */ /* 0x000fe200078e00ff */
[-C--:B------:R-:W-:Y:S01]  /*71c0*/  LEA.HI.X.SX32 R133, R161, R29.reuse, 0x2, P1 ;  /* 0x0000001da1857211 */ /* 0x080fe200008f16ff */
[----:B------:R-:W-:Y:S01]  /*71d0*/  IMAD.MOV.U32 R161, RZ, RZ, c[0x0][0x22c] ;  /* 0x00008b00ffa17624 */ /* 0x000fe200078e00ff */
[----:B------:R4:W-:Y:S01]  /*71e0*/  RED.E.ADD.F32.FTZ.RN.STRONG.GPU [R134.64], R6 ;  /* 0x000000068600798e */ /* 0x0009e2000c10e784 */
[-C--:B-1----:R-:W-:Y:S01]  /*71f0*/  LEA R30, P2, R164, R28.reuse, 0x2 ;  /* 0x0000001ca41e7211 */ /* 0x082fe200078410ff */
[----:B------:R-:W-:Y:S01]  /*7200*/  IMAD R162, R162, c[0x0][0x1c0], RZ ;  /* 0x00007000a2a27a24 */ /* 0x000fe200078e02ff */
[-C--:B--2---:R-:W-:Y:S01]  /*7210*/  LEA R4, P1, R163, R28.reuse, 0x2 ;  /* 0x0000001ca3047211 */ /* 0x084fe200078210ff */
[----:B------:R-:W-:Y:S01]  /*7220*/  IMAD R161, R161, c[0x0][0x1c0], RZ ;  /* 0x00007000a1a17a24 */ /* 0x000fe200078e02ff */
[----:B------:R1:W-:Y:S01]  /*7230*/  RED.E.ADD.F32.FTZ.RN.STRONG.GPU [R132.64], R7 ;  /* 0x000000078400798e */ /* 0x0003e2000c10e784 */
[-C--:B------:R-:W-:Y:S01]  /*7240*/  LEA.HI.X.SX32 R31, R164, R29.reuse, 0x2, P2 ;  /* 0x0000001da41f7211 */ /* 0x080fe200010f16ff */
[----:B------:R-:W-:Y:S02]  /*7250*/  IMAD.SHL.U32 R162, R162, 0x10, RZ ;  /* 0x00000010a2a27824 */ /* 0x000fe400078e00ff */
[----:B------:R-:W-:Y:S01]  /*7260*/  IMAD R161, R161, 0x38, RZ ;  /* 0x00000038a1a17824 */ /* 0x000fe200078e02ff */
[----:B------:R2:W-:Y:S02]  /*7270*/  RED.E.ADD.F32.FTZ.RN.STRONG.GPU [R34.64], R8 ;  /* 0x000000082200798e */ /* 0x0005e4000c10e784 */
[----:B------:R-:W-:Y:S03]  /*7280*/  IADD3 R136, R162, 0x20, RZ ;  /* 0x00000020a2887810 */ /* 0x000fe60007ffe0ff */
[----:B------:R2:W-:Y:S05]  /*7290*/  RED.E.ADD.F32.FTZ.RN.STRONG.GPU [R30.64], R9 ;  /* 0x000000091e00798e */ /* 0x0005ea000c10e784 */
[----:B------:R-:W-:Y:S01]  /*72a0*/  LDSM.16.MT88.4 R132, [R3+0x17800] ;  /* 0x017800000384783b */ /* 0x000fe20000004200 */
[-C--:B---3--:R-:W-:Y:S05]  /*72b0*/  LEA.HI.X.SX32 R5, R163, R29.reuse, 0x2, P1 ;  /* 0x0000001da3057211 */ /* 0x088fea00008f16ff */
[----:B------:R3:W-:Y:S01]  /*72c0*/  RED.E.ADD.F32.FTZ.RN.STRONG.GPU [R4.64], R10 ;  /* 0x0000000a0400798e */ /* 0x0007e2000c10e784 */
[CC--:B----4-:R-:W-:Y:S04]  /*72d0*/  LEA R6, P0, R161.reuse, R28.reuse, 0x2 ;  /* 0x0000001ca1067211 */ /* 0x0d0fe800078010ff */
[-C--:B-1----:R-:W-:Y:S05]  /*72e0*/  LEA.HI.X.SX32 R7, R161, R29.reuse, 0x2, P0 ;  /* 0x0000001da1077211 */ /* 0x082fea00000f16ff */
[----:B------:R1:W-:Y:S01]  /*72f0*/  RED.E.ADD.F32.FTZ.RN.STRONG.GPU [R6.64], R11 ;  /* 0x0000000b0600798e */ /* 0x0003e2000c10e784 */
[-C--:B--2---:R-:W-:Y:S04]  /*7300*/  LEA R8, P2, R242, R28.reuse, 0x2 ;  /* 0x0000001cf2087211 */ /* 0x084fe800078410ff */
[----:B------:R2:W-:Y:S01]  /*7310*/  RED.E.ADD.F32.FTZ.RN.STRONG.GPU [R28.64+0x80], R12 ;  /* 0x0000800c1c00798e */ /* 0x0005e2000c10e784 */
[-C--:B------:R-:W-:Y:S02]  /*7320*/  LEA R30, P1, R252, R28.reuse, 0x2 ;  /* 0x0000001cfc1e7211 */ /* 0x080fe400078210ff */
[-C--:B------:R-:W-:Y:S02]  /*7330*/  LEA.HI.X.SX32 R9, R242, R29.reuse, 0x2, P2 ;  /* 0x0000001df2097211 */ /* 0x080fe400010f16ff */
[----:B------:R4:W-:Y:S01]  /*7340*/  RED.E.ADD.F32.FTZ.RN.STRONG.GPU [R32.64+0x80], R13 ;  /* 0x0000800d2000798e */ /* 0x0009e2000c10e784 */
[-C--:B------:R-:W-:Y:S02]  /*7350*/  LEA.HI.X.SX32 R31, R252, R29.reuse, 0x2, P1 ;  /* 0x0000001dfc1f7211 */ /* 0x080fe400008f16ff */
[CC--:B---3--:R-:W-:Y:S04]  /*7360*/  LEA R4, P0, R136.reuse, R28.reuse, 0x2 ;  /* 0x0000001c88047211 */ /* 0x0c8fe800078010ff */
[-C--:B------:R-:W-:Y:S02]  /*7370*/  LEA.HI.X.SX32 R5, R136, R29.reuse, 0x2, P0 ;  /* 0x0000001d88057211 */ /* 0x080fe400000f16ff */
[CC--:B------:R-:W-:Y:S01]  /*7380*/  LEA R10, P0, R0.reuse, R28.reuse, 0x2 ;  /* 0x0000001c000a7211 */ /* 0x0c0fe200078010ff */
[----:B------:R-:W-:Y:S03]  /*7390*/  LDSM.16.MT88.4 R136, [R3+0x18800] ;  /* 0x018800000388783b */ /* 0x000fe60000004200 */
[-C--:B-1----:R-:W-:Y:S01]  /*73a0*/  LEA.HI.X.SX32 R11, R0, R29.reuse, 0x2, P0 ;  /* 0x0000001d000b7211 */ /* 0x082fe200000f16ff */
[----:B------:R-:W-:Y:S01]  /*73b0*/  IMAD.IADD R0, R238, 0x1, R251 ;  /* 0x00000001ee007824 */ /* 0x000fe200078e02fb */
[----:B------:R1:W-:Y:S01]  /*73c0*/  RED.E.ADD.F32.FTZ.RN.STRONG.GPU [R4.64], R14 ;  /* 0x0000000e0400798e */ /* 0x0003e2000c10e784 */
[-C--:B------:R-:W-:Y:S02]  /*73d0*/  LEA R6, P1, R241, R28.reuse, 0x2 ;  /* 0x0000001cf1067211 */ /* 0x080fe400078210ff */
[-C--:B--2---:R-:W-:Y:S02]  /*73e0*/  LEA R12, P4, R251, R28.reuse, 0x2 ;  /* 0x0000001cfb0c7211 */ /* 0x084fe400078810ff */
[----:B------:R2:W-:Y:S01]  /*73f0*/  RED.E.ADD.F32.FTZ.RN.STRONG.GPU [R30.64], R15 ;  /* 0x0000000f1e00798e */ /* 0x0005e2000c10e784 */
[-C--:B------:R-:W-:Y:S02]  /*7400*/  LEA.HI.X.SX32 R7, R241, R29.reuse, 0x2, P1 ;  /* 0x0000001df1077211 */ /* 0x080fe400008f16ff */
[-C--:B----4-:R-:W-:Y:S02]  /*7410*/  LEA.HI.X.SX32 R13, R251, R29.reuse, 0x2, P4 ;  /* 0x0000001dfb0d7211 */ /* 0x090fe400020f16ff */
[----:B------:R3:W-:Y:S05]  /*7420*/  RED.E.ADD.F32.FTZ.RN.STRONG.GPU [R10.64], R16 ;  /* 0x000000100a00798e */ /* 0x0007ea000c10e784 */
[----:B------:R4:W-:Y:S05]  /*7430*/  RED.E.ADD.F32.FTZ.RN.STRONG.GPU [R8.64], R17 ;  /* 0x000000110800798e */ /* 0x0009ea000c10e784 */
[----:B------:R4:W-:Y:S01]  /*7440*/  RED.E.ADD.F32.FTZ.RN.STRONG.GPU [R6.64], R18 ;  /* 0x000000120600798e */ /* 0x0009e2000c10e784 */
[-C--:B-1----:R-:W-:Y:S02]  /*7450*/  LEA R4, P0, R244, R28.reuse, 0x2 ;  /* 0x0000001cf4047211 */ /* 0x082fe400078010ff */
[-C--:B------:R-:W-:Y:S02]  /*7460*/  LEA R14, P5, R2, R28.reuse, 0x2 ;  /* 0x0000001c020e7211 */ /* 0x080fe400078a10ff */
[-C--:B------:R-:W-:Y:S02]  /*7470*/  LEA.HI.X.SX32 R5, R244, R29.reuse, 0x2, P0 ;  /* 0x0000001df4057211 */ /* 0x080fe400000f16ff */
[-C--:B--2---:R-:W-:Y:S03]  /*7480*/  LEA.HI.X.SX32 R15, R2, R29.reuse, 0x2, P5 ;  /* 0x0000001d020f7211 */ /* 0x084fe600028f16ff */
[----:B------:R1:W-:Y:S01]  /*7490*/  RED.E.ADD.F32.FTZ.RN.STRONG.GPU [R4.64], R19 ;  /* 0x000000130400798e */ /* 0x0003e2000c10e784 */
[CC--:B---3--:R-:W-:Y:S04]  /*74a0*/  LEA R10, P3, R0.reuse, R28.reuse, 0x2 ;  /* 0x0000001c000a7211 */ /* 0x0c8fe800078610ff */
[----:B------:R-:W-:Y:S01]  /*74b0*/  RED.E.ADD.F32.FTZ.RN.STRONG.GPU [R28.64+0x100], R20 ;  /* 0x000100141c00798e */ /* 0x000fe2000c10e784 */
[-C--:B------:R-:W-:Y:S02]  /*74c0*/  LEA.HI.X.SX32 R11, R0, R29.reuse, 0x2, P3 ;  /* 0x0000001d000b7211 */ /* 0x080fe400018f16ff */
[CC--:B----4-:R-:W-:Y:S02]  /*74d0*/  LEA R8, P2, R240.reuse, R28.reuse, 0x2 ;  /* 0x0000001cf0087211 */ /* 0x0d0fe400078410ff */
[----:B------:R-:W-:Y:S01]  /*74e0*/  RED.E.ADD.F32.FTZ.RN.STRONG.GPU [R32.64+0x100], R21 ;  /* 0x000100152000798e */ /* 0x000fe2000c10e784 */
[CC--:B------:R-:W-:Y:S02]  /*74f0*/  LEA R6, P1, R239.reuse, R28.reuse, 0x2 ;  /* 0x0000001cef067211 */ /* 0x0c0fe400078210ff */
[-C--:B------:R-:W-:Y:S02]  /*7500*/  LEA.HI.X.SX32 R9, R240, R29.reuse, 0x2, P2 ;  /* 0x0000001df0097211 */ /* 0x080fe400010f16ff */
[----:B------:R-:W-:Y:S01]  /*7510*/  RED.E.ADD.F32.FTZ.RN.STRONG.GPU [R14.64], R22 ;  /* 0x000000160e00798e */ /* 0x000fe2000c10e784 */
[-C--:B------:R-:W-:Y:S02]  /*7520*/  LEA.HI.X.SX32 R7, R239, R29.reuse, 0x2, P1 ;  /* 0x0000001def077211 */ /* 0x080fe400008f16ff */
[----:B------:R-:W-:Y:S01]  /*7530*/  PLOP3.LUT P1, PT, PT, PT, UP0, 0x80, 0x0 ;  /* 0x000000000000781c */ /* 0x000fe20003f2f008 */
[----:B------:R-:W-:Y:S01]  /*7540*/  @UP3 UIADD3 UR16, UP0, UR16, -0x100, URZ ;  /* 0xffffff0010103890 */ /* 0x000fe2000ff1e03f */
[----:B------:R-:W-:Y:S01]  /*7550*/  RED.E.ADD.F32.FTZ.RN.STRONG.GPU [R12.64], R23 ;  /* 0x000000170c00798e */ /* 0x000fe2000c10e784 */
[C---:B------:R-:W-:Y:S02]  /*7560*/  IADD3 R0, R172.reuse, -0x3000, RZ ;  /* 0xffffd000ac007810 */ /* 0x040fe40007ffe0ff */
        /* <DEDUP_REMOVED lines=241> */
.L_x_1159:
        /* <DEDUP_REMOVED lines=18> */
.L_x_1160:
[----:B-1----:R-:W2:Y:S01]  /*85a0*/  LDL.64 R4, [R1+0x8] ;  /* 0x0000080001047983 */ /* 0x002ea20000100a00 */
[----:B------:R-:W-:Y:S01]  /*85b0*/  USHF.L.U32 UR7, UR19, 0x7, URZ ;  /* 0x0000000713077899 */ /* 0x000fe2000800063f */
[----:B------:R-:W-:Y:S01]  /*85c0*/  BSSY B0, `(.L_x_1161) ;  /* 0x0000032000007945 */ /* 0x000fe20003800000 */
[----:B------:R-:W-:Y:S01]  /*85d0*/  ULDC.64 UR8, c[0x0][0x3a0] ;  /* 0x0000e80000087ab9 */ /* 0x000fe20000000a00 */
[----:B------:R-:W-:Y:S01]  /*85e0*/  BAR.SYNC.DEFER_BLOCKING 0x0 ;  /* 0x0000000000007b1d */ /* 0x000fe20000010000 */
[----:B------:R-:W-:Y:S02]  /*85f0*/  USHF.R.S32.HI UR10, URZ, 0x1f, UR7 ;  /* 0x0000001f3f0a7899 */ /* 0x000fe40008011407 */
[----:B------:R-:W-:Y:S01]  /*8600*/  IMAD.U32 R25, RZ, RZ, UR7 ;  /* 0x00000007ff197e24 */ /* 0x000fe2000f8e00ff */
[----:B------:R-:W-:-:S02]  /*8610*/  UIMAD UR6, UR19, -0x80, UR6 ;  /* 0xffffff80130678a4 */ /* 0x000fc4000f8e0206 */
[----:B------:R-:W1:Y:S01]  /*8620*/  S2R R8, SR_TID.X ;  /* 0x0000000000087919 */ /* 0x000e620000002100 */
        /* <DEDUP_REMOVED lines=10> */
[----:B------:R-:W-:Y:S01]  /*86d0*/  LEA.HI R0, R0, R8, RZ, 0x2 ;  /* 0x0000000800007211 */ /* 0x000fe200078f10ff */
[----:B------:R-:W-:Y:S02]  /*86e0*/  IMAD.U32 R8, RZ, RZ, UR38 ;  /* 0x00000026ff087e24 */ /* 0x000fe4000f8e00ff */
        /* <DEDUP_REMOVED lines=31> */
.L_x_1162:
[----:B-1-34-:R-:W-:Y:S05]  /*88e0*/  BSYNC B0 ;  /* 0x0000000000007941 */ /* 0x01afea0003800000 */
.L_x_1161:
        /* <DEDUP_REMOVED lines=17> */
.L_x_1164:
[----:B------:R-:W-:Y:S05]  /*8a00*/  BSYNC B0 ;  /* 0x0000000000007941 */ /* 0x000fea0003800000 */
.L_x_1163:
        /* <DEDUP_REMOVED lines=26> */
.L_x_1166:
[----:B------:R-:W-:Y:S05]  /*8bb0*/  BSYNC B0 ;  /* 0x0000000000007941 */ /* 0x000fea0003800000 */
.L_x_1165:
        /* <DEDUP_REMOVED lines=13> */
.L_x_1153:
[----:B------:R-:W-:Y:S05]  /*8c90*/  BSYNC B1 ;  /* 0x0000000000017941 */ /* 0x000fea0003800000 */
.L_x_1139:
        /* <DEDUP_REMOVED lines=11> */
.L_x_1167:
[----:B------:R-:W-:Y:S05]  /*8d50*/  EXIT ;  /* 0x000000000000794d */ /* 0x000fea0003800000 */
.L_x_1169:
        /* <DEDUP_REMOVED lines=10> */
.L_x_1310:


//--------------------- .text._ZN5flash44flash_bwd_dq_dk_dv_loop_seqk_parallel_kernelI23Flash_bwd_kernel_traitsILi96ELi64ELi128ELi8ELi2ELi4ELi4ELb0ELb0EN7cutlass10bfloat16_tE19Flash_kernel_traitsILi96ELi64ELi128ELi8ES3_EELb1ELb0ELb1ELb1ELb0ELb0ELb0EEEvNS_16Flash_bwd_paramsE --------------------------
	.section	.text._ZN5flash44flash_bwd_dq_dk_dv_loop_seqk_parallel_kernelI23Flash_bwd_kernel_traitsILi96ELi64ELi128ELi8ELi2ELi4ELi4ELb0ELb0EN7cutlass10bfloat16_tE19Flash_kernel_traitsILi96ELi64ELi128ELi8ES3_EELb1ELb0ELb1ELb1ELb0ELb0ELb0EEEvNS_16Flash_bwd_paramsE,"ax",@progbits
	.sectioninfo	@"SHI_REGISTERS=255"
	.align	128
        .global         _ZN5flash44flash_bwd_dq_dk_dv_loop_seqk_parallel_kernelI23Flash_bwd_kernel_traitsILi96ELi64ELi128ELi8ELi2ELi4ELi4ELb0ELb0EN7cutlass10bfloat16_tE19Flash_kernel_traitsILi96ELi64ELi128ELi8ES3_EELb1ELb0ELb1ELb1ELb0ELb0ELb0EEEvNS_16Flash_bwd_paramsE
        .type           _ZN5flash44flash_bwd_dq_dk_dv_loop_seqk_parallel_kernelI23Flash_bwd_kernel_traitsILi96ELi64ELi128ELi8ELi2ELi4ELi4ELb0ELb0EN7cutlass10bfloat16_tE19Flash_kernel_traitsILi96ELi64ELi128ELi8ES3_EELb1ELb0ELb1ELb1ELb0ELb0ELb0EEEvNS_16Flash_bwd_paramsE,@function
        .size           _ZN5flash44flash_bwd_dq_dk_dv_loop_seqk_parallel_kernelI23Flash_bwd_kernel_traitsILi96ELi64ELi128ELi8ELi2ELi4ELi4ELb0ELb0EN7cutlass10bfloat16_tE19Flash_kernel_traitsILi96ELi64ELi128ELi8ES3_EELb1ELb0ELb1ELb1ELb0ELb0ELb0EEEvNS_16Flash_bwd_paramsE,(.L_x_1311 - _ZN5flash44flash_bwd_dq_dk_dv_loop_seqk_parallel_kernelI23Flash_bwd_kernel_traitsILi96ELi64ELi128ELi8ELi2ELi4ELi4ELb0ELb0EN7cutlass10bfloat16_tE19Flash_kernel_traitsILi96ELi64ELi128ELi8ES3_EELb1ELb0ELb1ELb1ELb0ELb0ELb0EEEvNS_16Flash_bwd_paramsE)
        .other          _ZN5flash44flash_bwd_dq_dk_dv_loop_seqk_parallel_kernelI23Flash_bwd_kernel_traitsILi96ELi64ELi128ELi8ELi2ELi4ELi4ELb0ELb0EN7cutlass10bfloat16_tE19Flash_kernel_traitsILi96ELi64ELi128ELi8ES3_EELb1ELb0ELb1ELb1ELb0ELb0ELb0EEEvNS_16Flash_bwd_paramsE,@"STO_CUDA_ENTRY STV_DEFAULT"
_ZN5flash44flash_bwd_dq_dk_dv_loop_seqk_parallel_kernelI23Flash_bwd_kernel_traitsILi96ELi64ELi128ELi8ELi2ELi4ELi4ELb0ELb0EN7cutlass10bfloat16_tE19Flash_kernel_traitsILi96ELi64ELi128ELi8ES3_EELb1ELb0ELb1ELb1ELb0ELb0ELb0EEEvNS_16Flash_bwd_paramsE:
.text._ZN5flash44flash_bwd_dq_dk_dv_loop_seqk_parallel_kernelI23Flash_bwd_kernel_traitsILi96ELi64ELi128ELi8ELi2ELi4ELi4ELb0ELb0EN7cutlass10bfloat16_tE19Flash_kernel_traitsILi96ELi64ELi128ELi8ES3_EELb1ELb0ELb1ELb1ELb0ELb0ELb0EEEvNS_16Flash_bwd_paramsE:
        /* <DEDUP_REMOVED lines=13> */
[----:B------:R-:W2:Y:S01]  /*00d0*/  S2R R232, SR_CTAID.Z ;  /* 0x0000000000e87919 */ /* 0x000ea20000002700 */
[----:B------:R-:W-:Y:S01]  /*00e0*/  IMAD.MOV.U32 R174, RZ, RZ, 0x40 ;  /* 0x00000040ffae7424 */ /* 0x000fe200078e00ff */
[----:B-1----:R-:W-:-:S04]  /*00f0*/  SHF.R.S32.HI R0, RZ, 0x1f, R4 ;  /* 0x0000001fff007819 */ /* 0x002fc80000011404 */
[CC--:B------:R-:W-:Y:S02]  /*0100*/  LEA.HI R18, R0.reuse, R4.reuse, RZ, 0x3 ;  /* 0x0000000400127211 */ /* 0x0c0fe400078f18ff */
[CC--:B------:R-:W-:Y:S02]  /*0110*/  LEA.HI R5, R0.reuse, R4.reuse, RZ, 0x2 ;  /* 0x0000000400057211 */ /* 0x0c0fe400078f10ff */
[CC--:B------:R-:W-:Y:S02]  /*0120*/  LEA.HI R2, R0.reuse, R4.reuse, RZ, 0x5 ;  /* 0x0000000400027211 */ /* 0x0c0fe400078f28ff */
[----:B------:R-:W-:Y:S02]  /*0130*/  LEA.HI R7, R0, R4, RZ, 0x4 ;  /* 0x0000000400077211 */ /* 0x000fe400078f20ff */
[----:B------:R-:W-:Y:S02]  /*0140*/  LOP3.LUT R9, R18, 0xfffffff8, RZ, 0xc0, !PT ;  /* 0xfffffff812097812 */ /* 0x000fe400078ec0ff */
[----:B------:R-:W-:-:S02]  /*0150*/  LOP3.LUT R6, R2, 0xffffffe0, RZ, 0xc0, !PT ;  /* 0xffffffe002067812 */ /* 0x000fc400078ec0ff */
[----:B------:R-:W-:Y:S01]  /*0160*/  LOP3.LUT R12, R5, 0xfffffffc, RZ, 0xc0, !PT ;  /* 0xfffffffc050c7812 */ /* 0x000fe200078ec0ff */
[C---:B------:R-:W-:Y:S01]  /*0170*/  IMAD.IADD R14, R4.reuse, 0x1, -R9 ;  /* 0x00000001040e7824 */ /* 0x040fe200078e0a09 */
[----:B------:R-:W-:Y:S01]  /*0180*/  LOP3.LUT R11, R7, 0xfffffff0, RZ, 0xc0, !PT ;  /* 0xfffffff0070b7812 */ /* 0x000fe200078ec0ff */
[----:B------:R-:W-:Y:S01]  /*0190*/  IMAD.IADD R10, R4, 0x1, -R6 ;  /* 0x00000001040a7824 */ /* 0x000fe200078e0a06 */
[-C--:B------:R-:W-:Y:S01]  /*01a0*/  LEA.HI R13, R0, R4.reuse, RZ, 0x6 ;  /* 0x00000004000d7211 */ /* 0x080fe200078f30ff */
[----:B------:R-:W-:Y:S01]  /*01b0*/  IMAD.IADD R20, R4, 0x1, -R12 ;  /* 0x0000000104147824 */ /* 0x000fe200078e0a0c */
[----:B------:R-:W-:Y:S01]  /*01c0*/  LEA.HI R16, R0, R4, RZ, 0x7 ;  /* 0x0000000400107211 */ /* 0x000fe200078f38ff */
[----:B------:R-:W-:Y:S01]  /*01d0*/  IMAD.IADD R9, R4, 0x1, -R11 ;  /* 0x0000000104097824 */ /* 0x000fe200078e0a0b */
[----:B------:R-:W-:Y:S01]  /*01e0*/  SHF.R.S32.HI R8, RZ, 0x2, R5 ;  /* 0x00000002ff087819 */ /* 0x000fe20000011405 */
[----:B------:R-:W-:Y:S01]  /*01f0*/  IMAD.SHL.U32 R202, R20, 0x8, RZ ;  /* 0x0000000814ca7824 */ /* 0x000fe200078e00ff */
[----:B------:R-:W-:-:S02]  /*0200*/  SHF.R.S32.HI R0, RZ, 0x5, R2 ;  /* 0x00000005ff007819 */ /* 0x000fc40000011402 */
[----:B------:R-:W-:Y:S02]  /*0210*/  SHF.R.S32.HI R3, RZ, 0x1f, R2 ;  /* 0x0000001fff037819 */ /* 0x000fe40000011402 */
[----:B------:R-:W-:Y:S02]  /*0220*/  LEA.HI R6, R5, R8, RZ, 0x1 ;  /* 0x0000000805067211 */ /* 0x000fe400078f08ff */
[-C--:B------:R-:W-:Y:S02]  /*0230*/  LEA.HI R4, R2, R0.reuse, RZ, 0x1 ;  /* 0x0000000002047211 */ /* 0x080fe400078f08ff */
[----:B------:R-:W-:Y:S02]  /*0240*/  LEA.HI R2, R3, R0, RZ, 0x2 ;  /* 0x0000000003027211 */ /* 0x000fe400078f10ff */
[----:B------:R-:W-:Y:S02]  /*0250*/  LOP3.LUT R3, R6, 0x7fffffe, RZ, 0xc0, !PT ;  /* 0x07fffffe06037812 */ /* 0x000fe400078ec0ff */
[----:B------:R-:W-:-:S02]  /*0260*/  SHF.R.S32.HI R11, RZ, 0x3, R18 ;  /* 0x00000003ff0b7819 */ /* 0x000fc40000011412 */
[----:B------:R-:W-:Y:S01]  /*0270*/  LOP3.LUT R2, R2, 0xfffffffc, RZ, 0xc0, !PT ;  /* 0xfffffffc02027812 */ /* 0x000fe200078ec0ff */
[----:B------:R-:W-:Y:S01]  /*0280*/  IMAD.IADD R3, R8, 0x1, -R3 ;  /* 0x0000000108037824 */ /* 0x000fe200078e0a03 */
[----:B------:R-:W-:Y:S01]  /*0290*/  LOP3.LUT R6, R4, 0xfffffffe, RZ, 0xc0, !PT ;  /* 0xfffffffe04067812 */ /* 0x000fe200078ec0ff */
[----:B------:R-:W-:Y:S01]  /*02a0*/  IMAD.SHL.U32 R4, R11, 0x40, RZ ;  /* 0x000000400b047824 */ /* 0x000fe200078e00ff */
[----:B------:R-:W-:Y:S01]  /*02b0*/  SHF.R.S32.HI R11, RZ, 0x1f, R9 ;  /* 0x0000001fff0b7819 */ /* 0x000fe20000011409 */
[C---:B------:R-:W-:Y:S01]  /*02c0*/  IMAD.IADD R15, R0.reuse, 0x1, -R2 ;  /* 0x00000001000f7824 */ /* 0x040fe200078e0a02 */
[----:B------:R-:W-:Y:S01]  /*02d0*/  SHF.R.S32.HI R2, RZ, 0x1f, R5 ;  /* 0x0000001fff027819 */ /* 0x000fe20000011405 */
[C---:B------:R-:W-:Y:S01]  /*02e0*/  IMAD.IADD R246, R0.reuse, 0x1, -R6 ;  /* 0x0000000100f67824 */ /* 0x040fe200078e0a06 */
[----:B------:R-:W-:Y:S01]  /*02f0*/  SHF.R.S32.HI R5, RZ, 0x4, R7 ;  /* 0x00000004ff057819 */ /* 0x000fe20000011407 */
[----:B------:R-:W-:Y:S01]  /*0300*/  IMAD R244, R0, 0x8, R3 ;  /* 0x0000000800f47824 */ /* 0x000fe200078e0203 */
[----:B------:R-:W-:-:S02]  /*0310*/  LOP3.LUT R0, R4, 0xc0, RZ, 0xc0, !PT ;  /* 0x000000c004007812 */ /* 0x000fc400078ec0ff */
[----:B------:R-:W-:Y:S02]  /*0320*/  LEA.HI R2, R2, R8, RZ, 0x3 ;  /* 0x0000000802027211 */ /* 0x000fe400078f18ff */
[----:B------:R-:W-:Y:S02]  /*0330*/  LEA.HI R3, R7, R5, RZ, 0x1 ;  /* 0x0000000507037211 */ /* 0x000fe400078f08ff */
[----:B------:R-:W-:Y:S02]  /*0340*/  SHF.R.U32.HI R6, RZ, 0x3, R0 ;  /* 0x00000003ff067819 */ /* 0x000fe40000011600 */
[----:B------:R-:W-:Y:S02]  /*0350*/  LOP3.LUT R4, R0, 0x18, R202, 0xf8, !PT ;  /* 0x0000001800047812 */ /* 0x000fe400078ef8ca */
[----:B------:R-:W-:Y:S02]  /*0360*/  LOP3.LUT R0, R2, 0xfffffff8, RZ, 0xc0, !PT ;  /* 0xfffffff802007812 */ /* 0x000fe400078ec0ff */
[----:B------:R-:W-:-:S02]  /*0370*/  LOP3.LUT R2, R3, 0xfffffffe, RZ, 0xc0, !PT ;  /* 0xfffffffe03027812 */ /* 0x000fc400078ec0ff */
[----:B------:R-:W-:Y:S01]  /*0380*/  SHF.R.S32.HI R7, RZ, 0x1f, R10 ;  /* 0x0000001fff077819 */ /* 0x000fe2000001140a */
[----:B------:R-:W-:Y:S01]  /*0390*/  IMAD.IADD R0, R8, 0x1, -R0 ;  /* 0x0000000108007824 */ /* 0x000fe200078e0a00 */
[----:B------:R-:W-:Y:S01]  /*03a0*/  LOP3.LUT R3, R4, R6, RZ, 0x3c, !PT ;  /* 0x0000000604037212 */ /* 0x000fe200078e3cff */
[----:B------:R-:W-:Y:S01]  /*03b0*/  IMAD.IADD R12, R5, 0x1, -R2 ;  /* 0x00000001050c7824 */ /* 0x000fe200078e0a02 */
[----:B------:R-:W-:Y:S02]  /*03c0*/  LEA.HI R2, R9, R9, RZ, 0x1 ;  /* 0x0000000909027211 */ /* 0x000fe400078f08ff */
[----:B------:R-:W-:Y:S01]  /*03d0*/  LEA.HI R209, R7, R10, RZ, 0x2 ;  /* 0x0000000a07d17211 */ /* 0x000fe200078f10ff */
[----:B------:R-:W-:Y:S01]  /*03e0*/  IMAD.U32 R244, R244, 0x20, R3 ;  /* 0x00000020f4f47824 */ /* 0x000fe200078e0003 */
[----:B------:R-:W-:Y:S02]  /*03f0*/  LEA.HI R4, R14, R14, RZ, 0x1 ;  /* 0x0000000e0e047211 */ /* 0x000fe400078f08ff */
[----:B------:R-:W-:-:S02]  /*0400*/  SHF.R.S32.HI R5, RZ, 0x1, R2 ;  /* 0x00000001ff057819 */ /* 0x000fc40000011402 */
[----:B------:R-:W-:Y:S02]  /*0410*/  SHF.R.S32.HI R7, RZ, 0x1f, R2 ;  /* 0x0000001fff077819 */ /* 0x000fe40000011402 */
[----:B------:R-:W-:Y:S02]  /*0420*/  LOP3.LUT R2, R2, 0x7fffffe, RZ, 0xc0, !PT ;  /* 0x07fffffe02027812 */ /* 0x000fe400078ec0ff */
[----:B------:R-:W-:Y:S02]  /*0430*/  SHF.R.S32.HI R3, RZ, 0x6, R13 ;  /* 0x00000006ff037819 */ /* 0x000fe4000001140d */
[----:B------:R-:W-:Y:S01]  /*0440*/  LOP3.LUT R6, R4, 0x7fffffe, RZ, 0xc0, !PT ;  /* 0x07fffffe04067812 */ /* 0x000fe200078ec0ff */
[----:B------:R-:W-:Y:S01]  /*0450*/  IMAD.IADD R19, R9, 0x1, -R2 ;  /* 0x0000000109137824 */ /* 0x000fe200078e0a02 */
[----:B------:R-:W-:Y:S01]  /*0460*/  LEA.HI R8, R7, R5, RZ, 0x2 ;  /* 0x0000000507087211 */ /* 0x000fe200078f10ff */
[----:B------:R-:W-:Y:S01]  /*0470*/  IMAD R2, R3, 0x4, R12 ;  /* 0x0000000403027824 */ /* 0x000fe200078e020c */
[----:B------:R-:W-:Y:S01]  /*0480*/  LEA.HI R11, R11, R9, RZ, 0x3 ;  /* 0x000000090b0b7211 */ /* 0x000fe200078f18ff */
[----:B------:R-:W-:Y:S01]  /*0490*/  IMAD.IADD R10, R14, 0x1, -R6 ;  /* 0x000000010e0a7824 */ /* 0x000fe200078e0a06 */
[----:B------:R-:W-:-:S02]  /*04a0*/  LOP3.LUT R8, R8, 0xfffffffc, RZ, 0xc0, !PT ;  /* 0xfffffffc08087812 */ /* 0x000fc400078ec0ff */
[----:B------:R-:W-:Y:S01]  /*04b0*/  LOP3.LUT R6, R0, 0x1, RZ, 0xc0, !PT ;  /* 0x0000000100067812 */ /* 0x000fe200078ec0ff */
[----:B------:R-:W-:Y:S01]  /*04c0*/  IMAD R169, R2, 0x8, R10 ;  /* 0x0000000802a97824 */ /* 0x000fe200078e020a */
[----:B------:R-:W-:Y:S01]  /*04d0*/  LEA.HI R10, R0, R0, RZ, 0x1 ;  /* 0x00000000000a7211 */ /* 0x000fe200078f08ff */
[----:B------:R-:W-:Y:S01]  /*04e0*/  IMAD.IADD R17, R5, 0x1, -R8 ;  /* 0x0000000105117824 */ /* 0x000fe200078e0a08 */
[----:B------:R-:W-:Y:S01]  /*04f0*/  SHF.R.S32.HI R8, RZ, 0x7, R16 ;  /* 0x00000007ff087819 */ /* 0x000fe20000011410 */
[----:B------:R-:W-:Y:S01]  /*0500*/  IMAD.SHL.U32 R2, R14, 0x40, RZ ;  /* 0x000000400e027824 */ /* 0x000fe200078e00ff */
[----:B------:R-:W-:Y:S01]  /*0510*/  ISETP.NE.U32.AND P3, PT, R6, 0x1, PT ;  /* 0x000000010600780c */ /* 0x000fe20003f65070 */
[----:B------:R-:W-:Y:S01]  /*0520*/  IMAD.SHL.U32 R16, R3, 0x20, RZ ;  /* 0x0000002003107824 */ /* 0x000fe200078e00ff */
[----:B------:R-:W-:Y:S01]  /*0530*/  SHF.R.S32.HI R3, RZ, 0x1, R4 ;  /* 0x00000001ff037819 */ /* 0x000fe20000011404 */
[----:B------:R-:W-:Y:S01]  /*0540*/  IMAD.SHL.U32 R4, R15, 0x10, RZ ;  /* 0x000000100f047824 */ /* 0x000fe200078e00ff */
[----:B------:R-:W-:-:S02]  /*0550*/  LOP3.LUT R2, R2, 0x1c0, RZ, 0xc0, !PT ;  /* 0x000001c002027812 */ /* 0x000fc400078ec0ff */
[C---:B------:R-:W-:Y:S01]  /*0560*/  LOP3.LUT P4, RZ, R3.reuse, 0x2, RZ, 0xc0, !PT ;  /* 0x0000000203ff7812 */ /* 0x040fe2000788c0ff */
[----:B------:R-:W-:Y:S01]  /*0570*/  IMAD.SHL.U32 R5, R3, 0x40, RZ ;  /* 0x0000004003057824 */ /* 0x000fe200078e00ff */
[----:B------:R-:W-:Y:S02]  /*0580*/  LOP3.LUT R6, R2, 0x30, R4, 0xf8, !PT ;  /* 0x0000003002067812 */ /* 0x000fe400078ef804 */
[----:B------:R-:W-:Y:S02]  /*0590*/  LOP3.LUT R4, R10, 0x3fffffe, RZ, 0xc0, !PT ;  /* 0x03fffffe0a047812 */ /* 0x000fe400078ec0ff */
[----:B------:R-:W-:Y:S02]  /*05a0*/  LOP3.LUT R7, R11, 0xfffffff8, RZ, 0xc0, !PT ;  /* 0xfffffff80b077812 */ /* 0x000fe400078ec0ff */
[----:B------:R-:W-:Y:S01]  /*05b0*/  SHF.R.S32.HI R3, RZ, 0x3, R11 ;  /* 0x00000003ff037819 */ /* 0x000fe2000001140b */
[C---:B------:R-:W-:Y:S01]  /*05c0*/  IMAD.IADD R11, R0.reuse, 0x1, -R4 ;  /* 0x00000001000b7824 */ /* 0x040fe200078e0a04 */
[C---:B------:R-:W-:Y:S01]  /*05d0*/  LOP3.LUT P2, RZ, R0.reuse, 0x2, RZ, 0xc0, !PT ;  /* 0x0000000200ff7812 */ /* 0x040fe2000784c0ff */
[----:B------:R-:W-:Y:S01]  /*05e0*/  IMAD.SHL.U32 R0, R0, 0x40, RZ ;  /* 0x0000004000007824 */ /* 0x000fe200078e00ff */
[----:B------:R-:W-:Y:S01]  /*05f0*/  SHF.R.U32.HI R14, RZ, 0x3, R2 ;  /* 0x00000003ff0e7819 */ /* 0x000fe20000011602 */
[----:B------:R-:W-:Y:S01]  /*0600*/  IMAD.IADD R13, R9, 0x1, -R7 ;  /* 0x00000001090d7824 */ /* 0x000fe200078e0a07 */
[----:B------:R-:W-:Y:S01]  /*0610*/  LOP3.LUT R2, R5, 0xc0, RZ, 0xc0, !PT ;  /* 0x000000c005027812 */ /* 0x000fe200078ec0ff */
[----:B------:R-:W-:Y:S01]  /*0620*/  IMAD.SHL.U32 R7, R20, 0x2, RZ ;  /* 0x0000000214077824 */ /* 0x000fe200078e00ff */
[----:B------:R-:W-:Y:S01]  /*0630*/  LOP3.LUT R0, R0, 0x1c0, RZ, 0xc0, !PT ;  /* 0x000001c000007812 */ /* 0x000fe200078ec0ff */
[----:B------:R-:W-:Y:S01]  /*0640*/  IMAD R19, R3, 0x8, R19 ;  /* 0x0000000803137824 */ /* 0x000fe200078e0213 */
[----:B------:R-:W-:Y:S01]  /*0650*/  LOP3.LUT R5, R2, 0x8, R18, 0xf8, !PT ;  /* 0x0000000802057812 */ /* 0x000fe200078ef812 */
[C---:B------:R-:W-:Y:S01]  /*0660*/  IMAD R20, R15.reuse, 0x2, R3 ;  /* 0x000000020f147824 */ /* 0x040fe200078e0203 */
[----:B------:R-:W-:Y:S01]  /*0670*/  SHF.R.U32.HI R4, RZ, 0x3, R2 ;  /* 0x00000003ff047819 */ /* 0x000fe20000011602 */
[----:B------:R-:W-:Y:S01]  /*0680*/  IMAD R9, R15, 0x200, R7 ;  /* 0x000002000f097824 */ /* 0x000fe200078e0207 */
[----:B------:R-:W-:-:S02]  /*0690*/  LOP3.LUT R3, R0, 0x20, R16, 0xf8, !PT ;  /* 0x0000002000037812 */ /* 0x000fc400078ef810 */
[----:B------:R-:W-:Y:S01]  /*06a0*/  SHF.R.U32.HI R2, RZ, 0x3, R0 ;  /* 0x00000003ff027819 */ /* 0x000fe20000011600 */
[----:B------:R-:W-:Y:S01]  /*06b0*/  IMAD R0, R8, 0x1000, R7 ;  /* 0x0000100008007824 */ /* 0x000fe200078e0207 */
[----:B------:R-:W-:Y:S01]  /*06c0*/  LOP3.LUT R4, R5, R4, RZ, 0x3c, !PT ;  /* 0x0000000405047212 */ /* 0x000fe200078e3cff */
[----:B------:R-:W-:Y:S01]  /*06d0*/  IMAD R11, R11, 0x20, R9 ;  /* 0x000000200b0b7824 */ /* 0x000fe200078e0209 */
        /* <DEDUP_REMOVED lines=11> */
[----:B------:R-:W-:Y:S01]  /*0790*/  IMAD.SHL.U32 R2, R12, 0x8, RZ ;  /* 0x000000080c027824 */ /* 0x000fe200078e00ff */
        /* <DEDUP_REMOVED lines=47> */
.L_x_1213:
[----:B-1----:R-:W1:Y:S01]  /*0a90*/  S2R R36, SR_CTAID.Y ;  /* 0x0000000000247919 */ /* 0x002e620000002600 */
        /* <DEDUP_REMOVED lines=33> */
.L_x_1170:
        /* <DEDUP_REMOVED lines=13> */
[----:B------:R-:W-:Y:S01]  /*0d80*/  IADD3 R2, R214, 0x80, R18 ;  /* 0x00000080d6027810 */ /* 0x000fe20007ffe012 */
        /* <DEDUP_REMOVED lines=14> */
[----:B------:R-:W-:-:S02]  /*0e70*/  @P0 IMAD.IADD R2, R231, 0x1, R249 ;  /* 0x00000001e7020824 */ /* 0x000fc400078e02f9 */
[----:B------:R-:W-:Y:S01]  /*0e80*/  IMAD.WIDE.U32 R6, R0, c[0x0][0x190], RZ ;  /* 0x0000640000067a25 */ /* 0x000fe200078e00ff */
[----:B------:R-:W-:-:S03]  /*0e90*/  IMNMX R194, R8, R5, PT ;  /* 0x0000000508c27217 */ /* 0x000fc60003800200 */
[----:B------:R-:W-:Y:S01]  /*0ea0*/  IMAD.IADD R24, R11, 0x1, R4 ;  /* 0x000000010b187824 */ /* 0x000fe200078e0204 */
[----:B------:R-:W-:Y:S01]  /*0eb0*/  LEA R11, R194, 0xffffffc0, 0x6 ;  /* 0xffffffc0c20b7811 */ /* 0x000fe200078e30ff */
[----:B------:R-:W-:Y:S01]  /*0ec0*/  IMAD R8, R0, c[0x0][0x194], RZ ;  /* 0x0000650000087a24 */ /* 0x000fe200078e02ff */
[----:B------:R-:W-:Y:S01]  /*0ed0*/  SEL R29, R10, R6, !P1 ;  /* 0x000000060a1d7207 */ /* 0x000fe20004800000 */
        /* <DEDUP_REMOVED lines=16> */
.L_x_1172:
        /* <DEDUP_REMOVED lines=15> */
.L_x_1173:
[----:B------:R-:W-:Y:S01]  /*10d0*/  IABS R10, c[0x0][0x1c8] ;  /* 0x00007200000a7a13 */ /* 0x000fe20000000000 */
[----:B------:R-:W1:Y:S01]  /*10e0*/  LDC.U8 R13, c[0x0][0x328] ;  /* 0x0000ca00ff0d7b82 */ /* 0x000e620000000000 */
[----:B------:R-:W-:Y:S01]  /*10f0*/  IABS R8, R232 ;  /* 0x000000e800087213 */ /* 0x000fe20000000000 */
[C---:B------:R-:W-:Y:S01]  /*1100*/  @P1 IMAD.WIDE.U32 R6, R0.reuse, c[0x0][0x370], RZ ;  /* 0x0000dc0000061a25 */ /* 0x040fe200078e00ff */
[----:B------:R-:W2:Y:S01]  /*1110*/  I2F.RP R4, R10 ;  /* 0x0000000a00047306 */ /* 0x000ea20000209400 */
[----:B------:R-:W-:Y:S01]  /*1120*/  MOV R12, c[0x0][0x224] ;  /* 0x00008900000c7a02 */ /* 0x000fe20000000f00 */
[----:B------:R-:W3:Y:S01]  /*1130*/  S2R R19, SR_CTAID.X ;  /* 0x0000000000137919 */ /* 0x000ee20000002500 */
[----:B------:R-:W-:Y:S01]  /*1140*/  MOV R9, R8 ;  /* 0x0000000800097202 */ /* 0x000fe20000000f00 */
[----:B------:R-:W-:Y:S01]  /*1150*/  @P1 IMAD R15, R0, c[0x0][0x374], R7 ;  /* 0x0000dd00000f1a24 */ /* 0x000fe200078e0207 */
[----:B------:R-:W-:Y:S01]  /*1160*/  LOP3.LUT R8, R232, c[0x0][0x1c8], RZ, 0x3c, !PT ;  /* 0x00007200e8087a12 */ /* 0x000fe200078e3cff */
[----:B------:R-:W-:Y:S01]  /*1170*/  @P1 IMAD.MOV.U32 R14, RZ, RZ, R6 ;  /* 0x000000ffff0e1224 */ /* 0x000fe200078e0006 */
[----:B------:R-:W-:Y:S01]  /*1180*/  SHF.R.S32.HI R12, RZ, 0x1f, R12 ;  /* 0x0000001fff0c7819 */ /* 0x000fe2000001140c */
[----:B------:R-:W-:Y:S01]  /*1190*/  @!P1 IMAD.WIDE.U32 R6, R36, c[0x0][0x368], RZ ;  /* 0x0000da0024069a25 */ /* 0x000fe200078e00ff */
[----:B------:R-:W-:Y:S01]  /*11a0*/  ISETP.GE.AND P4, PT, R8, RZ, PT ;  /* 0x000000ff0800720c */ /* 0x000fe20003f86270 */
[----:B------:R-:W4:Y:S01]  /*11b0*/  LDC.U8 R25, c[0x0][0x3d0] ;  /* 0x0000f400ff197b82 */ /* 0x000f220000000000 */
[----:B------:R-:W-:Y:S01]  /*11c0*/  MOV R34, c[0x0][0x22c] ;  /* 0x00008b0000227a02 */ /* 0x000fe20000000f00 */
[----:B------:R-:W-:Y:S01]  /*11d0*/  IMAD R8, R12, R36, RZ ;  /* 0x000000240c087224 */ /* 0x000fe200078e02ff */
[----:B------:R-:W-:Y:S01]  /*11e0*/  @!P1 MOV R14, R6 ;  /* 0x00000006000e9202 */ /* 0x000fe20000000f00 */
[C---:B------:R-:W-:Y:S01]  /*11f0*/  IMAD.WIDE.U32 R16, R36.reuse, c[0x0][0x224], RZ ;  /* 0x0000890024107a25 */ /* 0x040fe200078e00ff */
[----:B------:R-:W-:Y:S01]  /*1200*/  SHF.L.U32 R6, R36, 0x7, RZ ;  /* 0x0000000724067819 */ /* 0x000fe200000006ff */
[----:B--2---:R-:W2:Y:S01]  /*1210*/  MUFU.RCP R4, R4 ;  /* 0x0000000400047308 */ /* 0x004ea20000001000 */
[----:B------:R-:W-:Y:S01]  /*1220*/  SHF.R.S32.HI R233, RZ, 0x1f, R232 ;  /* 0x0000001fffe97819 */ /* 0x000fe200000114e8 */
[----:B------:R-:W-:Y:S01]  /*1230*/  IMAD.WIDE R22, R34, c[0x0][0x1c0], RZ ;  /* 0x0000700022167a25 */ /* 0x000fe200078e02ff */
[----:B-1----:R-:W-:-:S02]  /*1240*/  ISETP.NE.AND P3, PT, R13, RZ, PT ;  /* 0x000000ff0d00720c */ /* 0x002fc40003f65270 */
[----:B--2---:R-:W-:-:S04]  /*1250*/  IADD3 R4, R4, 0xffffffe, RZ ;  /* 0x0ffffffe04047810 */ /* 0x004fc80007ffe0ff */
[----:B------:R-:W1:Y:S02]  /*1260*/  F2I.FTZ.U32.TRUNC.NTZ R5, R4 ;  /* 0x0000000400057305 */ /* 0x000e64000021f000 */
[----:B-1----:R-:W-:Y:S01]  /*1270*/  IADD3 R2, RZ, -R5, RZ ;  /* 0x80000005ff027210 */ /* 0x002fe20007ffe0ff */
[----:B------:R-:W-:-:S04]  /*1280*/  IMAD.MOV.U32 R4, RZ, RZ, RZ ;  /* 0x000000ffff047224 */ /* 0x000fc800078e00ff */
[----:B------:R-:W-:-:S04]  /*1290*/  IMAD R2, R2, R10, RZ ;  /* 0x0000000a02027224 */ /* 0x000fc800078e02ff */
[----:B------:R-:W-:-:S04]  /*12a0*/  IMAD.HI.U32 R2, R5, R2, R4 ;  /* 0x0000000205027227 */ /* 0x000fc800078e0004 */
[----:B------:R-:W-:Y:S02]  /*12b0*/  @!P1 IMAD R5, R32, c[0x0][0x368], RZ ;  /* 0x0000da0020059a24 */ /* 0x000fe400078e02ff */
[----:B------:R-:W-:-:S04]  /*12c0*/  IMAD.HI.U32 R2, R2, R9, RZ ;  /* 0x0000000902027227 */ /* 0x000fc800078e00ff */
[----:B------:R-:W-:Y:S02]  /*12d0*/  IMAD.MOV R4, RZ, RZ, -R2 ;  /* 0x000000ffff047224 */ /* 0x000fe400078e0a02 */
[----:B------:R-:W-:Y:S02]  /*12e0*/  @!P1 IMAD R5, R36, c[0x0][0x36c], R5 ;  /* 0x0000db0024059a24 */ /* 0x000fe400078e0205 */
[----:B------:R-:W-:Y:S01]  /*12f0*/  IMAD R4, R10, R4, R9 ;  /* 0x000000040a047224 */ /* 0x000fe200078e0209 */
[----:B------:R-:W-:Y:S01]  /*1300*/  SHF.L.U64.HI R9, R36, 0x7, R32 ;  /* 0x0000000724097819 */ /* 0x000fe20000010220 */
[----:B------:R-:W-:Y:S02]  /*1310*/  @!P1 IMAD.IADD R15, R7, 0x1, R5 ;  /* 0x00000001070f9824 */ /* 0x000fe400078e0205 */
[----:B------:R-:W-:Y:S01]  /*1320*/  IMAD R5, R32, c[0x0][0x224], R8 ;  /* 0x0000890020057a24 */ /* 0x000fe200078e0208 */
[----:B------:R-:W-:Y:S01]  /*1330*/  ISETP.GT.U32.AND P5, PT, R10, R4, PT ;  /* 0x000000040a00720c */ /* 0x000fe20003fa4070 */
[----:B------:R-:W-:Y:S01]  /*1340*/  IMAD R8, R23, R16, RZ ;  /* 0x0000001017087224 */ /* 0x000fe200078e02ff */
[----:B------:R-:W-:Y:S01]  /*1350*/  SEL R9, R9, RZ, P2 ;  /* 0x000000ff09097207 */ /* 0x000fe20001000000 */
[----:B------:R-:W-:-:S02]  /*1360*/  IMAD.IADD R5, R17, 0x1, R5 ;  /* 0x0000000111057824 */ /* 0x000fc400078e0205 */
[----:B------:R-:W-:-:S04]  /*1370*/  IMAD.WIDE.U32 R16, R22, R16, RZ ;  /* 0x0000001016107225 */ /* 0x000fc800078e00ff */
[----:B------:R-:W-:Y:S01]  /*1380*/  IMAD R8, R22, R5, R8 ;  /* 0x0000000516087224 */ /* 0x000fe200078e0208 */
[----:B------:R-:W-:Y:S01]  /*1390*/  SEL R5, R6, RZ, P2 ;  /* 0x000000ff06057207 */ /* 0x000fe20001000000 */
[----:B------:R-:W-:Y:S02]  /*13a0*/  IMAD.WIDE.U32 R6, R22, R0, RZ ;  /* 0x0000000016067225 */ /* 0x000fe400078e00ff */
[----:B------:R-:W-:Y:S02]  /*13b0*/  @!P5 IADD3 R2, R2, 0x1, RZ ;  /* 0x000000010202d810 */ /* 0x000fe40007ffe0ff */
[----:B------:R-:W-:Y:S01]  /*13c0*/  @!P5 IMAD.IADD R4, R4, 0x1, -R10 ;  /* 0x000000010404d824 */ /* 0x000fe200078e0a0a */
[----:B------:R-:W-:Y:S02]  /*13d0*/  IADD3 R5, P2, R11, R5, RZ ;  /* 0x000000050b057210 */ /* 0x000fe40007f5e0ff */
[----:B------:R-:W-:Y:S01]  /*13e0*/  SEL R20, R16, R6, !P1 ;  /* 0x0000000610147207 */ /* 0x000fe20004800000 */
[----:B------:R-:W-:Y:S01]  /*13f0*/  @P3 IMAD R6, R36, c[0x0][0x214], RZ ;  /* 0x0000850024063a24 */ /* 0x000fe200078e02ff */
[----:B------:R-:W-:Y:S01]  /*1400*/  ISETP.GE.U32.AND P6, PT, R4, R10, PT ;  /* 0x0000000a0400720c */ /* 0x000fe20003fc6070 */
[----:B------:R-:W-:Y:S01]  /*1410*/  IMAD R12, R23, R5, RZ ;  /* 0x00000005170c7224 */ /* 0x000fe200078e02ff */
[----:B------:R-:W-:Y:S01]  /*1420*/  IADD3.X R9, R21, R9, RZ, P2, !PT ;  /* 0x0000000915097210 */ /* 0x000fe200017fe4ff */
[-C--:B------:R-:W-:Y:S01]  /*1430*/  IMAD R10, R23, R0.reuse, RZ ;  /* 0x00000000170a7224 */ /* 0x080fe200078e02ff */
[----:B------:R-:W-:Y:S01]  /*1440*/  ISETP.NE.AND P2, PT, RZ, c[0x0][0x1c8], PT ;  /* 0x00007200ff007a0c */ /* 0x000fe20003f45270 */
[----:B------:R-:W-:Y:S01]  /*1450*/  IMAD.IADD R16, R17, 0x1, R8 ;  /* 0x0000000111107824 */ /* 0x000fe200078e0208 */
[----:B------:R-:W-:Y:S01]  /*1460*/  @P3 SEL R6, R6, R0, !P1 ;  /* 0x0000000006063207 */ /* 0x000fe20004800000 */
[----:B------:R-:W-:Y:S01]  /*1470*/  IMAD R9, R22, R9, R12 ;  /* 0x0000000916097224 */ /* 0x000fe200078e020c */
[----:B------:R-:W-:Y:S01]  /*1480*/  @P1 IADD3 R16, R7, R10, RZ ;  /* 0x0000000a07101210 */ /* 0x000fe20007ffe0ff */
[----:B---3--:R-:W-:Y:S01]  /*1490*/  IMAD.WIDE.U32 R12, R19, c[0x0][0x3d8], RZ ;  /* 0x0000f600130c7a25 */ /* 0x008fe200078e00ff */
[----:B----4-:R-:W-:-:S02]  /*14a0*/  ISETP.NE.AND P5, PT, R25, RZ, PT ;  /* 0x000000ff1900720c */ /* 0x010fc40003fa5270 */
[----:B------:R-:W-:Y:S01]  /*14b0*/  SHF.R.S32.HI R23, RZ, 0x1f, R18 ;  /* 0x0000001fff177819 */ /* 0x000fe20000011412 */
[----:B------:R-:W-:Y:S01]  /*14c0*/  IMAD R7, R19, c[0x0][0x3dc], R13 ;  /* 0x0000f70013077a24 */ /* 0x000fe200078e020d */
[----:B------:R-:W-:Y:S01]  /*14d0*/  @P6 IADD3 R2, R2, 0x1, RZ ;  /* 0x0000000102026810 */ /* 0x000fe20007ffe0ff */
[----:B------:R-:W-:Y:S01]  /*14e0*/  IMAD.WIDE.U32 R4, R22, R5, RZ ;  /* 0x0000000516047225 */ /* 0x000fe200078e00ff */
[----:B------:R-:W-:Y:S02]  /*14f0*/  SEL R10, R12, RZ, P5 ;  /* 0x000000ff0c0a7207 */ /* 0x000fe40002800000 */
[----:B------:R-:W-:Y:S01]  /*1500*/  SEL R22, R7, RZ, P5 ;  /* 0x000000ff07167207 */ /* 0x000fe20002800000 */
[----:B------:R-:W-:Y:S01]  /*1510*/  IMAD.MOV.U32 R17, RZ, RZ, R2 ;  /* 0x000000ffff117224 */ /* 0x000fe200078e0002 */
[----:B------:R-:W-:Y:S01]  /*1520*/  IADD3 R7, R5, R9, RZ ;  /* 0x0000000905077210 */ /* 0x000fe20007ffe0ff */
[----:B------:R-:W-:Y:S02]  /*1530*/  @!P3 IMAD R8, R36, c[0x0][0x1c0], R232 ;  /* 0x000070002408ba24 */ /* 0x000fe400078e02e8 */
[C---:B------:R-:W-:Y:S01]  /*1540*/  IMAD R2, R232.reuse, c[0x0][0x22c], RZ ;  /* 0x00008b00e8027a24 */ /* 0x040fe200078e02ff */
[----:B------:R-:W-:Y:S01]  /*1550*/  @!P4 IADD3 R17, -R17, RZ, RZ ;  /* 0x000000ff1111c210 */ /* 0x000fe20007ffe1ff */
[----:B------:R-:W-:Y:S01]  /*1560*/  @P3 IMAD R6, R232, c[0x0][0x234], R6 ;  /* 0x00008d00e8063a24 */ /* 0x000fe200078e0206 */
[----:B------:R-:W-:Y:S01]  /*1570*/  @!P2 LOP3.LUT R17, RZ, c[0x0][0x1c8], RZ, 0x33, !PT ;  /* 0x00007200ff11aa12 */ /* 0x000fe200078e33ff */
[----:B------:R-:W-:Y:S01]  /*1580*/  @!P3 IMAD R6, R8, c[0x0][0x214], RZ ;  /* 0x000085000806ba24 */ /* 0x000fe200078e02ff */
[----:B------:R-:W-:-:S02]  /*1590*/  SHF.R.S32.HI R8, RZ, 0x1f, R2 ;  /* 0x0000001fff087819 */ /* 0x000fc40000011402 */
        /* <DEDUP_REMOVED lines=9> */
.L_x_1174:
[----:B------:R-:W-:-:S04]  /*1630*/  IMAD R0, R36, c[0x0][0x1c0], R232 ;  /* 0x0000700024007a24 */ /* 0x000fc800078e02e8 */
[----:B------:R-:W-:Y:S02]  /*1640*/  IMAD R0, R0, c[0x0][0x224], RZ ;  /* 0x0000890000007a24 */ /* 0x000fe400078e02ff */
.L_x_1175:
[----:B------:R-:W1:Y:S01]  /*1650*/  S2R R33, SR_TID.X ;  /* 0x0000000000217919 */ /* 0x000e620000002100 */
[----:B------:R-:W-:Y:S01]  /*1660*/  IMAD R34, R34, c[0x0][0x1c0], RZ ;  /* 0x0000700022227a24 */ /* 0x000fe200078e02ff */
[----:B------:R-:W-:Y:S01]  /*1670*/  SHF.R.S32.HI R203, RZ, 0x1f, R202 ;  /* 0x0000001fffcb7819 */ /* 0x000fe200000114ca */
[----:B------:R-:W-:Y:S01]  /*1680*/  IMAD.IADD R0, R11, 0x1, R0 ;  /* 0x000000010b007824 */ /* 0x000fe200078e0200 */
[----:B------:R-:W-:Y:S01]  /*1690*/  BSSY B1, `(.L_x_1171) ;  /* 0x000088f000017945 */ /* 0x000fe20003800000 */
[----:B------:R-:W-:Y:S02]  /*16a0*/  IMAD.MOV.U32 R213, RZ, RZ, 0x4 ;  /* 0x00000004ffd57424 */ /* 0x000fe400078e00ff */
[----:B------:R-:W-:Y:S02]  /*16b0*/  IMAD.SHL.U32 R5, R34, 0x40, RZ ;  /* 0x0000004022057824 */ /* 0x000fe400078e00ff */
[----:B------:R-:W-:-:S03]  /*16c0*/  IMAD.WIDE R12, R0, R213, c[0x0][0x3c8] ;  /* 0x0000f200000c7625 */ /* 0x000fc600078e02d5 */
[----:B------:R-:W-:Y:S01]  /*16d0*/  IADD3 R2, P2, P1, R4, R5, R2 ;  /* 0x0000000504027210 */ /* 0x000fe2000795e002 */
[----:B------:R-:W-:Y:S01]  /*16e0*/  IMAD.IADD R212, R11, 0x1, R6 ;  /* 0x000000010bd47824 */ /* 0x000fe200078e0206 */
[----:B------:R-:W-:Y:S01]  /*16f0*/  SHF.R.S32.HI R0, RZ, 0x1f, R5 ;  /* 0x0000001fff007819 */ /* 0x000fe20000011405 */
[----:B------:R-:W-:Y:S01]  /*1700*/  IMAD.MOV.U32 R221, RZ, RZ, R13 ;  /* 0x000000ffffdd7224 */ /* 0x000fe200078e000d */
[----:B------:R-:W-:Y:S01]  /*1710*/  IADD3 R4, P3, R202, R14, RZ ;  /* 0x0000000eca047210 */ /* 0x000fe20007f7e0ff */
[----:B------:R-:W-:Y:S01]  /*1720*/  IMAD.MOV.U32 R222, RZ, RZ, R12 ;  /* 0x000000ffffde7224 */ /* 0x000fe200078e000c */
[----:B------:R-:W-:Y:S01]  /*1730*/  IADD3.X R19, R7, R0, R8, P2, P1 ;  /* 0x0000000007137210 */ /* 0x000fe200017e2408 */
[----:B------:R-:W-:Y:S01]  /*1740*/  IMAD R0, R21, c[0x0][0x370], RZ ;  /* 0x0000dc0015007a24 */ /* 0x000fe200078e02ff */
[----:B------:R-:W-:Y:S01]  /*1750*/  IADD3 R14, P2, P1, R10, R2, R20 ;  /* 0x000000020a0e7210 */ /* 0x000fe2000795e014 */
[----:B------:R-:W-:Y:S01]  /*1760*/  IMAD.X R5, R203, 0x1, R15, P3 ;  /* 0x00000001cb057824 */ /* 0x000fe200018e060f */
[----:B------:R-:W-:Y:S01]  /*1770*/  IADD3 R2, -R195, R214, R18 ;  /* 0x000000d6c3027210 */ /* 0x000fe20007ffe112 */
[C---:B------:R-:W-:Y:S01]  /*1780*/  IMAD R7, R11.reuse, c[0x0][0x374], R0 ;  /* 0x0000dd000b077a24 */ /* 0x040fe200078e0200 */
[----:B-1----:R-:W-:Y:S01]  /*1790*/  SHF.R.S32.HI R35, RZ, 0x1f, R33 ;  /* 0x0000001fff237819 */ /* 0x002fe20000011421 */
[----:B------:R-:W-:Y:S01]  /*17a0*/  IMAD.WIDE.U32 R4, R11, c[0x0][0x370], R4 ;  /* 0x0000dc000b047a25 */ /* 0x000fe200078e0004 */
[----:B------:R-:W-:-:S02]  /*17b0*/  IADD3 R0, R2, -c[0x0][0x2e8], RZ ;  /* 0x8000ba0002007a10 */ /* 0x000fc40007ffe0ff */
[-C--:B------:R-:W-:Y:S01]  /*17c0*/  LEA.HI R2, R35, R33.reuse, RZ, 0x2 ;  /* 0x0000002123027211 */ /* 0x080fe200078f10ff */
[----:B------:R-:W-:Y:S01]  /*17d0*/  IMAD.IADD R5, R5, 0x1, R7 ;  /* 0x0000000105057824 */ /* 0x000fe200078e0207 */
[----:B------:R-:W-:Y:S01]  /*17e0*/  LEA.HI R10, R35, R33, RZ, 0x5 ;  /* 0x00000021230a7211 */ /* 0x000fe200078f28ff */
[----:B------:R-:W-:Y:S01]  /*17f0*/  IMAD.WIDE R212, R212, R213, c[0x0][0x200] ;  /* 0x00008000d4d47625 */ /* 0x000fe200078e02d5 */
[----:B------:R-:W-:Y:S02]  /*1800*/  SHF.R.S32.HI R2, RZ, 0x2, R2 ;  /* 0x00000002ff027819 */ /* 0x000fe40000011402 */
[----:B------:R-:W-:Y:S01]  /*1810*/  LOP3.LUT R6, R10, 0xffffffe0, RZ, 0xc0, !PT ;  /* 0xffffffe00a067812 */ /* 0x000fe200078ec0ff */
[----:B------:R-:W-:Y:S01]  /*1820*/  IMAD.WIDE.U32 R4, R232, c[0x0][0x378], R4 ;  /* 0x0000de00e8047a25 */ /* 0x000fe200078e0004 */
[----:B------:R-:W-:Y:S02]  /*1830*/  SHF.R.S32.HI R9, RZ, 0x1f, R0 ;  /* 0x0000001fff097819 */ /* 0x000fe40000011400 */
[----:B------:R-:W-:Y:S01]  /*1840*/  IADD3 R8, P3, R2, R11, RZ ;  /* 0x0000000b02087210 */ /* 0x000fe20007f7e0ff */
[----:B------:R-:W-:Y:S01]  /*1850*/  IMAD.IADD R20, R33, 0x1, -R6 ;  /* 0x0000000121147824 */ /* 0x000fe200078e0a06 */
[----:B------:R-:W-:Y:S01]  /*1860*/  SHF.R.S32.HI R31, RZ, 0x1f, R2 ;  /* 0x0000001fff1f7819 */ /* 0x000fe20000011402 */
[----:B------:R-:W-:Y:S01]  /*1870*/  IMAD R6, R233, c[0x0][0x378], RZ ;  /* 0x0000de00e9067a24 */ /* 0x000fe200078e02ff */
[----:B------:R-:W-:-:S02]  /*1880*/  SHF.R.S32.HI R10, RZ, 0x5, R10 ;  /* 0x00000005ff0a7819 */ /* 0x000fc4000001140a */
[----:B------:R-:W-:Y:S01]  /*1890*/  LEA.HI R13, R9, R0, RZ, 0x6 ;  /* 0x00000000090d7211 */ /* 0x000fe200078f30ff */
[----:B------:R-:W-:Y:S01]  /*18a0*/  IMAD.X R9, R31, 0x1, R21, P3 ;  /* 0x000000011f097824 */ /* 0x000fe200018e0615 */
[----:B------:R-:W-:Y:S01]  /*18b0*/  IADD3 R15, R202, 0x20, RZ ;  /* 0x00000020ca0f7810 */ /* 0x000fe20007ffe0ff */
[----:B------:R-:W-:Y:S02]  /*18c0*/  IMAD R0, R10, R34, R20 ;  /* 0x000000220a007224 */ /* 0x000fe400078e0214 */
[----:B------:R-:W-:Y:S02]  /*18d0*/  IMAD R11, R232, c[0x0][0x37c], R6 ;  /* 0x0000df00e80b7a24 */ /* 0x000fe400078e0206 */
[----:B------:R-:W-:Y:S01]  /*18e0*/  IMAD R12, R9, c[0x0][0x190], RZ ;  /* 0x00006400090c7a24 */ /* 0x000fe200078e02ff */
[----:B------:R-:W-:Y:S01]  /*18f0*/  IADD3.X R9, R22, R19, R16, P2, P1 ;  /* 0x0000001316097210 */ /* 0x000fe200017e2410 */
[----:B------:R-:W-:Y:S01]  /*1900*/  IMAD.IADD R5, R5, 0x1, R11 ;  /* 0x0000000105057824 */ /* 0x000fe200078e020b */
[----:B------:R-:W-:Y:S01]  /*1910*/  IADD3 R10, P1, R0, R14, RZ ;  /* 0x0000000e000a7210 */ /* 0x000fe20007f3e0ff */
[----:B------:R-:W-:Y:S01]  /*1920*/  IMAD.WIDE.U32 R6, R8, c[0x0][0x190], R202 ;  /* 0x0000640008067a25 */ /* 0x000fe200078e00ca */
[----:B------:R-:W-:-:S02]  /*1930*/  SHF.R.S32.HI R11, RZ, 0x6, R13 ;  /* 0x00000006ff0b7819 */ /* 0x000fc4000001140d */
[----:B------:R-:W-:Y:S01]  /*1940*/  LEA.HI.X.SX32 R185, R0, R9, 0x1, P1 ;  /* 0x0000000900b97211 */ /* 0x000fe200008f0eff */
[----:B------:R-:W-:Y:S01]  /*1950*/  IMAD R12, R8, c[0x0][0x194], R12 ;  /* 0x00006500080c7a24 */ /* 0x000fe200078e020c */
[C---:B------:R-:W-:Y:S01]  /*1960*/  LEA R186, P1, R10.reuse, c[0x0][0x350], 0x2 ;  /* 0x0000d4000aba7a11 */ /* 0x040fe200078210ff */
[----:B------:R-:W-:Y:S01]  /*1970*/  IMAD R0, R31, c[0x0][0x370], RZ ;  /* 0x0000dc001f007a24 */ /* 0x000fe200078e02ff */
[----:B------:R-:W-:Y:S02]  /*1980*/  IMNMX R230, RZ, R11, !PT ;  /* 0x0000000bffe67217 */ /* 0x000fe40007800200 */
[----:B------:R-:W-:Y:S01]  /*1990*/  IADD3 R8, P2, R29, R6, RZ ;  /* 0x000000061d087210 */ /* 0x000fe20007f5e0ff */
[----:B------:R-:W-:Y:S01]  /*19a0*/  IMAD R6, R233, c[0x0][0x1a8], RZ ;  /* 0x00006a00e9067a24 */ /* 0x000fe200078e02ff */
[----:B------:R-:W-:Y:S01]  /*19b0*/  LEA.HI.X R185, R10, c[0x0][0x354], R185, 0x2, P1 ;  /* 0x0000d5000ab97a11 */ /* 0x000fe200008f14b9 */
[----:B------:R-:W-:Y:S01]  /*19c0*/  IMAD R0, R2, c[0x0][0x374], R0 ;  /* 0x0000dd0002007a24 */ /* 0x000fe200078e0200 */
[----:B------:R-:W-:-:S02]  /*19d0*/  ISETP.GT.AND P1, PT, R194, R230, PT ;  /* 0x000000e6c200720c */ /* 0x000fc40003f24270 */
[----:B------:R-:W-:Y:S01]  /*19e0*/  IADD3.X R9, R24, R7, R12, P2, !PT ;  /* 0x0000000718097210 */ /* 0x000fe200017fe40c */
[----:B------:R-:W-:Y:S01]  /*19f0*/  IMAD R12, R232, c[0x0][0x1ac], R6 ;  /* 0x00006b00e80c7a24 */ /* 0x000fe200078e0206 */
[----:B------:R-:W-:Y:S01]  /*1a00*/  IADD3 R194, R194, -0x1, RZ ;  /* 0xffffffffc2c27810 */ /* 0x000fe20007ffe0ff */
[----:B------:R-:W-:Y:S01]  /*1a10*/  IMAD.WIDE.U32 R6, R2, c[0x0][0x370], R4 ;  /* 0x0000dc0002067a25 */ /* 0x000fe200078e0004 */
[----:B------:R-:W-:-:S03]  /*1a20*/  IADD3 R16, R202, 0x40, RZ ;  /* 0x00000040ca107810 */ /* 0x000fc60007ffe0ff */
[----:B------:R-:W-:Y:S01]  /*1a30*/  IMAD.WIDE.U32 R4, R232, c[0x0][0x1a8], R8 ;  /* 0x00006a00e8047a25 */ /* 0x000fe200078e0008 */
[----:B------:R-:W-:-:S03]  /*1a40*/  LEA R207, P2, R6, c[0x0][0x330], 0x1 ;  /* 0x0000cc0006cf7a11 */ /* 0x000fc600078408ff */
[----:B------:R-:W-:Y:S01]  /*1a50*/  IMAD.IADD R0, R7, 0x1, R0 ;  /* 0x0000000107007824 */ /* 0x000fe200078e0200 */
[----:B------:R-:W-:Y:S01]  /*1a60*/  LEA R206, P3, R4, c[0x0][0x160], 0x1 ;  /* 0x0000580004ce7a11 */ /* 0x000fe200078608ff */
[----:B------:R-:W-:-:S03]  /*1a70*/  IMAD.IADD R5, R5, 0x1, R12 ;  /* 0x0000000105057824 */ /* 0x000fc600078e020c */
[----:B------:R-:W-:Y:S02]  /*1a80*/  LEA.HI.X R205, R6, c[0x0][0x334], R0, 0x1, P2 ;  /* 0x0000cd0006cd7a11 */ /* 0x000fe400010f0c00 */
        /* <DEDUP_REMOVED lines=17> */
.L_x_1177:
        /* <DEDUP_REMOVED lines=15> */
.L_x_1178:
        /* <DEDUP_REMOVED lines=27> */
.L_x_1180:
[----:B------:R-:W-:Y:S05]  /*1e40*/  BSYNC B0 ;  /* 0x0000000000007941 */ /* 0x000fea0003800000 */
.L_x_1179:
        /* <DEDUP_REMOVED lines=19> */
.L_x_1182:
[----:B------:R-:W-:Y:S05]  /*1f80*/  BSYNC B0 ;  /* 0x0000000000007941 */ /* 0x000fea0003800000 */
.L_x_1181:
        /* <DEDUP_REMOVED lines=25> */
.L_x_1184:
[----:B------:R-:W-:Y:S05]  /*2120*/  BSYNC B0 ;  /* 0x0000000000007941 */ /* 0x000fea0003800000 */
.L_x_1183:
        /* <DEDUP_REMOVED lines=18> */
.L_x_1176:
        /* <DEDUP_REMOVED lines=42> */
.L_x_1187:
[----:B------:R-:W-:Y:S05]  /*24f0*/  BSYNC B0 ;  /* 0x0000000000007941 */ /* 0x000fea0003800000 */
.L_x_1186:
[----:B------:R-:W-:Y:S01]  /*2500*/  IADD3 R5, R244, 0x1800, RZ ;  /* 0x00001800f4057810 */ /* 0x000fe20007ffe0ff */
        /* <DEDUP_REMOVED lines=17> */
.L_x_1189:
[----:B------:R-:W-:Y:S02]  /*2620*/  ISETP.GE.AND P2, PT, R202, c[0x0][0x220], PT ;  /* 0x00008800ca007a0c */ /* 0x000fe40003f46270 */
[----:B------:R-:W-:-:S02]  /*2630*/  ISETP.GE.AND P1, PT, R15, c[0x0][0x220], PT ;  /* 0x000088000f007a0c */ /* 0x000fc40003f26270 */
[----:B------:R-:W-:-:S09]  /*2640*/  ISETP.GE.AND P0, PT, R16, c[0x0][0x220], PT ;  /* 0x0000880010007a0c */ /* 0x000fd20003f06270 */
[----:B--2---:R-:W-:Y:S01]  /*2650*/  @!P2 IMAD.MOV.U32 R8, RZ, RZ, R206 ;  /* 0x000000ffff08a224 */ /* 0x004fe200078e00ce */
        /* <DEDUP_REMOVED lines=30> */
.L_x_1190:
[----:B------:R-:W-:Y:S05]  /*2840*/  BSYNC B0 ;  /* 0x0000000000007941 */ /* 0x000fea0003800000 */
.L_x_1188:
[C---:B--2---:R-:W-:Y:S01]  /*2850*/  IADD3 R6, R209.reuse, 0x28, RZ ;  /* 0x00000028d1067810 */ /* 0x044fe20007ffe0ff */
[----:B------:R-:W-:Y:S01]  /*2860*/  IMAD R14, R234, -0x80, R195 ;  /* 0xffffff80ea0e7824 */ /* 0x000fe200078e02c3 */
[C---:B------:R-:W-:Y:S01]  /*2870*/  IADD3 R7, R209.reuse, 0x8, RZ ;  /* 0x00000008d1077810 */ /* 0x040fe20007ffe0ff */
[----:B------:R-:W-:Y:S01]  /*2880*/  IMAD.MOV.U32 R217, RZ, RZ, 0x7f800000 ;  /* 0x7f800000ffd97424 */ /* 0x000fe200078e00ff */
[----:B------:R-:W-:Y:S01]  /*2890*/  ISETP.GE.AND P0, PT, R6, R4, PT ;  /* 0x000000040600720c */ /* 0x000fe20003f06270 */
[----:B------:R-:W-:Y:S01]  /*28a0*/  IMAD.MOV.U32 R219, RZ, RZ, 0x7f800000 ;  /* 0x7f800000ffdb7424 */ /* 0x000fe200078e00ff */
[C---:B------:R-:W-:Y:S02]  /*28b0*/  IADD3 R5, R209.reuse, 0x20, RZ ;  /* 0x00000020d1057810 */ /* 0x040fe40007ffe0ff */
[----:B------:R-:W-:Y:S02]  /*28c0*/  ISETP.GE.AND P5, PT, R2, R14, PT ;  /* 0x0000000e0200720c */ /* 0x000fe40003fa6270 */
[----:B------:R-:W-:-:S02]  /*28d0*/  ISETP.GE.AND P3, PT, R209, R4, PT ;  /* 0x00000004d100720c */ /* 0x000fc40003f66270 */
[-C--:B------:R-:W-:Y:S02]  /*28e0*/  ISETP.GE.AND P2, PT, R7, R4.reuse, PT ;  /* 0x000000040700720c */ /* 0x080fe40003f46270 */
[----:B------:R-:W-:Y:S01]  /*28f0*/  ISETP.GE.AND P1, PT, R5, R4, PT ;  /* 0x000000040500720c */ /* 0x000fe20003f26270 */
[--C-:B------:R-:W-:Y:S01]  /*2900*/  IMAD.WIDE R4, R209, 0x4, R212.reuse ;  /* 0x00000004d1047825 */ /* 0x100fe200078e02d4 */
[----:B------:R-:W-:Y:S02]  /*2910*/  MOV R218, 0x7f800000 ;  /* 0x7f80000000da7802 */ /* 0x000fe40000000f00 */
[----:B------:R-:W-:Y:S01]  /*2920*/  MOV R216, 0x7f800000 ;  /* 0x7f80000000d87802 */ /* 0x000fe20000000f00 */
[----:B------:R-:W-:Y:S02]  /*2930*/  @!P0 IMAD.WIDE R6, R6, 0x4, R212 ;  /* 0x0000000406068825 */ /* 0x000fe400078e02d4 */
[----:B------:R2:W-:Y:S04]  /*2940*/  @P5 STS [R0+0x9000], RZ ;  /* 0x009000ff00005388 */ /* 0x0005e80000000800 */
[----:B------:R2:W-:Y:S04]  /*2950*/  @P5 STS [R0+0x9004], RZ ;  /* 0x009004ff00005388 */ /* 0x0005e80000000800 */
[----:B------:R2:W-:Y:S04]  /*2960*/  @P5 STS.64 [R0+0x9008], RZ ;  /* 0x009008ff00005388 */ /* 0x0005e80000000a00 */
[----:B------:R2:W-:Y:S04]  /*2970*/  @P5 STS.128 [R0+0xb000], RZ ;  /* 0x00b000ff00005388 */ /* 0x0005e80000000c00 */
[----:B------:R2:W-:Y:S04]  /*2980*/  @P5 STS.128 [R0+0xd000], RZ ;  /* 0x00d000ff00005388 */ /* 0x0005e80000000c00 */
[----:B------:R4:W5:Y:S04]  /*2990*/  @!P3 LDG.E R218, [R4.64] ;  /* 0x0000000604dab981 */ /* 0x000968000c1e1900 */
[----:B------:R4:W5:Y:S04]  /*29a0*/  @!P2 LDG.E R219, [R4.64+0x20] ;  /* 0x0000200604dba981 */ /* 0x000968000c1e1900 */
[----:B------:R4:W5:Y:S04]  /*29b0*/  @!P1 LDG.E R216, [R4.64+0x80] ;  /* 0x0000800604d89981 */ /* 0x000968000c1e1900 */
[----:B------:R1:W5:Y:S01]  /*29c0*/  @!P0 LDG.E R217, [R6.64] ;  /* 0x0000000606d98981 */ /* 0x000362000c1e1900 */
[----:B------:R-:W-:Y:S01]  /*29d0*/  BSSY B0, `(.L_x_1191) ;  /* 0x000002c000007945 */ /* 0x000fe20003800000 */
[----:B----4-:R-:W-:-:S04]  /*29e0*/  IMAD.WIDE.U32 R4, R18, c[0x0][0x198], R202 ;  /* 0x0000660012047a25 */ /* 0x010fc800078e00ca */
[----:B-1----:R-:W-:-:S04]  /*29f0*/  IMAD R6, R23, c[0x0][0x198], RZ ;  /* 0x0000660017067a24 */ /* 0x002fc800078e02ff */
[----:B------:R-:W-:Y:S01]  /*2a00*/  IMAD R7, R18, c[0x0][0x19c], R6 ;  /* 0x0000670012077a24 */ /* 0x000fe200078e0206 */
[----:B------:R-:W-:Y:S01]  /*2a10*/  IADD3 R6, P0, R26, R4, RZ ;  /* 0x000000041a067210 */ /* 0x000fe20007f1e0ff */
[----:B------:R-:W-:-:S03]  /*2a20*/  IMAD R4, R25, c[0x0][0x1b0], RZ ;  /* 0x00006c0019047a24 */ /* 0x000fc600078e02ff */
[----:B------:R-:W-:Y:S01]  /*2a30*/  IADD3.X R7, R27, R5, R7, P0, !PT ;  /* 0x000000051b077210 */ /* 0x000fe200007fe407 */
[----:B------:R-:W-:-:S04]  /*2a40*/  IMAD R4, R17, c[0x0][0x1b4], R4 ;  /* 0x00006d0011047a24 */ /* 0x000fc800078e0204 */
        /* <DEDUP_REMOVED lines=36> */
.L_x_1192:
[----:B--2---:R-:W-:Y:S05]  /*2c90*/  BSYNC B0 ;  /* 0x0000000000007941 */ /* 0x004fea0003800000 */
.L_x_1191:
        /* <DEDUP_REMOVED lines=13> */
[----:B-1----:R-:W-:-:S04]  /*2d70*/  IMAD.WIDE.U32 R10, R4, c[0x0][0x198], R6 ;  /* 0x00006600040a7a25 */ /* 0x002fc800078e0006 */
        /* <DEDUP_REMOVED lines=25> */
.L_x_1194:
[----:B------:R-:W-:Y:S05]  /*2f10*/  BSYNC B0 ;  /* 0x0000000000007941 */ /* 0x000fea0003800000 */
.L_x_1193:
[----:B------:R4:W-:Y:S01]  /*2f20*/  @P5 STS [R0+0xf000], RZ ;  /* 0x00f000ff00005388 */ /* 0x0009e20000000800 */
[----:B------:R-:W-:Y:S01]  /*2f30*/  IMAD.WIDE.U32 R4, R18, c[0x0][0x1a0], R202 ;  /* 0x0000680012047a25 */ /* 0x000fe200078e00ca */
[----:B------:R-:W-:Y:S02]  /*2f40*/  BSSY B0, `(.L_x_1195) ;  /* 0x000002f000007945 */ /* 0x000fe40003800000 */
[----:B------:R4:W-:Y:S01]  /*2f50*/  @P5 STS [R0+0xf004], RZ ;  /* 0x00f004ff00005388 */ /* 0x0009e20000000800 */
[----:B-1----:R-:W-:-:S03]  /*2f60*/  IMAD R6, R23, c[0x0][0x1a0], RZ ;  /* 0x0000680017067a24 */ /* 0x002fc600078e02ff */
[----:B------:R4:W-:Y:S01]  /*2f70*/  @P5 STS.64 [R0+0xf008], RZ ;  /* 0x00f008ff00005388 */ /* 0x0009e20000000a00 */
[----:B------:R-:W-:Y:S01]  /*2f80*/  IMAD R7, R18, c[0x0][0x1a4], R6 ;  /* 0x0000690012077a24 */ /* 0x000fe200078e0206 */
[----:B------:R-:W-:Y:S01]  /*2f90*/  IADD3 R6, P0, R28, R4, RZ ;  /* 0x000000041c067210 */ /* 0x000fe20007f1e0ff */
[----:B------:R-:W-:Y:S01]  /*2fa0*/  IMAD R4, R25, c[0x0][0x1b8], RZ ;  /* 0x00006e0019047a24 */ /* 0x000fe200078e02ff */
[----:B------:R4:W-:Y:S02]  /*2fb0*/  @P5 STS.128 [R0+0x11000], RZ ;  /* 0x011000ff00005388 */ /* 0x0009e40000000c00 */
[----:B------:R-:W-:Y:S01]  /*2fc0*/  IADD3.X R7, R30, R5, R7, P0, !PT ;  /* 0x000000051e077210 */ /* 0x000fe200007fe407 */
[C---:B------:R-:W-:Y:S01]  /*2fd0*/  IMAD R4, R17.reuse, c[0x0][0x1bc], R4 ;  /* 0x00006f0011047a24 */ /* 0x040fe200078e0204 */
[----:B------:R4:W-:Y:S03]  /*2fe0*/  @P5 STS.128 [R0+0x13000], RZ ;  /* 0x013000ff00005388 */ /* 0x0009e60000000c00 */
        /* <DEDUP_REMOVED lines=36> */
.L_x_1196:
[----:B------:R-:W-:Y:S05]  /*3230*/  BSYNC B0 ;  /* 0x0000000000007941 */ /* 0x000fea0003800000 */
.L_x_1195:
        /* <DEDUP_REMOVED lines=36> */
.L_x_1198:
[----:B------:R-:W-:Y:S05]  /*3480*/  BSYNC B0 ;  /* 0x0000000000007941 */ /* 0x000fea0003800000 */
.L_x_1197:
[----:B------:R-:W-:Y:S01]  /*3490*/  ISETP.NE.U32.AND P2, PT, RZ, c[0x0][0x318], PT ;  /* 0x0000c600ff007a0c */ /* 0x000fe20003f45070 */
[----:B------:R-:W-:Y:S01]  /*34a0*/  IMAD.MOV.U32 R196, RZ, RZ, c[0x0][0x308] ;  /* 0x0000c200ffc47624 */ /* 0x000fe200078e00ff */
        /* <DEDUP_REMOVED lines=10> */
[----:B---3--:R4:W3:Y:S04]  /*3550*/  @P2 LDG.E R6, [R6.64] ;  /* 0x0000000606062981 */ /* 0x0088e8000c1e1900 */
[----:B-1----:R-:W3:Y:S01]  /*3560*/  LDG.E.64 R196, [R196.64] ;  /* 0x00000006c4c47981 */ /* 0x002ee2000c1e1b00 */
[----:B------:R-:W-:Y:S01]  /*3570*/  IMAD R0, R36, c[0x0][0x1c0], R232 ;  /* 0x0000700024007a24 */ /* 0x000fe200078e02e8 */
[----:B------:R-:W-:Y:S01]  /*3580*/  LEA.HI R2, R35, R33, RZ, 0x6 ;  /* 0x0000002123027211 */ /* 0x000fe200078f30ff */
[----:B------:R-:W3:Y:S01]  /*3590*/  @P2 MUFU.RCP R9, c[0x0][0x238] ;  /* 0x00008e0000092b08 */ /* 0x000ee20000001000 */
[----:B------:R-:W1:Y:S01]  /*35a0*/  S2R R184, SR_TID.X ;  /* 0x0000000000b87919 */ /* 0x000e620000002100 */
[----:B------:R-:W-:Y:S01]  /*35b0*/  IMAD.SHL.U32 R0, R0, 0x20, RZ ;  /* 0x0000002000007824 */ /* 0x000fe200078e00ff */
[----:B------:R-:W-:Y:S01]  /*35c0*/  SHF.R.S32.HI R8, RZ, 0x6, R2 ;  /* 0x00000006ff087819 */ /* 0x000fe20000011402 */
[----:B------:R-:W-:Y:S01]  /*35d0*/  IMAD.IADD R18, R18, 0x1, R214 ;  /* 0x0000000112127824 */ /* 0x000fe200078e02d6 */
[----:B----4-:R-:W-:Y:S01]  /*35e0*/  SHF.R.S32.HI R7, RZ, 0x1f, R20 ;  /* 0x0000001fff077819 */ /* 0x010fe20000011414 */
[----:B------:R-:W-:Y:S01]  /*35f0*/  IMAD.MOV.U32 R215, RZ, RZ, c[0x0][0x2e4] ;  /* 0x0000b900ffd77624 */ /* 0x000fe200078e00ff */
[----:B------:R-:W-:Y:S01]  /*3600*/  SHF.L.U32 R2, R8, 0x5, RZ ;  /* 0x0000000508027819 */ /* 0x000fe200000006ff */
[----:B------:R-:W-:Y:S01]  /*3610*/  IMAD R8, R234, 0x4, R8 ;  /* 0x00000004ea087824 */ /* 0x000fe200078e0208 */
[----:B------:R-:W-:Y:S01]  /*3620*/  IADD3 R18, -R195, 0x80, R18 ;  /* 0x00000080c3127810 */ /* 0x000fe20007ffe112 */
[----:B------:R-:W-:Y:S01]  /*3630*/  CS2R R126, SRZ ;  /* 0x00000000007e7805 */ /* 0x000fe2000001ff00 */
[----:B------:R-:W-:Y:S01]  /*3640*/  MOV R183, RZ ;  /* 0x000000ff00b77202 */ /* 0x000fe20000000f00 */
[----:B------:R-:W-:Y:S01]  /*3650*/  CS2R R124, SRZ ;  /* 0x00000000007c7805 */ /* 0x000fe2000001ff00 */
        /* <DEDUP_REMOVED lines=52> */
[----:B------:R-:W-:Y:S01]  /*39a0*/  IADD3 R241, R18, -c[0x0][0x2e8], RZ ;  /* 0x8000ba0012f17a10 */ /* 0x000fe20007ffe0ff */
[----:B------:R-:W-:Y:S01]  /*39b0*/  IMAD.SHL.U32 R171, R2, 0x2, RZ ;  /* 0x0000000202ab7824 */ /* 0x000fe200078e00ff */
[----:B--2---:R-:W-:-:S02]  /*39c0*/  IADD3 R20, P1, P0, R0, R4, R20 ;  /* 0x0000000400147210 */ /* 0x004fc4000783e014 */
[----:B------:R-:W-:Y:S01]  /*39d0*/  SHF.R.S32.HI R0, RZ, 0x1f, R0 ;  /* 0x0000001fff007819 */ /* 0x000fe20000011400 */
[----:B---3--:R-:W-:-:S03]  /*39e0*/  @P2 FMUL.FTZ R183, R6, R9 ;  /* 0x0000000906b72220 */ /* 0x008fc60000410000 */
[----:B------:R-:W-:Y:S01]  /*39f0*/  IADD3.X R7, R0, R5, R7, P1, P0 ;  /* 0x0000000500077210 */ /* 0x000fe20000fe0407 */
[----:B------:R-:W-:Y:S01]  /*3a00*/  IMAD.WIDE.U32 R236, R20, -0x2daee0ad, RZ ;  /* 0xd2511f5314ec7825 */ /* 0x000fe200078e00ff */
[----:B------:R-:W-:-:S04]  /*3a10*/  IADD3 R0, R177, 0x1800, RZ ;  /* 0x00001800b1007810 */ /* 0x000fc80007ffe0ff */
[----:B------:R-:W-:-:S04]  /*3a20*/  SEL R0, R0, R177, !P6 ;  /* 0x000000b100007207 */ /* 0x000fc80007000000 */
[----:B------:R-:W-:Y:S02]  /*3a30*/  SHF.L.U32 R168, R0, 0x1, RZ ;  /* 0x0000000100a87819 */ /* 0x000fe400000006ff */
[----:B------:R-:W-:-:S05]  /*3a40*/  IADD3 R0, -R214, R209, -R184 ;  /* 0x000000d1d6007210 */ /* 0x000fca0007ffe9b8 */
[----:B------:R-:W-:Y:S01]  /*3a50*/  IMAD.IADD R240, R0, 0x1, R195 ;  /* 0x0000000100f07824 */ /* 0x000fe200078e02c3 */
[----:B------:R-:W-:Y:S02]  /*3a60*/  MOV R0, c[0x0][0x22c] ;  /* 0x00008b0000007a02 */ /* 0x000fe40000000f00 */
[----:B------:R-:W-:Y:S02]  /*3a70*/  LOP3.LUT R8, R197, R8, RZ, 0x3c, !PT ;  /* 0x00000008c5087212 */ /* 0x000fe400078e3cff */
[----:B------:R-:W-:Y:S01]  /*3a80*/  LOP3.LUT R229, R7, R196, RZ, 0x3c, !PT ;  /* 0x000000c407e57212 */ /* 0x000fe200078e3cff */
[----:B------:R-:W-:Y:S01]  /*3a90*/  IMAD R0, R0, c[0x0][0x1c0], RZ ;  /* 0x0000700000007a24 */ /* 0x000fe200078e02ff */
[----:B------:R-:W-:-:S03]  /*3aa0*/  LOP3.LUT R239, R237, R8, RZ, 0x3c, !PT ;  /* 0x00000008edef7212 */ /* 0x000fc600078e3cff */
[C---:B------:R-:W-:Y:S02]  /*3ab0*/  IMAD.SHL.U32 R245, R0.reuse, 0x10, RZ ;  /* 0x0000001000f57824 */ /* 0x040fe400078e00ff */
[C---:B------:R-:W-:Y:S02]  /*3ac0*/  IMAD.SHL.U32 R220, R0.reuse, 0x8, RZ ;  /* 0x0000000800dc7824 */ /* 0x040fe400078e00ff */
[C---:B------:R-:W-:Y:S01]  /*3ad0*/  IMAD.U32 R251, R0.reuse, -0x40, RZ ;  /* 0xffffffc000fb7824 */ /* 0x040fe200078e00ff */
[C---:B------:R-:W-:Y:S01]  /*3ae0*/  IADD3 R247, R245.reuse, 0x40, RZ ;  /* 0x00000040f5f77810 */ /* 0x040fe20007ffe0ff */
[C---:B------:R-:W-:Y:S01]  /*3af0*/  IMAD R252, R0.reuse, 0x30, RZ ;  /* 0x0000003000fc7824 */ /* 0x040fe200078e02ff */
[----:B------:R-:W-:Y:S01]  /*3b00*/  IADD3 R248, R245, 0x20, RZ ;  /* 0x00000020f5f87810 */ /* 0x000fe20007ffe0ff */
[----:B------:R-:W-:Y:S02]  /*3b10*/  IMAD R250, R0, 0x38, RZ ;  /* 0x0000003800fa7824 */ /* 0x000fe400078e02ff */
[C---:B------:R-:W-:Y:S01]  /*3b20*/  IMAD.IADD R242, R220.reuse, 0x1, R247 ;  /* 0x00000001dcf27824 */ /* 0x040fe200078e02f7 */
[----:B------:R-:W-:-:S04]  /*3b30*/  IADD3 R243, R220, R248, RZ ;  /* 0x000000f8dcf37210 */ /* 0x000fc80007ffe0ff */
[C---:B------:R-:W-:Y:S01]  /*3b40*/  IADD3 R10, R220.reuse, R242, RZ ;  /* 0x000000f2dc0a7210 */ /* 0x040fe20007ffe0ff */
[----:B------:R-:W-:-:S03]  /*3b50*/  IMAD.IADD R11, R220, 0x1, R243 ;  /* 0x00000001dc0b7824 */ /* 0x000fc600078e02f3 */
[C---:B------:R-:W-:Y:S01]  /*3b60*/  IADD3 R224, R220.reuse, R10, RZ ;  /* 0x0000000adce07210 */ /* 0x040fe20007ffe0ff */
[----:B------:R-:W-:-:S04]  /*3b70*/  IMAD.IADD R226, R220, 0x1, R11 ;  /* 0x00000001dce27824 */ /* 0x000fc800078e020b */
[C---:B------:R-:W-:Y:S02]  /*3b80*/  IMAD.IADD R225, R220.reuse, 0x1, R226 ;  /* 0x00000001dce17824 */ /* 0x040fe400078e02e2 */
[----:B------:R-:W-:-:S03]  /*3b90*/  IMAD.IADD R223, R220, 0x1, R224 ;  /* 0x00000001dcdf7824 */ /* 0x000fc600078e02e0 */
[C---:B------:R-:W-:Y:S01]  /*3ba0*/  IADD3 R228, R220.reuse, R225, RZ ;  /* 0x000000e1dce47210 */ /* 0x040fe20007ffe0ff */
[----:B------:R-:W-:Y:S02]  /*3bb0*/  IMAD.IADD R227, R220, 0x1, R223 ;  /* 0x00000001dce37824 */ /* 0x000fe400078e02df */
.L_x_1203:
[----:B------:R-:W0:Y:S01]  /*3bc0*/  LDGDEPBAR ;  /* 0x00000000000079af */ /* 0x000e220000000000 */
[----:B------:R-:W-:Y:S02]  /*3bd0*/  IMAD.MOV.U32 R4, RZ, RZ, R222 ;  /* 0x000000ffff047224 */ /* 0x000fe400078e00de */
[----:B------:R-:W-:Y:S02]  /*3be0*/  IMAD.MOV.U32 R5, RZ, RZ, R221 ;  /* 0x000000ffff057224 */ /* 0x000fe400078e00dd */
[----:B------:R-:W-:Y:S01]  /*3bf0*/  IMAD.IADD R0, R176, 0x1, R171 ;  /* 0x00000001b0007824 */ /* 0x000fe200078e02ab */
[C---:B------:R-:W-:Y:S01]  /*3c00*/  LEA R4, P0, R209.reuse, R4, 0x2 ;  /* 0x00000004d1047211 */ /* 0x040fe200078010ff */
[----:B------:R-:W-:Y:S02]  /*3c10*/  IMAD.MOV.U32 R210, RZ, RZ, R186 ;  /* 0x000000ffffd27224 */ /* 0x000fe400078e00ba */
[----:B------:R-:W-:Y:S01]  /*3c20*/  IMAD.MOV.U32 R211, RZ, RZ, R185 ;  /* 0x000000ffffd37224 */ /* 0x000fe200078e00b9 */
[----:B------:R-:W-:Y:S01]  /*3c30*/  LEA.HI.X.SX32 R5, R209, R5, 0x2, P0 ;  /* 0x00000005d1057211 */ /* 0x000fe200000f16ff */
[----:B------:R-:W-:Y:S04]  /*3c40*/  DEPBAR.LE SB0, 0x0 ;  /* 0x000080000000791a */ /* 0x000fe80000000000 */
[----:B------:R-:W-:Y:S08]  /*3c50*/  BAR.SYNC.DEFER_BLOCKING 0x0 ;  /* 0x0000000000007b1d */ /* 0x000ff00000010000 */
[----:B------:R-:W-:Y:S08]  /*3c60*/  LDSM.16.M88.4 R32, [R171] ;  /* 0x00000000ab20783b */ /* 0x000ff00000000200 */
[----:B------:R-:W1:Y:S08]  /*3c70*/  LDSM.16.M88.4 R16, [R169+0x9000] ;  /* 0x00900000a910783b */ /* 0x000e700000000200 */
[----:B------:R-:W2:Y:S08]  /*3c80*/  LDSM.16.M88.4 R28, [R171+0x800] ;  /* 0x00080000ab1c783b */ /* 0x000eb00000000200 */
[----:B-----5:R1:W5:Y:S04]  /*3c90*/  LDG.E R182, [R4.64] ;  /* 0x0000000604b67981 */ /* 0x020368000c1e1900 */
[----:B------:R1:W5:Y:S04]  /*3ca0*/  LDG.E R181, [R4.64+0x20] ;  /* 0x0000200604b57981 */ /* 0x000368000c1e1900 */
[----:B------:R1:W5:Y:S04]  /*3cb0*/  LDG.E R180, [R4.64+0x80] ;  /* 0x0000800604b47981 */ /* 0x000368000c1e1900 */
[----:B------:R1:W5:Y:S04]  /*3cc0*/  LDG.E R179, [R4.64+0xa0] ;  /* 0x0000a00604b37981 */ /* 0x000368000c1e1900 */
        /* <DEDUP_REMOVED lines=15> */
[-C--:B------:R-:W-:Y:S08]  /*3dc0*/  HMMA.16816.F32.BF16 R28, R28, R134.reuse, RZ ;  /* 0x000000861c1c723c */ /* 0x080ff000000418ff */
[----:B------:R-:W-:Y:S01]  /*3dd0*/  HMMA.16816.F32.BF16 R32, R32, R134, RZ ;  /* 0x000000862020723c */ /* 0x000fe200000418ff */
[----:B------:R-:W3:Y:S07]  /*3de0*/  LDSM.16.M88.4 R132, [R169+0xb400] ;  /* 0x00b40000a984783b */ /* 0x000eee0000000200 */
        /* <DEDUP_REMOVED lines=11> */
[-C--:B------:R-:W-:Y:S08]  /*3ea0*/  HMMA.16816.F32.BF16 R4, R152, R156.reuse, R4 ;  /* 0x0000009c9804723c */ /* 0x080ff00000041804 */
[C---:B---3--:R-:W-:Y:S08]  /*3eb0*/  HMMA.16816.F32.BF16 R8, R160.reuse, R156, R8 ;  /* 0x0000009ca008723c */ /* 0x048ff00000041808 */
[-C--:B------:R-:W-:Y:S08]  /*3ec0*/  HMMA.16816.F32.BF16 R12, R160, R158.reuse, R12 ;  /* 0x0000009ea00c723c */ /* 0x080ff0000004180c */
[C---:B------:R-:W-:Y:S07]  /*3ed0*/  HMMA.16816.F32.BF16 R16, R152.reuse, R158, R16 ;  /* 0x0000009e9810723c */ /* 0x040fee0000041810 */
[----:B------:R-:W-:Y:S01]  /*3ee0*/  IMAD.SHL.U32 R159, R194, 0x40, RZ ;  /* 0x00000040c29f7824 */ /* 0x000fe200078e00ff */
[-C--:B------:R-:W-:Y:S04]  /*3ef0*/  HMMA.16816.F32.BF16 R20, R152, R132.reuse, R20 ;  /* 0x000000849814723c */ /* 0x080fe80000041814 */
[----:B------:R-:W-:Y:S04]  /*3f00*/  IMAD.IADD R2, R240, 0x1, R159 ;  /* 0x00000001f0027824 */ /* 0x000fe800078e029f */
[C---:B------:R-:W-:Y:S04]  /*3f10*/  HMMA.16816.F32.BF16 R24, R160.reuse, R132, R24 ;  /* 0x00000084a018723c */ /* 0x040fe80000041818 */
[----:B------:R-:W-:Y:S02]  /*3f20*/  IABS R148, R2 ;  /* 0x0000000200947213 */ /* 0x000fe40000000000 */
[C---:B------:R-:W-:Y:S02]  /*3f30*/  IADD3 R158, R2.reuse, 0x7, RZ ;  /* 0x00000007029e7810 */ /* 0x040fe40007ffe0ff */
[-C--:B------:R-:W-:Y:S04]  /*3f40*/  HMMA.16816.F32.BF16 R28, R160, R134.reuse, R28 ;  /* 0x00000086a01c723c */ /* 0x080fe8000004181c */
[C---:B------:R-:W-:Y:S02]  /*3f50*/  IADD3 R157, R2.reuse, -0x1, RZ ;  /* 0xffffffff029d7810 */ /* 0x040fe40007ffe0ff */
[----:B------:R-:W-:Y:S02]  /*3f60*/  IADD3 R156, R2, 0x8, RZ ;  /* 0x00000008029c7810 */ /* 0x000fe40007ffe0ff */
[----:B------:R-:W-:Y:S01]  /*3f70*/  HMMA.16816.F32.BF16 R32, R152, R134, R32 ;  /* 0x000000869820723c */ /* 0x000fe20000041820 */
[----:B------:R-:W-:Y:S03]  /*3f80*/  LDSM.16.M88.4 R132, [R171+0x2000] ;  /* 0x00200000ab84783b */ /* 0x000fe60000000200 */
[----:B------:R-:W-:Y:S02]  /*3f90*/  ISETP.GE.AND P0, PT, R157, RZ, PT ;  /* 0x000000ff9d00720c */ /* 0x000fe40003f06270 */
[----:B------:R-:W-:Y:S02]  /*3fa0*/  ISETP.GE.AND P1, PT, R156, RZ, PT ;  /* 0x000000ff9c00720c */ /* 0x000fe40003f26270 */
[-C--:B-1----:R-:W-:Y:S01]  /*3fb0*/  HMMA.16816.F32.BF16 R4, R140, R164.reuse, R4 ;  /* 0x000000a48c04723c */ /* 0x082fe20000041804 */
[----:B------:R-:W-:Y:S07]  /*3fc0*/  LDSM.16.M88.4 R152, [R171+0x2800] ;  /* 0x00280000ab98783b */ /* 0x000fee0000000200 */
[C---:B--2---:R-:W-:Y:S04]  /*3fd0*/  HMMA.16816.F32.BF16 R8, R144.reuse, R164, R8 ;  /* 0x000000a49008723c */ /* 0x044fe80000041808 */
[----:B------:R-:W-:Y:S02]  /*3fe0*/  @!P0 IADD3 R157, -R2, 0x1, RZ ;  /* 0x00000001029d8810 */ /* 0x000fe40007ffe1ff */
[----:B------:R-:W-:Y:S02]  /*3ff0*/  ISETP.GE.AND P0, PT, R158, RZ, PT ;  /* 0x000000ff9e00720c */ /* 0x000fe40003f06270 */
[----:B------:R1:W2:Y:S01]  /*4000*/  I2F R163, R157 ;  /* 0x0000009d00a37306 */ /* 0x0002a20000201400 */
[-C--:B------:R-:W-:Y:S03]  /*4010*/  HMMA.16816.F32.BF16 R12, R144, R166.reuse, R12 ;  /* 0x000000a6900c723c */ /* 0x080fe6000004180c */
[C---:B------:R-:W-:Y:S05]  /*4020*/  @!P1 IADD3 R156, -R2.reuse, -0x8, RZ ;  /* 0xfffffff8029c9810 */ /* 0x040fea0007ffe1ff */
[C---:B------:R-:W-:Y:S01]  /*4030*/  HMMA.16816.F32.BF16 R16, R140.reuse, R166, R16 ;  /* 0x000000a68c10723c */ /* 0x040fe20000041810 */
[----:B------:R3:W-:Y:S03]  /*4040*/  I2F R167, R148 ;  /* 0x0000009400a77306 */ /* 0x0007e60000201400 */
[C---:B------:R-:W-:Y:S04]  /*4050*/  @!P0 IADD3 R158, -R2.reuse, -0x7, RZ ;  /* 0xfffffff9029e8810 */ /* 0x040fe80007ffe1ff */
[-C--:B----4-:R-:W-:Y:S03]  /*4060*/  HMMA.16816.F32.BF16 R20, R140, R136.reuse, R20 ;  /* 0x000000888c14723c */ /* 0x090fe60000041814 */
[----:B------:R4:W-:Y:S01]  /*4070*/  I2F R162, R158 ;  /* 0x0000009e00a27306 */ /* 0x0009e20000201400 */
[C---:B-1----:R-:W-:Y:S04]  /*4080*/  IADD3 R157, R2.reuse, 0x28, RZ ;  /* 0x00000028029d7810 */ /* 0x042fe80007ffe0ff */
[C---:B------:R-:W-:Y:S04]  /*4090*/  HMMA.16816.F32.BF16 R24, R144.reuse, R136, R24 ;  /* 0x000000889018723c */ /* 0x040fe80000041818 */
[----:B------:R-:W-:Y:S01]  /*40a0*/  ISETP.GE.AND P1, PT, R157, RZ, PT ;  /* 0x000000ff9d00720c */ /* 0x000fe20003f26270 */
[----:B------:R1:W1:Y:S02]  /*40b0*/  I2F R164, R156 ;  /* 0x0000009c00a47306 */ /* 0x0002640000201400 */
[C---:B------:R-:W-:Y:S01]  /*40c0*/  IADD3 R137, R2.reuse, 0x27, RZ ;  /* 0x0000002702897810 */ /* 0x040fe20007ffe0ff */
[-C--:B------:R-:W-:Y:S01]  /*40d0*/  HMMA.16816.F32.BF16 R28, R144, R138.reuse, R28 ;  /* 0x0000008a901c723c */ /* 0x080fe2000004181c */
[----:B---3--:R-:W3:Y:S02]  /*40e0*/  LDSM.16.M88.4 R148, [R169+0xd000] ;  /* 0x00d00000a994783b */ /* 0x008ee40000000200 */
[----:B------:R-:W-:Y:S02]  /*40f0*/  ISETP.GE.AND P0, PT, R137, RZ, PT ;  /* 0x000000ff8900720c */ /* 0x000fe40003f06270 */
[C---:B------:R-:W-:Y:S03]  /*4100*/  IADD3 R136, R2.reuse, 0x20, RZ ;  /* 0x0000002002887810 */ /* 0x040fe60007ffe0ff */
[----:B------:R-:W-:Y:S01]  /*4110*/  HMMA.16816.F32.BF16 R32, R140, R138, R32 ;  /* 0x0000008a8c20723c */ /* 0x000fe20000041820 */
[----:B------:R-:W2:Y:S03]  /*4120*/  LDSM.16.M88.4 R144, [R169+0xd400] ;  /* 0x00d40000a990783b */ /* 0x000ea60000000200 */
[----:B------:R-:W-:Y:S02]  /*4130*/  @!P1 IADD3 R157, -R2, -0x28, RZ ;  /* 0xffffffd8029d9810 */ /* 0x000fe40007ffe1ff */
[----:B------:R-:W-:Y:S02]  /*4140*/  ISETP.GE.AND P1, PT, R136, RZ, PT ;  /* 0x000000ff8800720c */ /* 0x000fe40003f26270 */
[----:B------:R3:W2:Y:S01]  /*4150*/  I2F R166, R157 ;  /* 0x0000009d00a67306 */ /* 0x0006a20000201400 */
[C---:B------:R-:W-:Y:S01]  /*4160*/  @!P0 IADD3 R137, -R2.reuse, -0x27, RZ ;  /* 0xffffffd902898810 */ /* 0x040fe20007ffe1ff */
[----:B------:R-:W-:Y:S02]  /*4170*/  LDSM.16.M88.4 R140, [R170+0xd000] ;  /* 0x00d00000aa8c783b */ /* 0x000fe40000000200 */
[C---:B----4-:R-:W-:Y:S02]  /*4180*/  IADD3 R158, R2.reuse, 0x18, RZ ;  /* 0x00000018029e7810 */ /* 0x050fe40007ffe0ff */
[C---:B-1----:R-:W-:Y:S04]  /*4190*/  IADD3 R156, R2.reuse, 0x17, RZ ;  /* 0x00000017029c7810 */ /* 0x042fe80007ffe0ff */
[----:B------:R-:W1:Y:S01]  /*41a0*/  I2F R165, R137 ;  /* 0x0000008900a57306 */ /* 0x000e620000201400 */
[----:B------:R-:W-:Y:S02]  /*41b0*/  @!P1 IADD3 R136, -R2, -0x20, RZ ;  /* 0xffffffe002889810 */ /* 0x000fe40007ffe1ff */
[----:B------:R-:W-:Y:S07]  /*41c0*/  ISETP.GE.AND P1, PT, R158, RZ, PT ;  /* 0x000000ff9e00720c */ /* 0x000fee0003f26270 */
[----:B------:R4:W1:Y:S01]  /*41d0*/  I2F R161, R136 ;  /* 0x0000008800a17306 */ /* 0x0008620000201400 */
[C---:B---3--:R-:W-:Y:S01]  /*41e0*/  IADD3 R157, R2.reuse, 0x1f, RZ ;  /* 0x0000001f029d7810 */ /* 0x048fe20007ffe0ff */
[-C--:B------:R-:W-:Y:S05]  /*41f0*/  HMMA.16816.F32.BF16 R4, R132, R148.reuse, R4 ;  /* 0x000000948404723c */ /* 0x080fea0000041804 */
[----:B------:R-:W-:Y:S02]  /*4200*/  ISETP.GE.AND P0, PT, R157, RZ, PT ;  /* 0x000000ff9d00720c */ /* 0x000fe40003f06270 */
[C---:B------:R-:W-:Y:S01]  /*4210*/  @!P1 IADD3 R158, -R2.reuse, -0x18, RZ ;  /* 0xffffffe8029e9810 */ /* 0x040fe20007ffe1ff */
[C---:B------:R-:W-:Y:S05]  /*4220*/  HMMA.16816.F32.BF16 R8, R152.reuse, R148, R8 ;  /* 0x000000949808723c */ /* 0x040fea0000041808 */
[----:B------:R-:W-:Y:S03]  /*4230*/  I2F R158, R158 ;  /* 0x0000009e009e7306 */ /* 0x000fe60000201400 */
[-C--:B------:R-:W-:Y:S01]  /*4240*/  HMMA.16816.F32.BF16 R12, R152, R150.reuse, R12 ;  /* 0x00000096980c723c */ /* 0x080fe2000004180c */
[----:B----4-:R-:W3:Y:S03]  /*4250*/  LDSM.16.M88.4 R136, [R0+0x2000] ;  /* 0x002000000088783b */ /* 0x010ee60000000200 */
[----:B------:R-:W-:Y:S02]  /*4260*/  @!P0 IADD3 R157, -R2, -0x1f, RZ ;  /* 0xffffffe1029d8810 */ /* 0x000fe40007ffe1ff */
[----:B------:R-:W-:Y:S02]  /*4270*/  ISETP.GE.AND P0, PT, R156, RZ, PT ;  /* 0x000000ff9c00720c */ /* 0x000fe40003f06270 */
[C---:B------:R-:W-:Y:S01]  /*4280*/  HMMA.16816.F32.BF16 R16, R132.reuse, R150, R16 ;  /* 0x000000968410723c */ /* 0x040fe20000041810 */
[----:B------:R4:W1:Y:S01]  /*4290*/  I2F R160, R157 ;  /* 0x0000009d00a07306 */ /* 0x0008620000201400 */
[----:B------:R1:W3:Y:S06]  /*42a0*/  LDSM.16.M88.4 R148, [R0+0x2800] ;  /* 0x002800000094783b */ /* 0x0002ec0000000200 */
[-C--:B--2---:R-:W-:Y:S04]  /*42b0*/  HMMA.16816.F32.BF16 R20, R132, R144.reuse, R20 ;  /* 0x000000908414723c */ /* 0x084fe80000041814 */
[C---:B------:R-:W-:Y:S04]  /*42c0*/  @!P0 IADD3 R156, -R2.reuse, -0x17, RZ ;  /* 0xffffffe9029c8810 */ /* 0x040fe80007ffe1ff */
[C---:B------:R-:W-:Y:S02]  /*42d0*/  HMMA.16816.F32.BF16 R24, R152.reuse, R144, R24 ;  /* 0x000000909818723c */ /* 0x040fe40000041818 */
[----:B------:R-:W2:Y:S05]  /*42e0*/  I2F R156, R156 ;  /* 0x0000009c009c7306 */ /* 0x000eaa0000201400 */
[C---:B------:R-:W-:Y:S01]  /*42f0*/  IADD3 R145, R2.reuse, -0x9, RZ ;  /* 0xfffffff702917810 */ /* 0x040fe20007ffe0ff */
[-C--:B------:R-:W-:Y:S03]  /*4300*/  HMMA.16816.F32.BF16 R28, R152, R146.reuse, R28 ;  /* 0x00000092981c723c */ /* 0x080fe6000004181c */
[----:B------:R-:W-:Y:S02]  /*4310*/  ISETP.GE.AND P0, PT, R145, RZ, PT ;  /* 0x000000ff9100720c */ /* 0x000fe40003f06270 */
[C---:B----4-:R-:W-:Y:S02]  /*4320*/  IADD3 R157, R2.reuse, -0x8, RZ ;  /* 0xfffffff8029d7810 */ /* 0x050fe40007ffe0ff */
[C---:B-1----:R-:W-:Y:S01]  /*4330*/  IADD3 R0, R2.reuse, -0x10, RZ ;  /* 0xfffffff002007810 */ /* 0x042fe20007ffe0ff */
[----:B------:R-:W-:Y:S01]  /*4340*/  HMMA.16816.F32.BF16 R32, R132, R146, R32 ;  /* 0x000000928420723c */ /* 0x000fe20000041820 */
[----:B------:R-:W1:Y:S03]  /*4350*/  LDSM.16.M88.4 R132, [R170+0xd400] ;  /* 0x00d40000aa84783b */ /* 0x000e660000000200 */
[----:B------:R-:W-:Y:S02]  /*4360*/  ISETP.GE.AND P1, PT, R157, RZ, PT ;  /* 0x000000ff9d00720c */ /* 0x000fe40003f26270 */
[C---:B------:R-:W-:Y:S02]  /*4370*/  IADD3 R144, R2.reuse, -0x11, RZ ;  /* 0xffffffef02907810 */ /* 0x040fe40007ffe0ff */
[-C--:B---3--:R-:W-:Y:S05]  /*4380*/  HMMA.16816.F32.BF16 R4, R136, R140.reuse, R4 ;  /* 0x0000008c8804723c */ /* 0x088fea0000041804 */
[----:B------:R-:W-:Y:S02]  /*4390*/  @!P0 IADD3 R145, -R2, 0x9, RZ ;  /* 0x0000000902918810 */ /* 0x000fe40007ffe1ff */
[----:B------:R-:W-:Y:S01]  /*43a0*/  ISETP.GE.AND P0, PT, R144, RZ, PT ;  /* 0x000000ff9000720c */ /* 0x000fe20003f06270 */
[C---:B------:R-:W-:Y:S03]  /*43b0*/  HMMA.16816.F32.BF16 R8, R148.reuse, R140, R8 ;  /* 0x0000008c9408723c */ /* 0x040fe60000041808 */
[----:B------:R-:W-:Y:S01]  /*43c0*/  I2F R145, R145 ;  /* 0x0000009100917306 */ /* 0x000fe20000201400 */
[----:B------:R-:W-:Y:S02]  /*43d0*/  @!P1 IADD3 R157, -R2, 0x8, RZ ;  /* 0x00000008029d9810 */ /* 0x000fe40007ffe1ff */
[----:B------:R-:W-:Y:S02]  /*43e0*/  ISETP.GE.AND P1, PT, R0, RZ, PT ;  /* 0x000000ff0000720c */ /* 0x000fe40003f26270 */
[-C--:B------:R-:W-:Y:S04]  /*43f0*/  HMMA.16816.F32.BF16 R12, R148, R142.reuse, R12 ;  /* 0x0000008e940c723c */ /* 0x080fe8000004180c */
[C---:B------:R-:W-:Y:S01]  /*4400*/  IADD3 R140, R2.reuse, 0x10, RZ ;  /* 0x00000010028c7810 */ /* 0x040fe20007ffe0ff */
[----:B------:R-:W3:Y:S01]  /*4410*/  I2F R157, R157 ;  /* 0x0000009d009d7306 */ /* 0x000ee20000201400 */
[----:B------:R-:W-:Y:S02]  /*4420*/  IADD3 R141, R2, -0x18, RZ ;  /* 0xffffffe8028d7810 */ /* 0x000fe40007ffe0ff */
[-C--:B------:R-:W-:Y:S01]  /*4430*/  FFMA.FTZ R5, R163, -R183.reuse, R5 ;  /* 0x800000b7a3057223 */ /* 0x080fe20000010005 */
[C---:B------:R-:W-:Y:S04]  /*4440*/  HMMA.16816.F32.BF16 R16, R136.reuse, R142, R16 ;  /* 0x0000008e8810723c */ /* 0x040fe80000041810 */
[-C--:B------:R-:W-:Y:S01]  /*4450*/  FFMA.FTZ R6, R164, -R183.reuse, R6 ;  /* 0x800000b7a4067223 */ /* 0x080fe20000010006 */
[----:B------:R-:W-:Y:S01]  /*4460*/  @!P1 IADD3 R0, -R2, 0x10, RZ ;  /* 0x0000001002009810 */ /* 0x000fe20007ffe1ff */
[-C--:B------:R-:W-:Y:S01]  /*4470*/  FFMA.FTZ R7, R162, -R183.reuse, R7 ;  /* 0x800000b7a2077223 */ /* 0x080fe20000010007 */
[----:B------:R-:W-:Y:S01]  /*4480*/  ISETP.GE.AND P1, PT, R140, RZ, PT ;  /* 0x000000ff8c00720c */ /* 0x000fe20003f26270 */
[-C--:B-1----:R-:W-:Y:S01]  /*4490*/  HMMA.16816.F32.BF16 R20, R136, R132.reuse, R20 ;  /* 0x000000848814723c */ /* 0x082fe20000041814 */
[----:B------:R1:W4:Y:S02]  /*44a0*/  I2F R146, R0 ;  /* 0x0000000000927306 */ /* 0x0003240000201400 */
[----:B------:R-:W-:Y:S01]  /*44b0*/  ISETP.GE.AND P2, PT, R141, RZ, PT ;  /* 0x000000ff8d00720c */ /* 0x000fe20003f46270 */
[-C--:B------:R-:W-:Y:S01]  /*44c0*/  FFMA.FTZ R4, R167, -R183.reuse, R4 ;  /* 0x800000b7a7047223 */ /* 0x080fe20000010004 */
[----:B------:R-:W-:Y:S01]  /*44d0*/  IADD3 R142, R2, -0x19, RZ ;  /* 0xffffffe7028e7810 */ /* 0x000fe20007ffe0ff */
[-C--:B------:R-:W-:Y:S01]  /*44e0*/  FFMA.FTZ R10, R166, -R183.reuse, R10 ;  /* 0x800000b7a60a7223 */ /* 0x080fe2000001000a */
[C---:B------:R-:W-:Y:S01]  /*44f0*/  @!P0 IADD3 R144, -R2.reuse, 0x11, RZ ;  /* 0x0000001102908810 */ /* 0x040fe20007ffe1ff */
[-C--:B------:R-:W-:Y:S01]  /*4500*/  FFMA.FTZ R11, R165, -R183.reuse, R11 ;  /* 0x800000b7a50b7223 */ /* 0x080fe2000001000b */
[C---:B------:R-:W-:Y:S04]  /*4510*/  HMMA.16816.F32.BF16 R24, R148.reuse, R132, R24 ;  /* 0x000000849418723c */ /* 0x040fe80000041818 */
[CC--:B------:R-:W-:Y:S01]  /*4520*/  FFMA.FTZ R8, R161.reuse, -R183.reuse, R8 ;  /* 0x800000b7a1087223 */ /* 0x0c0fe20000010008 */
[----:B------:R-:W-:Y:S01]  /*4530*/  @!P1 IADD3 R140, -R2, -0x10, RZ ;  /* 0xfffffff0028c9810 */ /* 0x000fe20007ffe1ff */
[-C--:B------:R-:W-:Y:S01]  /*4540*/  FFMA.FTZ R9, R160, -R183.reuse, R9 ;  /* 0x800000b7a0097223 */ /* 0x080fe20000010009 */
[----:B------:R-:W4:Y:S01]  /*4550*/  I2F R144, R144 ;  /* 0x0000009000907306 */ /* 0x000f220000201400 */
[-C--:B------:R-:W-:Y:S01]  /*4560*/  FFMA.FTZ R14, R161, -R183.reuse, R14 ;  /* 0x800000b7a10e7223 */ /* 0x080fe2000001000e */
[----:B------:R-:W-:Y:S01]  /*4570*/  ISETP.GE.AND P1, PT, R142, RZ, PT ;  /* 0x000000ff8e00720c */ /* 0x000fe20003f26270 */
[-C--:B------:R-:W-:Y:S02]  /*4580*/  HMMA.16816.F32.BF16 R28, R148, R134.reuse, R28 ;  /* 0x00000086941c723c */ /* 0x080fe4000004181c */
[----:B------:R-:W-:Y:S01]  /*4590*/  IMAD.MOV.U32 R133, RZ, RZ, c[0x0][0x2e4] ;  /* 0x0000b900ff857624 */ /* 0x000fe200078e00ff */
[----:B------:R-:W-:Y:S01]  /*45a0*/  @!P2 IADD3 R141, -R2, 0x18, RZ ;  /* 0x00000018028da810 */ /* 0x000fe20007ffe1ff */
[-C--:B------:R-:W-:Y:S02]  /*45b0*/  FFMA.FTZ R15, R160, -R183.reuse, R15 ;  /* 0x800000b7a00f7223 */ /* 0x080fe4000001000f */
[-C--:B------:R-:W-:Y:S01]  /*45c0*/  FFMA.FTZ R12, R158, -R183.reuse, R12 ;  /* 0x800000b79e0c7223 */ /* 0x080fe2000001000c */
[----:B-1----:R-:W-:Y:S01]  /*45d0*/  IADD3 R0, R2, 0xf, RZ ;  /* 0x0000000f02007810 */ /* 0x002fe20007ffe0ff */
[-C--:B--2---:R-:W-:Y:S01]  /*45e0*/  FFMA.FTZ R13, R156, -R183.reuse, R13 ;  /* 0x800000b79c0d7223 */ /* 0x084fe2000001000d */
[----:B------:R-:W1:Y:S01]  /*45f0*/  I2F R140, R140 ;  /* 0x0000008c008c7306 */ /* 0x000e620000201400 */
[----:B------:R-:W-:Y:S04]  /*4600*/  HMMA.16816.F32.BF16 R32, R136, R134, R32 ;  /* 0x000000868820723c */ /* 0x000fe80000041820 */
[-C--:B------:R-:W-:Y:S01]  /*4610*/  FFMA.FTZ R19, R163, -R183.reuse, R19 ;  /* 0x800000b7a3137223 */ /* 0x080fe20000010013 */
[----:B------:R-:W-:Y:S01]  /*4620*/  ISETP.GE.AND P0, PT, R0, RZ, PT ;  /* 0x000000ff0000720c */ /* 0x000fe20003f06270 */
[-C--:B------:R-:W-:Y:S01]  /*4630*/  FFMA.FTZ R18, R167, -R183.reuse, R18 ;  /* 0x800000b7a7127223 */ /* 0x080fe20000010012 */
[----:B------:R-:W-:Y:S01]  /*4640*/  @!P1 IADD3 R142, -R2, 0x19, RZ ;  /* 0x00000019028e9810 */ /* 0x000fe20007ffe1ff */
[-C--:B---3--:R-:W-:Y:S01]  /*4650*/  FFMA.FTZ R16, R157, -R183.reuse, R16 ;  /* 0x800000b79d107223 */ /* 0x088fe20000010010 */
[----:B------:R-:W2:Y:S03]  /*4660*/  I2F R141, R141 ;  /* 0x0000008d008d7306 */ /* 0x000ea60000201400 */
[-C--:B------:R-:W-:Y:S02]  /*4670*/  FFMA.FTZ R17, R145, -R183.reuse, R17 ;  /* 0x800000b791117223 */ /* 0x080fe40000010011 */
[-C--:B------:R-:W-:Y:S02]  /*4680*/  FFMA.FTZ R22, R157, -R183.reuse, R22 ;  /* 0x800000b79d167223 */ /* 0x080fe40000010016 */
[-C--:B------:R-:W-:Y:S02]  /*4690*/  FFMA.FTZ R23, R145, -R183.reuse, R23 ;  /* 0x800000b791177223 */ /* 0x080fe40000010017 */
[-C--:B----4-:R-:W-:Y:S01]  /*46a0*/  FFMA.FTZ R20, R146, -R183.reuse, R20 ;  /* 0x800000b792147223 */ /* 0x090fe20000010014 */
[----:B------:R-:W-:Y:S01]  /*46b0*/  @!P0 IADD3 R0, -R2, -0xf, RZ ;  /* 0xfffffff102008810 */ /* 0x000fe20007ffe1ff */
[-C--:B------:R-:W-:Y:S01]  /*46c0*/  FFMA.FTZ R21, R144, -R183.reuse, R21 ;  /* 0x800000b790157223 */ /* 0x080fe20000010015 */
[----:B------:R-:W3:Y:S01]  /*46d0*/  I2F R142, R142 ;  /* 0x0000008e008e7306 */ /* 0x000ee20000201400 */
[----:B------:R-:W-:Y:S01]  /*46e0*/  FFMA.FTZ R26, R158, -R183, R26 ;  /* 0x800000b79e1a7223 */ /* 0x000fe2000001001a */
[----:B------:R-:W-:Y:S01]  /*46f0*/  ISETP.GE.AND P0, PT, R159, R241, PT ;  /* 0x000000f19f00720c */ /* 0x000fe20003f06270 */
[-C--:B------:R-:W-:Y:S02]  /*4700*/  FFMA.FTZ R27, R156, -R183.reuse, R27 ;  /* 0x800000b79c1b7223 */ /* 0x080fe4000001001b */
[-C--:B-1----:R-:W-:Y:S02]  /*4710*/  FFMA.FTZ R24, R140, -R183.reuse, R24 ;  /* 0x800000b78c187223 */ /* 0x082fe40000010018 */
[-C--:B------:R-:W-:Y:S02]  /*4720*/  FFMA.FTZ R28, R164, -R183.reuse, R28 ;  /* 0x800000b7a41c7223 */ /* 0x080fe4000001001c */
[-C--:B------:R-:W-:Y:S01]  /*4730*/  FFMA.FTZ R29, R162, -R183.reuse, R29 ;  /* 0x800000b7a21d7223 */ /* 0x080fe2000001001d */
[----:B------:R-:W1:Y:S01]  /*4740*/  I2F R0, R0 ;  /* 0x0000000000007306 */ /* 0x000e620000201400 */
[-C--:B------:R-:W-:Y:S02]  /*4750*/  FFMA.FTZ R30, R140, -R183.reuse, R30 ;  /* 0x800000b78c1e7223 */ /* 0x080fe4000001001e */
[-C--:B------:R-:W-:Y:S02]  /*4760*/  FFMA.FTZ R34, R146, -R183.reuse, R34 ;  /* 0x800000b792227223 */ /* 0x080fe40000010022 */
[-C--:B------:R-:W-:Y:S02]  /*4770*/  FFMA.FTZ R35, R144, -R183.reuse, R35 ;  /* 0x800000b790237223 */ /* 0x080fe40000010023 */
[-C--:B--2---:R-:W-:Y:S02]  /*4780*/  FFMA.FTZ R32, R141, -R183.reuse, R32 ;  /* 0x800000b78d207223 */ /* 0x084fe40000010020 */
[-C--:B---3--:R-:W-:Y:S02]  /*4790*/  FFMA.FTZ R33, R142, -R183.reuse, R33 ;  /* 0x800000b78e217223 */ /* 0x088fe40000010021 */
[CC--:B-1----:R-:W-:Y:S02]  /*47a0*/  FFMA.FTZ R25, R0.reuse, -R183.reuse, R25 ;  /* 0x800000b700197223 */ /* 0x0c2fe40000010019 */
[----:B------:R-:W-:Y:S01]  /*47b0*/  FFMA.FTZ R31, R0, -R183, R31 ;  /* 0x800000b7001f7223 */ /* 0x000fe2000001001f */
[----:B------:R-:W-:-:S05]  /*47c0*/  @!P0 BRA `(.L_x_1199) ;  /* 0x000000a000008947 */ /* 0x000fca0003800000 */
[----:B------:R-:W-:Y:S01]  /*47d0*/  IADD3 R133, R159, 0x40, RZ ;  /* 0x000000409f857810 */ /* 0x000fe20007ffe0ff */
[----:B------:R-:W-:Y:S04]  /*47e0*/  IMAD.SHL.U32 R0, R234, 0x80, RZ ;  /* 0x00000080ea007824 */ /* 0x000fe800078e00ff */
[C---:B------:R-:W-:Y:S01]  /*47f0*/  IMAD.IADD R2, R0.reuse, 0x1, R214 ;  /* 0x0000000100027824 */ /* 0x040fe200078e02d6 */
[----:B------:R-:W-:Y:S04]  /*4800*/  IADD3 R132, R0, 0x80, RZ ;  /* 0x0000008000847810 */ /* 0x000fe80007ffe0ff */
[----:B------:R-:W-:Y:S02]  /*4810*/  IADD3 R0, R215, R2, -R195 ;  /* 0x00000002d7007210 */ /* 0x000fe40007ffe8c3 */
[----:B------:R-:W-:Y:S02]  /*4820*/  ISETP.LT.AND P0, PT, R132, R195, PT ;  /* 0x000000c38400720c */ /* 0x000fe40003f01270 */
[----:B------:R-:W-:Y:S01]  /*4830*/  ISETP.GE.AND P1, PT, R133, R0, PT ;  /* 0x000000008500720c */ /* 0x000fe20003f26270 */
[----:B------:R-:W-:Y:S11]  /*4840*/  IMAD.MOV.U32 R133, RZ, RZ, R215 ;  /* 0x000000ffff857224 */ /* 0x000ff600078e00d7 */
[----:B------:R-:W-:Y:S01]  /*4850*/  @!UPT UIADD3 URZ, URZ, URZ, URZ ;  /* 0x0000003f3f3ff290 */ /* 0x000fe2000fffe03f */
[----:B------:R-:W-:-:S05]  /*4860*/  @!P1 BRA P0, `(.L_x_1200) ;  /* 0x000007f000009947 */ /* 0x000fca0000000000 */
.L_x_1199:
[--C-:B------:R-:W-:Y:S01]  /*4870*/  IADD3 R2, R195, 0x1, -R214.reuse ;  /* 0x00000001c3027810 */ /* 0x100fe20007ffe8d6 */
[----:B------:R-:W-:Y:S01]  /*4880*/  IMAD.IADD R0, R209, 0x1, R159 ;  /* 0x00000001d1007824 */ /* 0x000fe200078e029f */
[----:B------:R-:W-:Y:S01]  /*4890*/  IADD3 R132, -R133, R195, -R214 ;  /* 0x000000c385847210 */ /* 0x000fe20007ffe9d6 */
[----:B------:R-:W-:Y:S01]  /*48a0*/  IMAD.MOV.U32 R215, RZ, RZ, R133 ;  /* 0x000000ffffd77224 */ /* 0x000fe200078e0085 */
[----:B------:R-:W-:Y:S02]  /*48b0*/  IADD3 R2, R2, c[0x0][0x2e8], RZ ;  /* 0x0000ba0002027a10 */ /* 0x000fe40007ffe0ff */
[C---:B------:R-:W-:Y:S01]  /*48c0*/  IADD3 R136, R0.reuse, 0x8, RZ ;  /* 0x0000000800887810 */ /* 0x040fe20007ffe0ff */
[C---:B------:R-:W-:Y:S01]  /*48d0*/  IMAD.IADD R141, R0.reuse, 0x1, R132 ;  /* 0x00000001008d7824 */ /* 0x040fe200078e0284 */
[C---:B------:R-:W-:Y:S01]  /*48e0*/  IADD3 R135, R0.reuse, 0x20, RZ ;  /* 0x0000002000877810 */ /* 0x040fe20007ffe0ff */
[C---:B------:R-:W-:Y:S01]  /*48f0*/  IMAD.IADD R142, R0.reuse, 0x1, R2 ;  /* 0x00000001008e7824 */ /* 0x040fe200078e0202 */
[----:B------:R-:W-:Y:S01]  /*4900*/  IADD3 R134, R0, 0x28, RZ ;  /* 0x0000002800867810 */ /* 0x000fe20007ffe0ff */
[----:B------:R-:W-:Y:S01]  /*4910*/  IMAD.IADD R145, R132, 0x1, R136 ;  /* 0x0000000184917824 */ /* 0x000fe200078e0288 */
[----:B------:R-:W-:Y:S01]  /*4920*/  IADD3 R140, R184, 0x1, RZ ;  /* 0x00000001b88c7810 */ /* 0x000fe20007ffe0ff */
[C-C-:B------:R-:W-:Y:S01]  /*4930*/  IMAD.IADD R148, R132.reuse, 0x1, R135.reuse ;  /* 0x0000000184947824 */ /* 0x140fe200078e0287 */
[----:B------:R-:W-:Y:S01]  /*4940*/  IMNMX R0, RZ, R141, !PT ;  /* 0x0000008dff007217 */ /* 0x000fe20007800200 */
[----:B------:R-:W-:Y:S01]  /*4950*/  IMAD.IADD R146, R132, 0x1, R134 ;  /* 0x0000000184927824 */ /* 0x000fe200078e0286 */
[----:B------:R-:W-:Y:S01]  /*4960*/  IMNMX R132, R142, R195, PT ;  /* 0x000000c38e847217 */ /* 0x000fe20003800200 */
[----:B------:R-:W-:Y:S01]  /*4970*/  IMAD.IADD R144, R2, 0x1, R136 ;  /* 0x0000000102907824 */ /* 0x000fe200078e0288 */
[-C--:B------:R-:W-:Y:S01]  /*4980*/  ISETP.GE.AND P2, PT, R184, R0.reuse, PT ;  /* 0x00000000b800720c */ /* 0x080fe20003f46270 */
[----:B------:R-:W-:Y:S01]  /*4990*/  IMAD.IADD R147, R2, 0x1, R135 ;  /* 0x0000000102937824 */ /* 0x000fe200078e0287 */
[----:B------:R-:W-:Y:S01]  /*49a0*/  ISETP.GE.AND P1, PT, R140, R0, PT ;  /* 0x000000008c00720c */ /* 0x000fe20003f26270 */
[----:B------:R-:W-:Y:S01]  /*49b0*/  IMAD.IADD R143, R2, 0x1, R134 ;  /* 0x00000001028f7824 */ /* 0x000fe200078e0286 */
[C---:B------:R-:W-:Y:S02]  /*49c0*/  IADD3 R139, R184.reuse, 0x8, RZ ;  /* 0x00000008b88b7810 */ /* 0x040fe40007ffe0ff */
[C---:B------:R-:W-:Y:S02]  /*49d0*/  IADD3 R138, R184.reuse, 0x9, RZ ;  /* 0x00000009b88a7810 */ /* 0x040fe40007ffe0ff */
[C---:B------:R-:W-:Y:S02]  /*49e0*/  IADD3 R137, R184.reuse, 0x10, RZ ;  /* 0x00000010b8897810 */ /* 0x040fe40007ffe0ff */
[C---:B------:R-:W-:Y:S02]  /*49f0*/  IADD3 R136, R184.reuse, 0x11, RZ ;  /* 0x00000011b8887810 */ /* 0x040fe40007ffe0ff */
[C---:B------:R-:W-:Y:S02]  /*4a00*/  IADD3 R135, R184.reuse, 0x18, RZ ;  /* 0x00000018b8877810 */ /* 0x040fe40007ffe0ff */
[C---:B------:R-:W-:Y:S02]  /*4a10*/  IADD3 R134, R184.reuse, 0x19, RZ ;  /* 0x00000019b8867810 */ /* 0x040fe40007ffe0ff */
[-C--:B------:R-:W-:Y:S02]  /*4a20*/  ISETP.GE.OR P2, PT, R184, R132.reuse, !P2 ;  /* 0x00000084b800720c */ /* 0x080fe40005746670 */
[----:B------:R-:W-:Y:S02]  /*4a30*/  IMNMX R2, RZ, R145, !PT ;  /* 0x00000091ff027217 */ /* 0x000fe40007800200 */
        /* <DEDUP_REMOVED lines=8> */
[-C--:B------:R-:W-:Y:S02]  /*4ac0*/  IMNMX R0, R144, R195.reuse, PT ;  /* 0x000000c390007217 */ /* 0x080fe40003800200 */
        /* <DEDUP_REMOVED lines=30> */
[----:B------:R-:W-:Y:S02]  /*4cb0*/  IMNMX R0, RZ, R148, !PT ;  /* 0x00000094ff007217 */ /* 0x000fe40007800200 */
[-C--:B------:R-:W-:Y:S02]  /*4cc0*/  IMNMX R132, R147, R195.reuse, PT ;  /* 0x000000c393847217 */ /* 0x080fe40003800200 */
[----:B------:R-:W-:Y:S02]  /*4cd0*/  FSEL R7, R7, -INF , !P0 ;  /* 0xff80000007077808 */ /* 0x000fe40004000000 */
[-C--:B------:R-:W-:Y:S02]  /*4ce0*/  ISETP.GE.AND P0, PT, R184, R0.reuse, PT ;  /* 0x00000000b800720c */ /* 0x080fe40003f06270 */
[----:B------:R-:W-:Y:S02]  /*4cf0*/  FSEL R18, R18, -INF , !P6 ;  /* 0xff80000012127808 */ /* 0x000fe40007000000 */
[----:B------:R-:W-:Y:S02]  /*4d00*/  ISETP.GE.AND P6, PT, R140, R0, PT ;  /* 0x000000008c00720c */ /* 0x000fe40003fc6270 */
[----:B------:R-:W-:Y:S02]  /*4d10*/  IMNMX R2, RZ, R146, !PT ;  /* 0x00000092ff027217 */ /* 0x000fe40007800200 */
        /* <DEDUP_REMOVED lines=14> */
[----:B------:R-:W-:Y:S02]  /*4e00*/  IMNMX R0, R143, R195, PT ;  /* 0x000000c38f007217 */ /* 0x000fe40003800200 */
        /* <DEDUP_REMOVED lines=37> */
.L_x_1200:
[C---:B------:R-:W-:Y:S01]  /*5060*/  FSETP.NEU.FTZ.AND P0, PT, R218.reuse, -INF , PT ;  /* 0xff800000da00780b */ /* 0x040fe20003f1d000 */
[----:B------:R-:W-:Y:S01]  /*5070*/  FMUL.FTZ R2, R218, 1.4426950216293334961 ;  /* 0x3fb8aa3bda027820 */ /* 0x000fe20000410000 */
[----:B------:R-:W-:Y:S01]  /*5080*/  IADD3 R132, R196, 0x3c6ef372, RZ ;  /* 0x3c6ef372c4847810 */ /* 0x000fe20007ffe0ff */
[----:B------:R-:W-:Y:S01]  /*5090*/  ULDC.U8 UR4, c[0x0][0x2d8] ;  /* 0x0000b60000047ab9 */ /* 0x000fe20000000000 */
[C---:B------:R-:W-:Y:S02]  /*50a0*/  FMUL.FTZ R0, R219.reuse, 1.4426950216293334961 ;  /* 0x3fb8aa3bdb007820 */ /* 0x040fe40000410000 */
[----:B------:R-:W-:Y:S02]  /*50b0*/  FSEL R2, R2, RZ, P0 ;  /* 0x000000ff02027208 */ /* 0x000fe40000000000 */
[----:B------:R-:W-:Y:S03]  /*50c0*/  FSETP.NEU.FTZ.AND P0, PT, R219, -INF , PT ;  /* 0xff800000db00780b */ /* 0x000fe60003f1d000 */
[--C-:B------:R-:W-:Y:S01]  /*50d0*/  FFMA.FTZ R20, R20, c[0x0][0x23c], -R2.reuse ;  /* 0x00008f0014147a23 */ /* 0x100fe20000010802 */
[----:B------:R-:W-:Y:S01]  /*50e0*/  FSEL R0, R0, RZ, P0 ;  /* 0x000000ff00007208 */ /* 0x000fe20000000000 */
[--C-:B------:R-:W-:Y:S01]  /*50f0*/  FFMA.FTZ R16, R16, c[0x0][0x23c], -R2.reuse ;  /* 0x00008f0010107a23 */ /* 0x100fe20000010802 */
[----:B------:R-:W-:Y:S01]  /*5100*/  FSETP.NEU.FTZ.AND P0, PT, R216, -INF , PT ;  /* 0xff800000d800780b */ /* 0x000fe20003f1d000 */
[----:B------:R1:W-:Y:S01]  /*5110*/  MUFU.EX2 R186, R20 ;  /* 0x0000001400ba7308 */ /* 0x0003e20000000800 */
[----:B------:R-:W-:Y:S02]  /*5120*/  FFMA.FTZ R32, R32, c[0x0][0x23c], -R2 ;  /* 0x00008f0020207a23 */ /* 0x000fe40000010802 */
[--C-:B------:R-:W-:Y:S02]  /*5130*/  FFMA.FTZ R7, R7, c[0x0][0x23c], -R0.reuse ;  /* 0x00008f0007077a23 */ /* 0x100fe40000010800 */
[--C-:B------:R-:W-:Y:S02]  /*5140*/  FFMA.FTZ R23, R23, c[0x0][0x23c], -R0.reuse ;  /* 0x00008f0017177a23 */ /* 0x100fe40000010800 */
[----:B------:R-:W-:Y:S02]  /*5150*/  FFMA.FTZ R22, R22, c[0x0][0x23c], -R0 ;  /* 0x00008f0016167a23 */ /* 0x000fe40000010800 */
[----:B------:R-:W-:Y:S01]  /*5160*/  FFMA.FTZ R33, R33, c[0x0][0x23c], -R2 ;  /* 0x00008f0021217a23 */ /* 0x000fe20000010802 */
[----:B------:R2:W-:Y:S01]  /*5170*/  MUFU.EX2 R166, R16 ;  /* 0x0000001000a67308 */ /* 0x0005e20000000800 */
[--C-:B------:R-:W-:Y:S02]  /*5180*/  FFMA.FTZ R35, R35, c[0x0][0x23c], -R0.reuse ;  /* 0x00008f0023237a23 */ /* 0x100fe40000010800 */
[--C-:B------:R-:W-:Y:S02]  /*5190*/  FFMA.FTZ R34, R34, c[0x0][0x23c], -R0.reuse ;  /* 0x00008f0022227a23 */ /* 0x100fe40000010800 */
[----:B------:R-:W-:Y:S02]  /*51a0*/  FFMA.FTZ R19, R19, c[0x0][0x23c], -R0 ;  /* 0x00008f0013137a23 */ /* 0x000fe40000010800 */
[----:B------:R-:W-:Y:S02]  /*51b0*/  FFMA.FTZ R4, R4, c[0x0][0x23c], -R2 ;  /* 0x00008f0004047a23 */ /* 0x000fe40000010802 */
[--C-:B------:R-:W-:Y:S01]  /*51c0*/  FFMA.FTZ R18, R18, c[0x0][0x23c], -R0.reuse ;  /* 0x00008f0012127a23 */ /* 0x100fe20000010800 */
[----:B------:R3:W-:Y:S01]  /*51d0*/  MUFU.EX2 R162, R7 ;  /* 0x0000000700a27308 */ /* 0x0007e20000000800 */
[----:B------:R-:W-:Y:S02]  /*51e0*/  FFMA.FTZ R158, R6, c[0x0][0x23c], -R0 ;  /* 0x00008f00069e7a23 */ /* 0x000fe40000010800 */
[----:B------:R-:W-:Y:S02]  /*51f0*/  FMUL.FTZ R0, R217, 1.4426950216293334961 ;  /* 0x3fb8aa3bd9007820 */ /* 0x000fe40000410000 */
[----:B-1----:R-:W-:Y:S02]  /*5200*/  FMUL.FTZ R20, R216, 1.4426950216293334961 ;  /* 0x3fb8aa3bd8147820 */ /* 0x002fe40000410000 */
[----:B------:R-:W-:Y:S03]  /*5210*/  FFMA.FTZ R21, R21, c[0x0][0x23c], -R2 ;  /* 0x00008f0015157a23 */ /* 0x000fe60000010802 */
[----:B------:R-:W-:Y:S01]  /*5220*/  FSEL R20, R20, RZ, P0 ;  /* 0x000000ff14147208 */ /* 0x000fe20000000000 */
[----:B------:R-:W-:Y:S01]  /*5230*/  MUFU.EX2 R191, R32 ;  /* 0x0000002000bf7308 */ /* 0x000fe20000000800 */
[----:B------:R-:W-:Y:S01]  /*5240*/  FSETP.NEU.FTZ.AND P0, PT, R217, -INF , PT ;  /* 0xff800000d900780b */ /* 0x000fe20003f1d000 */
[----:B--2---:R-:W-:Y:S03]  /*5250*/  IMAD R16, R194, 0x4, R246 ;  /* 0x00000004c2107824 */ /* 0x004fe600078e02f6 */
[----:B------:R-:W-:Y:S01]  /*5260*/  FSEL R0, R0, RZ, P0 ;  /* 0x000000ff00007208 */ /* 0x000fe20000000000 */
[--C-:B------:R-:W-:Y:S02]  /*5270*/  FFMA.FTZ R28, R28, c[0x0][0x23c], -R20.reuse ;  /* 0x00008f001c1c7a23 */ /* 0x100fe40000010814 */
[----:B------:R-:W-:Y:S02]  /*5280*/  FFMA.FTZ R12, R12, c[0x0][0x23c], -R20 ;  /* 0x00008f000c0c7a23 */ /* 0x000fe40000010814 */
[----:B------:R-:W-:Y:S01]  /*5290*/  MUFU.EX2 R187, R23 ;  /* 0x0000001700bb7308 */ /* 0x000fe20000000800 */
[--C-:B------:R-:W-:Y:S01]  /*52a0*/  FFMA.FTZ R31, R31, c[0x0][0x23c], -R0.reuse ;  /* 0x00008f001f1f7a23 */ /* 0x100fe20000010800 */
[----:B---3--:R-:W-:Y:S01]  /*52b0*/  IADD3 R7, R16, 0x2, RZ ;  /* 0x0000000210077810 */ /* 0x008fe20007ffe0ff */
[----:B------:R-:W-:Y:S02]  /*52c0*/  FFMA.FTZ R15, R15, c[0x0][0x23c], -R0 ;  /* 0x00008f000f0f7a23 */ /* 0x000fe40000010800 */
[--C-:B------:R-:W-:Y:S02]  /*52d0*/  FFMA.FTZ R153, R24, c[0x0][0x23c], -R20.reuse ;  /* 0x00008f0018997a23 */ /* 0x100fe40000010814 */
[----:B------:R-:W-:Y:S03]  /*52e0*/  IMAD.WIDE.U32 R6, R7, -0x326172a9, RZ ;  /* 0xcd9e8d5707067825 */ /* 0x000fe600078e00ff */
[----:B------:R1:W-:Y:S01]  /*52f0*/  MUFU.EX2 R185, R22 ;  /* 0x0000001600b97308 */ /* 0x0003e20000000800 */
[--C-:B------:R-:W-:Y:S02]  /*5300*/  FFMA.FTZ R148, R25, c[0x0][0x23c], -R20.reuse ;  /* 0x00008f0019947a23 */ /* 0x100fe40000010814 */
[----:B------:R-:W-:Y:S02]  /*5310*/  FFMA.FTZ R150, R13, c[0x0][0x23c], -R20 ;  /* 0x00008f000d967a23 */ /* 0x000fe40000010814 */
[----:B------:R-:W-:Y:S02]  /*5320*/  FFMA.FTZ R149, R10, c[0x0][0x23c], -R0 ;  /* 0x00008f000a957a23 */ /* 0x000fe40000010800 */
[----:B------:R-:W-:Y:S03]  /*5330*/  FFMA.FTZ R145, R9, c[0x0][0x23c], -R20 ;  /* 0x00008f0009917a23 */ /* 0x000fe60000010814 */
[----:B------:R2:W-:Y:S01]  /*5340*/  MUFU.EX2 R189, R33 ;  /* 0x0000002100bd7308 */ /* 0x0005e20000000800 */
[--C-:B------:R-:W-:Y:S02]  /*5350*/  FFMA.FTZ R27, R27, c[0x0][0x23c], -R0.reuse ;  /* 0x00008f001b1b7a23 */ /* 0x100fe40000010800 */
[----:B------:R-:W-:Y:S07]  /*5360*/  FFMA.FTZ R26, R26, c[0x0][0x23c], -R0 ;  /* 0x00008f001a1a7a23 */ /* 0x000fee0000010800 */
[----:B------:R3:W4:Y:S01]  /*5370*/  MUFU.EX2 R192, R35 ;  /* 0x0000002300c07308 */ /* 0x0007220000000800 */
[----:B-1----:R-:W-:Y:S05]  /*5380*/  IMAD.WIDE.U32 R22, R239, -0x326172a9, RZ ;  /* 0xcd9e8d57ef167825 */ /* 0x002fea00078e00ff */
[----:B------:R-:W-:Y:S04]  /*5390*/  LOP3.LUT R132, R22, R132, RZ, 0x3c, !PT ;  /* 0x0000008416847212 */ /* 0x000fe800078e3cff */
[----:B------:R1:W-:Y:S01]  /*53a0*/  MUFU.EX2 R190, R34 ;  /* 0x0000002200be7308 */ /* 0x0003e20000000800 */
[----:B--2---:R-:W-:Y:S01]  /*53b0*/  IMAD.WIDE.U32 R32, R16, -0x326172a9, RZ ;  /* 0xcd9e8d5710207825 */ /* 0x004fe200078e00ff */
[----:B------:R-:W-:Y:S08]  /*53c0*/  IADD3 R16, R197, 0x76cf5d0a, RZ ;  /* 0x76cf5d0ac5107810 */ /* 0x000ff00007ffe0ff */
[----:B------:R2:W-:Y:S01]  /*53d0*/  MUFU.EX2 R167, R19 ;  /* 0x0000001300a77308 */ /* 0x0005e20000000800 */
[----:B---3--:R-:W-:Y:S09]  /*53e0*/  IADD3 R35, R196, -0x61c88647, RZ ;  /* 0x9e3779b9c4237810 */ /* 0x008ff20007ffe0ff */
[----:B------:R3:W-:Y:S01]  /*53f0*/  MUFU.EX2 R159, R4 ;  /* 0x00000004009f7308 */ /* 0x0007e20000000800 */
[C-C-:B-1----:R-:W-:Y:S02]  /*5400*/  LOP3.LUT R34, R23.reuse, R32, R35.reuse, 0x96, !PT ;  /* 0x0000002017227212 */ /* 0x142fe400078e9623 */
[----:B------:R-:W-:Y:S03]  /*5410*/  LOP3.LUT R32, R23, R6, R35, 0x96, !PT ;  /* 0x0000000617207212 */ /* 0x000fe600078e9623 */
[----:B------:R-:W-:Y:S04]  /*5420*/  IMAD.WIDE.U32 R34, R34, -0x2daee0ad, RZ ;  /* 0xd2511f5322227825 */ /* 0x000fe800078e00ff */
[----:B------:R1:W1:Y:S01]  /*5430*/  MUFU.EX2 R188, R28 ;  /* 0x0000001c00bc7308 */ /* 0x0002620000000800 */
[-C--:B--2---:R-:W-:Y:S01]  /*5440*/  LOP3.LUT R19, R33, R229.reuse, RZ, 0x3c, !PT ;  /* 0x000000e521137212 */ /* 0x084fe200078e3cff */
[----:B------:R-:W-:Y:S08]  /*5450*/  IMAD.WIDE.U32 R32, R32, -0x2daee0ad, RZ ;  /* 0xd2511f5320207825 */ /* 0x000ff000078e00ff */
[----:B------:R2:W-:Y:S01]  /*5460*/  MUFU.EX2 R163, R12 ;  /* 0x0000000c00a37308 */ /* 0x0005e20000000800 */
[----:B---3--:R-:W-:Y:S01]  /*5470*/  LOP3.LUT R4, R7, R229, RZ, 0x3c, !PT ;  /* 0x000000e507047212 */ /* 0x008fe200078e3cff */
[----:B------:R-:W-:Y:S05]  /*5480*/  IMAD.WIDE.U32 R6, R19, -0x2daee0ad, RZ ;  /* 0xd2511f5313067825 */ /* 0x000fea00078e00ff */
[----:B------:R-:W-:Y:S03]  /*5490*/  LOP3.LUT R22, R35, R6, R16, 0x96, !PT ;  /* 0x0000000623167212 */ /* 0x000fe600078e9610 */
[----:B------:R3:W-:Y:S01]  /*54a0*/  MUFU.EX2 R165, R18 ;  /* 0x0000001200a57308 */ /* 0x0007e20000000800 */
[--C-:B-1----:R-:W-:Y:S02]  /*54b0*/  FFMA.FTZ R28, R17, c[0x0][0x23c], -R2.reuse ;  /* 0x00008f00111c7a23 */ /* 0x102fe40000010802 */
[----:B------:R-:W-:Y:S01]  /*54c0*/  FFMA.FTZ R2, R5, c[0x0][0x23c], -R2 ;  /* 0x00008f0005027a23 */ /* 0x000fe20000010802 */
[----:B------:R-:W-:Y:S01]  /*54d0*/  IADD3 R5, R197, -0x4498517b, RZ ;  /* 0xbb67ae85c5057810 */ /* 0x000fe20007ffe0ff */
[----:B------:R-:W-:Y:S05]  /*54e0*/  IMAD.WIDE.U32 R22, R22, -0x326172a9, RZ ;  /* 0xcd9e8d5716167825 */ /* 0x000fea00078e00ff */
[----:B------:R1:W-:Y:S01]  /*54f0*/  MUFU.EX2 R161, R15 ;  /* 0x0000000f00a17308 */ /* 0x0003e20000000800 */
[----:B--2---:R-:W-:Y:S01]  /*5500*/  LOP3.LUT R12, R236, R5, RZ, 0x3c, !PT ;  /* 0x00000005ec0c7212 */ /* 0x004fe200078e3cff */
[----:B------:R-:W-:Y:S03]  /*5510*/  IMAD.WIDE.U32 R4, R4, -0x2daee0ad, RZ ;  /* 0xd2511f5304047825 */ /* 0x000fe600078e00ff */
[C---:B------:R-:W-:Y:S02]  /*5520*/  LOP3.LUT R7, R12.reuse, R7, RZ, 0x3c, !PT ;  /* 0x000000070c077212 */ /* 0x040fe400078e3cff */
[----:B------:R-:W-:Y:S03]  /*5530*/  LOP3.LUT R5, R12, R5, RZ, 0x3c, !PT ;  /* 0x000000050c057212 */ /* 0x000fe600078e3cff */
[----:B------:R-:W-:Y:S01]  /*5540*/  MUFU.EX2 R160, R28 ;  /* 0x0000001c00a07308 */ /* 0x000fe20000000800 */
[----:B------:R-:W-:Y:S01]  /*5550*/  LOP3.LUT R16, R33, R4, R16, 0x96, !PT ;  /* 0x0000000421107212 */ /* 0x000fe200078e9610 */
[----:B------:R-:W-:Y:S01]  /*5560*/  IMAD.WIDE.U32 R6, R7, -0x326172a9, RZ ;  /* 0xcd9e8d5707067825 */ /* 0x000fe200078e00ff */
[----:B------:R-:W-:Y:S03]  /*5570*/  IADD3 R12, R196, -0x255992d5, RZ ;  /* 0xdaa66d2bc40c7810 */ /* 0x000fe60007ffe0ff */
[----:B------:R-:W-:Y:S01]  /*5580*/  IMAD.WIDE.U32 R16, R16, -0x326172a9, RZ ;  /* 0xcd9e8d5710107825 */ /* 0x000fe200078e00ff */
[--C-:B---3--:R-:W-:Y:S02]  /*5590*/  LOP3.LUT R18, R23, R6, R12.reuse, 0x96, !PT ;  /* 0x0000000617127212 */ /* 0x108fe400078e960c */
[C---:B------:R-:W-:Y:S01]  /*55a0*/  LOP3.LUT R7, R132.reuse, R7, RZ, 0x3c, !PT ;  /* 0x0000000784077212 */ /* 0x040fe200078e3cff */
[----:B------:R2:W-:Y:S01]  /*55b0*/  MUFU.EX2 R164, R21 ;  /* 0x0000001500a47308 */ /* 0x0005e20000000800 */
[----:B------:R-:W-:Y:S01]  /*55c0*/  IMAD.WIDE.U32 R4, R5, -0x326172a9, RZ ;  /* 0xcd9e8d5705047825 */ /* 0x000fe200078e00ff */
[----:B-1----:R-:W-:Y:S03]  /*55d0*/  IADD3 R15, R197, -0x126145ec, RZ ;  /* 0xed9eba14c50f7810 */ /* 0x002fe60007ffe0ff */
[----:B------:R-:W-:Y:S01]  /*55e0*/  IMAD.WIDE.U32 R6, R7, -0x2daee0ad, RZ ;  /* 0xd2511f5307067825 */ /* 0x000fe200078e00ff */
[----:B------:R-:W-:Y:S02]  /*55f0*/  LOP3.LUT R5, R132, R5, RZ, 0x3c, !PT ;  /* 0x0000000584057212 */ /* 0x000fe400078e3cff */
[----:B------:R-:W-:Y:S01]  /*5600*/  LOP3.LUT R132, R17, R4, R12, 0x96, !PT ;  /* 0x0000000411847212 */ /* 0x000fe200078e960c */
[----:B------:R-:W-:Y:S01]  /*5610*/  IMAD.WIDE.U32 R18, R18, -0x2daee0ad, RZ ;  /* 0xd2511f5312127825 */ /* 0x000fe200078e00ff */
[----:B------:R-:W-:Y:S01]  /*5620*/  IADD3 R17, R197, 0x32370b8f, RZ ;  /* 0x32370b8fc5117810 */ /* 0x000fe20007ffe0ff */
[----:B------:R-:W-:Y:S02]  /*5630*/  MUFU.EX2 R151, R2 ;  /* 0x0000000200977308 */ /* 0x000fe40000000800 */
[----:B------:R-:W-:Y:S01]  /*5640*/  IMAD.WIDE.U32 R132, R132, -0x2daee0ad, RZ ;  /* 0xd2511f5384847825 */ /* 0x000fe200078e00ff */
[----:B------:R-:W-:Y:S02]  /*5650*/  LOP3.LUT R12, R19, R6, R15, 0x96, !PT ;  /* 0x00000006130c7212 */ /* 0x000fe400078e960f */
[----:B------:R-:W-:Y:S01]  /*5660*/  IADD3 R19, R196, 0x78dde6e4, RZ ;  /* 0x78dde6e4c4137810 */ /* 0x000fe20007ffe0ff */
[----:B------:R-:W-:Y:S01]  /*5670*/  IMAD.WIDE.U32 R4, R5, -0x2daee0ad, RZ ;  /* 0xd2511f5305047825 */ /* 0x000fe200078e00ff */
[--C-:B------:R-:W-:Y:S03]  /*5680*/  LOP3.LUT R7, R7, R34, R17.reuse, 0x96, !PT ;  /* 0x0000002207077212 */ /* 0x100fe600078e9611 */
[----:B------:R-:W-:Y:S01]  /*5690*/  IMAD.WIDE.U32 R12, R12, -0x326172a9, RZ ;  /* 0xcd9e8d570c0c7825 */ /* 0x000fe200078e00ff */
[----:B------:R-:W-:Y:S01]  /*56a0*/  LOP3.LUT R5, R5, R32, R17, 0x96, !PT ;  /* 0x0000002005057212 */ /* 0x000fe200078e9611 */
[----:B------:R-:W-:Y:S01]  /*56b0*/  MUFU.EX2 R158, R158 ;  /* 0x0000009e009e7308 */ /* 0x000fe20000000800 */
[----:B------:R-:W-:Y:S01]  /*56c0*/  LOP3.LUT R15, R133, R4, R15, 0x96, !PT ;  /* 0x00000004850f7212 */ /* 0x000fe200078e960f */
[----:B------:R-:W-:Y:S01]  /*56d0*/  FFMA.FTZ R17, R8, c[0x0][0x23c], -R20 ;  /* 0x00008f0008117a23 */ /* 0x000fe20000010814 */
[----:B--2---:R-:W-:Y:S01]  /*56e0*/  IADD3 R21, R196, 0x1715609d, RZ ;  /* 0x1715609dc4157810 */ /* 0x004fe20007ffe0ff */
[----:B------:R-:W-:Y:S04]  /*56f0*/  IMAD.WIDE.U32 R4, R5, -0x326172a9, RZ ;  /* 0xcd9e8d5705047825 */ /* 0x000fe800078e00ff */
[----:B------:R-:W-:Y:S01]  /*5700*/  IMAD.WIDE.U32 R24, R15, -0x326172a9, RZ ;  /* 0xcd9e8d570f187825 */ /* 0x000fe200078e00ff */
[----:B------:R-:W-:Y:S01]  /*5710*/  LOP3.LUT R8, R5, R16, R19, 0x96, !PT ;  /* 0x0000001005087212 */ /* 0x000fe200078e9613 */
[----:B------:R1:W-:Y:S02]  /*5720*/  MUFU.EX2 R156, R17 ;  /* 0x00000011009c7308 */ /* 0x0003e40000000800 */
[----:B------:R-:W-:Y:S01]  /*5730*/  IMAD.WIDE.U32 R6, R7, -0x326172a9, RZ ;  /* 0xcd9e8d5707067825 */ /* 0x000fe200078e00ff */
[----:B------:R-:W-:Y:S03]  /*5740*/  LOP3.LUT R5, R25, R4, R21, 0x96, !PT ;  /* 0x0000000419057212 */ /* 0x000fe600078e9615 */
[--C-:B------:R-:W-:Y:S01]  /*5750*/  FFMA.FTZ R4, R11, c[0x0][0x23c], -R0.reuse ;  /* 0x00008f000b047a23 */ /* 0x100fe20000010800 */
[----:B------:R-:W-:Y:S01]  /*5760*/  LOP3.LUT R22, R7, R22, R19, 0x96, !PT ;  /* 0x0000001607167212 */ /* 0x000fe200078e9613 */
[----:B------:R-:W-:Y:S01]  /*5770*/  FFMA.FTZ R15, R14, c[0x0][0x23c], -R0 ;  /* 0x00008f000e0f7a23 */ /* 0x000fe20000010800 */
[----:B------:R-:W-:Y:S01]  /*5780*/  LOP3.LUT R6, R13, R6, R21, 0x96, !PT ;  /* 0x000000060d067212 */ /* 0x000fe200078e9615 */
[----:B------:R2:W-:Y:S01]  /*5790*/  MUFU.EX2 R155, R4 ;  /* 0x00000004009b7308 */ /* 0x0005e20000000800 */
[----:B------:R-:W-:Y:S01]  /*57a0*/  IADD3 R19, R197, -0x56f99767, RZ ;  /* 0xa9066899c5137810 */ /* 0x000fe20007ffe0ff */
[----:B------:R-:W-:Y:S04]  /*57b0*/  IMAD.WIDE.U32 R10, R22, -0x2daee0ad, RZ ;  /* 0xd2511f53160a7825 */ /* 0x000fe800078e00ff */
[----:B------:R-:W-:Y:S01]  /*57c0*/  IMAD.WIDE.U32 R6, R6, -0x2daee0ad, RZ ;  /* 0xd2511f5306067825 */ /* 0x000fe200078e00ff */
[----:B------:R-:W-:Y:S03]  /*57d0*/  LOP3.LUT R18, R11, R18, R19, 0x96, !PT ;  /* 0x000000120b127212 */ /* 0x000fe600078e9613 */
[----:B------:R3:W-:Y:S01]  /*57e0*/  MUFU.EX2 R154, R15 ;  /* 0x0000000f009a7308 */ /* 0x0007e20000000800 */
[----:B------:R-:W-:Y:S01]  /*57f0*/  IMAD.WIDE.U32 R8, R8, -0x2daee0ad, RZ ;  /* 0xd2511f5308087825 */ /* 0x000fe200078e00ff */
[----:B------:R-:W-:Y:S02]  /*5800*/  SHF.R.U32.HI R11, RZ, 0x18, R6 ;  /* 0x00000018ff0b7819 */ /* 0x000fe40000011606 */
[----:B-1----:R-:W-:Y:S01]  /*5810*/  IADD3 R17, R197, 0x646e171e, RZ ;  /* 0x646e171ec5117810 */ /* 0x002fe20007ffe0ff */
[----:B------:R-:W-:Y:S01]  /*5820*/  FFMA.FTZ R0, R30, c[0x0][0x23c], -R0 ;  /* 0x00008f001e007a23 */ /* 0x000fe20000010800 */
[C---:B------:R-:W-:Y:S01]  /*5830*/  LOP3.LUT R13, R6.reuse, 0xff, RZ, 0xc0, !PT ;  /* 0x000000ff060d7812 */ /* 0x040fe200078ec0ff */
[----:B------:R-:W-:Y:S01]  /*5840*/  FFMA.FTZ R20, R29, c[0x0][0x23c], -R20 ;  /* 0x00008f001d147a23 */ /* 0x000fe20000010814 */
[----:B------:R-:W-:Y:S02]  /*5850*/  LOP3.LUT R10, R7, R10, R17, 0x96, !PT ;  /* 0x0000000a070a7212 */ /* 0x000fe400078e9611 */
[----:B------:R-:W-:Y:S01]  /*5860*/  ISETP.LE.U32.AND P2, PT, R11, UR4, PT ;  /* 0x000000040b007c0c */ /* 0x000fe2000bf43070 */
[----:B------:R-:W-:Y:S01]  /*5870*/  MUFU.EX2 R149, R149 ;  /* 0x0000009500957308 */ /* 0x000fe20000000800 */
[----:B------:R-:W-:Y:S01]  /*5880*/  LOP3.LUT R132, R9, R132, R19, 0x96, !PT ;  /* 0x0000008409847212 */ /* 0x000fe200078e9613 */
[----:B--2---:R-:W-:Y:S01]  /*5890*/  IMAD.WIDE.U32 R4, R5, -0x2daee0ad, RZ ;  /* 0xd2511f5305047825 */ /* 0x004fe200078e00ff */
[----:B------:R-:W-:Y:S02]  /*58a0*/  ISETP.LE.U32.AND P3, PT, R13, UR4, PT ;  /* 0x000000040d007c0c */ /* 0x000fe4000bf63070 */
[----:B------:R-:W-:Y:S02]  /*58b0*/  LOP3.LUT R16, R6, 0xffff, RZ, 0xc0, !PT ;  /* 0x0000ffff06107812 */ /* 0x000fe400078ec0ff */
[C---:B------:R-:W-:Y:S02]  /*58c0*/  LOP3.LUT R19, R4.reuse, 0xffff, RZ, 0xc0, !PT ;  /* 0x0000ffff04137812 */ /* 0x040fe400078ec0ff */
[----:B------:R-:W-:Y:S01]  /*58d0*/  LOP3.LUT R9, R5, R8, R17, 0x96, !PT ;  /* 0x0000000805097212 */ /* 0x000fe200078e9611 */
[----:B------:R-:W-:Y:S01]  /*58e0*/  MUFU.EX2 R145, R145 ;  /* 0x0000009100917308 */ /* 0x000fe20000000800 */
[--C-:B------:R-:W-:Y:S02]  /*58f0*/  SHF.R.U32.HI R17, RZ, 0x10, R4.reuse ;  /* 0x00000010ff117819 */ /* 0x100fe40000011604 */
[----:B------:R-:W-:Y:S02]  /*5900*/  LOP3.LUT R11, R4, 0xff, RZ, 0xc0, !PT ;  /* 0x000000ff040b7812 */ /* 0x000fe400078ec0ff */
[----:B------:R-:W-:Y:S02]  /*5910*/  SHF.R.U32.HI R13, RZ, 0x18, R4 ;  /* 0x00000018ff0d7819 */ /* 0x000fe40000011604 */
[----:B------:R-:W-:Y:S02]  /*5920*/  LOP3.LUT R4, R10, 0xff, RZ, 0xc0, !PT ;  /* 0x000000ff0a047812 */ /* 0x000fe400078ec0ff */
[----:B------:R-:W-:Y:S01]  /*5930*/  SHF.R.U32.HI R2, RZ, 0x18, R10 ;  /* 0x00000018ff027819 */ /* 0x000fe2000001160a */
[----:B------:R-:W-:Y:S01]  /*5940*/  MUFU.EX2 R144, R0 ;  /* 0x0000000000907308 */ /* 0x000fe20000000800 */
[----:B------:R-:W-:Y:S01]  /*5950*/  SHF.R.U32.HI R14, RZ, 0x10, R6 ;  /* 0x00000010ff0e7819 */ /* 0x000fe20000011606 */
[----:B------:R-:W-:Y:S01]  /*5960*/  IMAD.WIDE.U32 R6, R18, -0x326172a9, RZ ;  /* 0xcd9e8d5712067825 */ /* 0x000fe200078e00ff */
[----:B------:R-:W-:Y:S02]  /*5970*/  IADD3 R18, R196, -0x4ab325aa, RZ ;  /* 0xb54cda56c4127810 */ /* 0x000fe40007ffe0ff */
[----:B------:R-:W-:Y:S02]  /*5980*/  ISETP.LE.U32.AND P6, PT, R4, UR4, PT ;  /* 0x0000000404007c0c */ /* 0x000fe4000bfc3070 */
[----:B------:R-:W-:Y:S02]  /*5990*/  ISETP.LE.U32.AND P4, PT, R2, UR4, PT ;  /* 0x0000000402007c0c */ /* 0x000fe4000bf83070 */
[----:B------:R-:W-:Y:S01]  /*59a0*/  LOP3.LUT R8, R7, R12, R18, 0x96, !PT ;  /* 0x0000000c07087212 */ /* 0x000fe200078e9612 */
[----:B------:R-:W-:Y:S01]  /*59b0*/  MUFU.EX2 R150, R150 ;  /* 0x0000009600967308 */ /* 0x000fe20000000800 */
[----:B------:R-:W-:Y:S02]  /*59c0*/  LOP3.LUT R5, R14, 0xff, RZ, 0xc0, !PT ;  /* 0x000000ff0e057812 */ /* 0x000fe400078ec0ff */
[----:B------:R-:W-:Y:S02]  /*59d0*/  SHF.R.U32.HI R12, RZ, 0x18, R6 ;  /* 0x00000018ff0c7819 */ /* 0x000fe40000011606 */
[----:B------:R-:W-:Y:S02]  /*59e0*/  ISETP.LE.U32.AND P1, PT, R11, UR4, PT ;  /* 0x000000040b007c0c */ /* 0x000fe4000bf23070 */
[C---:B------:R-:W-:Y:S02]  /*59f0*/  LOP3.LUT R11, R6.reuse, 0xff, RZ, 0xc0, !PT ;  /* 0x000000ff060b7812 */ /* 0x040fe400078ec0ff */
[----:B---3--:R-:W-:Y:S01]  /*5a00*/  LOP3.LUT R15, R6, 0xffff, RZ, 0xc0, !PT ;  /* 0x0000ffff060f7812 */ /* 0x008fe200078ec0ff */
[----:B------:R-:W-:Y:S01]  /*5a10*/  MUFU.EX2 R152, R27 ;  /* 0x0000001b00987308 */ /* 0x000fe20000000800 */
[----:B------:R-:W-:Y:S02]  /*5a20*/  SHF.R.U32.HI R7, RZ, 0x10, R10 ;  /* 0x00000010ff077819 */ /* 0x000fe4000001160a */
[----:B------:R-:W-:Y:S01]  /*5a30*/  ISETP.LE.U32.AND P5, PT, R5, UR4, PT ;  /* 0x0000000405007c0c */ /* 0x000fe2000bfa3070 */
[----:B------:R-:W-:Y:S01]  /*5a40*/  IMAD.WIDE.U32 R4, R132, -0x326172a9, RZ ;  /* 0xcd9e8d5784047825 */ /* 0x000fe200078e00ff */
[----:B------:R-:W-:Y:S02]  /*5a50*/  SHF.R.U32.HI R14, RZ, 0x10, R6 ;  /* 0x00000010ff0e7819 */ /* 0x000fe40000011606 */
[----:B------:R-:W-:Y:S02]  /*5a60*/  SHF.R.U32.HI R6, RZ, 0x8, R16 ;  /* 0x00000008ff067819 */ /* 0x000fe40000011610 */
[----:B------:R-:W-:Y:S01]  /*5a70*/  LOP3.LUT R7, R7, 0xff, RZ, 0xc0, !PT ;  /* 0x000000ff07077812 */ /* 0x000fe200078ec0ff */
[----:B------:R-:W-:Y:S01]  /*5a80*/  MUFU.EX2 R146, R26 ;  /* 0x0000001a00927308 */ /* 0x000fe20000000800 */
[----:B------:R-:W-:Y:S02]  /*5a90*/  LOP3.LUT R6, R6, 0xffff, RZ, 0xc0, !PT ;  /* 0x0000ffff06067812 */ /* 0x000fe400078ec0ff */
[----:B------:R-:W-:Y:S02]  /*5aa0*/  ISETP.LE.U32.AND P0, PT, R13, UR4, PT ;  /* 0x000000040d007c0c */ /* 0x000fe4000bf03070 */
[----:B------:R-:W-:Y:S02]  /*5ab0*/  LOP3.LUT R13, R4, 0xffff, RZ, 0xc0, !PT ;  /* 0x0000ffff040d7812 */ /* 0x000fe400078ec0ff */
[----:B------:R-:W-:Y:S02]  /*5ac0*/  LOP3.LUT R2, R5, R24, R18, 0x96, !PT ;  /* 0x0000001805027212 */ /* 0x000fe400078e9612 */
[----:B------:R-:W-:Y:S01]  /*5ad0*/  LOP3.LUT R5, R8, 0xff, RZ, 0xc0, !PT ;  /* 0x000000ff08057812 */ /* 0x000fe200078ec0ff */
[----:B------:R-:W-:Y:S01]  /*5ae0*/  MUFU.EX2 R153, R153 ;  /* 0x0000009900997308 */ /* 0x000fe20000000800 */
[----:B------:R-:W-:Y:S09]  /*5af0*/  LOP3.LUT R10, R10, 0xffff, RZ, 0xc0, !PT ;  /* 0x0000ffff0a0a7812 */ /* 0x000ff200078ec0ff */
[----:B------:R-:W-:Y:S10]  /*5b00*/  MUFU.EX2 R148, R148 ;  /* 0x0000009400947308 */ /* 0x000ff40000000800 */
[----:B------:R-:W1:Y:S10]  /*5b10*/  MUFU.EX2 R157, R31 ;  /* 0x0000001f009d7308 */ /* 0x000e740000000800 */
[----:B------:R-:W2:Y:S01]  /*5b20*/  MUFU.EX2 R147, R20 ;  /* 0x0000001400937308 */ /* 0x000ea20000000800 */
[----:B----4-:R-:W-:Y:S01]  /*5b30*/  @!P2 FADD.FTZ R192, -R192, -RZ ;  /* 0x800000ffc0c0a221 */ /* 0x010fe20000010100 */
[----:B------:R-:W-:Y:S01]  /*5b40*/  ISETP.LE.U32.AND P2, PT, R12, UR4, PT ;  /* 0x000000040c007c0c */ /* 0x000fe2000bf43070 */
[----:B------:R-:W-:Y:S01]  /*5b50*/  @!P3 FADD.FTZ R191, -R191, -RZ ;  /* 0x800000ffbfbfb221 */ /* 0x000fe20000010100 */
[----:B------:R-:W-:Y:S01]  /*5b60*/  ISETP.LE.U32.AND P3, PT, R11, UR4, PT ;  /* 0x000000040b007c0c */ /* 0x000fe2000bf63070 */
[----:B------:R-:W-:Y:S01]  /*5b70*/  @!P6 FADD.FTZ R186, -R186, -RZ ;  /* 0x800000ffbabae221 */ /* 0x000fe20000010100 */
[----:B------:R-:W-:Y:S01]  /*5b80*/  ISETP.LE.U32.AND P6, PT, R7, UR4, PT ;  /* 0x0000000407007c0c */ /* 0x000fe2000bfc3070 */
[----:B------:R-:W-:Y:S01]  /*5b90*/  @!P4 FADD.FTZ R187, -R187, -RZ ;  /* 0x800000ffbbbbc221 */ /* 0x000fe20000010100 */
[----:B------:R-:W-:Y:S01]  /*5ba0*/  LOP3.LUT R11, R4, 0xff, RZ, 0xc0, !PT ;  /* 0x000000ff040b7812 */ /* 0x000fe200078ec0ff */
[----:B------:R-:W-:Y:S01]  /*5bb0*/  @!P1 FADD.FTZ R188, -R188, -RZ ;  /* 0x800000ffbcbc9221 */ /* 0x000fe20000010100 */
[--C-:B------:R-:W-:Y:S01]  /*5bc0*/  SHF.R.U32.HI R7, RZ, 0x18, R4.reuse ;  /* 0x00000018ff077819 */ /* 0x100fe20000011604 */
[----:B------:R-:W-:Y:S01]  /*5bd0*/  @!P5 FADD.FTZ R190, -R190, -RZ ;  /* 0x800000ffbebed221 */ /* 0x000fe20000010100 */
[----:B------:R-:W-:Y:S02]  /*5be0*/  SHF.R.U32.HI R12, RZ, 0x10, R4 ;  /* 0x00000010ff0c7819 */ /* 0x000fe40000011604 */
[----:B------:R-:W-:Y:S01]  /*5bf0*/  SHF.R.U32.HI R4, RZ, 0x18, R8 ;  /* 0x00000018ff047819 */ /* 0x000fe20000011608 */
[----:B------:R-:W-:Y:S01]  /*5c00*/  @!P2 FADD.FTZ R167, -R167, -RZ ;  /* 0x800000ffa7a7a221 */ /* 0x000fe20000010100 */
[----:B------:R-:W-:Y:S01]  /*5c10*/  ISETP.LE.U32.AND P4, PT, R6, UR4, PT ;  /* 0x0000000406007c0c */ /* 0x000fe2000bf83070 */
[----:B------:R-:W-:Y:S01]  /*5c20*/  @!P3 FADD.FTZ R166, -R166, -RZ ;  /* 0x800000ffa6a6b221 */ /* 0x000fe20000010100 */
[----:B------:R-:W-:Y:S01]  /*5c30*/  ISETP.LE.U32.AND P1, PT, R4, UR4, PT ;  /* 0x0000000404007c0c */ /* 0x000fe2000bf23070 */
[----:B------:R-:W-:Y:S01]  /*5c40*/  @!P6 FADD.FTZ R185, -R185, -RZ ;  /* 0x800000ffb9b9e221 */ /* 0x000fe20000010100 */
[----:B------:R-:W-:Y:S01]  /*5c50*/  LOP3.LUT R4, R14, 0xff, RZ, 0xc0, !PT ;  /* 0x000000ff0e047812 */ /* 0x000fe200078ec0ff */
[----:B-1----:R-:W-:Y:S01]  /*5c60*/  @!P0 FADD.FTZ R157, -R157, -RZ ;  /* 0x800000ff9d9d8221 */ /* 0x002fe20000010100 */
[----:B------:R-:W-:Y:S02]  /*5c70*/  ISETP.LE.U32.AND P3, PT, R5, UR4, PT ;  /* 0x0000000405007c0c */ /* 0x000fe4000bf63070 */
[----:B------:R-:W-:Y:S02]  /*5c80*/  ISETP.LE.U32.AND P2, PT, R4, UR4, PT ;  /* 0x0000000404007c0c */ /* 0x000fe4000bf43070 */
[----:B------:R-:W-:Y:S02]  /*5c90*/  LOP3.LUT R6, R9, 0xff, RZ, 0xc0, !PT ;  /* 0x000000ff09067812 */ /* 0x000fe400078ec0ff */
[----:B------:R-:W-:Y:S01]  /*5ca0*/  SHF.R.U32.HI R4, RZ, 0x8, R10 ;  /* 0x00000008ff047819 */ /* 0x000fe2000001160a */
[----:B------:R-:W-:Y:S01]  /*5cb0*/  @!P4 FADD.FTZ R189, -R189, -RZ ;  /* 0x800000ffbdbdc221 */ /* 0x000fe20000010100 */
[----:B------:R-:W-:Y:S01]  /*5cc0*/  ISETP.LE.U32.AND P5, PT, R6, UR4, PT ;  /* 0x0000000406007c0c */ /* 0x000fe2000bfa3070 */
[----:B------:R-:W-:Y:S01]  /*5cd0*/  @!P1 FADD.FTZ R162, -R162, -RZ ;  /* 0x800000ffa2a29221 */ /* 0x000fe20000010100 */
[----:B------:R-:W-:Y:S02]  /*5ce0*/  ISETP.LE.U32.AND P6, PT, R11, UR4, PT ;  /* 0x000000040b007c0c */ /* 0x000fe4000bfc3070 */
[----:B------:R-:W-:Y:S01]  /*5cf0*/  SHF.R.U32.HI R6, RZ, 0x10, R8 ;  /* 0x00000010ff067819 */ /* 0x000fe20000011608 */
[----:B------:R-:W-:Y:S01]  /*5d00*/  @!P3 FADD.FTZ R159, -R159, -RZ ;  /* 0x800000ff9f9fb221 */ /* 0x000fe20000010100 */
[----:B------:R-:W-:Y:S01]  /*5d10*/  LOP3.LUT R4, R4, 0xffff, RZ, 0xc0, !PT ;  /* 0x0000ffff04047812 */ /* 0x000fe200078ec0ff */
[----:B------:R-:W-:Y:S01]  /*5d20*/  @!P2 FADD.FTZ R165, -R165, -RZ ;  /* 0x800000ffa5a5a221 */ /* 0x000fe20000010100 */
[----:B------:R-:W-:Y:S02]  /*5d30*/  ISETP.LE.U32.AND P4, PT, R7, UR4, PT ;  /* 0x0000000407007c0c */ /* 0x000fe4000bf83070 */
[----:B------:R-:W-:Y:S02]  /*5d40*/  LOP3.LUT R6, R6, 0xff, RZ, 0xc0, !PT ;  /* 0x000000ff06067812 */ /* 0x000fe400078ec0ff */
[----:B------:R-:W-:Y:S01]  /*5d50*/  ISETP.LE.U32.AND P1, PT, R4, UR4, PT ;  /* 0x0000000404007c0c */ /* 0x000fe2000bf23070 */
[----:B------:R-:W-:Y:S01]  /*5d60*/  @!P5 FADD.FTZ R153, -R153, -RZ ;  /* 0x800000ff9999d221 */ /* 0x000fe20000010100 */
[----:B------:R-:W-:Y:S01]  /*5d70*/  SHF.R.U32.HI R5, RZ, 0x8, R15 ;  /* 0x00000008ff057819 */ /* 0x000fe2000001160f */
[----:B------:R-:W-:Y:S01]  /*5d80*/  @!P6 FADD.FTZ R163, -R163, -RZ ;  /* 0x800000ffa3a3e221 */ /* 0x000fe20000010100 */
[----:B------:R-:W-:Y:S02]  /*5d90*/  SHF.R.U32.HI R4, RZ, 0x18, R9 ;  /* 0x00000018ff047819 */ /* 0x000fe40000011609 */
[----:B------:R-:W-:Y:S02]  /*5da0*/  ISETP.LE.U32.AND P2, PT, R6, UR4, PT ;  /* 0x0000000406007c0c */ /* 0x000fe4000bf43070 */
[----:B------:R-:W-:Y:S01]  /*5db0*/  ISETP.LE.U32.AND P3, PT, R4, UR4, PT ;  /* 0x0000000404007c0c */ /* 0x000fe2000bf63070 */
[----:B------:R-:W-:Y:S01]  /*5dc0*/  @!P4 FADD.FTZ R161, -R161, -RZ ;  /* 0x800000ffa1a1c221 */ /* 0x000fe20000010100 */
[----:B------:R-:W-:Y:S02]  /*5dd0*/  LOP3.LUT R4, R5, 0xffff, RZ, 0xc0, !PT ;  /* 0x0000ffff05047812 */ /* 0x000fe400078ec0ff */
[----:B------:R-:W-:Y:S01]  /*5de0*/  LOP3.LUT R5, R2, 0xff, RZ, 0xc0, !PT ;  /* 0x000000ff02057812 */ /* 0x000fe200078ec0ff */
[----:B------:R-:W-:Y:S01]  /*5df0*/  @!P1 FADD.FTZ R164, -R164, -RZ ;  /* 0x800000ffa4a49221 */ /* 0x000fe20000010100 */
[----:B------:R-:W-:Y:S02]  /*5e00*/  ISETP.LE.U32.AND P6, PT, R4, UR4, PT ;  /* 0x0000000404007c0c */ /* 0x000fe4000bfc3070 */
[----:B------:R-:W-:Y:S02]  /*5e10*/  LOP3.LUT R8, R8, 0xffff, RZ, 0xc0, !PT ;  /* 0x0000ffff08087812 */ /* 0x000fe400078ec0ff */
[----:B------:R-:W-:Y:S01]  /*5e20*/  SHF.R.U32.HI R4, RZ, 0x18, R2 ;  /* 0x00000018ff047819 */ /* 0x000fe20000011602 */
[----:B------:R-:W-:Y:S01]  /*5e30*/  @!P2 FADD.FTZ R158, -R158, -RZ ;  /* 0x800000ff9e9ea221 */ /* 0x000fe20000010100 */
[----:B------:R-:W-:Y:S01]  /*5e40*/  ISETP.LE.U32.AND P4, PT, R5, UR4, PT ;  /* 0x0000000405007c0c */ /* 0x000fe2000bf83070 */
[----:B------:R-:W-:Y:S01]  /*5e50*/  @!P3 FADD.FTZ R152, -R152, -RZ ;  /* 0x800000ff9898b221 */ /* 0x000fe20000010100 */
[----:B------:R-:W-:Y:S02]  /*5e60*/  LOP3.LUT R5, R12, 0xff, RZ, 0xc0, !PT ;  /* 0x000000ff0c057812 */ /* 0x000fe400078ec0ff */
[----:B------:R-:W-:Y:S02]  /*5e70*/  ISETP.LE.U32.AND P1, PT, R4, UR4, PT ;  /* 0x0000000404007c0c */ /* 0x000fe4000bf23070 */
[----:B------:R-:W-:Y:S01]  /*5e80*/  SHF.R.U32.HI R4, RZ, 0x8, R8 ;  /* 0x00000008ff047819 */ /* 0x000fe20000011608 */
[----:B------:R-:W-:Y:S01]  /*5e90*/  @!P6 FADD.FTZ R160, -R160, -RZ ;  /* 0x800000ffa0a0e221 */ /* 0x000fe20000010100 */
[----:B------:R-:W-:Y:S02]  /*5ea0*/  SHF.R.U32.HI R6, RZ, 0x10, R2 ;  /* 0x00000010ff067819 */ /* 0x000fe40000011602 */
[----:B------:R-:W-:Y:S02]  /*5eb0*/  ISETP.LE.U32.AND P2, PT, R5, UR4, PT ;  /* 0x0000000405007c0c */ /* 0x000fe4000bf43070 */
[----:B------:R-:W-:Y:S01]  /*5ec0*/  LOP3.LUT R4, R4, 0xffff, RZ, 0xc0, !PT ;  /* 0x0000ffff04047812 */ /* 0x000fe200078ec0ff */
[----:B------:R-:W-:Y:S01]  /*5ed0*/  @!P4 FADD.FTZ R156, -R156, -RZ ;  /* 0x800000ff9c9cc221 */ /* 0x000fe20000010100 */
[----:B------:R-:W-:Y:S02]  /*5ee0*/  LOP3.LUT R5, R6, 0xff, RZ, 0xc0, !PT ;  /* 0x000000ff06057812 */ /* 0x000fe400078ec0ff */
[----:B------:R-:W-:Y:S01]  /*5ef0*/  ISETP.LE.U32.AND P6, PT, R4, UR4, PT ;  /* 0x0000000404007c0c */ /* 0x000fe2000bfc3070 */
[----:B------:R-:W-:Y:S01]  /*5f00*/  @!P1 FADD.FTZ R155, -R155, -RZ ;  /* 0x800000ff9b9b9221 */ /* 0x000fe20000010100 */
[----:B------:R-:W-:Y:S02]  /*5f10*/  SHF.R.U32.HI R4, RZ, 0x8, R13 ;  /* 0x00000008ff047819 */ /* 0x000fe4000001160d */
[----:B------:R-:W-:Y:S02]  /*5f20*/  LOP3.LUT R2, R2, 0xffff, RZ, 0xc0, !PT ;  /* 0x0000ffff02027812 */ /* 0x000fe400078ec0ff */
[----:B------:R-:W-:Y:S01]  /*5f30*/  ISETP.LE.U32.AND P4, PT, R5, UR4, PT ;  /* 0x0000000405007c0c */ /* 0x000fe2000bf83070 */
[----:B------:R-:W-:Y:S01]  /*5f40*/  @!P2 FADD.FTZ R154, -R154, -RZ ;  /* 0x800000ff9a9aa221 */ /* 0x000fe20000010100 */
[----:B------:R-:W-:Y:S02]  /*5f50*/  SHF.R.U32.HI R5, RZ, 0x8, R2 ;  /* 0x00000008ff057819 */ /* 0x000fe40000011602 */
[----:B------:R-:W-:Y:S02]  /*5f60*/  LOP3.LUT R2, R4, 0xffff, RZ, 0xc0, !PT ;  /* 0x0000ffff04027812 */ /* 0x000fe400078ec0ff */
        /* <DEDUP_REMOVED lines=9> */
[----:B------:R-:W-:Y:S01]  /*6000*/  F2FP.RELU.BF16.PACK_AB R2, R162, R158 ;  /* 0x0000009ea202723e */ /* 0x000fe200000018ff */
[----:B------:R-:W-:Y:S01]  /*6010*/  @!P2 FADD.FTZ R150, -R150, -RZ ;  /* 0x800000ff9696a221 */ /* 0x000fe20000010100 */
[----:B------:R-:W-:Y:S02]  /*6020*/  LOP3.LUT R9, R9, 0xffff, RZ, 0xc0, !PT ;  /* 0x0000ffff09097812 */ /* 0x000fe400078ec0ff */
[----:B------:R-:W-:Y:S01]  /*6030*/  ISETP.LE.U32.AND P1, PT, R6, UR4, PT ;  /* 0x0000000406007c0c */ /* 0x000fe2000bf23070 */
[----:B------:R1:W-:Y:S01]  /*6040*/  STS [R201+0x19400], R2 ;  /* 0x01940002c9007388 */ /* 0x0003e20000000800 */
[----:B------:R-:W-:Y:S01]  /*6050*/  F2FP.RELU.BF16.PACK_AB R6, R151, R159 ;  /* 0x0000009f9706723e */ /* 0x000fe200000018ff */
[----:B------:R-:W-:Y:S01]  /*6060*/  @!P6 FADD.FTZ R145, -R145, -RZ ;  /* 0x800000ff9191e221 */ /* 0x000fe20000010100 */
[----:B------:R-:W-:Y:S02]  /*6070*/  SHF.R.U32.HI R5, RZ, 0x8, R9 ;  /* 0x00000008ff057819 */ /* 0x000fe40000011609 */
[----:B------:R-:W-:Y:S01]  /*6080*/  SHF.R.U32.HI R4, RZ, 0x8, R19 ;  /* 0x00000008ff047819 */ /* 0x000fe20000011613 */
[----:B------:R3:W-:Y:S01]  /*6090*/  STS [R201+0x19000], R6 ;  /* 0x01900006c9007388 */ /* 0x0007e20000000800 */
[----:B------:R-:W-:Y:S01]  /*60a0*/  F2FP.RELU.BF16.PACK_AB R0, R167, R165 ;  /* 0x000000a5a700723e */ /* 0x000fe200000018ff */
[----:B------:R-:W-:Y:S01]  /*60b0*/  @!P4 FADD.FTZ R146, -R146, -RZ ;  /* 0x800000ff9292c221 */ /* 0x000fe20000010100 */
[----:B------:R-:W-:Y:S02]  /*60c0*/  LOP3.LUT R5, R5, 0xffff, RZ, 0xc0, !PT ;  /* 0x0000ffff05057812 */ /* 0x000fe400078ec0ff */
[----:B------:R-:W-:Y:S01]  /*60d0*/  LOP3.LUT R4, R4, 0xffff, RZ, 0xc0, !PT ;  /* 0x0000ffff04047812 */ /* 0x000fe200078ec0ff */
[----:B------:R4:W-:Y:S01]  /*60e0*/  STS [R200+0x19400], R0 ;  /* 0x01940000c8007388 */ /* 0x0009e20000000800 */
[----:B------:R-:W-:Y:S01]  /*60f0*/  ISETP.LE.U32.AND P6, PT, R5, UR4, PT ;  /* 0x0000000405007c0c */ /* 0x000fe2000bfc3070 */
[----:B------:R-:W-:Y:S01]  /*6100*/  @!P1 FADD.FTZ R144, -R144, -RZ ;  /* 0x800000ff90909221 */ /* 0x000fe20000010100 */
[----:B------:R-:W-:Y:S02]  /*6110*/  F2FP.RELU.BF16.PACK_AB R5, R145, R156 ;  /* 0x0000009c9105723e */ /* 0x000fe400000018ff */
[----:B------:R-:W-:Y:S02]  /*6120*/  ISETP.LE.U32.AND P2, PT, R4, UR4, PT ;  /* 0x0000000404007c0c */ /* 0x000fe4000bf43070 */
[----:B------:R-:W-:Y:S02]  /*6130*/  F2FP.RELU.BF16.PACK_AB R4, R155, R149 ;  /* 0x000000959b04723e */ /* 0x000fe400000018ff */
[----:B------:R-:W-:Y:S02]  /*6140*/  FSETP.GE.FTZ.AND P0, PT, R159, RZ, PT ;  /* 0x000000ff9f00720b */ /* 0x000fe40003f16000 */
[----:B------:R-:W-:Y:S02]  /*6150*/  FSETP.GE.FTZ.AND P1, PT, R158, RZ, PT ;  /* 0x000000ff9e00720b */ /* 0x000fe40003f36000 */
[----:B-1----:R-:W-:Y:S01]  /*6160*/  F2FP.RELU.BF16.PACK_AB R2, R160, R166 ;  /* 0x000000a6a002723e */ /* 0x002fe200000018ff */
[----:B------:R-:W-:Y:S01]  /*6170*/  @!P6 FADD.FTZ R148, -R148, -RZ ;  /* 0x800000ff9494e221 */ /* 0x000fe20000010100 */
[----:B------:R-:W-:Y:S02]  /*6180*/  FSETP.GE.FTZ.AND P3, PT, R156, RZ, PT ;  /* 0x000000ff9c00720b */ /* 0x000fe40003f76000 */
[----:B------:R-:W-:Y:S01]  /*6190*/  FSETP.GE.FTZ.AND P4, PT, R189, RZ, PT ;  /* 0x000000ffbd00720b */ /* 0x000fe20003f96000 */
[----:B------:R1:W-:Y:S01]  /*61a0*/  STS [R200+0x19000], R2 ;  /* 0x01900002c8007388 */ /* 0x0003e20000000800 */
[----:B---3--:R-:W-:Y:S01]  /*61b0*/  F2FP.RELU.BF16.PACK_AB R6, R150, R163 ;  /* 0x000000a39606723e */ /* 0x008fe200000018ff */
[----:B--2---:R-:W-:Y:S01]  /*61c0*/  @!P2 FADD.FTZ R147, -R147, -RZ ;  /* 0x800000ff9393a221 */ /* 0x004fe20000010100 */
[----:B------:R-:W-:Y:S01]  /*61d0*/  FSETP.GE.FTZ.AND P2, PT, R151, RZ, PT ;  /* 0x000000ff9700720b */ /* 0x000fe20003f56000 */
[----:B------:R2:W-:Y:S01]  /*61e0*/  STS [R201+0x1a000], R5 ;  /* 0x01a00005c9007388 */ /* 0x0005e20000000800 */
[----:B------:R-:W-:Y:S02]  /*61f0*/  ISETP.GT.AND P6, PT, R194, R230, PT ;  /* 0x000000e6c200720c */ /* 0x000fe40003fc4270 */
[----:B----4-:R-:W-:Y:S01]  /*6200*/  F2FP.RELU.BF16.PACK_AB R0, R189, R191 ;  /* 0x000000bfbd00723e */ /* 0x010fe200000018ff */
[----:B------:R3:W-:Y:S01]  /*6210*/  STS [R201+0x1a400], R4 ;  /* 0x01a40004c9007388 */ /* 0x0007e20000000800 */
[----:B------:R-:W-:Y:S03]  /*6220*/  FSETP.GE.FTZ.AND P5, PT, R191, RZ, PT ;  /* 0x000000ffbf00720b */ /* 0x000fe60003fb6000 */
        /* <DEDUP_REMOVED lines=11> */
[----:B---3--:R-:W-:Y:S02]  /*62e0*/  F2FP.RELU.BF16.PACK_AB R2, R157, R144 ;  /* 0x000000909d02723e */ /* 0x008fe400000018ff */
        /* <DEDUP_REMOVED lines=87> */
[C---:B------:R-:W-:Y:S01]  /*6860*/  FADD.FTZ R8, -R180.reuse, R8 ;  /* 0x00000008b4087221 */ /* 0x040fe20000010100 */
        /* <DEDUP_REMOVED lines=48> */
[----:B------:R-:W-:Y:S01]  /*6b70*/  FADD.FTZ R21, -R182, R21 ;  /* 0x00000015b6157221 */ /* 0x000fe20000010100 */
        /* <DEDUP_REMOVED lines=18> */
[----:B------:R-:W-:Y:S01]  /*6ca0*/  FADD.FTZ R4, -R180, R25 ;  /* 0x00000019b4047221 */ /* 0x000fe20000010100 */
[----:B------:R-:W-:Y:S01]  /*6cb0*/  IADD3 R165, R202, 0x20, RZ ;  /* 0x00000020caa57810 */ /* 0x000fe20007ffe0ff */
        /* <DEDUP_REMOVED lines=41> */
[----:B------:R-:W-:Y:S02]  /*6f50*/  FMUL.FTZ R2, R189, R182 ;  /* 0x000000b6bd027220 */ /* 0x000fe40000410000 */
        /* <DEDUP_REMOVED lines=48> */
.L_x_1201:
        /* <DEDUP_REMOVED lines=137> */
.L_x_1202:
[----:B------:R-:W-:Y:S01]  /*7af0*/  LDSM.16.M88.4 R24, [R172] ;  /* 0x00000000ac18783b */ /* 0x000fe20000000200 */
[C---:B------:R-:W-:Y:S01]  /*7b00*/  LEA R186, P0, R251.reuse, R210, 0x2 ;  /* 0x000000d2fbba7211 */ /* 0x040fe200078010ff */
[----:B------:R-:W-:Y:S02]  /*7b10*/  IMAD.MOV.U32 R162, RZ, RZ, c[0x0][0x22c] ;  /* 0x00008b00ffa27624 */ /* 0x000fe400078e00ff */
[----:B-1----:R-:W1:Y:S01]  /*7b20*/  LDSM.16.MT88.4 R8, [R0+0x9000] ;  /* 0x009000000008783b */ /* 0x002e620000004200 */
[----:B------:R-:W-:Y:S01]  /*7b30*/  LEA.HI.X.SX32 R185, R251, R211, 0x2, P0 ;  /* 0x000000d3fbb97211 */ /* 0x000fe200000f16ff */
[----:B------:R-:W-:Y:S02]  /*7b40*/  IMAD R162, R162, c[0x0][0x1c0], RZ ;  /* 0x00007000a2a27a24 */ /* 0x000fe400078e02ff */
[----:B------:R-:W2:Y:S01]  /*7b50*/  LDSM.16.MT88.4 R16, [R0+0xb000] ;  /* 0x00b000000010783b */ /* 0x000ea20000004200 */
[----:B------:R-:W-:Y:S02]  /*7b60*/  IMAD.MOV.U32 R161, RZ, RZ, c[0x0][0x22c] ;  /* 0x00008b00ffa17624 */ /* 0x000fe400078e00ff */
[----:B------:R-:W-:Y:S01]  /*7b70*/  IMAD R162, R162, 0x18, RZ ;  /* 0x00000018a2a27824 */ /* 0x000fe200078e02ff */
[----:B------:R-:W3:Y:S01]  /*7b80*/  LDSM.16.MT88.4 R28, [R0+0xd000] ;  /* 0x00d00000001c783b */ /* 0x000ee20000004200 */
[----:B------:R-:W-:Y:S02]  /*7b90*/  IMAD R161, R161, c[0x0][0x1c0], RZ ;  /* 0x00007000a1a17a24 */ /* 0x000fe400078e02ff */
[----:B------:R-:W-:Y:S01]  /*7ba0*/  IMAD.MOV.U32 R2, RZ, RZ, c[0x0][0x22c] ;  /* 0x00008b00ff027624 */ /* 0x000fe200078e00ff */
[----:B------:R-:W-:Y:S01]  /*7bb0*/  LDSM.16.M88.4 R32, [R173] ;  /* 0x00000000ad20783b */ /* 0x000fe20000000200 */
[----:B------:R-:W-:Y:S02]  /*7bc0*/  IMAD.SHL.U32 R161, R161, 0x20, RZ ;  /* 0x00000020a1a17824 */ /* 0x000fe400078e00ff */
[----:B------:R-:W-:Y:S01]  /*7bd0*/  IMAD R2, R2, c[0x0][0x1c0], RZ ;  /* 0x0000700002027a24 */ /* 0x000fe200078e02ff */
[----:B------:R-:W4:Y:S03]  /*7be0*/  LDSM.16.MT88.4 R132, [R0+0x9400] ;  /* 0x009400000084783b */ /* 0x000f260000004200 */
[----:B------:R-:W-:Y:S01]  /*7bf0*/  IMAD R2, R2, 0x28, RZ ;  /* 0x0000002802027824 */ /* 0x000fe200078e02ff */
        /* <DEDUP_REMOVED lines=101> */
[-C--:B----4-:R-:W-:Y:S02]  /*8250*/  LEA R32, P2, R2, R28.reuse, 0x2 ;  /* 0x0000001c02207211 */ /* 0x090fe400078410ff */
[-C--:B------:R-:W-:Y:S02]  /*8260*/  LEA R6, P0, R250, R28.reuse, 0x2 ;  /* 0x0000001cfa067211 */ /* 0x080fe400078010ff */
[-C--:B------:R-:W-:Y:S01]  /*8270*/  LEA.HI.X.SX32 R33, R2, R29.reuse, 0x2, P2 ;  /* 0x0000001d02217211 */ /* 0x080fe200010f16ff */
[----:B------:R-:W-:Y:S04]  /*8280*/  IMAD.IADD R2, R220, 0x1, R243 ;  /* 0x00000001dc027824 */ /* 0x000fe800078e02f3 */
        /* <DEDUP_REMOVED lines=12> */
[CC--:B------:R-:W-:Y:S02]  /*8350*/  LEA R10, P0, R2.reuse, R28.reuse, 0x2 ;  /* 0x0000001c020a7211 */ /* 0x0c0fe400078010ff */
[CC--:B-1----:R-:W-:Y:S01]  /*8360*/  LEA R6, P1, R225.reuse, R28.reuse, 0x2 ;  /* 0x0000001ce1067211 */ /* 0x0c2fe200078210ff */
        /* <DEDUP_REMOVED lines=24> */
[C---:B------:R-:W-:Y:S02]  /*84f0*/  LOP3.LUT R0, R194.reuse, 0x1, RZ, 0xc0, !PT ;  /* 0x00000001c2007812 */ /* 0x040fe400078ec0ff */
[----:B------:R-:W-:Y:S01]  /*8500*/  ISETP.GT.AND P3, PT, R194, R230, PT ;  /* 0x000000e6c200720c */ /* 0x000fe20003f64270 */
        /* <DEDUP_REMOVED lines=295> */
.L_x_1204:
        /* <DEDUP_REMOVED lines=15> */
.L_x_1205:
[----:B------:R-:W-:Y:S01]  /*9870*/  BAR.SYNC.DEFER_BLOCKING 0x0 ;  /* 0x0000000000007b1d */ /* 0x000fe20000010000 */
[C---:B------:R-:W-:Y:S01]  /*9880*/  IMAD.SHL.U32 R2, R234.reuse, 0x80, RZ ;  /* 0x00000080ea027824 */ /* 0x040fe200078e00ff */
[--C-:B------:R-:W-:Y:S01]  /*9890*/  SHF.R.S32.HI R7, RZ, 0x1f, R202.reuse ;  /* 0x0000001fff077819 */ /* 0x100fe200000114ca */
[----:B------:R-:W-:Y:S01]  /*98a0*/  IMAD.MOV.U32 R6, RZ, RZ, R202 ;  /* 0x000000ffff067224 */ /* 0x000fe200078e00ca */
[----:B------:R-:W-:Y:S01]  /*98b0*/  SHF.R.S32.HI R23, RZ, 0x1f, R232 ;  /* 0x0000001fff177819 */ /* 0x000fe200000114e8 */
[----:B------:R-:W-:Y:S01]  /*98c0*/  IMAD R21, R234, -0x80, R195 ;  /* 0xffffff80ea157824 */ /* 0x000fe200078e02c3 */
[----:B------:R-:W1:Y:S01]  /*98d0*/  S2R R11, SR_TID.X ;  /* 0x00000000000b7919 */ /* 0x000e620000002100 */
[----:B------:R-:W-:Y:S01]  /*98e0*/  SHF.R.S32.HI R22, RZ, 0x1f, R2 ;  /* 0x0000001fff167819 */ /* 0x000fe20000011402 */
[----:B------:R-:W-:Y:S01]  /*98f0*/  IMAD.WIDE.U32 R4, R2, c[0x0][0x3a0], R6 ;  /* 0x0000e80002047a25 */ /* 0x000fe200078e0006 */
[----:B------:R-:W-:Y:S03]  /*9900*/  BSSY B0, `(.L_x_1206) ;  /* 0x0000029000007945 */ /* 0x000fe60003800000 */
[----:B------:R-:W-:Y:S01]  /*9910*/  IMAD R0, R22, c[0x0][0x3a0], RZ ;  /* 0x0000e80016007a24 */ /* 0x000fe200078e02ff */
[----:B------:R-:W-:Y:S01]  /*9920*/  IADD3 R4, P0, R8, R4, RZ ;  /* 0x0000000408047210 */ /* 0x000fe20007f1e0ff */
[----:B------:R-:W-:-:S02]  /*9930*/  IMAD R8, R23, c[0x0][0x3b8], RZ ;  /* 0x0000ee0017087a24 */ /* 0x000fc400078e02ff */
[----:B------:R-:W-:-:S05]  /*9940*/  IMAD R0, R2, c[0x0][0x3a4], R0 ;  /* 0x0000e90002007a24 */ /* 0x000fca00078e0200 */
[----:B------:R-:W-:Y:S01]  /*9950*/  IADD3.X R5, R10, R5, R0, P0, !PT ;  /* 0x000000050a057210 */ /* 0x000fe200007fe400 */
[----:B------:R-:W-:Y:S01]  /*9960*/  IMAD R10, R232, c[0x0][0x3bc], R8 ;  /* 0x0000ef00e80a7a24 */ /* 0x000fe200078e0208 */
[----:B------:R2:W3:Y:S04]  /*9970*/  LDS.128 R36, [R160+0xa000] ;  /* 0x00a00000a0247984 */ /* 0x0004e80000000c00 */
[----:B------:R2:W4:Y:S01]  /*9980*/  LDS.128 R32, [R160+0xc000] ;  /* 0x00c00000a0207984 */ /* 0x0005220000000c00 */
[----:B-1----:R-:W-:-:S03]  /*9990*/  SHF.R.S32.HI R9, RZ, 0x1f, R11 ;  /* 0x0000001fff097819 */ /* 0x002fc6000001140b */
[----:B------:R2:W1:Y:S01]  /*99a0*/  LDS.128 R28, [R160+0xe000] ;  /* 0x00e00000a01c7984 */ /* 0x0004620000000c00 */
[----:B------:R-:W-:-:S03]  /*99b0*/  LEA.HI R9, R9, R11, RZ, 0x2 ;  /* 0x0000000b09097211 */ /* 0x000fc600078f10ff */
[----:B------:R2:W1:Y:S01]  /*99c0*/  LDS.128 R48, [R160+0xf000] ;  /* 0x00f00000a0307984 */ /* 0x0004620000000c00 */
[----:B------:R-:W-:Y:S01]  /*99d0*/  SHF.R.S32.HI R0, RZ, 0x2, R9 ;  /* 0x00000002ff007819 */ /* 0x000fe20000011409 */
[----:B------:R-:W-:Y:S02]  /*99e0*/  IMAD.WIDE.U32 R8, R232, c[0x0][0x3b8], R4 ;  /* 0x0000ee00e8087a25 */ /* 0x000fe400078e0004 */
[----:B------:R2:W1:Y:S01]  /*99f0*/  LDS.128 R60, [R160+0x10000] ;  /* 0x01000000a03c7984 */ /* 0x0004620000000c00 */
[----:B------:R-:W-:Y:S01]  /*9a00*/  ISETP.GE.AND P4, PT, R0, R21, PT ;  /* 0x000000150000720c */ /* 0x000fe20003f86270 */
[----:B------:R-:W-:Y:S02]  /*9a10*/  IMAD.IADD R20, R10, 0x1, R9 ;  /* 0x000000010a147824 */ /* 0x000fe400078e0209 */
[----:B------:R2:W1:Y:S01]  /*9a20*/  LDS.128 R44, [R160+0x11000] ;  /* 0x01100000a02c7984 */ /* 0x0004620000000c00 */
[----:B------:R-:W-:-:S03]  /*9a30*/  SHF.R.S32.HI R26, RZ, 0x1f, R0 ;  /* 0x0000001fff1a7819 */ /* 0x000fc60000011400 */
[----:B------:R2:W1:Y:S04]  /*9a40*/  LDS.128 R56, [R160+0x12000] ;  /* 0x01200000a0387984 */ /* 0x0004680000000c00 */
[----:B------:R2:W1:Y:S04]  /*9a50*/  LDS.128 R40, [R160+0x13000] ;  /* 0x01300000a0287984 */ /* 0x0004680000000c00 */
[----:B------:R2:W1:Y:S01]  /*9a60*/  LDS.128 R52, [R160+0x14000] ;  /* 0x01400000a0347984 */ /* 0x0004620000000c00 */
[----:B------:R-:W-:Y:S05]  /*9a70*/  @P4 BRA `(.L_x_1207) ;  /* 0x0000011000004947 */ /* 0x000fea0003800000 */
[----:B------:R-:W-:Y:S01]  /*9a80*/  ISETP.GE.AND P2, PT, R202, c[0x0][0x220], PT ;  /* 0x00008800ca007a0c */ /* 0x000fe20003f46270 */
[----:B------:R-:W2:Y:S01]  /*9a90*/  LDS.128 R16, [R160+0xb000] ;  /* 0x00b00000a0107984 */ /* 0x000ea20000000c00 */
[----:B------:R-:W-:Y:S01]  /*9aa0*/  MOV R5, R20 ;  /* 0x0000001400057202 */ /* 0x000fe20000000f00 */
[----:B------:R-:W-:Y:S01]  /*9ab0*/  IMAD.MOV.U32 R4, RZ, RZ, R8 ;  /* 0x000000ffff047224 */ /* 0x000fe200078e0008 */
[----:B------:R-:W-:Y:S01]  /*9ac0*/  ISETP.GE.AND P1, PT, R165, c[0x0][0x220], PT ;  /* 0x00008800a5007a0c */ /* 0x000fe20003f26270 */
[----:B------:R-:W-:Y:S01]  /*9ad0*/  IMAD R27, R26, c[0x0][0x3a0], RZ ;  /* 0x0000e8001a1b7a24 */ /* 0x000fe200078e02ff */
[----:B------:R-:W-:Y:S01]  /*9ae0*/  ISETP.GE.AND P0, PT, R164, c[0x0][0x220], PT ;  /* 0x00008800a4007a0c */ /* 0x000fe20003f06270 */
[----:B------:R-:W-:-:S04]  /*9af0*/  IMAD.WIDE.U32 R10, R0, c[0x0][0x3a0], R4 ;  /* 0x0000e800000a7a25 */ /* 0x000fc800078e0004 */
[----:B------:R-:W-:Y:S02]  /*9b00*/  IMAD R4, R0, c[0x0][0x3a4], R27 ;  /* 0x0000e90000047a24 */ /* 0x000fe400078e021b */
[----:B------:R-:W4:Y:S02]  /*9b10*/  @!P2 LDS.128 R12, [R160+0x9000] ;  /* 0x00900000a00ca984 */ /* 0x000f240000000c00 */
[----:B------:R-:W-:Y:S01]  /*9b20*/  IMAD.IADD R5, R4, 0x1, R11 ;  /* 0x0000000104057824 */ /* 0x000fe200078e020b */
[C---:B------:R-:W-:Y:S01]  /*9b30*/  LEA R4, P3, R10.reuse, c[0x0][0x340], 0x1 ;  /* 0x0000d0000a047a11 */ /* 0x040fe200078608ff */
[----:B--2---:R-:W2:Y:S03]  /*9b40*/  LDS.128 R160, [R160+0xd000] ;  /* 0x00d00000a0a07984 */ /* 0x004ea60000000c00 */
[----:B------:R-:W-:-:S05]  /*9b50*/  LEA.HI.X R5, R10, c[0x0][0x344], R5, 0x1, P3 ;  /* 0x0000d1000a057a11 */ /* 0x000fca00018f0c05 */
[----:B------:R3:W-:Y:S04]  /*9b60*/  @!P1 STG.E.128 [R4.64+0x40], R16 ;  /* 0x0000401004009986 */ /* 0x0007e8000c101d06 */
[----:B----4-:R3:W-:Y:S04]  /*9b70*/  @!P2 STG.E.128 [R4.64], R12 ;  /* 0x0000000c0400a986 */ /* 0x0107e8000c101d06 */
[----:B--2---:R3:W-:Y:S02]  /*9b80*/  @!P0 STG.E.128 [R4.64+0x80], R160 ;  /* 0x000080a004008986 */ /* 0x0047e4000c101d06 */
.L_x_1207:
[----:B------:R-:W-:Y:S05]  /*9b90*/  BSYNC B0 ;  /* 0x0000000000007941 */ /* 0x000fea0003800000 */
.L_x_1206:
[----:B---3--:R-:W-:Y:S01]  /*9ba0*/  IADD3 R4, R0, 0x40, RZ ;  /* 0x0000004000047810 */ /* 0x008fe20007ffe0ff */
[----:B------:R-:W-:Y:S03]  /*9bb0*/  BSSY B0, `(.L_x_1208) ;  /* 0x0000012000007945 */ /* 0x000fe60003800000 */
[----:B------:R-:W-:-:S13]  /*9bc0*/  ISETP.GE.AND P3, PT, R4, R21, PT ;  /* 0x000000150400720c */ /* 0x000fda0003f66270 */
[----:B------:R-:W-:Y:S05]  /*9bd0*/  @P3 BRA `(.L_x_1209) ;  /* 0x000000f000003947 */ /* 0x000fea0003800000 */
[----:B------:R-:W-:Y:S01]  /*9be0*/  IADD3 R4, P0, R0, 0x40, RZ ;  /* 0x0000004000047810 */ /* 0x000fe20007f1e0ff */
[----:B------:R-:W-:Y:S01]  /*9bf0*/  IMAD.MOV.U32 R9, RZ, RZ, R20 ;  /* 0x000000ffff097224 */ /* 0x000fe200078e0014 */
[----:B------:R-:W-:Y:S02]  /*9c00*/  ISETP.GE.AND P2, PT, R202, c[0x0][0x220], PT ;  /* 0x00008800ca007a0c */ /* 0x000fe40003f46270 */
[----:B------:R-:W-:Y:S01]  /*9c10*/  ISETP.GE.AND P1, PT, R165, c[0x0][0x220], PT ;  /* 0x00008800a5007a0c */ /* 0x000fe20003f26270 */
        /* <DEDUP_REMOVED lines=9> */
[----:B----4-:R3:W-:Y:S04]  /*9cb0*/  @!P1 STG.E.128 [R4.64+0x40], R32 ;  /* 0x0000402004009986 */ /* 0x0107e8000c101d06 */
[----:B-1----:R3:W-:Y:S02]  /*9cc0*/  @!P0 STG.E.128 [R4.64+0x80], R28 ;  /* 0x0000801c04008986 */ /* 0x0027e4000c101d06 */
.L_x_1209:
[----:B------:R-:W-:Y:S05]  /*9cd0*/  BSYNC B0 ;  /* 0x0000000000007941 */ /* 0x000fea0003800000 */
.L_x_1208:
[----:B------:R-:W-:Y:S01]  /*9ce0*/  IMAD.WIDE.U32 R6, R2, c[0x0][0x3a8], R6 ;  /* 0x0000ea0002067a25 */ /* 0x000fe200078e0006 */
[----:B------:R-:W-:Y:S03]  /*9cf0*/  BSSY B0, `(.L_x_1210) ;  /* 0x0000018000007945 */ /* 0x000fe60003800000 */
[----:B---3--:R-:W-:Y:S01]  /*9d00*/  IMAD R4, R22, c[0x0][0x3a8], RZ ;  /* 0x0000ea0016047a24 */ /* 0x008fe200078e02ff */
        /* <DEDUP_REMOVED lines=22> */
.L_x_1211:
[----:B------:R-:W-:Y:S05]  /*9e70*/  BSYNC B0 ;  /* 0x0000000000007941 */ /* 0x000fea0003800000 */
.L_x_1210:
        /* <DEDUP_REMOVED lines=16> */
.L_x_1185:
[----:B------:R-:W-:Y:S05]  /*9f80*/  BSYNC B1 ;  /* 0x0000000000017941 */ /* 0x000fea0003800000 */
.L_x_1171:
        /* <DEDUP_REMOVED lines=9> */
.L_x_1212:
[----:B------:R-:W-:Y:S05]  /*a020*/  EXIT ;  /* 0x000000000000794d */ /* 0x000fea0003800000 */
.L_x_1214:
        /* <DEDUP_REMOVED lines=13> */
.L_x_1311:


//--------------------- .text._ZN5flash44flash_bwd_dq_dk_dv_loop_seqk_parallel_kernelI23Flash_bwd_kernel_traitsILi96ELi64ELi128ELi8ELi2ELi4ELi4ELb0ELb0EN7cutlass10bfloat16_tE19Flash_kernel_traitsILi96ELi64ELi128ELi8ES3_EELb0ELb0ELb1ELb1ELb0ELb0ELb1EEEvNS_16Flash_bwd_paramsE --------------------------
	.section	.text._ZN5flash44flash_bwd_dq_dk_dv_loop_seqk_parallel_kernelI23Flash_bwd_kernel_traitsILi96ELi64ELi128ELi8ELi2ELi4ELi4ELb0ELb0EN7cutlass10bfloat16_tE19Flash_kernel_traitsILi96ELi64ELi128ELi8ES3_EELb0ELb0ELb1ELb1ELb0ELb0ELb1EEEvNS_16Flash_bwd_paramsE,"ax",@progbits
	.sectioninfo	@"SHI_REGISTERS=255"
	.align	128
        .global         _ZN5flash44flash_bwd_dq_dk_dv_loop_seqk_parallel_kernelI23Flash_bwd_kernel_traitsILi96ELi64ELi128ELi8ELi2ELi4ELi4ELb0ELb0EN7cutlass10bfloat16_tE19Flash_kernel_traitsILi96ELi64ELi128ELi8ES3_EELb0ELb0ELb1ELb1ELb0ELb0ELb1EEEvNS_16Flash_bwd_paramsE
        .type           _ZN5flash44flash_bwd_dq_dk_dv_loop_seqk_parallel_kernelI23Flash_bwd_kernel_traitsILi96ELi64ELi128ELi8ELi2ELi4ELi4ELb0ELb0EN7cutlass10bfloat16_tE19Flash_kernel_traitsILi96ELi64ELi128ELi8ES3_EELb0ELb0ELb1ELb1ELb0ELb0ELb1EEEvNS_16Flash_bwd_paramsE,@function
        .size           _ZN5flash44flash_bwd_dq_dk_dv_loop_seqk_parallel_kernelI23Flash_bwd_kernel_traitsILi96ELi64ELi128ELi8ELi2ELi4ELi4ELb0ELb0EN7cutlass10bfloat16_tE19Flash_kernel_traitsILi96ELi64ELi128ELi8ES3_EELb0ELb0ELb1ELb1ELb0ELb0ELb1EEEvNS_16Flash_bwd_paramsE,(.L_x_1312 - _ZN5flash44flash_bwd_dq_dk_dv_loop_seqk_parallel_kernelI23Flash_bwd_kernel_traitsILi96ELi64ELi128ELi8ELi2ELi4ELi4ELb0ELb0EN7cutlass10bfloat16_tE19Flash_kernel_traitsILi96ELi64ELi128ELi8ES3_EELb0ELb0ELb1ELb1ELb0ELb0ELb1EEEvNS_16Flash_bwd_paramsE)
        .other          _ZN5flash44flash_bwd_dq_dk_dv_loop_seqk_parallel_kernelI23Flash_bwd_kernel_traitsILi96ELi64ELi128ELi8ELi2ELi4ELi4ELb0ELb0EN7cutlass10bfloat16_tE19Flash_kernel_traitsILi96ELi64ELi128ELi8ES3_EELb0ELb0ELb1ELb1ELb0ELb0ELb1EEEvNS_16Flash_bwd_paramsE,@"STO_CUDA_ENTRY STV_DEFAULT"
_ZN5flash44flash_bwd_dq_dk_dv_loop_seqk_parallel_kernelI23Flash_bwd_kernel_traitsILi96ELi64ELi128ELi8ELi2ELi4ELi4ELb0ELb0EN7cutlass10bfloat16_tE19Flash_kernel_traitsILi96ELi64ELi128ELi8ES3_EELb0ELb0ELb1ELb1ELb0ELb0ELb1EEEvNS_16Flash_bwd_paramsE:
.text._ZN5flash44flash_bwd_dq_dk_dv_loop_seqk_parallel_kernelI23Flash_bwd_kernel_traitsILi96ELi64ELi128ELi8ELi2ELi4ELi4ELb0ELb0EN7cutlass10bfloat16_tE19Flash_kernel_traitsILi96ELi64ELi128ELi8ES3_EELb0ELb0ELb1ELb1ELb0ELb0ELb1EEEvNS_16Flash_bwd_paramsE:
        /* <DEDUP_REMOVED lines=98> */
[----:B------:R-:W-:Y:S01]  /*0620*/  USHF.R.S32.HI UR61, URZ, 0x1f, UR37 ;  /* 0x0000001f3f3d7899 */ /* 0x000fe20008011425 */
[----:B------:R-:W-:Y:S01]  /*0630*/  LEA.HI R2, R6, R6, RZ, 0x1 ;  /* 0x0000000606027211 */ /* 0x000fe200078f08ff */
[----:B------:R-:W-:Y:S01]  /*0640*/  UIMAD.WIDE.U32 UR44, UR38, UR46, URZ ;  /* 0x0000002e262c72a5 */ /* 0x000fe2000f8e003f */
[----:B------:R1:W-:Y:S01]  /*0650*/  STL [R1+0x4], R0 ;  /* 0x0000040001007387 */ /* 0x0003e20000100800 */
[----:B------:R-:W-:Y:S01]  /*0660*/  SHF.R.S32.HI R9, RZ, 0x6, R13 ;  /* 0x00000006ff097819 */ /* 0x000fe2000001140d */
[----:B------:R-:W-:Y:S01]  /*0670*/  UIMAD UR54, UR39, UR46, URZ ;  /* 0x0000002e273672a4 */ /* 0x000fe2000f8e023f */
[----:B------:R-:W-:Y:S01]  /*0680*/  LOP3.LUT R4, R2, 0x7fffffe, RZ, 0xc0, !PT ;  /* 0x07fffffe02047812 */ /* 0x000fe200078ec0ff */
[----:B------:R-:W-:Y:S01]  /*0690*/  USHF.R.S32.HI UR56, URZ, 0x1f, UR50 ;  /* 0x0000001f3f387899 */ /* 0x000fe20008011432 */
[----:B------:R-:W-:Y:S01]  /*06a0*/  LOP3.LUT R5, R10, 0xfffffff8, RZ, 0xc0, !PT ;  /* 0xfffffff80a057812 */ /* 0x000fe200078ec0ff */
[----:B------:R-:W-:Y:S01]  /*06b0*/  UIMAD UR53, UR4, UR53, URZ ;  /* 0x00000035043572a4 */ /* 0x000fe2000f8e023f */
[----:B------:R-:W-:Y:S01]  /*06c0*/  LOP3.LUT P2, RZ, R8, 0x2, RZ, 0xc0, !PT ;  /* 0x0000000208ff7812 */ /* 0x000fe2000784c0ff */
[----:B------:R-:W-:Y:S01]  /*06d0*/  IMAD.IADD R16, R6, 0x1, -R4 ;  /* 0x0000000106107824 */ /* 0x000fe200078e0a04 */
[----:B------:R-:W-:Y:S01]  /*06e0*/  LOP3.LUT R4, R8, 0x1, RZ, 0xc0, !PT ;  /* 0x0000000108047812 */ /* 0x000fe200078ec0ff */
[----:B------:R-:W-:Y:S01]  /*06f0*/  IMAD.IADD R13, R6, 0x1, -R5 ;  /* 0x00000001060d7824 */ /* 0x000fe200078e0a05 */
[----:B------:R-:W-:Y:S01]  /*0700*/  SHF.R.S32.HI R5, RZ, 0x1, R2 ;  /* 0x00000001ff057819 */ /* 0x000fe20000011402 */
[----:B------:R-:W-:Y:S01]  /*0710*/  @!UP5 UIMAD UR52, UR5, UR52, URZ ;  /* 0x000000340534d2a4 */ /* 0x000fe2000f8e023f */
[----:B------:R-:W-:Y:S01]  /*0720*/  ISETP.NE.U32.AND P3, PT, R4, 0x1, PT ;  /* 0x000000010400780c */ /* 0x000fe20003f65070 */
[----:B------:R-:W-:Y:S01]  /*0730*/  USHF.R.S32.HI UR51, URZ, 0x1f, UR48 ;  /* 0x0000001f3f337899 */ /* 0x000fe20008011430 */
[C---:B------:R-:W-:Y:S01]  /*0740*/  LOP3.LUT P5, RZ, R13.reuse, 0x2, RZ, 0xc0, !PT ;  /* 0x000000020dff7812 */ /* 0x040fe200078ac0ff */
[----:B------:R-:W-:Y:S01]  /*0750*/  UMOV UR42, 0xffffd000 ;  /* 0xffffd000002a7882 */ /* 0x000fe20000000000 */
[----:B------:R-:W-:-:S02]  /*0760*/  LOP3.LUT P6, RZ, R13, 0x4, RZ, 0xc0, !PT ;  /* 0x000000040dff7812 */ /* 0x000fc400078cc0ff */
        /* <DEDUP_REMOVED lines=60> */
[----:B------:R-:W-:Y:S01]  /*0b30*/  IMAD R5, R15, 0x200, R14 ;  /* 0x000002000f057824 */ /* 0x000fe200078e020e */
[----:B------:R-:W-:Y:S01]  /*0b40*/  LOP3.LUT R7, R2, 0x10, R4, 0xf8, !PT ;  /* 0x0000001002077812 */ /* 0x000fe200078ef804 */
[----:B------:R-:W-:Y:S01]  /*0b50*/  IMAD.SHL.U32 R197, R197, 0x2, RZ ;  /* 0x00000002c5c57824 */ /* 0x000fe200078e00ff */
[----:B------:R-:W-:Y:S01]  /*0b60*/  LOP3.LUT R8, R3, R0, R2, 0x1e, !PT ;  /* 0x0000000003087212 */ /* 0x000fe200078e1e02 */
[----:B------:R-:W-:Y:S02]  /*0b70*/  IMAD.SHL.U32 R0, R13, 0x40, RZ ;  /* 0x000000400d007824 */ /* 0x000fe400078e00ff */
[----:B------:R-:W-:Y:S01]  /*0b80*/  IMAD.SHL.U32 R2, R11, 0x40, RZ ;  /* 0x000000400b027824 */ /* 0x000fe200078e00ff */
[----:B------:R-:W-:Y:S01]  /*0b90*/  IADD3 R195, R197, 0x20, RZ ;  /* 0x00000020c5c37810 */ /* 0x000fe20007ffe0ff */
        /* <DEDUP_REMOVED lines=14> */
[----:B------:R-:W-:-:S02]  /*0c80*/  SHF.R.S32.HI R4, RZ, 0x2, R20 ;  /* 0x00000002ff047819 */ /* 0x000fc40000011414 */
[----:B------:R-:W-:Y:S01]  /*0c90*/  LEA R251, R8, 0x9000, 0x1 ;  /* 0x0000900008fb7811 */ /* 0x000fe200078e08ff */
[----:B------:R-:W-:Y:S01]  /*0ca0*/  IMAD.IADD R177, R0, 0x1, R2 ;  /* 0x0000000100b17824 */ /* 0x000fe200078e0202 */
[----:B------:R-:W-:Y:S01]  /*0cb0*/  LEA R172, R172, 0x15000, 0x1 ;  /* 0x00015000acac7811 */ /* 0x000fe200078e08ff */
[----:B------:R-:W-:Y:S01]  /*0cc0*/  IMAD R250, R17, 0x10, R4 ;  /* 0x0000001011fa7824 */ /* 0x000fe200078e0204 */
[----:B------:R-:W-:Y:S01]  /*0cd0*/  @P2 IADD3 R195, R197, -0x20, RZ ;  /* 0xffffffe0c5c32810 */ /* 0x000fe20007ffe0ff */
[----:B------:R-:W-:Y:S01]  /*0ce0*/  IMAD R4, R17, 0x200, R0 ;  /* 0x0000020011047824 */ /* 0x000fe200078e0200 */
[C---:B------:R-:W-:Y:S01]  /*0cf0*/  IADD3 R252, R251.reuse, 0x20, RZ ;  /* 0x00000020fbfc7810 */ /* 0x040fe20007ffe0ff */
[----:B------:R-:W-:Y:S01]  /*0d00*/  IMAD.IADD R173, R172, 0x1, R173 ;  /* 0x00000001acad7824 */ /* 0x000fe200078e02ad */
[----:B------:R-:W-:Y:S01]  /*0d10*/  IADD3 R0, R250, -0x40, RZ ;  /* 0xffffffc0fa007810 */ /* 0x000fe20007ffe0ff */
[----:B------:R-:W-:Y:S01]  /*0d20*/  IMAD.IADD R178, R4, 0x1, R3 ;  /* 0x0000000104b27824 */ /* 0x000fe200078e0203 */
[----:B------:R-:W-:Y:S01]  /*0d30*/  @P1 IADD3 R252, R251, -0x20, RZ ;  /* 0xffffffe0fbfc1810 */ /* 0x000fe20007ffe0ff */
[----:B------:R-:W-:Y:S01]  /*0d40*/  IMAD.IADD R175, R172, 0x1, R174 ;  /* 0x00000001acaf7824 */ /* 0x000fe200078e02ae */
[----:B------:R-:W-:Y:S01]  /*0d50*/  SHF.R.S32.HI R2, RZ, 0x1f, R0 ;  /* 0x0000001fff027819 */ /* 0x000fe20000011400 */
[----:B------:R-:W-:-:S02]  /*0d60*/  IMAD.SHL.U32 R3, R5, 0x2, RZ ;  /* 0x0000000205037824 */ /* 0x000fc400078e00ff */
[----:B------:R-:W-:Y:S01]  /*0d70*/  IMAD.IADD R194, R194, 0x1, R195 ;  /* 0x00000001c2c27824 */ /* 0x000fe200078e02c3 */
[C---:B------:R-:W-:Y:S01]  /*0d80*/  SHF.L.U64.HI R2, R0.reuse, 0x2, R2 ;  /* 0x0000000200027819 */ /* 0x040fe20000010202 */
[----:B------:R-:W-:Y:S02]  /*0d90*/  IMAD.SHL.U32 R0, R0, 0x4, RZ ;  /* 0x0000000400007824 */ /* 0x000fe400078e00ff */
[----:B------:R-:W-:Y:S02]  /*0da0*/  IMAD.IADD R174, R173, 0x1, R174 ;  /* 0x00000001adae7824 */ /* 0x000fe400078e02ae */
.L_x_1258:
[----:B------:R-:W-:Y:S02]  /*0db0*/  ULDC.64 UR4, c[0x0][0x240] ;  /* 0x0000900000047ab9 */ /* 0x000fe40000000a00 */
[----:B------:R-:W-:Y:S02]  /*0dc0*/  UISETP.NE.U32.AND UP1, UPT, URZ, UR4, UPT ;  /* 0x000000043f00728c */ /* 0x000fe4000bf25070 */
[----:B------:R-:W-:Y:S02]  /*0dd0*/  USHF.L.U32 UR14, UR35, 0x2, URZ ;  /* 0x00000002230e7899 */ /* 0x000fe4000800063f */
[----:B------:R-:W-:-:S02]  /*0de0*/  USHF.R.S32.HI UR41, URZ, 0x1f, UR35 ;  /* 0x0000001f3f297899 */ /* 0x000fc40008011423 */
[----:B------:R-:W-:Y:S02]  /*0df0*/  UISETP.NE.AND.EX UP1, UPT, URZ, UR5, UPT, UP1 ;  /* 0x000000053f00728c */ /* 0x000fe4000bf25310 */
[----:B------:R-:W-:Y:S02]  /*0e00*/  ULDC.64 UR10, c[0x0][0x250] ;  /* 0x00009400000a7ab9 */ /* 0x000fe40000000a00 */
[----:B------:R-:W-:Y:S02]  /*0e10*/  UISETP.NE.U32.AND UP3, UPT, URZ, UR10, UPT ;  /* 0x0000000a3f00728c */ /* 0x000fe4000bf65070 */
[----:B------:R-:W-:Y:S01]  /*0e20*/  USHF.L.U64.HI UR13, UR35, 0x2, UR41 ;  /* 0x00000002230d7899 */ /* 0x000fe20008010229 */
[----:B------:R-:W-:Y:S01]  /*0e30*/  PLOP3.LUT P2, PT, PT, PT, UP1, 0x80, 0x0 ;  /* 0x000000000000781c */ /* 0x000fe20003f4f018 */
[----:B------:R-:W-:Y:S02]  /*0e40*/  UIADD3 UR4, UP0, UR14, UR4, URZ ;  /* 0x000000040e047290 */ /* 0x000fe4000ff1e03f */
[----:B------:R-:W-:-:S02]  /*0e50*/  UISETP.NE.AND.EX UP3, UPT, URZ, UR11, UPT, UP3 ;  /* 0x0000000b3f00728c */ /* 0x000fc4000bf65330 */
[----:B------:R-:W-:Y:S02]  /*0e60*/  UIADD3.X UR5, UR13, UR5, URZ, UP0, !UPT ;  /* 0x000000050d057290 */ /* 0x000fe400087fe43f */
        /* <DEDUP_REMOVED lines=41> */
.L_x_1215:
        /* <DEDUP_REMOVED lines=67> */
.L_x_1217:
        /* <DEDUP_REMOVED lines=18> */
.L_x_1218:
        /* <DEDUP_REMOVED lines=71> */
.L_x_1219:
[----:B------:R-:W-:Y:S02]  /*1ac0*/  UMOV UR11, UR53 ;  /* 0x00000035000b7c82 */ /* 0x000fe40008000000 */
.L_x_1220:
[----:B------:R-:W1:Y:S01]  /*1ad0*/  S2R R21, SR_TID.X ;  /* 0x0000000000157919 */ /* 0x000e620000002100 */
[----:B------:R-:W-:Y:S01]  /*1ae0*/  UIADD3 UR8, UP4, UP3, UR8, UR48, UR50 ;  /* 0x0000003008087290 */ /* 0x000fe2000fb9e032 */
[----:B------:R-:W-:Y:S01]  /*1af0*/  IMAD.U32 R10, RZ, RZ, UR7 ;  /* 0x00000007ff0a7e24 */ /* 0x000fe2000f8e00ff */
[----:B------:R-:W-:Y:S01]  /*1b00*/  SHF.R.S32.HI R207, RZ, 0x1f, R206 ;  /* 0x0000001fffcf7819 */ /* 0x000fe200000114ce */
[----:B------:R-:W-:Y:S01]  /*1b10*/  IMAD.U32 R8, RZ, RZ, UR6 ;  /* 0x00000006ff087e24 */ /* 0x000fe2000f8e00ff */
[----:B------:R-:W-:Y:S01]  /*1b20*/  UIADD3 UR31, UP2, UP1, UR17, UR8, UR19 ;  /* 0x00000008111f7290 */ /* 0x000fe2000f95e013 */
[----:B------:R-:W-:Y:S01]  /*1b30*/  IMAD.U32 R9, RZ, RZ, UR16 ;  /* 0x00000010ff097e24 */ /* 0x000fe2000f8e00ff */
[----:B------:R-:W-:Y:S01]  /*1b40*/  UIADD3.X UR4, UR10, UR51, UR56, UP4, UP3 ;  /* 0x000000330a047290 */ /* 0x000fe2000a7e6438 */
[----:B------:R-:W-:Y:S01]  /*1b50*/  BSSY B1, `(.L_x_1216) ;  /* 0x0000860000017945 */ /* 0x000fe20003800000 */
[----:B------:R-:W-:Y:S01]  /*1b60*/  ULDC.64 UR8, c[0x0][0x1a8] ;  /* 0x00006a0000087ab9 */ /* 0x000fe20000000a00 */
[C---:B------:R-:W-:Y:S01]  /*1b70*/  IADD3 R14, R206.reuse, 0x20, RZ ;  /* 0x00000020ce0e7810 */ /* 0x040fe20007ffe0ff */
[----:B------:R-:W-:Y:S01]  /*1b80*/  UIADD3.X UR29, UR13, UR4, UR14, UP2, UP1 ;  /* 0x000000040d1d7290 */ /* 0x000fe200097e240e */
[----:B------:R-:W-:Y:S01]  /*1b90*/  IADD3 R16, R206, 0x40, RZ ;  /* 0x00000040ce107810 */ /* 0x000fe20007ffe0ff */
[----:B------:R-:W-:-:S02]  /*1ba0*/  UIMAD UR4, UR60, UR8, URZ ;  /* 0x000000083c0472a4 */ /* 0x000fc4000f8e023f */
[----:B------:R-:W-:Y:S02]  /*1bb0*/  UMOV UR19, 0x4 ;  /* 0x0000000400137882 */ /* 0x000fe40000000000 */
[----:B------:R-:W-:Y:S02]  /*1bc0*/  UIMAD UR14, UR37, UR9, UR4 ;  /* 0x00000009250e72a4 */ /* 0x000fe4000f8e0204 */
[----:B------:R-:W-:Y:S02]  /*1bd0*/  ULDC.64 UR6, c[0x0][0x3c8] ;  /* 0x0000f20000067ab9 */ /* 0x000fe40000000a00 */
        /* <DEDUP_REMOVED lines=11> */
[----:B------:R-:W-:Y:S01]  /*1c90*/  UIMAD.WIDE UR8, UR8, UR19, UR6 ;  /* 0x00000013080872a5 */ /* 0x000fe2000f8e0206 */
[----:B------:R-:W-:Y:S01]  /*1ca0*/  IADD3 R0, P0, R2, UR16, RZ ;  /* 0x0000001002007c10 */ /* 0x000fe2000ff1e0ff */
[----:B------:R-:W-:-:S02]  /*1cb0*/  UIADD3 UR4, -UR5, UR12, UR26 ;  /* 0x0000000c05047290 */ /* 0x000fc4000fffe11a */
[----:B------:R-:W-:Y:S01]  /*1cc0*/  ULDC.64 UR6, c[0x0][0x200] ;  /* 0x0000800000067ab9 */ /* 0x000fe20000000a00 */
[----:B------:R-:W-:Y:S01]  /*1cd0*/  IADD3.X R7, R20, UR33, RZ, P0, !PT ;  /* 0x0000002114077c10 */ /* 0x000fe200087fe4ff */
[----:B------:R-:W-:Y:S01]  /*1ce0*/  IMAD.WIDE.U32 R4, R0, c[0x0][0x190], R206 ;  /* 0x0000640000047a25 */ /* 0x000fe200078e00ce */
[----:B------:R-:W-:Y:S02]  /*1cf0*/  UMOV UR18, UR8 ;  /* 0x0000000800127c82 */ /* 0x000fe40008000000 */
[----:B------:R-:W-:Y:S01]  /*1d00*/  UIADD3 UR8, UR16, UR15, URZ ;  /* 0x0000000f10087290 */ /* 0x000fe2000fffe03f */
[----:B------:R-:W-:Y:S01]  /*1d10*/  IMAD R7, R7, c[0x0][0x190], RZ ;  /* 0x0000640007077a24 */ /* 0x000fe200078e02ff */
[----:B------:R-:W-:Y:S01]  /*1d20*/  UMOV UR17, UR9 ;  /* 0x0000000900117c82 */ /* 0x000fe20008000000 */
[----:B------:R-:W-:Y:S01]  /*1d30*/  IADD3 R6, P0, R4, UR40, RZ ;  /* 0x0000002804067c10 */ /* 0x000fe2000ff1e0ff */
[----:B------:R-:W-:Y:S01]  /*1d40*/  UIMAD.WIDE UR8, UR8, UR19, UR6 ;  /* 0x00000013080872a5 */ /* 0x000fe2000f8e0206 */
[----:B------:R-:W-:Y:S01]  /*1d50*/  IMAD R0, R0, c[0x0][0x194], R7 ;  /* 0x0000650000007a24 */ /* 0x000fe200078e0207 */
[----:B------:R1:W2:Y:S01]  /*1d60*/  R2UR UR6, R8 ;  /* 0x00000000080673c2 */ /* 0x0002a200000e0000 */
[----:B------:R-:W-:-:S02]  /*1d70*/  ULDC UR19, c[0x0][0x2e8] ;  /* 0x0000ba0000137ab9 */ /* 0x000fc40000000800 */
[----:B------:R-:W-:Y:S01]  /*1d80*/  UIADD3 UR4, UR4, -UR19, URZ ;  /* 0x8000001304047290 */ /* 0x000fe2000fffe03f */
[----:B------:R-:W-:Y:S01]  /*1d90*/  IADD3.X R7, R5, UR36, R0, P0, !PT ;  /* 0x0000002405077c10 */ /* 0x000fe200087fe400 */
[----:B------:R-:W-:Y:S01]  /*1da0*/  UMOV UR16, UR8 ;  /* 0x0000000800107c82 */ /* 0x000fe20008000000 */
[----:B------:R-:W-:Y:S01]  /*1db0*/  IADD3 R4, P0, R206, UR30, RZ ;  /* 0x0000001ece047c10 */ /* 0x000fe2000ff1e0ff */
[----:B------:R-:W-:Y:S01]  /*1dc0*/  USHF.R.S32.HI UR19, URZ, 0x1f, UR4 ;  /* 0x0000001f3f137899 */ /* 0x000fe20008011404 */
[----:B------:R3:W4:Y:S01]  /*1dd0*/  R2UR UR7, R10 ;  /* 0x000000000a0773c2 */ /* 0x00072200000e0000 */
[----:B------:R-:W-:Y:S01]  /*1de0*/  UMOV UR15, UR9 ;  /* 0x00000009000f7c82 */ /* 0x000fe20008000000 */
[----:B------:R-:W-:Y:S01]  /*1df0*/  IADD3.X R5, R207, UR32, RZ, P0, !PT ;  /* 0x00000020cf057c10 */ /* 0x000fe200087fe4ff */
[----:B------:R-:W-:Y:S02]  /*1e00*/  ULEA.HI UR19, UR19, UR4, URZ, 0x6 ;  /* 0x0000000413137291 */ /* 0x000fe4000f8f303f */
[----:B------:R-:W-:-:S02]  /*1e10*/  UIADD3 UR8, UR34, -0x1, URZ ;  /* 0xffffffff22087890 */ /* 0x000fc4000fffe03f */
[----:B------:R-:W-:Y:S01]  /*1e20*/  USHF.R.S32.HI UR19, URZ, 0x6, UR19 ;  /* 0x000000063f137899 */ /* 0x000fe20008011413 */
[----:B------:R-:W-:-:S03]  /*1e30*/  IMAD.WIDE.U32 R4, R9, c[0x0][0x370], R4 ;  /* 0x0000dc0009047a25 */ /* 0x000fc600078e0004 */
[----:B------:R-:W-:Y:S02]  /*1e40*/  UISETP.LT.AND UP1, UPT, URZ, UR19, UPT ;  /* 0x000000133f00728c */ /* 0x000fe4000bf21270 */
[----:B------:R-:W-:Y:S02]  /*1e50*/  IADD3 R5, R5, UR10, RZ ;  /* 0x0000000a05057c10 */ /* 0x000fe4000fffe0ff */
[----:B-1----:R-:W-:Y:S01]  /*1e60*/  LEA.HI R8, R22, R21, RZ, 0x5 ;  /* 0x0000001516087211 */ /* 0x002fe200078f28ff */
[----:B------:R-:W-:-:S03]  /*1e70*/  USEL UR19, URZ, UR19, !UP1 ;  /* 0x000000133f137287 */ /* 0x000fc6000c800000 */
[----:B------:R-:W-:Y:S01]  /*1e80*/  LOP3.LUT R0, R8, 0xffffffe0, RZ, 0xc0, !PT ;  /* 0xffffffe008007812 */ /* 0x000fe200078ec0ff */
[----:B------:R-:W-:Y:S01]  /*1e90*/  UISETP.GT.AND UP1, UPT, UR34, UR19, UPT ;  /* 0x000000132200728c */ /* 0x000fe2000bf24270 */
[----:B------:R-:W-:-:S03]  /*1ea0*/  SHF.R.S32.HI R8, RZ, 0x5, R8 ;  /* 0x00000005ff087819 */ /* 0x000fc60000011408 */
        /* <DEDUP_REMOVED lines=39> */
.L_x_1222:
        /* <DEDUP_REMOVED lines=18> */
.L_x_1223:
        /* <DEDUP_REMOVED lines=32> */
.L_x_1225:
[----:B------:R-:W-:Y:S05]  /*2440*/  BSYNC B0 ;  /* 0x0000000000007941 */ /* 0x000fea0003800000 */
.L_x_1224:
        /* <DEDUP_REMOVED lines=19> */
.L_x_1227:
[----:B------:R-:W-:Y:S05]  /*2580*/  BSYNC B0 ;  /* 0x0000000000007941 */ /* 0x000fea0003800000 */
.L_x_1226:
        /* <DEDUP_REMOVED lines=29> */
.L_x_1229:
[----:B------:R-:W-:Y:S05]  /*2760*/  BSYNC B0 ;  /* 0x0000000000007941 */ /* 0x000fea0003800000 */
.L_x_1228:
        /* <DEDUP_REMOVED lines=18> */
.L_x_1221:
[----:B------:R-:W2:Y:S01]  /*2890*/  LDL R8, [R1+0x4] ;  /* 0x0000040001087983 */ /* 0x000ea20000100800 */
        /* <DEDUP_REMOVED lines=43> */
.L_x_1232:
[----:B------:R-:W-:Y:S05]  /*2b50*/  BSYNC B0 ;  /* 0x0000000000007941 */ /* 0x000fea0003800000 */
.L_x_1231:
        /* <DEDUP_REMOVED lines=19> */
.L_x_1234:
        /* <DEDUP_REMOVED lines=34> */
.L_x_1235:
[----:B------:R-:W-:Y:S05]  /*2eb0*/  BSYNC B0 ;  /* 0x0000000000007941 */ /* 0x000fea0003800000 */
.L_x_1233:
[C---:B--2---:R-:W-:Y:S01]  /*2ec0*/  IADD3 R6, R250.reuse, 0x28, RZ ;  /* 0x00000028fa067810 */ /* 0x044fe20007ffe0ff */
[----:B------:R-:W-:Y:S01]  /*2ed0*/  IMAD.MOV.U32 R240, RZ, RZ, 0x7f800000 ;  /* 0x7f800000fff07424 */ /* 0x000fe200078e00ff */
[----:B------:R-:W-:Y:S01]  /*2ee0*/  IADD3 R4, R250, 0x20, RZ ;  /* 0x00000020fa047810 */ /* 0x000fe20007ffe0ff */
[----:B------:R-:W-:Y:S01]  /*2ef0*/  IMAD.MOV.U32 R241, RZ, RZ, 0x7f800000 ;  /* 0x7f800000fff17424 */ /* 0x000fe200078e00ff */
[----:B------:R-:W-:Y:S01]  /*2f00*/  ISETP.GE.AND P3, PT, R6, UR4, PT ;  /* 0x0000000406007c0c */ /* 0x000fe2000bf66270 */
[----:B------:R-:W-:Y:S01]  /*2f10*/  ULDC.64 UR10, c[0x0][0x198] ;  /* 0x00006600000a7ab9 */ /* 0x000fe20000000a00 */
[----:B------:R-:W-:Y:S01]  /*2f20*/  ISETP.GE.AND P4, PT, R4, UR4, PT ;  /* 0x0000000404007c0c */ /* 0x000fe2000bf86270 */
[C---:B------:R-:W-:Y:S01]  /*2f30*/  IMAD.SHL.U32 R4, R250.reuse, 0x4, RZ ;  /* 0x00000004fa047824 */ /* 0x040fe200078e00ff */
[----:B------:R-:W-:Y:S01]  /*2f40*/  IADD3 R5, R250, 0x8, RZ ;  /* 0x00000008fa057810 */ /* 0x000fe20007ffe0ff */
[----:B------:R-:W-:Y:S01]  /*2f50*/  UIMAD UR9, UR20, UR10, URZ ;  /* 0x0000000a140972a4 */ /* 0x000fe2000f8e023f */
[----:B------:R-:W-:Y:S01]  /*2f60*/  SHF.R.S32.HI R19, RZ, 0x1f, R250 ;  /* 0x0000001fff137819 */ /* 0x000fe200000114fa */
[----:B------:R-:W-:Y:S01]  /*2f70*/  IMAD.U32 R17, RZ, RZ, UR26 ;  /* 0x0000001aff117e24 */ /* 0x000fe2000f8e00ff */
[----:B------:R-:W-:Y:S01]  /*2f80*/  ISETP.GE.AND P5, PT, R5, UR4, PT ;  /* 0x0000000405007c0c */ /* 0x000fe2000bfa6270 */
[----:B------:R-:W-:Y:S01]  /*2f90*/  UIMAD UR9, UR26, UR11, UR9 ;  /* 0x0000000b1a0972a4 */ /* 0x000fe2000f8e0209 */
[----:B------:R-:W-:Y:S01]  /*2fa0*/  IADD3 R4, P2, R4, UR16, RZ ;  /* 0x0000001004047c10 */ /* 0x000fe2000ff5e0ff */
[----:B------:R-:W-:Y:S01]  /*2fb0*/  IMAD.WIDE.U32 R8, R17, c[0x0][0x198], R206 ;  /* 0x0000660011087a25 */ /* 0x000fe200078e00ce */
[----:B------:R-:W-:-:S02]  /*2fc0*/  SHF.L.U64.HI R5, R250, 0x2, R19 ;  /* 0x00000002fa057819 */ /* 0x000fc40000010213 */
[----:B------:R-:W-:Y:S01]  /*2fd0*/  SHF.R.S32.HI R7, RZ, 0x1f, R6 ;  /* 0x0000001fff077819 */ /* 0x000fe20000011406 */
[----:B------:R-:W-:Y:S01]  /*2fe0*/  IMAD.MOV.U32 R242, RZ, RZ, 0x7f800000 ;  /* 0x7f800000fff27424 */ /* 0x000fe200078e00ff */
[----:B------:R-:W-:Y:S01]  /*2ff0*/  IADD3.X R5, R5, UR15, RZ, P2, !PT ;  /* 0x0000000f05057c10 */ /* 0x000fe200097fe4ff */
[----:B------:R-:W-:Y:S01]  /*3000*/  IMAD.MOV.U32 R239, RZ, RZ, 0x7f800000 ;  /* 0x7f800000ffef7424 */ /* 0x000fe200078e00ff */
[----:B------:R-:W-:Y:S01]  /*3010*/  @!P3 LEA R10, P2, R6, UR16, 0x2 ;  /* 0x00000010060abc11 */ /* 0x000fe2000f8410ff */
[----:B------:R-:W-:Y:S01]  /*3020*/  IMAD.U32 R12, RZ, RZ, UR9 ;  /* 0x00000009ff0c7e24 */ /* 0x000fe2000f8e00ff */
[----:B------:R-:W-:Y:S01]  /*3030*/  ISETP.GE.AND P6, PT, R250, UR4, PT ;  /* 0x00000004fa007c0c */ /* 0x000fe2000bfc6270 */
[----:B------:R2:W5:Y:S01]  /*3040*/  @!P5 LDG.E R242, [R4.64+0x20] ;  /* 0x0000200604f2d981 */ /* 0x000562000c1e1900 */
[----:B------:R-:W-:Y:S02]  /*3050*/  @!P3 LEA.HI.X R11, R6, UR15, R7, 0x2, P2 ;  /* 0x0000000f060bbc11 */ /* 0x000fe400090f1407 */
[----:B------:R-:W-:Y:S01]  /*3060*/  IADD3 R8, P1, R8, UR21, RZ ;  /* 0x0000001508087c10 */ /* 0x000fe2000ff3e0ff */
[----:B------:R2:W5:Y:S04]  /*3070*/  @!P4 LDG.E R239, [R4.64+0x80] ;  /* 0x0000800604efc981 */ /* 0x000568000c1e1900 */
[----:B------:R3:W5:Y:S01]  /*3080*/  @!P3 LDG.E R240, [R10.64] ;  /* 0x000000060af0b981 */ /* 0x000762000c1e1900 */
[----:B------:R-:W-:-:S03]  /*3090*/  UIMAD UR4, UR25, -0x80, UR5 ;  /* 0xffffff80190478a4 */ /* 0x000fc6000f8e0205 */
[----:B------:R2:W5:Y:S03]  /*30a0*/  @!P6 LDG.E R241, [R4.64] ;  /* 0x0000000604f1e981 */ /* 0x000566000c1e1900 */
[----:B------:R-:W-:Y:S02]  /*30b0*/  ISETP.GE.AND P6, PT, R2, UR4, PT ;  /* 0x0000000402007c0c */ /* 0x000fe4000bfc6270 */
[----:B------:R-:W-:-:S11]  /*30c0*/  IADD3.X R9, R9, UR22, R12, P1, !PT ;  /* 0x0000001609097c10 */ /* 0x000fd60008ffe40c */
[----:B------:R3:W-:Y:S04]  /*30d0*/  @P6 STS [R0+0x9000], RZ ;  /* 0x009000ff00006388 */ /* 0x0007e80000000800 */
[----:B------:R3:W-:Y:S04]  /*30e0*/  @P6 STS [R0+0x9004], RZ ;  /* 0x009004ff00006388 */ /* 0x0007e80000000800 */
[----:B------:R3:W-:Y:S04]  /*30f0*/  @P6 STS.64 [R0+0x9008], RZ ;  /* 0x009008ff00006388 */ /* 0x0007e80000000a00 */
[----:B------:R3:W-:Y:S04]  /*3100*/  @P6 STS.128 [R0+0xb000], RZ ;  /* 0x00b000ff00006388 */ /* 0x0007e80000000c00 */
[----:B------:R3:W-:Y:S01]  /*3110*/  @P6 STS.128 [R0+0xd000], RZ ;  /* 0x00d000ff00006388 */ /* 0x0007e20000000c00 */
[----:B--2---:R-:W-:Y:S01]  /*3120*/  IMAD R4, R18, c[0x0][0x1b0], RZ ;  /* 0x00006c0012047a24 */ /* 0x004fe200078e02ff */
[----:B------:R-:W-:Y:S01]  /*3130*/  BSSY B0, `(.L_x_1236) ;  /* 0x0000026000007945 */ /* 0x000fe20003800000 */
[----:B------:R-:W-:-:S04]  /*3140*/  IMAD.WIDE.U32 R6, R15, c[0x0][0x1b0], R8 ;  /* 0x00006c000f067a25 */ /* 0x000fc800078e0008 */
[----:B------:R-:W-:-:S04]  /*3150*/  IMAD R4, R15, c[0x0][0x1b4], R4 ;  /* 0x00006d000f047a24 */ /* 0x000fc800078e0204 */
        /* <DEDUP_REMOVED lines=11> */
[C---:B---3--:R-:W-:Y:S01]  /*3210*/  @!P4 LEA R10, P5, R4.reuse, c[0x0][0x168], 0x1 ;  /* 0x00005a00040aca11 */ /* 0x048fe200078a08ff */
        /* <DEDUP_REMOVED lines=23> */
.L_x_1237:
[----:B------:R-:W-:Y:S05]  /*3390*/  BSYNC B0 ;  /* 0x0000000000007941 */ /* 0x000fea0003800000 */
.L_x_1236:
        /* <DEDUP_REMOVED lines=13> */
[----:B--23--:R-:W-:-:S04]  /*3470*/  IMAD.WIDE.U32 R10, R4, c[0x0][0x198], R6 ;  /* 0x00006600040a7a25 */ /* 0x00cfc800078e0006 */
        /* <DEDUP_REMOVED lines=25> */
.L_x_1239:
[----:B------:R-:W-:Y:S05]  /*3610*/  BSYNC B0 ;  /* 0x0000000000007941 */ /* 0x000fea0003800000 */
.L_x_1238:
        /* <DEDUP_REMOVED lines=51> */
.L_x_1241:
[----:B------:R-:W-:Y:S05]  /*3950*/  BSYNC B0 ;  /* 0x0000000000007941 */ /* 0x000fea0003800000 */
.L_x_1240:
        /* <DEDUP_REMOVED lines=37> */
.L_x_1243:
[----:B------:R-:W-:Y:S05]  /*3bb0*/  BSYNC B0 ;  /* 0x0000000000007941 */ /* 0x000fea0003800000 */
.L_x_1242:
[----:B------:R-:W-:Y:S02]  /*3bc0*/  ULDC.64 UR20, c[0x0][0x318] ;  /* 0x0000c60000147ab9 */ /* 0x000fe40000000a00 */
[----:B------:R-:W-:Y:S01]  /*3bd0*/  ULDC.64 UR22, c[0x0][0x320] ;  /* 0x0000c80000167ab9 */ /* 0x000fe20000000a00 */
[----:B-1234-:R-:W-:Y:S01]  /*3be0*/  LEA.HI R0, R22, R21, RZ, 0x6 ;  /* 0x0000001516007211 */ /* 0x01efe200078f30ff */
[----:B------:R-:W-:Y:S01]  /*3bf0*/  UISETP.NE.U32.AND UP1, UPT, URZ, UR20, UPT ;  /* 0x000000143f00728c */ /* 0x000fe2000bf25070 */
[----:B------:R-:W-:Y:S01]  /*3c00*/  IMAD.SHL.U32 R2, R21, 0x2, RZ ;  /* 0x0000000215027824 */ /* 0x000fe200078e00ff */
[----:B------:R-:W0:Y:S02]  /*3c10*/  LDGDEPBAR ;  /* 0x00000000000079af */ /* 0x000e240000000000 */
        /* <DEDUP_REMOVED lines=12> */
[----:B------:R1:W2:Y:S01]  /*3ce0*/  @P1 LDG.E R4, [R4.64] ;  /* 0x0000000604041981 */ /* 0x0002a2000c1e1900 */
[----:B------:R-:W-:Y:S01]  /*3cf0*/  SHF.R.S32.HI R0, RZ, 0x6, R0 ;  /* 0x00000006ff007819 */ /* 0x000fe20000011400 */
[----:B------:R-:W-:Y:S01]  /*3d00*/  UIADD3 UR9, UR26, UR12, URZ ;  /* 0x0000000c1a097290 */ /* 0x000fe2000fffe03f */
[----:B------:R-:W-:Y:S01]  /*3d10*/  MOV R238, R184 ;  /* 0x000000b800ee7202 */ /* 0x000fe20000000f00 */
[----:B------:R-:W-:Y:S01]  /*3d20*/  CS2R R126, SRZ ;  /* 0x00000000007e7805 */ /* 0x000fe2000001ff00 */
[----:B------:R-:W-:Y:S01]  /*3d30*/  SHF.L.U32 R0, R0, 0x5, RZ ;  /* 0x0000000500007819 */ /* 0x000fe200000006ff */
[----:B------:R-:W-:Y:S01]  /*3d40*/  UIADD3 UR9, -UR5, 0x80, UR9 ;  /* 0x0000008005097890 */ /* 0x000fe2000fffe109 */
[----:B------:R-:W-:Y:S01]  /*3d50*/  CS2R R124, SRZ ;  /* 0x00000000007c7805 */ /* 0x000fe2000001ff00 */
[----:B------:R-:W-:Y:S01]  /*3d60*/  CS2R R130, SRZ ;  /* 0x0000000000827805 */ /* 0x000fe2000001ff00 */
[----:B------:R-:W-:Y:S01]  /*3d70*/  LOP3.LUT R2, R0, 0x6, R2, 0xf8, !PT ;  /* 0x0000000600027812 */ /* 0x000fe200078ef802 */
[----:B------:R-:W-:Y:S01]  /*3d80*/  IMAD.U32 R0, RZ, RZ, UR25 ;  /* 0x00000019ff007e24 */ /* 0x000fe2000f8e00ff */
[----:B------:R-:W-:Y:S01]  /*3d90*/  CS2R R128, SRZ ;  /* 0x0000000000807805 */ /* 0x000fe2000001ff00 */
[----:B------:R-:W-:Y:S01]  /*3da0*/  CS2R R122, SRZ ;  /* 0x00000000007a7805 */ /* 0x000fe2000001ff00 */
[----:B------:R-:W-:Y:S01]  /*3db0*/  CS2R R120, SRZ ;  /* 0x0000000000787805 */ /* 0x000fe2000001ff00 */
[----:B------:R-:W-:Y:S01]  /*3dc0*/  IMAD R180, R0, 0x80, R2 ;  /* 0x0000008000b47824 */ /* 0x000fe200078e0202 */
[----:B------:R-:W-:Y:S01]  /*3dd0*/  IADD3 R0, R178, 0x1800, RZ ;  /* 0x00001800b2007810 */ /* 0x000fe20007ffe0ff */
[----:B------:R-:W-:Y:S01]  /*3de0*/  CS2R R118, SRZ ;  /* 0x0000000000767805 */ /* 0x000fe2000001ff00 */
[----:B------:R-:W-:Y:S01]  /*3df0*/  IADD3 R2, R177, 0x1800, RZ ;  /* 0x00001800b1027810 */ /* 0x000fe20007ffe0ff */
[----:B------:R-:W-:Y:S01]  /*3e00*/  CS2R R116, SRZ ;  /* 0x0000000000747805 */ /* 0x000fe2000001ff00 */
[----:B------:R-:W-:Y:S01]  /*3e10*/  SEL R0, R0, R178, !P0 ;  /* 0x000000b200007207 */ /* 0x000fe20004000000 */
[----:B------:R-:W-:Y:S01]  /*3e20*/  CS2R R110, SRZ ;  /* 0x00000000006e7805 */ /* 0x000fe2000001ff00 */
[----:B------:R-:W-:Y:S01]  /*3e30*/  SEL R2, R2, R177, !P0 ;  /* 0x000000b102027207 */ /* 0x000fe20004000000 */
[----:B------:R-:W-:Y:S01]  /*3e40*/  CS2R R108, SRZ ;  /* 0x00000000006c7805 */ /* 0x000fe2000001ff00 */
[----:B------:R-:W-:Y:S01]  /*3e50*/  CS2R R114, SRZ ;  /* 0x0000000000727805 */ /* 0x000fe2000001ff00 */
[----:B------:R-:W-:Y:S01]  /*3e60*/  IMAD.SHL.U32 R171, R0, 0x2, RZ ;  /* 0x0000000200ab7824 */ /* 0x000fe200078e00ff */
[----:B-1----:R-:W2:Y:S01]  /*3e70*/  @P1 MUFU.RCP R5, c[0x0][0x238] ;  /* 0x00008e0000051b08 */ /* 0x002ea20000001000 */
[----:B------:R-:W-:Y:S01]  /*3e80*/  MOV R0, c[0x0][0x22c] ;  /* 0x00008b0000007a02 */ /* 0x000fe20000000f00 */
[----:B------:R-:W-:Y:S01]  /*3e90*/  IMAD.SHL.U32 R168, R2, 0x2, RZ ;  /* 0x0000000202a87824 */ /* 0x000fe200078e00ff */
        /* <DEDUP_REMOVED lines=41> */
[----:B------:R-:W-:Y:S02]  /*4130*/  ULDC UR14, c[0x0][0x2e4] ;  /* 0x0000b900000e7ab9 */ /* 0x000fe40000000800 */
[----:B------:R-:W-:Y:S01]  /*4140*/  UIADD3 UR20, UR9, -UR13, URZ ;  /* 0x8000000d09147290 */ /* 0x000fe2000fffe03f */
[----:B--2---:R-:W-:Y:S02]  /*4150*/  @P1 FMUL.FTZ R4, R4, R5 ;  /* 0x0000000504041220 */ /* 0x004fe40000410000 */
[----:B------:R-:W-:Y:S02]  /*4160*/  IMAD.SHL.U32 R5, R0, 0x10, RZ ;  /* 0x0000001000057824 */ /* 0x000fe400078e00ff */
[----:B------:R1:W2:Y:S03]  /*4170*/  @P1 R2UR UR10, R4 ;  /* 0x00000000040a13c2 */ /* 0x0002a600000e0000 */
[----:B------:R-:W-:-:S05]  /*4180*/  IADD3 R0, R5, 0x40, RZ ;  /* 0x0000004005007810 */ /* 0x000fca0007ffe0ff */
[----:B------:R-:W-:Y:S01]  /*4190*/  IMAD.IADD R0, R243, 0x1, R0 ;  /* 0x00000001f3007824 */ /* 0x000fe200078e0200 */
[----:B-1----:R-:W-:Y:S01]  /*41a0*/  IADD3 R4, R250, -UR12, -R180 ;  /* 0x8000000cfa047c10 */ /* 0x002fe2000fffe8b4 */
[----:B--2---:R-:W-:-:S03]  /*41b0*/  @UP1 UMOV UR4, UR10 ;  /* 0x0000000a00041c82 */ /* 0x004fc60008000000 */
[----:B------:R-:W-:Y:S02]  /*41c0*/  IADD3 R2, R4, UR5, RZ ;  /* 0x0000000504027c10 */ /* 0x000fe4000fffe0ff */
[----:B------:R-:W-:-:S03]  /*41d0*/  SHF.L.U64.HI R4, R250, 0x2, R19 ;  /* 0x00000002fa047819 */ /* 0x000fc60000010213 */
[----:B------:R1:W-:Y:S02]  /*41e0*/  STL [R1], R2 ;  /* 0x0000000201007387 */ /* 0x0003e40000100800 */
[----:B-1----:R-:W-:Y:S01]  /*41f0*/  IADD3 R2, R5, 0x20, RZ ;  /* 0x0000002005027810 */ /* 0x002fe20007ffe0ff */
[----:B------:R-:W-:-:S03]  /*4200*/  IMAD.SHL.U32 R5, R250, 0x4, RZ ;  /* 0x00000004fa057824 */ /* 0x000fc600078e00ff */
[----:B------:R-:W-:-:S04]  /*4210*/  IADD3 R2, R243, R2, RZ ;  /* 0x00000002f3027210 */ /* 0x000fc80007ffe0ff */
[C---:B------:R-:W-:Y:S01]  /*4220*/  IADD3 R4, R243.reuse, R2, RZ ;  /* 0x00000002f3047210 */ /* 0x040fe20007ffe0ff */
[----:B------:R-:W-:-:S04]  /*4230*/  IMAD.IADD R2, R243, 0x1, R0 ;  /* 0x00000001f3027824 */ /* 0x000fc800078e0200 */
[C---:B------:R-:W-:Y:S01]  /*4240*/  IMAD.IADD R247, R243.reuse, 0x1, R4 ;  /* 0x00000001f3f77824 */ /* 0x040fe200078e0204 */
[----:B------:R-:W-:-:S03]  /*4250*/  IADD3 R245, R243, R2, RZ ;  /* 0x00000002f3f57210 */ /* 0x000fc60007ffe0ff */
[C---:B------:R-:W-:Y:S02]  /*4260*/  IMAD.IADD R246, R243.reuse, 0x1, R247 ;  /* 0x00000001f3f67824 */ /* 0x040fe400078e02f7 */
[----:B------:R-:W-:-:S03]  /*4270*/  IMAD.IADD R244, R243, 0x1, R245 ;  /* 0x00000001f3f47824 */ /* 0x000fc600078e02f5 */
[C---:B------:R-:W-:Y:S01]  /*4280*/  IADD3 R249, R243.reuse, R246, RZ ;  /* 0x000000f6f3f97210 */ /* 0x040fe20007ffe0ff */
[----:B------:R-:W-:Y:S02]  /*4290*/  IMAD.IADD R248, R243, 0x1, R244 ;  /* 0x00000001f3f87824 */ /* 0x000fe400078e02f4 */
.L_x_1248:
[----:B------:R-:W2:Y:S01]  /*42a0*/  LDL R2, [R1] ;  /* 0x0000000001027983 */ /* 0x000ea20000100800 */
[----:B------:R-:W-:Y:S01]  /*42b0*/  IADD3 R0, R176, R171, RZ ;  /* 0x000000abb0007210 */ /* 0x000fe20007ffe0ff */
[----:B------:R-:W-:Y:S02]  /*42c0*/  USHF.L.U32 UR9, UR8, 0x6, URZ ;  /* 0x0000000608097899 */ /* 0x000fe4000800063f */
[----:B------:R-:W0:Y:S01]  /*42d0*/  LDGDEPBAR ;  /* 0x00000000000079af */ /* 0x000e220000000000 */
[----:B------:R-:W-:Y:S02]  /*42e0*/  ULDC UR11, c[0x0][0x2e4] ;  /* 0x0000b900000b7ab9 */ /* 0x000fe40000000800 */
[----:B------:R-:W-:Y:S01]  /*42f0*/  UISETP.GE.AND UP0, UPT, UR9, UR20, UPT ;  /* 0x000000140900728c */ /* 0x000fe2000bf06270 */
[----:B--2---:R-:W-:Y:S01]  /*4300*/  IADD3 R2, R2, UR9, RZ ;  /* 0x0000000902027c10 */ /* 0x004fe2000fffe0ff */
        /* <DEDUP_REMOVED lines=20> */
[-C--:B------:R-:W-:Y:S08]  /*4450*/  HMMA.16816.F32.BF16 R28, R28, R134.reuse, RZ ;  /* 0x000000861c1c723c */ /* 0x080ff000000418ff */
[----:B------:R-:W-:Y:S01]  /*4460*/  HMMA.16816.F32.BF16 R32, R32, R134, RZ ;  /* 0x000000862020723c */ /* 0x000fe200000418ff */
[----:B------:R-:W-:Y:S07]  /*4470*/  LDSM.16.M88.4 R132, [R0+0x1000] ;  /* 0x001000000084783b */ /* 0x000fee0000000200 */
[-C--:B----4-:R-:W-:Y:S08]  /*4480*/  HMMA.16816.F32.BF16 R4, R136, R140.reuse, R4 ;  /* 0x0000008c8804723c */ /* 0x090ff00000041804 */
[C---:B-1----:R-:W-:Y:S08]  /*4490*/  HMMA.16816.F32.BF16 R8, R144.reuse, R140, R8 ;  /* 0x0000008c9008723c */ /* 0x042ff00000041808 */
[-C--:B------:R-:W-:Y:S08]  /*44a0*/  HMMA.16816.F32.BF16 R12, R144, R142.reuse, R12 ;  /* 0x0000008e900c723c */ /* 0x080ff0000004180c */
[C---:B------:R-:W-:Y:S01]  /*44b0*/  HMMA.16816.F32.BF16 R16, R136.reuse, R142, R16 ;  /* 0x0000008e8810723c */ /* 0x040fe20000041810 */
[----:B------:R-:W1:Y:S07]  /*44c0*/  LDSM.16.M88.4 R140, [R169+0xb000] ;  /* 0x00b00000a98c783b */ /* 0x000e6e0000000200 */
[-C--:B--2---:R-:W-:Y:S08]  /*44d0*/  HMMA.16816.F32.BF16 R20, R136, R148.reuse, R20 ;  /* 0x000000948814723c */ /* 0x084ff00000041814 */
[C---:B------:R-:W-:Y:S07]  /*44e0*/  HMMA.16816.F32.BF16 R24, R144.reuse, R148, R24 ;  /* 0x000000949018723c */ /* 0x040fee0000041818 */
[----:B------:R-:W-:Y:S01]  /*44f0*/  IADD3 R148, R2, -0x1, RZ ;  /* 0xffffffff02947810 */ /* 0x000fe20007ffe0ff */
[-C--:B------:R-:W-:Y:S01]  /*4500*/  HMMA.16816.F32.BF16 R28, R144, R150.reuse, R28 ;  /* 0x00000096901c723c */ /* 0x080fe2000004181c */
[----:B------:R-:W-:Y:S02]  /*4510*/  LDSM.16.M88.4 R144, [R169+0xb400] ;  /* 0x00b40000a990783b */ /* 0x000fe40000000200 */
[----:B------:R-:W-:Y:S02]  /*4520*/  ISETP.GE.AND P0, PT, R148, RZ, PT ;  /* 0x000000ff9400720c */ /* 0x000fe40003f06270 */
[C---:B------:R-:W-:Y:S03]  /*4530*/  IADD3 R149, R2.reuse, 0x8, RZ ;  /* 0x0000000802957810 */ /* 0x040fe60007ffe0ff */
[----:B------:R-:W-:Y:S01]  /*4540*/  HMMA.16816.F32.BF16 R32, R136, R150, R32 ;  /* 0x000000968820723c */ /* 0x000fe20000041820 */
[----:B------:R-:W2:Y:S03]  /*4550*/  LDSM.16.M88.4 R136, [R0+0x1800] ;  /* 0x001800000088783b */ /* 0x000ea60000000200 */
[----:B------:R-:W-:Y:S03]  /*4560*/  ISETP.GE.AND P1, PT, R149, RZ, PT ;  /* 0x000000ff9500720c */ /* 0x000fe60003f26270 */
[----:B------:R-:W-:Y:S01]  /*4570*/  IABS R150, R2 ;  /* 0x0000000200967213 */ /* 0x000fe20000000000 */
[-C--:B------:R-:W-:Y:S03]  /*4580*/  HMMA.16816.F32.BF16 R4, R152, R156.reuse, R4 ;  /* 0x0000009c9804723c */ /* 0x080fe60000041804 */
[----:B------:R-:W-:Y:S02]  /*4590*/  I2F R193, R150 ;  /* 0x0000009600c17306 */ /* 0x000fe40000201400 */
[C---:B------:R-:W-:Y:S03]  /*45a0*/  @!P0 IADD3 R148, -R2.reuse, 0x1, RZ ;  /* 0x0000000102948810 */ /* 0x040fe60007ffe1ff */
[C---:B---3--:R-:W-:Y:S04]  /*45b0*/  HMMA.16816.F32.BF16 R8, R160.reuse, R156, R8 ;  /* 0x0000009ca008723c */ /* 0x048fe80000041808 */
[C---:B------:R-:W-:Y:S01]  /*45c0*/  @!P1 IADD3 R149, -R2.reuse, -0x8, RZ ;  /* 0xfffffff802959810 */ /* 0x040fe20007ffe1ff */
[----:B------:R-:W-:Y:S02]  /*45d0*/  I2F R181, R148 ;  /* 0x0000009400b57306 */ /* 0x000fe40000201400 */
[C---:B------:R-:W-:Y:S01]  /*45e0*/  IADD3 R157, R2.reuse, 0x28, RZ ;  /* 0x00000028029d7810 */ /* 0x040fe20007ffe0ff */
[-C--:B------:R-:W-:Y:S03]  /*45f0*/  HMMA.16816.F32.BF16 R12, R160, R158.reuse, R12 ;  /* 0x0000009ea00c723c */ /* 0x080fe6000004180c */
[----:B------:R-:W-:Y:S02]  /*4600*/  ISETP.GE.AND P1, PT, R157, RZ, PT ;  /* 0x000000ff9d00720c */ /* 0x000fe40003f26270 */
[----:B------:R-:W-:Y:S02]  /*4610*/  IADD3 R156, R2, 0x27, RZ ;  /* 0x00000027029c7810 */ /* 0x000fe40007ffe0ff */
[----:B------:R3:W-:Y:S01]  /*4620*/  I2F R183, R149 ;  /* 0x0000009500b77306 */ /* 0x0007e20000201400 */
[C---:B------:R-:W-:Y:S07]  /*4630*/  HMMA.16816.F32.BF16 R16, R152.reuse, R158, R16 ;  /* 0x0000009e9810723c */ /* 0x040fee0000041810 */
[----:B------:R-:W-:Y:S01]  /*4640*/  SHF.L.U32 R158, R250, 0x2, RZ ;  /* 0x00000002fa9e7819 */ /* 0x000fe200000006ff */
[-C--:B------:R-:W-:Y:S04]  /*4650*/  HMMA.16816.F32.BF16 R20, R152, R164.reuse, R20 ;  /* 0x000000a49814723c */ /* 0x080fe80000041814 */
[C---:B------:R-:W-:Y:S04]  /*4660*/  @!P1 IADD3 R157, -R2.reuse, -0x28, RZ ;  /* 0xffffffd8029d9810 */ /* 0x040fe80007ffe1ff */
[----:B------:R4:W-:Y:S01]  /*4670*/  I2F R186, R157 ;  /* 0x0000009d00ba7306 */ /* 0x0009e20000201400 */
[C---:B------:R-:W-:Y:S01]  /*4680*/  HMMA.16816.F32.BF16 R24, R160.reuse, R164, R24 ;  /* 0x000000a4a018723c */ /* 0x040fe20000041818 */
[----:B---3--:R-:W-:Y:S07]  /*4690*/  LDSM.16.M88.4 R148, [R170+0xd000] ;  /* 0x00d00000aa94783b */ /* 0x008fee0000000200 */
[-C--:B------:R-:W-:Y:S08]  /*46a0*/  HMMA.16816.F32.BF16 R28, R160, R166.reuse, R28 ;  /* 0x000000a6a01c723c */ /* 0x080ff0000004181c */
[----:B------:R-:W-:Y:S07]  /*46b0*/  HMMA.16816.F32.BF16 R32, R152, R166, R32 ;  /* 0x000000a69820723c */ /* 0x000fee0000041820 */
[----:B------:R-:W-:Y:S01]  /*46c0*/  IADD3 R152, R2, 0x7, RZ ;  /* 0x0000000702987810 */ /* 0x000fe20007ffe0ff */
[-C--:B-1----:R-:W-:Y:S05]  /*46d0*/  HMMA.16816.F32.BF16 R4, R132, R140.reuse, R4 ;  /* 0x0000008c8404723c */ /* 0x082fea0000041804 */
[----:B------:R-:W-:Y:S02]  /*46e0*/  ISETP.GE.AND P0, PT, R152, RZ, PT ;  /* 0x000000ff9800720c */ /* 0x000fe40003f06270 */
[C---:B----4-:R-:W-:Y:S01]  /*46f0*/  IADD3 R157, R2.reuse, -0x10, RZ ;  /* 0xfffffff0029d7810 */ /* 0x050fe20007ffe0ff */
[C---:B--2---:R-:W-:Y:S08]  /*4700*/  HMMA.16816.F32.BF16 R8, R136.reuse, R140, R8 ;  /* 0x0000008c8808723c */ /* 0x044ff00000041808 */
[-C--:B------:R-:W-:Y:S04]  /*4710*/  HMMA.16816.F32.BF16 R12, R136, R142.reuse, R12 ;  /* 0x0000008e880c723c */ /* 0x080fe8000004180c */
[----:B------:R-:W-:Y:S02]  /*4720*/  @!P0 IADD3 R152, -R2, -0x7, RZ ;  /* 0xfffffff902988810 */ /* 0x000fe40007ffe1ff */
[----:B------:R-:W-:Y:S02]  /*4730*/  ISETP.GE.AND P0, PT, R156, RZ, PT ;  /* 0x000000ff9c00720c */ /* 0x000fe40003f06270 */
[----:B------:R1:W-:Y:S01]  /*4740*/  I2F R182, R152 ;  /* 0x0000009800b67306 */ /* 0x0003e20000201400 */
[C---:B------:R-:W-:Y:S01]  /*4750*/  HMMA.16816.F32.BF16 R16, R132.reuse, R142, R16 ;  /* 0x0000008e8410723c */ /* 0x040fe20000041810 */
[----:B------:R-:W2:Y:S07]  /*4760*/  LDSM.16.M88.4 R140, [R171+0x2000] ;  /* 0x00200000ab8c783b */ /* 0x000eae0000000200 */
[-C--:B------:R-:W-:Y:S04]  /*4770*/  HMMA.16816.F32.BF16 R20, R132, R144.reuse, R20 ;  /* 0x000000908414723c */ /* 0x080fe80000041814 */
[C---:B------:R-:W-:Y:S04]  /*4780*/  @!P0 IADD3 R156, -R2.reuse, -0x27, RZ ;  /* 0xffffffd9029c8810 */ /* 0x040fe80007ffe1ff */
[----:B------:R3:W-:Y:S01]  /*4790*/  I2F R185, R156 ;  /* 0x0000009c00b97306 */ /* 0x0007e20000201400 */
[C---:B------:R-:W-:Y:S01]  /*47a0*/  HMMA.16816.F32.BF16 R24, R136.reuse, R144, R24 ;  /* 0x000000908818723c */ /* 0x040fe20000041818 */
[----:B-1----:R-:W1:Y:S06]  /*47b0*/  LDSM.16.M88.4 R152, [R171+0x2800] ;  /* 0x00280000ab98783b */ /* 0x002e6c0000000200 */
[----:B------:R-:W-:Y:S01]  /*47c0*/  IADD3 R144, R2, 0x20, RZ ;  /* 0x0000002002907810 */ /* 0x000fe20007ffe0ff */
[-C--:B------:R-:W-:Y:S03]  /*47d0*/  HMMA.16816.F32.BF16 R28, R136, R146.reuse, R28 ;  /* 0x00000092881c723c */ /* 0x080fe6000004181c */
[----:B------:R-:W-:Y:S04]  /*47e0*/  ISETP.GE.AND P1, PT, R144, RZ, PT ;  /* 0x000000ff9000720c */ /* 0x000fe80003f26270 */
[C---:B------:R-:W-:Y:S01]  /*47f0*/  IADD3 R137, R2.reuse, 0x18, RZ ;  /* 0x0000001802897810 */ /* 0x040fe20007ffe0ff */
[----:B------:R-:W-:Y:S01]  /*4800*/  HMMA.16816.F32.BF16 R32, R132, R146, R32 ;  /* 0x000000928420723c */ /* 0x000fe20000041820 */
[----:B------:R-:W4:Y:S03]  /*4810*/  LDSM.16.M88.4 R132, [R170+0xd400] ;  /* 0x00d40000aa84783b */ /* 0x000f260000000200 */
[C---:B------:R-:W-:Y:S02]  /*4820*/  IADD3 R138, R2.reuse, 0x1f, RZ ;  /* 0x0000001f028a7810 */ /* 0x040fe40007ffe0ff */
[C---:B------:R-:W-:Y:S02]  /*4830*/  IADD3 R136, R2.reuse, 0x17, RZ ;  /* 0x0000001702887810 */ /* 0x040fe40007ffe0ff */
[----:B------:R-:W-:Y:S01]  /*4840*/  @!P1 IADD3 R144, -R2, -0x20, RZ ;  /* 0xffffffe002909810 */ /* 0x000fe20007ffe1ff */
[-C--:B--2---:R-:W-:Y:S03]  /*4850*/  HMMA.16816.F32.BF16 R4, R140, R148.reuse, R4 ;  /* 0x000000948c04723c */ /* 0x084fe60000041804 */
[----:B------:R2:W-:Y:S02]  /*4860*/  I2F R167, R144 ;  /* 0x0000009000a77306 */ /* 0x0005e40000201400 */
[----:B------:R-:W-:Y:S02]  /*4870*/  ISETP.GE.AND P1, PT, R137, RZ, PT ;  /* 0x000000ff8900720c */ /* 0x000fe40003f26270 */
[----:B------:R-:W-:Y:S02]  /*4880*/  ISETP.GE.AND P0, PT, R138, RZ, PT ;  /* 0x000000ff8a00720c */ /* 0x000fe40003f06270 */
[C---:B---3--:R-:W-:Y:S09]  /*4890*/  IADD3 R156, R2.reuse, -0x9, RZ ;  /* 0xfffffff7029c7810 */ /* 0x048ff20007ffe0ff */
[C---:B------:R-:W-:Y:S02]  /*48a0*/  @!P1 IADD3 R137, -R2.reuse, -0x18, RZ ;  /* 0xffffffe802899810 */ /* 0x040fe40007ffe1ff */
[----:B------:R-:W-:Y:S01]  /*48b0*/  @!P0 IADD3 R138, -R2, -0x1f, RZ ;  /* 0xffffffe1028a8810 */ /* 0x000fe20007ffe1ff */
[C---:B-1----:R-:W-:Y:S01]  /*48c0*/  HMMA.16816.F32.BF16 R8, R152.reuse, R148, R8 ;  /* 0x000000949808723c */ /* 0x042fe20000041808 */
[----:B------:R-:W-:Y:S03]  /*48d0*/  I2F R179, R137 ;  /* 0x0000008900b37306 */ /* 0x000fe60000201400 */
[----:B------:R-:W-:Y:S01]  /*48e0*/  ISETP.GE.AND P0, PT, R136, RZ, PT ;  /* 0x000000ff8800720c */ /* 0x000fe20003f06270 */
[----:B--2---:R-:W-:Y:S02]  /*48f0*/  LDSM.16.M88.4 R144, [R169+0xd000] ;  /* 0x00d00000a990783b */ /* 0x004fe40000000200 */
[----:B------:R-:W-:Y:S01]  /*4900*/  IADD3 R148, P1, R158, UR18, RZ ;  /* 0x000000129e947c10 */ /* 0x000fe2000ff3e0ff */
[-C--:B------:R-:W-:Y:S03]  /*4910*/  HMMA.16816.F32.BF16 R12, R152, R150.reuse, R12 ;  /* 0x00000096980c723c */ /* 0x080fe6000004180c */
[----:B------:R-:W-:Y:S01]  /*4920*/  I2F R166, R138 ;  /* 0x0000008a00a67306 */ /* 0x000fe20000201400 */
[C---:B------:R-:W-:Y:S02]  /*4930*/  IADD3 R149, R2.reuse, -0x8, RZ ;  /* 0xfffffff802957810 */ /* 0x040fe40007ffe0ff */
[----:B------:R-:W-:Y:S02]  /*4940*/  SHF.R.S32.HI R158, RZ, 0x1f, R250 ;  /* 0x0000001fff9e7819 */ /* 0x000fe400000114fa */
[C---:B------:R-:W-:Y:S04]  /*4950*/  HMMA.16816.F32.BF16 R16, R140.reuse, R150, R16 ;  /* 0x000000968c10723c */ /* 0x040fe80000041810 */
[----:B------:R-:W-:Y:S02]  /*4960*/  @!P0 IADD3 R136, -R2, -0x17, RZ ;  /* 0xffffffe902888810 */ /* 0x000fe40007ffe1ff */
[----:B------:R-:W-:Y:S02]  /*4970*/  SHF.L.U64.HI R158, R250, 0x2, R158 ;  /* 0x00000002fa9e7819 */ /* 0x000fe4000001029e */
[----:B------:R1:W-:Y:S01]  /*4980*/  I2F R165, R136 ;  /* 0x0000008800a57306 */ /* 0x0003e20000201400 */
[----:B------:R-:W-:Y:S01]  /*4990*/  ISETP.GE.AND P0, PT, R156, RZ, PT ;  /* 0x000000ff9c00720c */ /* 0x000fe20003f06270 */
[-C--:B----4-:R-:W-:Y:S03]  /*49a0*/  HMMA.16816.F32.BF16 R20, R140, R132.reuse, R20 ;  /* 0x000000848c14723c */ /* 0x090fe60000041814 */
[----:B------:R-:W-:Y:S05]  /*49b0*/  ISETP.GE.AND P2, PT, R149, RZ, PT ;  /* 0x000000ff9500720c */ /* 0x000fea0003f46270 */
[C---:B------:R-:W-:Y:S04]  /*49c0*/  HMMA.16816.F32.BF16 R24, R152.reuse, R132, R24 ;  /* 0x000000849818723c */ /* 0x040fe80000041818 */
[C---:B------:R-:W-:Y:S03]  /*49d0*/  @!P0 IADD3 R156, -R2.reuse, 0x9, RZ ;  /* 0x00000009029c8810 */ /* 0x040fe60007ffe1ff */
[C---:B------:R-:W-:Y:S01]  /*49e0*/  IADD3 R133, R2.reuse, 0xf, RZ ;  /* 0x0000000f02857810 */ /* 0x040fe20007ffe0ff */
[----:B------:R2:W-:Y:S01]  /*49f0*/  I2F R163, R156 ;  /* 0x0000009c00a37306 */ /* 0x0005e20000201400 */
[C---:B------:R-:W-:Y:S01]  /*4a00*/  @!P2 IADD3 R149, -R2.reuse, 0x8, RZ ;  /* 0x000000080295a810 */ /* 0x040fe20007ffe1ff */
[-C--:B------:R-:W-:Y:S03]  /*4a10*/  HMMA.16816.F32.BF16 R28, R152, R134.reuse, R28 ;  /* 0x00000086981c723c */ /* 0x080fe6000004181c */
[----:B------:R-:W-:Y:S01]  /*4a20*/  IADD3 R132, R2, -0x18, RZ ;  /* 0xffffffe802847810 */ /* 0x000fe20007ffe0ff */
[----:B-1----:R-:W1:Y:S03]  /*4a30*/  LDSM.16.M88.4 R136, [R0+0x2000] ;  /* 0x002000000088783b */ /* 0x002e660000000200 */
[----:B------:R-:W-:Y:S01]  /*4a40*/  ISETP.GE.AND P2, PT, R132, RZ, PT ;  /* 0x000000ff8400720c */ /* 0x000fe20003f46270 */
[----:B------:R3:W-:Y:S01]  /*4a50*/  I2F R164, R149 ;  /* 0x0000009500a47306 */ /* 0x0007e20000201400 */
[----:B------:R-:W-:Y:S11]  /*4a60*/  HMMA.16816.F32.BF16 R32, R140, R134, R32 ;  /* 0x000000868c20723c */ /* 0x000ff60000041820 */
[----:B------:R-:W-:Y:S01]  /*4a70*/  @!UPT UIADD3 URZ, URZ, URZ, URZ ;  /* 0x0000003f3f3ff290 */ /* 0x000fe2000fffe03f */
[C---:B------:R-:W-:Y:S02]  /*4a80*/  @!P2 IADD3 R132, -R2.reuse, 0x18, RZ ;  /* 0x000000180284a810 */ /* 0x040fe40007ffe1ff */
[----:B--2---:R-:W-:Y:S02]  /*4a90*/  IADD3 R156, R2, 0x10, RZ ;  /* 0x00000010029c7810 */ /* 0x004fe40007ffe0ff */
[----:B------:R-:W-:Y:S01]  /*4aa0*/  I2F R142, R132 ;  /* 0x00000084008e7306 */ /* 0x000fe20000201400 */
[----:B---3--:R-:W-:Y:S02]  /*4ab0*/  IADD3.X R149, R158, UR17, RZ, P1, !PT ;  /* 0x000000119e957c10 */ /* 0x008fe40008ffe4ff */
[----:B------:R-:W-:Y:S02]  /*4ac0*/  IADD3 R158, R2, -0x11, RZ ;  /* 0xffffffef029e7810 */ /* 0x000fe40007ffe0ff */
[----:B------:R-:W-:Y:S01]  /*4ad0*/  ISETP.GE.AND P1, PT, R157, RZ, PT ;  /* 0x000000ff9d00720c */ /* 0x000fe20003f26270 */
[----:B-----5:R2:W5:Y:S01]  /*4ae0*/  LDG.E R161, [R148.64] ;  /* 0x0000000694a17981 */ /* 0x020562000c1e1900 */
[----:B------:R-:W-:Y:S03]  /*4af0*/  ISETP.GE.AND P0, PT, R158, RZ, PT ;  /* 0x000000ff9e00720c */ /* 0x000fe60003f06270 */
[----:B------:R2:W5:Y:S01]  /*4b00*/  LDG.E R162, [R148.64+0x20] ;  /* 0x0000200694a27981 */ /* 0x000562000c1e1900 */
[-C--:B-1----:R-:W-:Y:S03]  /*4b10*/  HMMA.16816.F32.BF16 R4, R136, R144.reuse, R4 ;  /* 0x000000908804723c */ /* 0x082fe60000041804 */
[----:B------:R2:W5:Y:S04]  /*4b20*/  LDG.E R160, [R148.64+0x80] ;  /* 0x0000800694a07981 */ /* 0x000568000c1e1900 */
[----:B------:R2:W5:Y:S01]  /*4b30*/  LDG.E R159, [R148.64+0xa0] ;  /* 0x0000a006949f7981 */ /* 0x000562000c1e1900 */
[C---:B------:R-:W-:Y:S04]  /*4b40*/  @!P1 IADD3 R157, -R2.reuse, 0x10, RZ ;  /* 0x00000010029d9810 */ /* 0x040fe80007ffe1ff */
[----:B------:R-:W-:Y:S02]  /*4b50*/  @!P0 IADD3 R158, -R2, 0x11, RZ ;  /* 0x00000011029e8810 */ /* 0x000fe40007ffe1ff */
[----:B------:R-:W-:Y:S01]  /*4b60*/  ISETP.GE.AND P1, PT, R156, RZ, PT ;  /* 0x000000ff9c00720c */ /* 0x000fe20003f26270 */
[----:B------:R-:W-:Y:S01]  /*4b70*/  I2F R157, R157 ;  /* 0x0000009d009d7306 */ /* 0x000fe20000201400 */
[----:B------:R-:W-:Y:S09]  /*4b80*/  ISETP.GE.AND P0, PT, R133, RZ, PT ;  /* 0x000000ff8500720c */ /* 0x000ff20003f06270 */
[----:B------:R-:W-:Y:S02]  /*4b90*/  I2F R158, R158 ;  /* 0x0000009e009e7306 */ /* 0x000fe40000201400 */
[----:B------:R-:W-:Y:S01]  /*4ba0*/  @!P1 IADD3 R156, -R2, -0x10, RZ ;  /* 0xfffffff0029c9810 */ /* 0x000fe20007ffe1ff */
[----:B------:R-:W-:Y:S02]  /*4bb0*/  FMUL.FTZ R4, R4, c[0x0][0x2ec] ;  /* 0x0000bb0004047a20 */ /* 0x000fe40000410000 */
[----:B------:R-:W-:Y:S01]  /*4bc0*/  FMUL.FTZ R5, R5, c[0x0][0x2ec] ;  /* 0x0000bb0005057a20 */ /* 0x000fe20000410000 */
[----:B------:R-:W-:Y:S01]  /*4bd0*/  @!P0 IADD3 R133, -R2, -0xf, RZ ;  /* 0xfffffff102858810 */ /* 0x000fe20007ffe1ff */
[----:B------:R-:W-:Y:S01]  /*4be0*/  FMUL.FTZ R6, R6, c[0x0][0x2ec] ;  /* 0x0000bb0006067a20 */ /* 0x000fe20000410000 */
[----:B------:R-:W-:Y:S01]  /*4bf0*/  PLOP3.LUT P0, PT, PT, PT, UP0, 0x80, 0x0 ;  /* 0x000000000000781c */ /* 0x000fe20003f0f008 */
[----:B--2---:R1:W2:Y:S01]  /*4c00*/  LDSM.16.M88.4 R148, [R0+0x2800] ;  /* 0x002800000094783b */ /* 0x0042a20000000200 */
[----:B------:R-:W-:Y:S01]  /*4c10*/  FMUL.FTZ R7, R7, c[0x0][0x2ec] ;  /* 0x0000bb0007077a20 */ /* 0x000fe20000410000 */
[----:B------:R-:W-:Y:S10]  /*4c20*/  MUFU.TANH R190, R5 ;  /* 0x0000000500be7308 */ /* 0x000ff40000002400 */
[----:B------:R-:W-:Y:S10]  /*4c30*/  MUFU.TANH R189, R6 ;  /* 0x0000000600bd7308 */ /* 0x000ff40000002400 */
[----:B------:R-:W-:Y:S01]  /*4c40*/  MUFU.TANH R188, R7 ;  /* 0x0000000700bc7308 */ /* 0x000fe20000002400 */
[----:B-1----:R-:W-:Y:S04]  /*4c50*/  IADD3 R0, R2, -0x19, RZ ;  /* 0xffffffe702007810 */ /* 0x002fe80007ffe0ff */
[----:B------:R-:W-:Y:S05]  /*4c60*/  ISETP.GE.AND P1, PT, R0, RZ, PT ;  /* 0x000000ff0000720c */ /* 0x000fea0003f26270 */
[----:B------:R-:W-:Y:S08]  /*4c70*/  I2F R156, R156 ;  /* 0x0000009c009c7306 */ /* 0x000ff00000201400 */
[----:B------:R-:W-:Y:S01]  /*4c80*/  @!P1 IADD3 R0, -R2, 0x19, RZ ;  /* 0x0000001902009810 */ /* 0x000fe20007ffe1ff */
[C---:B--2---:R-:W-:Y:S01]  /*4c90*/  HMMA.16816.F32.BF16 R8, R148.reuse, R144, R8 ;  /* 0x000000909408723c */ /* 0x044fe20000041808 */
[----:B------:R1:W2:Y:S07]  /*4ca0*/  MUFU.TANH R2, R4 ;  /* 0x0000000400027308 */ /* 0x0002ae0000002400 */
[-C--:B------:R-:W-:Y:S03]  /*4cb0*/  HMMA.16816.F32.BF16 R12, R148, R146.reuse, R12 ;  /* 0x00000092940c723c */ /* 0x080fe6000004180c */
[----:B------:R2:W-:Y:S05]  /*4cc0*/  I2F R143, R0 ;  /* 0x00000000008f7306 */ /* 0x0005ea0000201400 */
[C---:B------:R-:W-:Y:S05]  /*4cd0*/  HMMA.16816.F32.BF16 R16, R136.reuse, R146, R16 ;  /* 0x000000928810723c */ /* 0x040fea0000041810 */
[----:B------:R-:W-:Y:S03]  /*4ce0*/  I2F R133, R133 ;  /* 0x0000008500857306 */ /* 0x000fe60000201400 */
[----:B------:R-:W-:Y:S01]  /*4cf0*/  FMUL.FTZ R10, R10, c[0x0][0x2ec] ;  /* 0x0000bb000a0a7a20 */ /* 0x000fe20000410000 */
[----:B-1----:R-:W1:Y:S03]  /*4d00*/  LDSM.16.M88.4 R4, [R169+0xd400] ;  /* 0x00d40000a904783b */ /* 0x002e660000000200 */
[----:B------:R-:W-:Y:S02]  /*4d10*/  FMUL.FTZ R8, R8, c[0x0][0x2ec] ;  /* 0x0000bb0008087a20 */ /* 0x000fe40000410000 */
[----:B------:R-:W-:Y:S01]  /*4d20*/  FMUL.FTZ R11, R11, c[0x0][0x2ec] ;  /* 0x0000bb000b0b7a20 */ /* 0x000fe20000410000 */
[----:B------:R3:W4:Y:S01]  /*4d30*/  MUFU.TANH R154, R10 ;  /* 0x0000000a009a7308 */ /* 0x0007220000002400 */
        /* <DEDUP_REMOVED lines=8> */
[----:B--2---:R-:W-:Y:S05]  /*4dc0*/  FFMA.FTZ R0, -R2, R2, 1 ;  /* 0x3f80000002007423 */ /* 0x004fea0000010102 */
[----:B------:R2:W-:Y:S01]  /*4dd0*/  MUFU.TANH R152, R13 ;  /* 0x0000000d00987308 */ /* 0x0005e20000002400 */
[----:B---3--:R-:W-:Y:S09]  /*4de0*/  FFMA.FTZ R10, R182, -UR4, R188 ;  /* 0x80000004b60a7c23 */ /* 0x008ff200080100bc */
[----:B------:R-:W3:Y:S01]  /*4df0*/  MUFU.TANH R187, R8 ;  /* 0x0000000800bb7308 */ /* 0x000ee20000002400 */
[-C--:B-1----:R-:W-:Y:S03]  /*4e00*/  HMMA.16816.F32.BF16 R20, R136, R4.reuse, R20 ;  /* 0x000000048814723c */ /* 0x082fe60000041814 */
[----:B------:R-:W-:Y:S06]  /*4e10*/  FMUL.FTZ R12, R17, c[0x0][0x2ec] ;  /* 0x0000bb00110c7a20 */ /* 0x000fec0000410000 */
[----:B------:R-:W1:Y:S01]  /*4e20*/  MUFU.TANH R135, R11 ;  /* 0x0000000b00877308 */ /* 0x000e620000002400 */
[C---:B------:R-:W-:Y:S04]  /*4e30*/  HMMA.16816.F32.BF16 R24, R148.reuse, R4, R24 ;  /* 0x000000049418723c */ /* 0x040fe80000041818 */
[----:B--2---:R-:W-:Y:S02]  /*4e40*/  FMUL.FTZ R13, R16, c[0x0][0x2ec] ;  /* 0x0000bb00100d7a20 */ /* 0x004fe40000410000 */
[----:B----4-:R-:W-:Y:S03]  /*4e50*/  FFMA.FTZ R16, -R154, R154, 1 ;  /* 0x3f8000009a107423 */ /* 0x010fe6000001019a */
[----:B------:R-:W2:Y:S01]  /*4e60*/  MUFU.TANH R155, R9 ;  /* 0x00000009009b7308 */ /* 0x000ea20000002400 */
[-C--:B------:R-:W-:Y:S03]  /*4e70*/  HMMA.16816.F32.BF16 R28, R148, R6.reuse, R28 ;  /* 0x00000006941c723c */ /* 0x080fe6000004181c */
[----:B---3--:R-:W-:Y:S02]  /*4e80*/  FFMA.FTZ R8, -R187, R187, 1 ;  /* 0x3f800000bb087423 */ /* 0x008fe400000101bb */
        /* <DEDUP_REMOVED lines=17> */
[----:B------:R-:W-:Y:S02]  /*4fa0*/  FFMA.FTZ R7, R193, -UR4, R2 ;  /* 0x80000004c1077c23 */ /* 0x000fe40008010002 */
[----:B------:R-:W-:Y:S01]  /*4fb0*/  FFMA.FTZ R2, -R190, R190, 1 ;  /* 0x3f800000be027423 */ /* 0x000fe200000101be */
[----:B------:R4:W4:Y:S01]  /*4fc0*/  MUFU.TANH R140, R19 ;  /* 0x00000013008c7308 */ /* 0x0009220000002400 */
[----:B------:R-:W-:Y:S02]  /*4fd0*/  FMUL.FTZ R28, R28, c[0x0][0x2ec] ;  /* 0x0000bb001c1c7a20 */ /* 0x000fe40000410000 */
[----:B------:R-:W-:Y:S02]  /*4fe0*/  FMUL.FTZ R31, R31, c[0x0][0x2ec] ;  /* 0x0000bb001f1f7a20 */ /* 0x000fe40000410000 */
[----:B------:R-:W-:Y:S02]  /*4ff0*/  FMUL.FTZ R32, R32, c[0x0][0x2ec] ;  /* 0x0000bb0020207a20 */ /* 0x000fe40000410000 */
[----:B------:R-:W-:Y:S02]  /*5000*/  FMUL.FTZ R34, R34, c[0x0][0x2ec] ;  /* 0x0000bb0022227a20 */ /* 0x000fe40000410000 */
[----:B-1----:R-:W-:Y:S01]  /*5010*/  FFMA.FTZ R21, R185, -UR4, R135 ;  /* 0x80000004b9157c23 */ /* 0x002fe20008010087 */
[----:B------:R1:W-:Y:S01]  /*5020*/  MUFU.TANH R144, R22 ;  /* 0x0000001600907308 */ /* 0x0003e20000002400 */
[----:B------:R-:W-:Y:S02]  /*5030*/  FFMA.FTZ R9, -R135, R135, 1 ;  /* 0x3f80000087097423 */ /* 0x000fe40000010187 */
[----:B------:R-:W-:Y:S02]  /*5040*/  FMUL.FTZ R151, R0, c[0x0][0x2ec] ;  /* 0x0000bb0000977a20 */ /* 0x000fe40000410000 */
[----:B------:R-:W-:Y:S02]  /*5050*/  FMUL.FTZ R150, R2, c[0x0][0x2ec] ;  /* 0x0000bb0002967a20 */ /* 0x000fe40000410000 */
[----:B--2---:R-:W-:Y:S02]  /*5060*/  FFMA.FTZ R0, -R155, R155, 1 ;  /* 0x3f8000009b007423 */ /* 0x004fe4000001019b */
[----:B------:R-:W-:Y:S01]  /*5070*/  FFMA.FTZ R14, R166, -UR4, R155 ;  /* 0x80000004a60e7c23 */ /* 0x000fe2000801009b */
[----:B------:R-:W2:Y:S01]  /*5080*/  MUFU.TANH R12, R12 ;  /* 0x0000000c000c7308 */ /* 0x000ea20000002400 */
[----:B---3--:R-:W-:Y:S02]  /*5090*/  FFMA.FTZ R2, -R134, R134, 1 ;  /* 0x3f80000086027423 */ /* 0x008fe40000010186 */
[----:B------:R-:W-:Y:S02]  /*50a0*/  FMUL.FTZ R155, R8, c[0x0][0x2ec] ;  /* 0x0000bb00089b7a20 */ /* 0x000fe40000410000 */
[----:B----4-:R-:W-:Y:S02]  /*50b0*/  FFMA.FTZ R19, R166, -UR4, R134 ;  /* 0x80000004a6137c23 */ /* 0x010fe40008010086 */
[----:B------:R-:W-:Y:S02]  /*50c0*/  FMUL.FTZ R166, R16, c[0x0][0x2ec] ;  /* 0x0000bb0010a67a20 */ /* 0x000fe40000410000 */
[C---:B------:R-:W-:Y:S01]  /*50d0*/  FFMA.FTZ R8, R181.reuse, -UR4, R140 ;  /* 0x80000004b5087c23 */ /* 0x040fe2000801008c */
[----:B------:R-:W3:Y:S01]  /*50e0*/  MUFU.TANH R146, R18 ;  /* 0x0000001200927308 */ /* 0x000ee20000002400 */
[----:B------:R-:W-:Y:S02]  /*50f0*/  FFMA.FTZ R16, -R140, R140, 1 ;  /* 0x3f8000008c107423 */ /* 0x000fe4000001018c */
[----:B------:R-:W-:Y:S01]  /*5100*/  FFMA.FTZ R6, R181, -UR4, R190 ;  /* 0x80000004b5067c23 */ /* 0x000fe200080100be */
[----:B------:R-:W-:Y:S01]  /*5110*/  MOV R190, R192 ;  /* 0x000000c000be7202 */ /* 0x000fe20000000f00 */
[----:B-1----:R-:W-:Y:S02]  /*5120*/  FFMA.FTZ R22, R186, -UR4, R154 ;  /* 0x80000004ba167c23 */ /* 0x002fe4000801009a */
[----:B------:R-:W-:Y:S02]  /*5130*/  FMUL.FTZ R154, R0, c[0x0][0x2ec] ;  /* 0x0000bb00009a7a20 */ /* 0x000fe40000410000 */
[----:B------:R-:W-:Y:S01]  /*5140*/  FFMA.FTZ R0, -R153, R153, 1 ;  /* 0x3f80000099007423 */ /* 0x000fe20000010199 */
[----:B------:R-:W1:Y:S01]  /*5150*/  MUFU.TANH R13, R13 ;  /* 0x0000000d000d7308 */ /* 0x000e620000002400 */
[----:B------:R-:W-:Y:S02]  /*5160*/  FFMA.FTZ R5, -R189, R189, 1 ;  /* 0x3f800000bd057423 */ /* 0x000fe400000101bd */
[----:B------:R-:W-:Y:S02]  /*5170*/  FMUL.FTZ R148, R4, c[0x0][0x2ec] ;  /* 0x0000bb0004947a20 */ /* 0x000fe40000410000 */
[----:B------:R-:W-:Y:S02]  /*5180*/  FFMA.FTZ R4, -R152, R152, 1 ;  /* 0x3f80000098047423 */ /* 0x000fe40000010198 */
[----:B------:R-:W-:Y:S02]  /*5190*/  FMUL.FTZ R181, R0, c[0x0][0x2ec] ;  /* 0x0000bb0000b57a20 */ /* 0x000fe40000410000 */
[----:B--2---:R-:W-:Y:S01]  /*51a0*/  FFMA.FTZ R0, -R12, R12, 1 ;  /* 0x3f8000000c007423 */ /* 0x004fe2000001010c */
[----:B------:R-:W2:Y:S01]  /*51b0*/  MUFU.TANH R18, R23 ;  /* 0x0000001700127308 */ /* 0x000ea20000002400 */
[----:B------:R-:W-:Y:S02]  /*51c0*/  FFMA.FTZ R15, R167, -UR4, R187 ;  /* 0x80000004a70f7c23 */ /* 0x000fe400080100bb */
[----:B------:R-:W-:Y:S02]  /*51d0*/  FMUL.FTZ R149, R5, c[0x0][0x2ec] ;  /* 0x0000bb0005957a20 */ /* 0x000fe40000410000 */
[----:B------:R-:W-:Y:S02]  /*51e0*/  FFMA.FTZ R5, -R147, R147, 1 ;  /* 0x3f80000093057423 */ /* 0x000fe40000010193 */
[----:B------:R-:W-:Y:S02]  /*51f0*/  FMUL.FTZ R186, R2, c[0x0][0x2ec] ;  /* 0x0000bb0002ba7a20 */ /* 0x000fe40000410000 */
[----:B------:R-:W-:Y:S01]  /*5200*/  FMUL.FTZ R188, R0, c[0x0][0x2ec] ;  /* 0x0000bb0000bc7a20 */ /* 0x000fe20000410000 */
[----:B------:R4:W2:Y:S01]  /*5210*/  MUFU.TANH R132, R20 ;  /* 0x0000001400847308 */ /* 0x0008a20000002400 */
[----:B------:R-:W-:Y:S02]  /*5220*/  FFMA.FTZ R11, R183, -UR4, R189 ;  /* 0x80000004b70b7c23 */ /* 0x000fe400080100bd */
[----:B---3--:R-:W-:Y:S02]  /*5230*/  FFMA.FTZ R17, -R146, R146, 1 ;  /* 0x3f80000092117423 */ /* 0x008fe40000010192 */
[----:B-1----:R-:W-:Y:S02]  /*5240*/  FFMA.FTZ R2, -R13, R13, 1 ;  /* 0x3f8000000d027423 */ /* 0x002fe4000001010d */
[----:B------:R-:W-:Y:S02]  /*5250*/  FMUL.FTZ R187, R5, c[0x0][0x2ec] ;  /* 0x0000bb0005bb7a20 */ /* 0x000fe40000410000 */
[----:B------:R-:W-:Y:S01]  /*5260*/  FFMA.FTZ R5, -R144, R144, 1 ;  /* 0x3f80000090057423 */ /* 0x000fe20000010190 */
[----:B------:R-:W-:Y:S01]  /*5270*/  MUFU.TANH R141, R26 ;  /* 0x0000001a008d7308 */ /* 0x000fe20000002400 */
[----:B------:R-:W-:Y:S02]  /*5280*/  FMUL.FTZ R189, R2, c[0x0][0x2ec] ;  /* 0x0000bb0002bd7a20 */ /* 0x000fe40000410000 */
[----:B------:R-:W-:Y:S02]  /*5290*/  FFMA.FTZ R2, -R145, R145, 1 ;  /* 0x3f80000091027423 */ /* 0x000fe40000010191 */
[----:B------:R-:W-:Y:S02]  /*52a0*/  FMUL.FTZ R185, R9, c[0x0][0x2ec] ;  /* 0x0000bb0009b97a20 */ /* 0x000fe40000410000 */
[----:B------:R-:W-:Y:S02]  /*52b0*/  FFMA.FTZ R9, R193, -UR4, R146 ;  /* 0x80000004c1097c23 */ /* 0x000fe40008010092 */
[----:B------:R-:W-:Y:S01]  /*52c0*/  FMUL.FTZ R200, R17, c[0x0][0x2ec] ;  /* 0x0000bb0011c87a20 */ /* 0x000fe20000410000 */
[----:B------:R-:W1:Y:S01]  /*52d0*/  MUFU.TANH R26, R24 ;  /* 0x00000018001a7308 */ /* 0x000e620000002400 */
[----:B------:R-:W-:Y:S02]  /*52e0*/  FMUL.FTZ R199, R16, c[0x0][0x2ec] ;  /* 0x0000bb0010c77a20 */ /* 0x000fe40000410000 */
[----:B------:R-:W-:Y:S02]  /*52f0*/  FMUL.FTZ R205, R5, c[0x0][0x2ec] ;  /* 0x0000bb0005cd7a20 */ /* 0x000fe40000410000 */
[----:B----4-:R-:W-:Y:S02]  /*5300*/  FFMA.FTZ R20, R167, -UR4, R147 ;  /* 0x80000004a7147c23 */ /* 0x010fe40008010093 */
[----:B------:R-:W-:Y:S02]  /*5310*/  FMUL.FTZ R167, R4, c[0x0][0x2ec] ;  /* 0x0000bb0004a77a20 */ /* 0x000fe40000410000 */
[----:B--2---:R-:W-:Y:S01]  /*5320*/  FFMA.FTZ R4, -R18, R18, 1 ;  /* 0x3f80000012047423 */ /* 0x004fe20000010112 */
[----:B------:R-:W2:Y:S01]  /*5330*/  MUFU.TANH R25, R25 ;  /* 0x0000001900197308 */ /* 0x000ea20000002400 */
[----:B------:R-:W-:Y:S02]  /*5340*/  FFMA.FTZ R0, -R132, R132, 1 ;  /* 0x3f80000084007423 */ /* 0x000fe40000010184 */
[----:B------:R-:W-:Y:S02]  /*5350*/  FMUL.FTZ R204, R4, c[0x0][0x2ec] ;  /* 0x0000bb0004cc7a20 */ /* 0x000fe40000410000 */
[----:B------:R-:W-:Y:S02]  /*5360*/  FMUL.FTZ R201, R0, c[0x0][0x2ec] ;  /* 0x0000bb0000c97a20 */ /* 0x000fe40000410000 */
[----:B------:R-:W-:Y:S02]  /*5370*/  FMUL.FTZ R198, R2, c[0x0][0x2ec] ;  /* 0x0000bb0002c67a20 */ /* 0x000fe40000410000 */
[----:B------:R-:W-:Y:S01]  /*5380*/  FFMA.FTZ R13, R164, -UR4, R13 ;  /* 0x80000004a40d7c23 */ /* 0x000fe2000801000d */
[----:B------:R-:W3:Y:S01]  /*5390*/  MUFU.TANH R23, R27 ;  /* 0x0000001b00177308 */ /* 0x000ee20000002400 */
[----:B------:R-:W-:Y:S02]  /*53a0*/  FFMA.FTZ R12, R163, -UR4, R12 ;  /* 0x80000004a30c7c23 */ /* 0x000fe4000801000c */
[----:B------:R-:W-:Y:S02]  /*53b0*/  FFMA.FTZ R132, R157, -UR4, R132 ;  /* 0x800000049d847c23 */ /* 0x000fe40008010084 */
[----:B-1----:R-:W-:Y:S02]  /*53c0*/  FFMA.FTZ R4, -R26, R26, 1 ;  /* 0x3f8000001a047423 */ /* 0x002fe4000001011a */
[----:B------:R-:W-:Y:S02]  /*53d0*/  FFMA.FTZ R35, R158, -UR4, R145 ;  /* 0x800000049e237c23 */ /* 0x000fe40008010091 */
[----:B------:R-:W-:Y:S01]  /*53e0*/  FMUL.FTZ R193, R4, c[0x0][0x2ec] ;  /* 0x0000bb0004c17a20 */ /* 0x000fe20000410000 */
[----:B------:R1:W4:Y:S01]  /*53f0*/  MUFU.TANH R136, R30 ;  /* 0x0000001e00887308 */ /* 0x0003220000002400 */
[C---:B------:R-:W-:Y:S02]  /*5400*/  FFMA.FTZ R26, R156.reuse, -UR4, R26 ;  /* 0x800000049c1a7c23 */ /* 0x040fe4000801001a */
[----:B--2---:R-:W-:Y:S02]  /*5410*/  FFMA.FTZ R0, -R25, R25, 1 ;  /* 0x3f80000019007423 */ /* 0x004fe40000010119 */
[----:B------:R-:W-:Y:S05]  /*5420*/  FFMA.FTZ R25, R133, -UR4, R25 ;  /* 0x8000000485197c23 */ /* 0x000fea0008010019 */
[----:B------:R2:W2:Y:S01]  /*5430*/  MUFU.TANH R135, R29 ;  /* 0x0000001d00877308 */ /* 0x0004a20000002400 */
[C---:B---3--:R-:W-:Y:S02]  /*5440*/  FFMA.FTZ R17, R165.reuse, -UR4, R23 ;  /* 0x80000004a5117c23 */ /* 0x048fe40008010017 */
[----:B------:R-:W-:Y:S07]  /*5450*/  FFMA.FTZ R27, R165, -UR4, R152 ;  /* 0x80000004a51b7c23 */ /* 0x000fee0008010098 */
[----:B------:R-:W3:Y:S01]  /*5460*/  MUFU.TANH R137, R28 ;  /* 0x0000001c00897308 */ /* 0x000ee20000002400 */
[----:B-1----:R-:W-:Y:S02]  /*5470*/  FFMA.FTZ R30, -R141, R141, 1 ;  /* 0x3f8000008d1e7423 */ /* 0x002fe4000001018d */
[----:B----4-:R-:W-:Y:S02]  /*5480*/  FFMA.FTZ R16, R156, -UR4, R136 ;  /* 0x800000049c107c23 */ /* 0x010fe40008010088 */
[----:B------:R-:W-:Y:S02]  /*5490*/  FFMA.FTZ R136, -R136, R136, 1 ;  /* 0x3f80000088887423 */ /* 0x000fe40000010188 */
[----:B------:R-:W-:Y:S03]  /*54a0*/  FMUL.FTZ R203, R30, c[0x0][0x2ec] ;  /* 0x0000bb001ecb7a20 */ /* 0x000fe60000410000 */
[----:B------:R-:W1:Y:S01]  /*54b0*/  MUFU.TANH R134, R31 ;  /* 0x0000001f00867308 */ /* 0x000e620000002400 */
[----:B--2---:R-:W-:Y:S02]  /*54c0*/  FFMA.FTZ R29, -R23, R23, 1 ;  /* 0x3f800000171d7423 */ /* 0x004fe40000010117 */
[----:B------:R-:W-:Y:S02]  /*54d0*/  FFMA.FTZ R23, R182, -UR4, R135 ;  /* 0x80000004b6177c23 */ /* 0x000fe40008010087 */
[----:B------:R-:W-:Y:S02]  /*54e0*/  FFMA.FTZ R135, -R135, R135, 1 ;  /* 0x3f80000087877423 */ /* 0x000fe40000010187 */
[----:B------:R-:W-:Y:S03]  /*54f0*/  FMUL.FTZ R202, R29, c[0x0][0x2ec] ;  /* 0x0000bb001dca7a20 */ /* 0x000fe60000410000 */
[----:B------:R-:W2:Y:S01]  /*5500*/  MUFU.TANH R140, R32 ;  /* 0x00000020008c7308 */ /* 0x000ea20000002400 */
[----:B------:R-:W-:Y:S02]  /*5510*/  FMUL.FTZ R156, R135, c[0x0][0x2ec] ;  /* 0x0000bb00879c7a20 */ /* 0x000fe40000410000 */
[----:B---3--:R-:W-:Y:S02]  /*5520*/  FFMA.FTZ R24, R183, -UR4, R137 ;  /* 0x80000004b7187c23 */ /* 0x008fe40008010089 */
[----:B------:R-:W-:Y:S02]  /*5530*/  FFMA.FTZ R137, -R137, R137, 1 ;  /* 0x3f80000089897423 */ /* 0x000fe40000010189 */
[----:B------:R-:W-:Y:S02]  /*5540*/  FMUL.FTZ R183, R0, c[0x0][0x2ec] ;  /* 0x0000bb0000b77a20 */ /* 0x000fe40000410000 */
[----:B------:R-:W-:Y:S01]  /*5550*/  FFMA.FTZ R28, R179, -UR4, R153 ;  /* 0x80000004b31c7c23 */ /* 0x000fe20008010099 */
[----:B------:R-:W3:Y:S01]  /*5560*/  MUFU.TANH R33, R34 ;  /* 0x0000002200217308 */ /* 0x000ee20000002400 */
[----:B-1----:R-:W-:Y:S02]  /*5570*/  FFMA.FTZ R133, R133, -UR4, R134 ;  /* 0x8000000485857c23 */ /* 0x002fe40008010086 */
[----:B------:R-:W-:Y:S02]  /*5580*/  FFMA.FTZ R134, -R134, R134, 1 ;  /* 0x3f80000086867423 */ /* 0x000fe40000010186 */
[----:B------:R-:W-:Y:S02]  /*5590*/  FFMA.FTZ R31, R163, -UR4, R18 ;  /* 0x80000004a31f7c23 */ /* 0x000fe40008010012 */
[----:B------:R-:W-:Y:S03]  /*55a0*/  FFMA.FTZ R18, R179, -UR4, R141 ;  /* 0x80000004b3127c23 */ /* 0x000fe6000801008d */
[----:B------:R-:W1:Y:S01]  /*55b0*/  MUFU.TANH R139, R139 ;  /* 0x0000008b008b7308 */ /* 0x000e620000002400 */
[----:B------:R-:W-:Y:S02]  /*55c0*/  FMUL.FTZ R179, R136, c[0x0][0x2ec] ;  /* 0x0000bb0088b37a20 */ /* 0x000fe40000410000 */
[----:B--2---:R-:W-:Y:S02]  /*55d0*/  FFMA.FTZ R5, -R140, R140, 1 ;  /* 0x3f8000008c057423 */ /* 0x004fe4000001018c */
[----:B------:R-:W-:Y:S02]  /*55e0*/  FFMA.FTZ R32, R164, -UR4, R144 ;  /* 0x80000004a4207c23 */ /* 0x000fe40008010090 */
[----:B------:R-:W-:Y:S02]  /*55f0*/  FMUL.FTZ R164, R137, c[0x0][0x2ec] ;  /* 0x0000bb0089a47a20 */ /* 0x000fe40000410000 */
[----:B------:R-:W-:Y:S01]  /*5600*/  FMUL.FTZ R165, R5, c[0x0][0x2ec] ;  /* 0x0000bb0005a57a20 */ /* 0x000fe20000410000 */
[----:B------:R-:W2:Y:S01]  /*5610*/  MUFU.TANH R138, R138 ;  /* 0x0000008a008a7308 */ /* 0x000ea20000002400 */
[----:B---3--:R-:W-:Y:S02]  /*5620*/  FFMA.FTZ R4, -R33, R33, 1 ;  /* 0x3f80000021047423 */ /* 0x008fe40000010121 */
[----:B------:R-:W-:Y:S02]  /*5630*/  FFMA.FTZ R34, R142, -UR4, R140 ;  /* 0x800000048e227c23 */ /* 0x000fe4000801008c */
[----:B------:R-:W-:Y:S02]  /*5640*/  FFMA.FTZ R30, R157, -UR4, R33 ;  /* 0x800000049d1e7c23 */ /* 0x000fe40008010021 */
[----:B------:R-:W-:Y:S02]  /*5650*/  FMUL.FTZ R182, R4, c[0x0][0x2ec] ;  /* 0x0000bb0004b67a20 */ /* 0x000fe40000410000 */
[----:B-1----:R-:W-:Y:S02]  /*5660*/  FFMA.FTZ R2, -R139, R139, 1 ;  /* 0x3f8000008b027423 */ /* 0x002fe4000001018b */
[----:B------:R-:W-:Y:S02]  /*5670*/  FFMA.FTZ R33, R143, -UR4, R139 ;  /* 0x800000048f217c23 */ /* 0x000fe4000801008b */
[----:B------:R-:W-:Y:S02]  /*5680*/  FMUL.FTZ R157, R2, c[0x0][0x2ec] ;  /* 0x0000bb00029d7a20 */ /* 0x000fe40000410000 */
[----:B--2---:R-:W-:Y:S02]  /*5690*/  FFMA.FTZ R0, -R138, R138, 1 ;  /* 0x3f8000008a007423 */ /* 0x004fe4000001018a */
[----:B------:R-:W-:Y:S02]  /*56a0*/  FFMA.FTZ R29, R158, -UR4, R138 ;  /* 0x800000049e1d7c23 */ /* 0x000fe4000801008a */
[----:B------:R-:W-:Y:S02]  /*56b0*/  FMUL.FTZ R158, R134, c[0x0][0x2ec] ;  /* 0x0000bb00869e7a20 */ /* 0x000fe40000410000 */
[----:B------:R-:W-:Y:S01]  /*56c0*/  FMUL.FTZ R163, R0, c[0x0][0x2ec] ;  /* 0x0000bb0000a37a20 */ /* 0x000fe20000410000 */
[----:B------:R-:W-:-:S05]  /*56d0*/  @!P0 BRA `(.L_x_1244) ;  /* 0x000000c000008947 */ /* 0x000fca0003800000 */
        /* <DEDUP_REMOVED lines=12> */
.L_x_1244:
[----:B------:R-:W-:Y:S01]  /*57a0*/  IADD3 R5, R250, UR9, RZ ;  /* 0x00000009fa057c10 */ /* 0x000fe2000fffe0ff */
        /* <DEDUP_REMOVED lines=12> */
[CC--:B------:R-:W-:Y:S02]  /*5870*/  ISETP.GE.AND P2, PT, R180.reuse, R0.reuse, PT ;  /* 0x00000000b400720c */ /* 0x0c0fe40003f46270 */
[C---:B------:R-:W-:Y:S02]  /*5880*/  IADD3 R137, R180.reuse, 0x10, RZ ;  /* 0x00000010b4897810 */ /* 0x040fe40007ffe0ff */
[C---:B------:R-:W-:Y:S02]  /*5890*/  IADD3 R136, R180.reuse, 0x11, RZ ;  /* 0x00000011b4887810 */ /* 0x040fe40007ffe0ff */
[C---:B------:R-:W-:Y:S02]  /*58a0*/  IADD3 R135, R180.reuse, 0x18, RZ ;  /* 0x00000018b4877810 */ /* 0x040fe40007ffe0ff */
[----:B------:R-:W-:Y:S02]  /*58b0*/  IADD3 R134, R180, 0x19, RZ ;  /* 0x00000019b4867810 */ /* 0x000fe40007ffe0ff */
[----:B------:R-:W-:Y:S02]  /*58c0*/  IADD3 R141, R2, UR10, RZ ;  /* 0x0000000a028d7c10 */ /* 0x000fe4000fffe0ff */
        /* <DEDUP_REMOVED lines=11> */
[----:B------:R-:W-:Y:S02]  /*5980*/  ISETP.GE.OR P1, PT, R140, R4, !P1 ;  /* 0x000000048c00720c */ /* 0x000fe40004f26670 */
        /* <DEDUP_REMOVED lines=96> */
.L_x_1245:
[C---:B------:R-:W-:Y:S01]  /*5f90*/  FMUL.FTZ R5, R241.reuse, 1.4426950216293334961 ;  /* 0x3fb8aa3bf1057820 */ /* 0x040fe20000410000 */
[----:B------:R-:W-:Y:S01]  /*5fa0*/  FSETP.NEU.FTZ.AND P0, PT, R241, -INF , PT ;  /* 0xff800000f100780b */ /* 0x000fe20003f1d000 */
[----:B------:R-:W-:Y:S01]  /*5fb0*/  FMUL.FTZ R4, R242, 1.4426950216293334961 ;  /* 0x3fb8aa3bf2047820 */ /* 0x000fe20000410000 */
[----:B------:R-:W-:Y:S01]  /*5fc0*/  UISETP.GT.AND UP0, UPT, UR8, UR19, UPT ;  /* 0x000000130800728c */ /* 0x000fe2000bf04270 */
[----:B------:R-:W-:Y:S01]  /*5fd0*/  FMUL.FTZ R2, R239, 1.4426950216293334961 ;  /* 0x3fb8aa3bef027820 */ /* 0x000fe20000410000 */
[----:B------:R-:W-:Y:S01]  /*5fe0*/  FSEL R5, R5, RZ, P0 ;  /* 0x000000ff05057208 */ /* 0x000fe20000000000 */
        /* <DEDUP_REMOVED lines=8> */
[----:B------:R-:W-:Y:S01]  /*6070*/  FSEL R2, R2, RZ, P0 ;  /* 0x000000ff02027208 */ /* 0x000fe20000000000 */
[--C-:B------:R-:W-:Y:S01]  /*6080*/  FFMA.FTZ R32, R32, c[0x0][0x23c], -R4.reuse ;  /* 0x00008f0020207a23 */ /* 0x100fe20000010804 */
[----:B------:R-:W-:Y:S01]  /*6090*/  FSETP.NEU.FTZ.AND P0, PT, R240, -INF , PT ;  /* 0xff800000f000780b */ /* 0x000fe20003f1d000 */
[----:B------:R-:W-:Y:S02]  /*60a0*/  FFMA.FTZ R31, R31, c[0x0][0x23c], -R4 ;  /* 0x00008f001f1f7a23 */ /* 0x000fe40000010804 */
[----:B------:R-:W-:Y:S01]  /*60b0*/  FFMA.FTZ R28, R28, c[0x0][0x23c], -R2 ;  /* 0x00008f001c1c7a23 */ /* 0x000fe20000010802 */
[----:B------:R-:W-:Y:S01]  /*60c0*/  FSEL R0, R0, RZ, P0 ;  /* 0x000000ff00007208 */ /* 0x000fe20000000000 */
[--C-:B------:R-:W-:Y:S01]  /*60d0*/  FFMA.FTZ R30, R30, c[0x0][0x23c], -R4.reuse ;  /* 0x00008f001e1e7a23 */ /* 0x100fe20000010804 */
[----:B------:R-:W1:Y:S01]  /*60e0*/  MUFU.EX2 R146, R6 ;  /* 0x0000000600927308 */ /* 0x000e620000000800 */
[--C-:B------:R-:W-:Y:S01]  /*60f0*/  FFMA.FTZ R11, R11, c[0x0][0x23c], -R4.reuse ;  /* 0x00008f000b0b7a23 */ /* 0x100fe20000010804 */
[----:B------:R-:W-:Y:S01]  /*6100*/  PLOP3.LUT P0, PT, PT, PT, UP0, 0x80, 0x0 ;  /* 0x000000000000781c */ /* 0x000fe20003f0f008 */
[--C-:B------:R-:W-:Y:S02]  /*6110*/  FFMA.FTZ R10, R10, c[0x0][0x23c], -R4.reuse ;  /* 0x00008f000a0a7a23 */ /* 0x100fe40000010804 */
[--C-:B------:R-:W-:Y:S02]  /*6120*/  FFMA.FTZ R9, R9, c[0x0][0x23c], -R4.reuse ;  /* 0x00008f0009097a23 */ /* 0x100fe40000010804 */
[--C-:B------:R-:W-:Y:S02]  /*6130*/  FFMA.FTZ R8, R8, c[0x0][0x23c], -R4.reuse ;  /* 0x00008f0008087a23 */ /* 0x100fe40000010804 */
[----:B------:R-:W-:Y:S01]  /*6140*/  FFMA.FTZ R4, R29, c[0x0][0x23c], -R4 ;  /* 0x00008f001d047a23 */ /* 0x000fe20000010804 */
[----:B------:R-:W-:Y:S01]  /*6150*/  MUFU.EX2 R145, R11 ;  /* 0x0000000b00917308 */ /* 0x000fe20000000800 */
[--C-:B------:R-:W-:Y:S02]  /*6160*/  FFMA.FTZ R27, R27, c[0x0][0x23c], -R2.reuse ;  /* 0x00008f001b1b7a23 */ /* 0x100fe40000010802 */
[--C-:B------:R-:W-:Y:S02]  /*6170*/  FFMA.FTZ R26, R26, c[0x0][0x23c], -R2.reuse ;  /* 0x00008f001a1a7a23 */ /* 0x100fe40000010802 */
[--C-:B------:R-:W-:Y:S02]  /*6180*/  FFMA.FTZ R25, R25, c[0x0][0x23c], -R2.reuse ;  /* 0x00008f0019197a23 */ /* 0x100fe40000010802 */
[--C-:B------:R-:W-:Y:S02]  /*6190*/  FFMA.FTZ R24, R24, c[0x0][0x23c], -R2.reuse ;  /* 0x00008f0018187a23 */ /* 0x100fe40000010802 */
[--C-:B------:R-:W-:Y:S01]  /*61a0*/  FFMA.FTZ R15, R15, c[0x0][0x23c], -R2.reuse ;  /* 0x00008f000f0f7a23 */ /* 0x100fe20000010802 */
[----:B------:R-:W2:Y:S01]  /*61b0*/  MUFU.EX2 R213, R10 ;  /* 0x0000000a00d57308 */ /* 0x000ea20000000800 */
[--C-:B------:R-:W-:Y:S02]  /*61c0*/  FFMA.FTZ R14, R14, c[0x0][0x23c], -R2.reuse ;  /* 0x00008f000e0e7a23 */ /* 0x100fe40000010802 */
[----:B------:R-:W-:Y:S02]  /*61d0*/  FFMA.FTZ R2, R23, c[0x0][0x23c], -R2 ;  /* 0x00008f0017027a23 */ /* 0x000fe40000010802 */
        /* <DEDUP_REMOVED lines=8> */
[--C-:B------:R-:W-:Y:S01]  /*6260*/  FFMA.FTZ R19, R19, c[0x0][0x23c], -R0.reuse ;  /* 0x00008f0013137a23 */ /* 0x100fe20000010800 */
[----:B------:R2:W-:Y:S01]  /*6270*/  MUFU.EX2 R228, R2 ;  /* 0x0000000200e47308 */ /* 0x0005e20000000800 */
[--C-:B------:R-:W-:Y:S02]  /*6280*/  FFMA.FTZ R18, R18, c[0x0][0x23c], -R0.reuse ;  /* 0x00008f0012127a23 */ /* 0x100fe40000010800 */
[--C-:B------:R-:W-:Y:S02]  /*6290*/  FFMA.FTZ R17, R17, c[0x0][0x23c], -R0.reuse ;  /* 0x00008f0011117a23 */ /* 0x100fe40000010800 */
[--C-:B------:R-:W-:Y:S02]  /*62a0*/  FFMA.FTZ R16, R16, c[0x0][0x23c], -R0.reuse ;  /* 0x00008f0010107a23 */ /* 0x100fe40000010800 */
[--C-:B------:R-:W-:Y:S02]  /*62b0*/  FFMA.FTZ R20, R20, c[0x0][0x23c], -R0.reuse ;  /* 0x00008f0014147a23 */ /* 0x100fe40000010800 */
[----:B------:R-:W-:Y:S01]  /*62c0*/  FFMA.FTZ R0, R133, c[0x0][0x23c], -R0 ;  /* 0x00008f0085007a23 */ /* 0x000fe20000010800 */
[----:B------:R-:W-:Y:S10]  /*62d0*/  MUFU.EX2 R231, R13 ;  /* 0x0000000d00e77308 */ /* 0x000ff40000000800 */
[----:B------:R-:W-:Y:S10]  /*62e0*/  MUFU.EX2 R230, R12 ;  /* 0x0000000c00e67308 */ /* 0x000ff40000000800 */
[----:B------:R-:W-:Y:S10]  /*62f0*/  MUFU.EX2 R233, R9 ;  /* 0x0000000900e97308 */ /* 0x000ff40000000800 */
[----:B------:R-:W-:Y:S10]  /*6300*/  MUFU.EX2 R232, R8 ;  /* 0x0000000800e87308 */ /* 0x000ff40000000800 */
[----:B------:R-:W-:Y:S10]  /*6310*/  MUFU.EX2 R212, R15 ;  /* 0x0000000f00d47308 */ /* 0x000ff40000000800 */
[----:B------:R-:W3:Y:S10]  /*6320*/  MUFU.EX2 R192, R14 ;  /* 0x0000000e00c07308 */ /* 0x000ef40000000800 */
[----:B------:R-:W-:Y:S10]  /*6330*/  MUFU.EX2 R153, R22 ;  /* 0x0000001600997308 */ /* 0x000ff40000000800 */
[----:B------:R-:W4:Y:S10]  /*6340*/  MUFU.EX2 R152, R21 ;  /* 0x0000001500987308 */ /* 0x000f340000000800 */
[----:B------:R4:W-:Y:S10]  /*6350*/  MUFU.EX2 R236, R5 ;  /* 0x0000000500ec7308 */ /* 0x0009f40000000800 */
[----:B------:R-:W-:Y:S10]  /*6360*/  MUFU.EX2 R217, R28 ;  /* 0x0000001c00d97308 */ /* 0x000ff40000000800 */
[----:B------:R-:W1:Y:S10]  /*6370*/  MUFU.EX2 R216, R27 ;  /* 0x0000001b00d87308 */ /* 0x000e740000000800 */
[----:B------:R1:W-:Y:S10]  /*6380*/  MUFU.EX2 R218, R0 ;  /* 0x0000000000da7308 */ /* 0x0003f40000000800 */
        /* <DEDUP_REMOVED lines=9> */
[----:B------:R-:W-:Y:S10]  /*6420*/  MUFU.EX2 R219, R17 ;  /* 0x0000001100db7308 */ /* 0x000ff40000000800 */
[----:B------:R-:W-:Y:S10]  /*6430*/  MUFU.EX2 R224, R26 ;  /* 0x0000001a00e07308 */ /* 0x000ff40000000800 */
[----:B------:R-:W3:Y:S10]  /*6440*/  MUFU.EX2 R222, R25 ;  /* 0x0000001900de7308 */ /* 0x000ef40000000800 */
[----:B------:R-:W-:Y:S10]  /*6450*/  MUFU.EX2 R226, R16 ;  /* 0x0000001000e27308 */ /* 0x000ff40000000800 */
[----:B------:R-:W4:Y:S01]  /*6460*/  MUFU.EX2 R229, R24 ;  /* 0x0000001800e57308 */ /* 0x000f220000000800 */
[----:B-1----:R-:W-:Y:S02]  /*6470*/  F2FP.BF16.PACK_AB R4, R146, R144 ;  /* 0x000000909204723e */ /* 0x002fe400000010ff */
[----:B--2---:R-:W-:Y:S02]  /*6480*/  F2FP.BF16.PACK_AB R2, R213, R145 ;  /* 0x00000091d502723e */ /* 0x004fe400000010ff */
[----:B---3--:R-:W-:Y:S01]  /*6490*/  F2FP.BF16.PACK_AB R6, R192, R212 ;  /* 0x000000d4c006723e */ /* 0x008fe200000010ff */
[----:B------:R1:W-:Y:S01]  /*64a0*/  STS [R197+0x19000], R4 ;  /* 0x01900004c5007388 */ /* 0x0003e20000000800 */
[----:B----4-:R-:W-:Y:S02]  /*64b0*/  F2FP.BF16.PACK_AB R5, R152, R153 ;  /* 0x000000999805723e */ /* 0x010fe400000010ff */
[----:B------:R-:W-:Y:S01]  /*64c0*/  F2FP.BF16.PACK_AB R0, R216, R217 ;  /* 0x000000d9d800723e */ /* 0x000fe200000010ff */
[----:B------:R2:W-:Y:S01]  /*64d0*/  STS [R197+0x19400], R2 ;  /* 0x01940002c5007388 */ /* 0x0005e20000000800 */
[----:B-1----:R-:W-:Y:S02]  /*64e0*/  F2FP.BF16.PACK_AB R4, R230, R231 ;  /* 0x000000e7e604723e */ /* 0x002fe400000010ff */
[----:B--2---:R-:W-:Y:S03]  /*64f0*/  F2FP.BF16.PACK_AB R2, R232, R233 ;  /* 0x000000e9e802723e */ /* 0x004fe600000010ff */
[----:B------:R1:W-:Y:S04]  /*6500*/  STS [R196+0x19000], R4 ;  /* 0x01900004c4007388 */ /* 0x0003e80000000800 */
[----:B------:R2:W-:Y:S04]  /*6510*/  STS [R196+0x19400], R2 ;  /* 0x01940002c4007388 */ /* 0x0005e80000000800 */
[----:B------:R3:W-:Y:S04]  /*6520*/  STS [R197+0x1a000], R6 ;  /* 0x01a00006c5007388 */ /* 0x0007e80000000800 */
[----:B------:R4:W-:Y:S04]  /*6530*/  STS [R197+0x1a400], R5 ;  /* 0x01a40005c5007388 */ /* 0x0009e80000000800 */
[----:B------:R4:W-:Y:S01]  /*6540*/  STS [R196+0x1a000], R0 ;  /* 0x01a00000c4007388 */ /* 0x0009e20000000800 */
[----:B-1----:R-:W-:Y:S02]  /*6550*/  F2FP.BF16.PACK_AB R4, R223, R225 ;  /* 0x000000e1df04723e */ /* 0x002fe400000010ff */
[----:B--2---:R-:W-:Y:S02]  /*6560*/  F2FP.BF16.PACK_AB R2, R236, R237 ;  /* 0x000000edec02723e */ /* 0x004fe400000010ff */
[----:B---3--:R-:W-:Y:S02]  /*6570*/  F2FP.BF16.PACK_AB R6, R214, R215 ;  /* 0x000000d7d606723e */ /* 0x008fe400000010ff */
[----:B----4-:R-:W-:Y:S03]  /*6580*/  F2FP.BF16.PACK_AB R5, R227, R221 ;  /* 0x000000dde305723e */ /* 0x010fe600000010ff */
[----:B------:R1:W-:Y:S01]  /*6590*/  STS [R196+0x1a400], R6 ;  /* 0x01a40006c4007388 */ /* 0x0003e20000000800 */
[----:B------:R-:W-:Y:S03]  /*65a0*/  F2FP.BF16.PACK_AB R0, R234, R235 ;  /* 0x000000ebea00723e */ /* 0x000fe600000010ff */
        /* <DEDUP_REMOVED lines=81> */
[C---:B------:R-:W-:Y:S04]  /*6ac0*/  HMMA.16816.F32.BF16 R16, R140.reuse, R134, R16 ;  /* 0x000000868c10723c */ /* 0x040fe80000041810 */
[----:B------:R-:W-:Y:S02]  /*6ad0*/  FADD.FTZ R5, -R161, R5 ;  /* 0x00000005a1057221 */ /* 0x000fe40000010100 */
[----:B------:R-:W-:Y:S02]  /*6ae0*/  FADD.FTZ R6, -R162, R6 ;  /* 0x00000006a2067221 */ /* 0x000fe40000010100 */
[----:B------:R-:W-:Y:S04]  /*6af0*/  FMUL.FTZ R4, R144, R4 ;  /* 0x0000000490047220 */ /* 0x000fe80000410000 */
[----:B------:R-:W-:Y:S02]  /*6b00*/  FMUL.FTZ R5, R146, R5 ;  /* 0x0000000592057220 */ /* 0x000fe40000410000 */
[----:B------:R-:W-:Y:S02]  /*6b10*/  FMUL.FTZ R6, R145, R6 ;  /* 0x0000000691067220 */ /* 0x000fe40000410000 */
[C---:B------:R-:W-:Y:S01]  /*6b20*/  FADD.FTZ R9, -R160.reuse, R9 ;  /* 0x00000009a0097221 */ /* 0x040fe20000010100 */
[----:B------:R-:W1:Y:S01]  /*6b30*/  LDSM.16.M88.4 R144, [R169+0x13400] ;  /* 0x01340000a990783b */ /* 0x000e620000000200 */
[C---:B------:R-:W-:Y:S02]  /*6b40*/  FADD.FTZ R10, -R159.reuse, R10 ;  /* 0x0000000a9f0a7221 */ /* 0x040fe40000010100 */
[----:B------:R-:W-:Y:S02]  /*6b50*/  FADD.FTZ R11, -R159, R11 ;  /* 0x0000000b9f0b7221 */ /* 0x000fe40000010100 */
[C---:B------:R-:W-:Y:S02]  /*6b60*/  FADD.FTZ R12, -R160.reuse, R12 ;  /* 0x0000000ca00c7221 */ /* 0x040fe40000010100 */
[----:B------:R-:W-:Y:S02]  /*6b70*/  FADD.FTZ R13, -R160, R13 ;  /* 0x0000000da00d7221 */ /* 0x000fe40000010100 */
[----:B------:R-:W-:Y:S02]  /*6b80*/  FADD.FTZ R7, -R162, R7 ;  /* 0x00000007a2077221 */ /* 0x000fe40000010100 */
        /* <DEDUP_REMOVED lines=14> */
[----:B------:R-:W-:Y:S01]  /*6c70*/  FMUL.FTZ R153, R149, R6 ;  /* 0x0000000695997220 */ /* 0x000fe20000410000 */
[-C--:B-1----:R-:W-:Y:S03]  /*6c80*/  HMMA.16816.F32.BF16 R20, R140, R144.reuse, R20 ;  /* 0x000000908c14723c */ /* 0x082fe60000041814 */
[----:B------:R-:W-:Y:S02]  /*6c90*/  FMUL.FTZ R14, R215, R14 ;  /* 0x0000000ed70e7220 */ /* 0x000fe40000410000 */
[----:B------:R-:W-:Y:S02]  /*6ca0*/  FMUL.FTZ R15, R214, R15 ;  /* 0x0000000fd60f7220 */ /* 0x000fe40000410000 */
[----:B------:R-:W-:Y:S01]  /*6cb0*/  FMUL.FTZ R13, R154, R9 ;  /* 0x000000099a0d7220 */ /* 0x000fe20000410000 */
[C---:B------:R-:W-:Y:S04]  /*6cc0*/  HMMA.16816.F32.BF16 R24, R136.reuse, R144, R24 ;  /* 0x000000908818723c */ /* 0x040fe80000041818 */
[----:B------:R-:W-:Y:S02]  /*6cd0*/  FMUL.FTZ R149, R166, R10 ;  /* 0x0000000aa6957220 */ /* 0x000fe40000410000 */
[----:B------:R-:W-:Y:S02]  /*6ce0*/  FMUL.FTZ R9, R231, R16 ;  /* 0x00000010e7097220 */ /* 0x000fe40000410000 */
[----:B------:R-:W-:Y:S01]  /*6cf0*/  FMUL.FTZ R144, R185, R11 ;  /* 0x0000000bb9907220 */ /* 0x000fe20000410000 */
[-C--:B------:R-:W-:Y:S03]  /*6d00*/  HMMA.16816.F32.BF16 R28, R136, R146.reuse, R28 ;  /* 0x00000092881c723c */ /* 0x080fe6000004181c */
[----:B------:R-:W-:Y:S02]  /*6d10*/  FMUL.FTZ R11, R230, R17 ;  /* 0x00000011e60b7220 */ /* 0x000fe40000410000 */
[----:B------:R-:W-:Y:S02]  /*6d20*/  FMUL.FTZ R12, R233, R18 ;  /* 0x00000012e90c7220 */ /* 0x000fe40000410000 */
        /* <DEDUP_REMOVED lines=8> */
[----:B------:R-:W-:Y:S02]  /*6db0*/  FMUL.FTZ R23, R223, R23 ;  /* 0x00000017df177220 */ /* 0x000fe40000410000 */
        /* <DEDUP_REMOVED lines=46> */
[----:B------:R-:W-:Y:S01]  /*70a0*/  IADD3 R164, R206, 0x40, RZ ;  /* 0x00000040cea47810 */ /* 0x000fe20007ffe0ff */
[----:B------:R-:W-:Y:S02]  /*70b0*/  FMUL.FTZ R20, R156, R20 ;  /* 0x000000149c147220 */ /* 0x000fe40000410000 */
[----:B------:R-:W-:Y:S02]  /*70c0*/  FMUL.FTZ R23, R179, R23 ;  /* 0x00000017b3177220 */ /* 0x000fe40000410000 */
[----:B------:R-:W-:Y:S02]  /*70d0*/  FMUL.FTZ R22, R158, R22 ;  /* 0x000000169e167220 */ /* 0x000fe40000410000 */
[----:B------:R-:W-:Y:S01]  /*70e0*/  FMUL.FTZ R17, R165, R17 ;  /* 0x00000011a5117220 */ /* 0x000fe20000410000 */
[----:B------:R-:W-:Y:S01]  /*70f0*/  IADD3 R165, R206, 0x20, RZ ;  /* 0x00000020cea57810 */ /* 0x000fe20007ffe0ff */
        /* <DEDUP_REMOVED lines=52> */
.L_x_1246:
        /* <DEDUP_REMOVED lines=138> */
.L_x_1247:
        /* <DEDUP_REMOVED lines=442> */
.L_x_1249:
        /* <DEDUP_REMOVED lines=19> */
.L_x_1250:
        /* <DEDUP_REMOVED lines=54> */
.L_x_1252:
[----:B------:R-:W-:Y:S05]  /*9d10*/  BSYNC B0 ;  /* 0x0000000000007941 */ /* 0x000fea0003800000 */
.L_x_1251:
        /* <DEDUP_REMOVED lines=20> */
.L_x_1254:
[----:B------:R-:W-:Y:S05]  /*9e60*/  BSYNC B0 ;  /* 0x0000000000007941 */ /* 0x000fea0003800000 */
.L_x_1253:
        /* <DEDUP_REMOVED lines=29> */
.L_x_1256:
[----:B------:R-:W-:Y:S05]  /*a040*/  BSYNC B0 ;  /* 0x0000000000007941 */ /* 0x000fea0003800000 */
.L_x_1255:
        /* <DEDUP_REMOVED lines=16> */
.L_x_1230:
[----:B------:R-:W-:Y:S05]  /*a150*/  BSYNC B1 ;  /* 0x0000000000017941 */ /* 0x000fea0003800000 */
.L_x_1216:
        /* <DEDUP_REMOVED lines=11> */
.L_x_1257:
[----:B------:R-:W-:Y:S05]  /*a210*/  EXIT ;  /* 0x000000000000794d */ /* 0x000fea0003800000 */
.L_x_1259:
        /* <DEDUP_REMOVED lines=14> */
.L_x_1312:


//--------------------- .text._ZN5flash25flash_bwd_dot_do_o_kernelILb0E23Flash_bwd_kernel_traitsILi96ELi64ELi128ELi8ELi2ELi4ELi4ELb0ELb0EN7cutlass10bfloat16_tE19Flash_kernel_traitsILi96ELi64ELi128ELi8ES3_EEEEvNS_16Flash_bwd_paramsE --------------------------
	.section	.text._ZN5flash25flash_bwd_dot_do_o_kernelILb0E23Flash_bwd_kernel_traitsILi96ELi64ELi128ELi8ELi2ELi4ELi4ELb0ELb0EN7cutlass10bfloat16_tE19Flash_kernel_traitsILi96ELi64ELi128ELi8ES3_EEEEvNS_16Flash_bwd_paramsE,"ax",@progbits
	.sectioninfo	@"SHI_REGISTERS=43"
	.align	128
        .global         _ZN5flash25flash_bwd_dot_do_o_kernelILb0E23Flash_bwd_kernel_traitsILi96ELi64ELi128ELi8ELi2ELi4ELi4ELb0ELb0EN7cutlass10bfloat16_tE19Flash_kernel_traitsILi96ELi64ELi128ELi8ES3_EEEEvNS_16Flash_bwd_paramsE
        .type           _ZN5flash25flash_bwd_dot_do_o_kernelILb0E23Flash_bwd_kernel_traitsILi96ELi64ELi128ELi8ELi2ELi4ELi4ELb0ELb0EN7cutlass10bfloat16_tE19Flash_kernel_traitsILi96ELi64ELi128ELi8ES3_EEEEvNS_16Flash_bwd_paramsE,@function
        .size           _ZN5flash25flash_bwd_dot_do_o_kernelILb0E23Flash_bwd_kernel_traitsILi96ELi64ELi128ELi8ELi2ELi4ELi4ELb0ELb0EN7cutlass10bfloat16_tE19Flash_kernel_traitsILi96ELi64ELi128ELi8ES3_EEEEvNS_16Flash_bwd_paramsE,(.L_x_1313 - _ZN5flash25flash_bwd_dot_do_o_kernelILb0E23Flash_bwd_kernel_traitsILi96ELi64ELi128ELi8ELi2ELi4ELi4ELb0ELb0EN7cutlass10bfloat16_tE19Flash_kernel_traitsILi96ELi64ELi128ELi8ES3_EEEEvNS_16Flash_bwd_paramsE)
        .other          _ZN5flash25flash_bwd_dot_do_o_kernelILb0E23Flash_bwd_kernel_traitsILi96ELi64ELi128ELi8ELi2ELi4ELi4ELb0ELb0EN7cutlass10bfloat16_tE19Flash_kernel_traitsILi96ELi64ELi128ELi8ES3_EEEEvNS_16Flash_bwd_paramsE,@"STO_CUDA_ENTRY STV_DEFAULT"
_ZN5flash25flash_bwd_dot_do_o_kernelILb0E23Flash_bwd_kernel_traitsILi96ELi64ELi128ELi8ELi2ELi4ELi4ELb0ELb0EN7cutlass10bfloat16_tE19Flash_kernel_traitsILi96ELi64ELi128ELi8ES3_EEEEvNS_16Flash_bwd_paramsE:
.text._ZN5flash25flash_bwd_dot_do_o_kernelILb0E23Flash_bwd_kernel_traitsILi96ELi64ELi128ELi8ELi2ELi4ELi4ELb0ELb0EN7cutlass10bfloat16_tE19Flash_kernel_traitsILi96ELi64ELi128ELi8ES3_EEEEvNS_16Flash_bwd_paramsE:
        /* <DEDUP_REMOVED lines=48> */
.L_x_1260:
[----:B01----:R-:W-:-:S04]  /*0300*/  IMAD R2, R7, c[0x0][0x1c0], R0 ;  /* 0x0000700007027a24 */ /* 0x003fc800078e0200 */
[----:B------:R-:W-:-:S03]  /*0310*/  IMAD R2, R2, c[0x0][0x224], RZ ;  /* 0x0000890002027a24 */ /* 0x000fc600078e02ff */
.L_x_1261:
        /* <DEDUP_REMOVED lines=46> */
.L_x_1263:
[----:B------:R-:W-:Y:S05]  /*0600*/  BSYNC B0 ;  /* 0x0000000000007941 */ /* 0x000fea0003800000 */
.L_x_1262:
        /* <DEDUP_REMOVED lines=31> */
.L_x_1265:
[----:B------:R-:W-:Y:S05]  /*0800*/  BSYNC B0 ;  /* 0x0000000000007941 */ /* 0x000fea0003800000 */
.L_x_1264:
        /* <DEDUP_REMOVED lines=86> */
.L_x_1266:
        /* <DEDUP_REMOVED lines=9> */
.L_x_1313:


//--------------------- .text._ZN5flash25flash_bwd_dot_do_o_kernelILb1E23Flash_bwd_kernel_traitsILi96ELi64ELi128ELi8ELi2ELi4ELi4ELb0ELb0EN7cutlass10bfloat16_tE19Flash_kernel_traitsILi96ELi64ELi128ELi8ES3_EEEEvNS_16Flash_bwd_paramsE --------------------------
	.section	.text._ZN5flash25flash_bwd_dot_do_o_kernelILb1E23Flash_bwd_kernel_traitsILi96ELi64ELi128ELi8ELi2ELi4ELi4ELb0ELb0EN7cutlass10bfloat16_tE19Flash_kernel_traitsILi96ELi64ELi128ELi8ES3_EEEEvNS_16Flash_bwd_paramsE,"ax",@progbits
	.sectioninfo	@"SHI_REGISTERS=45"
	.align	128
        .global         _ZN5flash25flash_bwd_dot_do_o_kernelILb1E23Flash_bwd_kernel_traitsILi96ELi64ELi128ELi8ELi2ELi4ELi4ELb0ELb0EN7cutlass10bfloat16_tE19Flash_kernel_traitsILi96ELi64ELi128ELi8ES3_EEEEvNS_16Flash_bwd_paramsE
        .type           _ZN5flash25flash_bwd_dot_do_o_kernelILb1E23Flash_bwd_kernel_traitsILi96ELi64ELi128ELi8ELi2ELi4ELi4ELb0ELb0EN7cutlass10bfloat16_tE19Flash_kernel_traitsILi96ELi64ELi128ELi8ES3_EEEEvNS_16Flash_bwd_paramsE,@function
        .size           _ZN5flash25flash_bwd_dot_do_o_kernelILb1E23Flash_bwd_kernel_traitsILi96ELi64ELi128ELi8ELi2ELi4ELi4ELb0ELb0EN7cutlass10bfloat16_tE19Flash_kernel_traitsILi96ELi64ELi128ELi8ES3_EEEEvNS_16Flash_bwd_paramsE,(.L_x_1314 - _ZN5flash25flash_bwd_dot_do_o_kernelILb1E23Flash_bwd_kernel_traitsILi96ELi64ELi128ELi8ELi2ELi4ELi4ELb0ELb0EN7cutlass10bfloat16_tE19Flash_kernel_traitsILi96ELi64ELi128ELi8ES3_EEEEvNS_16Flash_bwd_paramsE)
        .other          _ZN5flash25flash_bwd_dot_do_o_kernelILb1E23Flash_bwd_kernel_traitsILi96ELi64ELi128ELi8ELi2ELi4ELi4ELb0ELb0EN7cutlass10bfloat16_tE19Flash_kernel_traitsILi96ELi64ELi128ELi8ES3_EEEEvNS_16Flash_bwd_paramsE,@"STO_CUDA_ENTRY STV_DEFAULT"
_ZN5flash25flash_bwd_dot_do_o_kernelILb1E23Flash_bwd_kernel_traitsILi96ELi64ELi128ELi8ELi2ELi4ELi4ELb0ELb0EN7cutlass10bfloat16_tE19Flash_kernel_traitsILi96ELi64ELi128ELi8ES3_EEEEvNS_16Flash_bwd_paramsE:
.text._ZN5flash25flash_bwd_dot_do_o_kernelILb1E23Flash_bwd_kernel_traitsILi96ELi64ELi128ELi8ELi2ELi4ELi4ELb0ELb0EN7cutlass10bfloat16_tE19Flash_kernel_traitsILi96ELi64ELi128ELi8ES3_EEEEvNS_16Flash_bwd_paramsE:
        /* <DEDUP_REMOVED lines=84> */
.L_x_1267:
[----:B-1----:R-:W-:-:S04]  /*0540*/  IMAD R5, R5, c[0x0][0x1c0], R2 ;  /* 0x0000700005057a24 */ /* 0x002fc800078e0202 */
[----:B------:R-:W-:Y:S02]  /*0550*/  IMAD R32, R5, c[0x0][0x224], RZ ;  /* 0x0000890005207a24 */ /* 0x000fe400078e02ff */
.L_x_1268:
        /* <DEDUP_REMOVED lines=55> */
.L_x_1270:
[----:B------:R-:W-:Y:S05]  /*08d0*/  BSYNC B0 ;  /* 0x0000000000007941 */ /* 0x000fea0003800000 */
.L_x_1269:
        /* <DEDUP_REMOVED lines=31> */
.L_x_1272:
[----:B------:R-:W-:Y:S05]  /*0ad0*/  BSYNC B0 ;  /* 0x0000000000007941 */ /* 0x000fea0003800000 */
.L_x_1271:
        /* <DEDUP_REMOVED lines=94> */
.L_x_1273:
        /* <DEDUP_REMOVED lines=12> */
.L_x_1314:


//--------------------- .nv.shared._ZN5flash44flash_bwd_dq_dk_dv_loop_seqk_parallel_kernelI23Flash_bwd_kernel_traitsILi96ELi64ELi128ELi8ELi2ELi4ELi4ELb1ELb0EN7cutlass10bfloat16_tE19Flash_kernel_traitsILi96ELi64ELi128ELi8ES3_EELb0ELb0ELb0ELb0ELb0ELb1ELb0EEEvNS_16Flash_bwd_paramsE --------------------------
	.section	.nv.shared._ZN5flash44flash_bwd_dq_dk_dv_loop_seqk_parallel_kernelI23Flash_bwd_kernel_traitsILi96ELi64ELi128ELi8ELi2ELi4ELi4ELb1ELb0EN7cutlass10bfloat16_tE19Flash_kernel_traitsILi96ELi64ELi128ELi8ES3_EELb0ELb0ELb0ELb0ELb0ELb1ELb0EEEvNS_16Flash_bwd_paramsE,"aw",@nobits
	.sectionflags	@""
	.align	16


//--------------------- .nv.global                --------------------------
	.section	.nv.global,"aw",@nobits
.nv.global:
	.type		_ZN65_INTERNAL_960262eb_29_flash_bwd_hdim96_bf16_sm80_cu_ea41c527_28264cute1_E,@object
	.size		_ZN65_INTERNAL_960262eb_29_flash_bwd_hdim96_bf16_sm80_cu_ea41c527_28264cute1_E,(_ZN65_INTERNAL_960262eb_29_flash_bwd_hdim96_bf16_sm80_cu_ea41c527_28264cuda3std3__45__cpo6cbeginE - _ZN65_INTERNAL_960262eb_29_flash_bwd_hdim96_bf16_sm80_cu_ea41c527_28264cute1_E)
_ZN65_INTERNAL_960262eb_29_flash_bwd_hdim96_bf16_sm80_cu_ea41c527_28264cute1_E:
	.zero		1
	.type		_ZN65_INTERNAL_960262eb_29_flash_bwd_hdim96_bf16_sm80_cu_ea41c527_28264cuda3std3__45__cpo6cbeginE,@object
	.size		_ZN65_INTERNAL_960262eb_29_flash_bwd_hdim96_bf16_sm80_cu_ea41c527_28264cuda3std3__45__cpo6cbeginE,(_ZN65_INTERNAL_960262eb_29_flash_bwd_hdim96_bf16_sm80_cu_ea41c527_28264cuda3std3__48in_placeE - _ZN65_INTERNAL_960262eb_29_flash_bwd_hdim96_bf16_sm80_cu_ea41c527_28264cuda3std3__45__cpo6cbeginE)
_ZN65_INTERNAL_960262eb_29_flash_bwd_hdim96_bf16_sm80_cu_ea41c527_28264cuda3std3__45__cpo6cbeginE:
	.zero		1
	.type		_ZN65_INTERNAL_960262eb_29_flash_bwd_hdim96_bf16_sm80_cu_ea41c527_28264cuda3std3__48in_placeE,@object
	.size		_ZN65_INTERNAL_960262eb_29_flash_bwd_hdim96_bf16_sm80_cu_ea41c527_28264cuda3std3__48in_placeE,(_ZN65_INTERNAL_960262eb_29_flash_bwd_hdim96_bf16_sm80_cu_ea41c527_28264cuda3std6ranges3__45__cpo9iter_moveE - _ZN65_INTERNAL_960262eb_29_flash_bwd_hdim96_bf16_sm80_cu_ea41c527_28264cuda3std3__48in_placeE)
_ZN65_INTERNAL_960262eb_29_flash_bwd_hdim96_bf16_sm80_cu_ea41c527_28264cuda3std3__48in_placeE:
	.zero		1
	.type		_ZN65_INTERNAL_960262eb_29_flash_bwd_hdim96_bf16_sm80_cu_ea41c527_28264cuda3std6ranges3__45__cpo9iter_moveE,@object
	.size		_ZN65_INTERNAL_960262eb_29_flash_bwd_hdim96_bf16_sm80_cu_ea41c527_28264cuda3std6ranges3__45__cpo9iter_moveE,(_ZN65_INTERNAL_960262eb_29_flash_bwd_hdim96_bf16_sm80_cu_ea41c527_28264cuda3std3__45__cpo5beginE - _ZN65_INTERNAL_960262eb_29_flash_bwd_hdim96_bf16_sm80_cu_ea41c527_28264cuda3std6ranges3__45__cpo9iter_moveE)
_ZN65_INTERNAL_960262eb_29_flash_bwd_hdim96_bf16_sm80_cu_ea41c527_28264cuda3std6ranges3__45__cpo9iter_moveE:
	.zero		1
	.type		_ZN65_INTERNAL_960262eb_29_flash_bwd_hdim96_bf16_sm80_cu_ea41c527_28264cuda3std3__45__cpo5beginE,@object
	.size		_ZN65_INTERNAL_960262eb_29_flash_bwd_hdim96_bf16_sm80_cu_ea41c527_28264cuda3std3__45__cpo5beginE,(_ZN65_INTERNAL_960262eb_29_flash_bwd_hdim96_bf16_sm80_cu_ea41c527_28264cuda3std3__467_GLOBAL__N__960262eb_29_flash_bwd_hdim96_bf16_sm80_cu_ea41c527_28266ignoreE - _ZN65_INTERNAL_960262eb_29_flash_bwd_hdim96_bf16_sm80_cu_ea41c527_28264cuda3std3__45__cpo5beginE)
_ZN65_INTERNAL_960262eb_29_flash_bwd_hdim96_bf16_sm80_cu_ea41c527_28264cuda3std3__45__cpo5beginE:
	.zero		1
	.type		_ZN65_INTERNAL_960262eb_29_flash_bwd_hdim96_bf16_sm80_cu_ea41c527_28264cuda3std3__467_GLOBAL__N__960262eb_29_flash_bwd_hdim96_bf16_sm80_cu_ea41c527_28266ignoreE,@object
	.size		_ZN65_INTERNAL_960262eb_29_flash_bwd_hdim96_bf16_sm80_cu_ea41c527_28264cuda3std3__467_GLOBAL__N__960262eb_29_flash_bwd_hdim96_bf16_sm80_cu_ea41c527_28266ignoreE,(_ZN65_INTERNAL_960262eb_29_flash_bwd_hdim96_bf16_sm80_cu_ea41c527_28264cute7productE - _ZN65_INTERNAL_960262eb_29_flash_bwd_hdim96_bf16_sm80_cu_ea41c527_28264cuda3std3__467_GLOBAL__N__960262eb_29_flash_bwd_hdim96_bf16_sm80_cu_ea41c527_28266ignoreE)
_ZN65_INTERNAL_960262eb_29_flash_bwd_hdim96_bf16_sm80_cu_ea41c527_28264cuda3std3__467_GLOBAL__N__960262eb_29_flash_bwd_hdim96_bf16_sm80_cu_ea41c527_28266ignoreE:
	.zero		1
	.type		_ZN65_INTERNAL_960262eb_29_flash_bwd_hdim96_bf16_sm80_cu_ea41c527_28264cute7productE,@object
	.size		_ZN65_INTERNAL_960262eb_29_flash_bwd_hdim96_bf16_sm80_cu_ea41c527_28264cute7productE,(_ZN65_INTERNAL_960262eb_29_flash_bwd_hdim96_bf16_sm80_cu_ea41c527_28264cuda3std3__45__cpo3endE - _ZN65_INTERNAL_960262eb_29_flash_bwd_hdim96_bf16_sm80_cu_ea41c527_28264cute7productE)
_ZN65_INTERNAL_960262eb_29_flash_bwd_hdim96_bf16_sm80_cu_ea41c527_28264cute7productE:
	.zero		1
	.type		_ZN65_INTERNAL_960262eb_29_flash_bwd_hdim96_bf16_sm80_cu_ea41c527_28264cuda3std3__45__cpo3endE,@object
	.size		_ZN65_INTERNAL_960262eb_29_flash_bwd_hdim96_bf16_sm80_cu_ea41c527_28264cuda3std3__45__cpo3endE,(_ZN65_INTERNAL_960262eb_29_flash_bwd_hdim96_bf16_sm80_cu_ea41c527_28264cuda3std3__419piecewise_constructE - _ZN65_INTERNAL_960262eb_29_flash_bwd_hdim96_bf16_sm80_cu_ea41c527_28264cuda3std3__45__cpo3endE)
_ZN65_INTERNAL_960262eb_29_flash_bwd_hdim96_bf16_sm80_cu_ea41c527_28264cuda3std3__45__cpo3endE:
	.zero		1
	.type		_ZN65_INTERNAL_960262eb_29_flash_bwd_hdim96_bf16_sm80_cu_ea41c527_28264cuda3std3__419piecewise_constructE,@object
	.size		_ZN65_INTERNAL_960262eb_29_flash_bwd_hdim96_bf16_sm80_cu_ea41c527_28264cuda3std3__419piecewise_constructE,(_ZN65_INTERNAL_960262eb_29_flash_bwd_hdim96_bf16_sm80_cu_ea41c527_28264cuda3std3__45__cpo4cendE - _ZN65_INTERNAL_960262eb_29_flash_bwd_hdim96_bf16_sm80_cu_ea41c527_28264cuda3std3__419piecewise_constructE)
_ZN65_INTERNAL_960262eb_29_flash_bwd_hdim96_bf16_sm80_cu_ea41c527_28264cuda3std3__419piecewise_constructE:
	.zero		1
	.type		_ZN65_INTERNAL_960262eb_29_flash_bwd_hdim96_bf16_sm80_cu_ea41c527_28264cuda3std3__45__cpo4cendE,@object
	.size		_ZN65_INTERNAL_960262eb_29_flash_bwd_hdim96_bf16_sm80_cu_ea41c527_28264cuda3std3__45__cpo4cendE,(_ZN65_INTERNAL_960262eb_29_flash_bwd_hdim96_bf16_sm80_cu_ea41c527_28264cuda3std6ranges3__45__cpo4swapE - _ZN65_INTERNAL_960262eb_29_flash_bwd_hdim96_bf16_sm80_cu_ea41c527_28264cuda3std3__45__cpo4cendE)
_ZN65_INTERNAL_960262eb_29_flash_bwd_hdim96_bf16_sm80_cu_ea41c527_28264cuda3std3__45__cpo4cendE:
	.zero		1
	.type		_ZN65_INTERNAL_960262eb_29_flash_bwd_hdim96_bf16_sm80_cu_ea41c527_28264cuda3std6ranges3__45__cpo4swapE,@object
	.size		_ZN65_INTERNAL_960262eb_29_flash_bwd_hdim96_bf16_sm80_cu_ea41c527_28264cuda3std6ranges3__45__cpo4swapE,(.L_7 - _ZN65_INTERNAL_960262eb_29_flash_bwd_hdim96_bf16_sm80_cu_ea41c527_28264cuda3std6ranges3__45__cpo4swapE)
_ZN65_INTERNAL_960262eb_29_flash_bwd_hdim96_bf16_sm80_cu_ea41c527_28264cuda3std6ranges3__45__cpo4swapE:
	.zero		1
.L_7:


//--------------------- .nv.shared._ZN5flash44flash_bwd_dq_dk_dv_loop_seqk_parallel_kernelI23Flash_bwd_kernel_traitsILi96ELi64ELi128ELi8ELi2ELi4ELi4ELb1ELb0EN7cutlass10bfloat16_tE19Flash_kernel_traitsILi96ELi64ELi128ELi8ES3_EELb0ELb0ELb0ELb0ELb0ELb0ELb0EEEvNS_16Flash_bwd_paramsE --------------------------
	.section	.nv.shared._ZN5flash44flash_bwd_dq_dk_dv_loop_seqk_parallel_kernelI23Flash_bwd_kernel_traitsILi96ELi64ELi128ELi8ELi2ELi4ELi4ELb1ELb0EN7cutlass10bfloat16_tE19Flash_kernel_traitsILi96ELi64ELi128ELi8ES3_EELb0ELb0ELb0ELb0ELb0ELb0ELb0EEEvNS_16Flash_bwd_paramsE,"aw",@nobits
	.sectionflags	@""
	.align	16


//--------------------- .nv.shared._ZN5flash44flash_bwd_dq_dk_dv_loop_seqk_parallel_kernelI23Flash_bwd_kernel_traitsILi96ELi64ELi128ELi8ELi2ELi4ELi4ELb1ELb0EN7cutlass10bfloat16_tE19Flash_kernel_traitsILi96ELi64ELi128ELi8ES3_EELb0ELb0ELb1ELb0ELb0ELb0ELb0EEEvNS_16Flash_bwd_paramsE --------------------------
	.section	.nv.shared._ZN5flash44flash_bwd_dq_dk_dv_loop_seqk_parallel_kernelI23Flash_bwd_kernel_traitsILi96ELi64ELi128ELi8ELi2ELi4ELi4ELb1ELb0EN7cutlass10bfloat16_tE19Flash_kernel_traitsILi96ELi64ELi128ELi8ES3_EELb0ELb0ELb1ELb0ELb0ELb0ELb0EEEvNS_16Flash_bwd_paramsE,"aw",@nobits
	.sectionflags	@""
	.align	16


//--------------------- .nv.shared._ZN5flash44flash_bwd_dq_dk_dv_loop_seqk_parallel_kernelI23Flash_bwd_kernel_traitsILi96ELi64ELi128ELi8ELi2ELi4ELi4ELb1ELb0EN7cutlass10bfloat16_tE19Flash_kernel_traitsILi96ELi64ELi128ELi8ES3_EELb0ELb0ELb0ELb0ELb1ELb1ELb0EEEvNS_16Flash_bwd_paramsE --------------------------
	.section	.nv.shared._ZN5flash44flash_bwd_dq_dk_dv_loop_seqk_parallel_kernelI23Flash_bwd_kernel_traitsILi96ELi64ELi128ELi8ELi2ELi4ELi4ELb1ELb0EN7cutlass10bfloat16_tE19Flash_kernel_traitsILi96ELi64ELi128ELi8ES3_EELb0ELb0ELb0ELb0ELb1ELb1ELb0EEEvNS_16Flash_bwd_paramsE,"aw",@nobits
	.sectionflags	@""
	.align	16


//--------------------- .nv.shared._ZN5flash44flash_bwd_dq_dk_dv_loop_seqk_parallel_kernelI23Flash_bwd_kernel_traitsILi96ELi64ELi128ELi8ELi2ELi4ELi4ELb1ELb0EN7cutlass10bfloat16_tE19Flash_kernel_traitsILi96ELi64ELi128ELi8ES3_EELb0ELb0ELb0ELb1ELb0ELb0ELb0EEEvNS_16Flash_bwd_paramsE --------------------------
	.section	.nv.shared._ZN5flash44flash_bwd_dq_dk_dv_loop_seqk_parallel_kernelI23Flash_bwd_kernel_traitsILi96ELi64ELi128ELi8ELi2ELi4ELi4ELb1ELb0EN7cutlass10bfloat16_tE19Flash_kernel_traitsILi96ELi64ELi128ELi8ES3_EELb0ELb0ELb0ELb1ELb0ELb0ELb0EEEvNS_16Flash_bwd_paramsE,"aw",@nobits
	.sectionflags	@""
	.align	16


//--------------------- .nv.shared._ZN5flash44flash_bwd_dq_dk_dv_loop_seqk_parallel_kernelI23Flash_bwd_kernel_traitsILi96ELi64ELi128ELi8ELi2ELi4ELi4ELb1ELb0EN7cutlass10bfloat16_tE19Flash_kernel_traitsILi96ELi64ELi128ELi8ES3_EELb0ELb0ELb1ELb0ELb0ELb1ELb0EEEvNS_16Flash_bwd_paramsE --------------------------
	.section	.nv.shared._ZN5flash44flash_bwd_dq_dk_dv_loop_seqk_parallel_kernelI23Flash_bwd_kernel_traitsILi96ELi64ELi128ELi8ELi2ELi4ELi4ELb1ELb0EN7cutlass10bfloat16_tE19Flash_kernel_traitsILi96ELi64ELi128ELi8ES3_EELb0ELb0ELb1ELb0ELb0ELb1ELb0EEEvNS_16Flash_bwd_paramsE,"aw",@nobits
	.sectionflags	@""
	.align	16


//--------------------- .nv.shared._ZN5flash44flash_bwd_dq_dk_dv_loop_seqk_parallel_kernelI23Flash_bwd_kernel_traitsILi96ELi64ELi128ELi8ELi2ELi4ELi4ELb1ELb0EN7cutlass10bfloat16_tE19Flash_kernel_traitsILi96ELi64ELi128ELi8ES3_EELb0ELb0ELb1ELb1ELb0ELb0ELb0EEEvNS_16Flash_bwd_paramsE --------------------------
	.section	.nv.shared._ZN5flash44flash_bwd_dq_dk_dv_loop_seqk_parallel_kernelI23Flash_bwd_kernel_traitsILi96ELi64ELi128ELi8ELi2ELi4ELi4ELb1ELb0EN7cutlass10bfloat16_tE19Flash_kernel_traitsILi96ELi64ELi128ELi8ES3_EELb0ELb0ELb1ELb1ELb0ELb0ELb0EEEvNS_16Flash_bwd_paramsE,"aw",@nobits
	.sectionflags	@""
	.align	16


//--------------------- .nv.shared._ZN5flash27flash_bwd_convert_dq_kernelI23Flash_bwd_kernel_traitsILi96ELi64ELi128ELi8ELi2ELi4ELi4ELb1ELb0EN7cutlass10bfloat16_tE19Flash_kernel_traitsILi96ELi64ELi128ELi8ES3_EEEEvNS_16Flash_bwd_paramsEi --------------------------
	.section	.nv.shared._ZN5flash27flash_bwd_convert_dq_kernelI23Flash_bwd_kernel_traitsILi96ELi64ELi128ELi8ELi2ELi4ELi4ELb1ELb0EN7cutlass10bfloat16_tE19Flash_kernel_traitsILi96ELi64ELi128ELi8ES3_EEEEvNS_16Flash_bwd_paramsEi,"aw",@nobits
	.sectionflags	@""
	.align	16


//--------------------- .nv.shared._ZN5flash44flash_bwd_dq_dk_dv_loop_seqk_parallel_kernelI23Flash_bwd_kernel_traitsILi96ELi64ELi128ELi8ELi2ELi4ELi4ELb1ELb0EN7cutlass10bfloat16_tE19Flash_kernel_traitsILi96ELi64ELi128ELi8ES3_EELb1ELb0ELb0ELb0ELb0ELb1ELb0EEEvNS_16Flash_bwd_paramsE --------------------------
	.section	.nv.shared._ZN5flash44flash_bwd_dq_dk_dv_loop_seqk_parallel_kernelI23Flash_bwd_kernel_traitsILi96ELi64ELi128ELi8ELi2ELi4ELi4ELb1ELb0EN7cutlass10bfloat16_tE19Flash_kernel_traitsILi96ELi64ELi128ELi8ES3_EELb1ELb0ELb0ELb0ELb0ELb1ELb0EEEvNS_16Flash_bwd_paramsE,"aw",@nobits
	.sectionflags	@""
	.align	16


//--------------------- .nv.shared._ZN5flash44flash_bwd_dq_dk_dv_loop_seqk_parallel_kernelI23Flash_bwd_kernel_traitsILi96ELi64ELi128ELi8ELi2ELi4ELi4ELb1ELb0EN7cutlass10bfloat16_tE19Flash_kernel_traitsILi96ELi64ELi128ELi8ES3_EELb0ELb0ELb0ELb0ELb0ELb1ELb1EEEvNS_16Flash_bwd_paramsE --------------------------
	.section	.nv.shared._ZN5flash44flash_bwd_dq_dk_dv_loop_seqk_parallel_kernelI23Flash_bwd_kernel_traitsILi96ELi64ELi128ELi8ELi2ELi4ELi4ELb1ELb0EN7cutlass10bfloat16_tE19Flash_kernel_traitsILi96ELi64ELi128ELi8ES3_EELb0ELb0ELb0ELb0ELb0ELb1ELb1EEEvNS_16Flash_bwd_paramsE,"aw",@nobits
	.sectionflags	@""
	.align	16


//--------------------- .nv.shared._ZN5flash44flash_bwd_dq_dk_dv_loop_seqk_parallel_kernelI23Flash_bwd_kernel_traitsILi96ELi64ELi128ELi8ELi2ELi4ELi4ELb1ELb0EN7cutlass10bfloat16_tE19Flash_kernel_traitsILi96ELi64ELi128ELi8ES3_EELb1ELb0ELb0ELb0ELb0ELb0ELb0EEEvNS_16Flash_bwd_paramsE --------------------------
	.section	.nv.shared._ZN5flash44flash_bwd_dq_dk_dv_loop_seqk_parallel_kernelI23Flash_bwd_kernel_traitsILi96ELi64ELi128ELi8ELi2ELi4ELi4ELb1ELb0EN7cutlass10bfloat16_tE19Flash_kernel_traitsILi96ELi64ELi128ELi8ES3_EELb1ELb0ELb0ELb0ELb0ELb0ELb0EEEvNS_16Flash_bwd_paramsE,"aw",@nobits
	.sectionflags	@""
	.align	16


//--------------------- .nv.shared._ZN5flash44flash_bwd_dq_dk_dv_loop_seqk_parallel_kernelI23Flash_bwd_kernel_traitsILi96ELi64ELi128ELi8ELi2ELi4ELi4ELb1ELb0EN7cutlass10bfloat16_tE19Flash_kernel_traitsILi96ELi64ELi128ELi8ES3_EELb0ELb0ELb0ELb0ELb0ELb0ELb1EEEvNS_16Flash_bwd_paramsE --------------------------
	.section	.nv.shared._ZN5flash44flash_bwd_dq_dk_dv_loop_seqk_parallel_kernelI23Flash_bwd_kernel_traitsILi96ELi64ELi128ELi8ELi2ELi4ELi4ELb1ELb0EN7cutlass10bfloat16_tE19Flash_kernel_traitsILi96ELi64ELi128ELi8ES3_EELb0ELb0ELb0ELb0ELb0ELb0ELb1EEEvNS_16Flash_bwd_paramsE,"aw",@nobits
	.sectionflags	@""
	.align	16


//--------------------- .nv.shared._ZN5flash44flash_bwd_dq_dk_dv_loop_seqk_parallel_kernelI23Flash_bwd_kernel_traitsILi96ELi64ELi128ELi8ELi2ELi4ELi4ELb1ELb0EN7cutlass10bfloat16_tE19Flash_kernel_traitsILi96ELi64ELi128ELi8ES3_EELb1ELb0ELb1ELb0ELb0ELb0ELb0EEEvNS_16Flash_bwd_paramsE --------------------------
	.section	.nv.shared._ZN5flash44flash_bwd_dq_dk_dv_loop_seqk_parallel_kernelI23Flash_bwd_kernel_traitsILi96ELi64ELi128ELi8ELi2ELi4ELi4ELb1ELb0EN7cutlass10bfloat16_tE19Flash_kernel_traitsILi96ELi64ELi128ELi8ES3_EELb1ELb0ELb1ELb0ELb0ELb0ELb0EEEvNS_16Flash_bwd_paramsE,"aw",@nobits
	.sectionflags	@""
	.align	16


//--------------------- .nv.shared._ZN5flash44flash_bwd_dq_dk_dv_loop_seqk_parallel_kernelI23Flash_bwd_kernel_traitsILi96ELi64ELi128ELi8ELi2ELi4ELi4ELb1ELb0EN7cutlass10bfloat16_tE19Flash_kernel_traitsILi96ELi64ELi128ELi8ES3_EELb0ELb0ELb1ELb0ELb0ELb0ELb1EEEvNS_16Flash_bwd_paramsE --------------------------
	.section	.nv.shared._ZN5flash44flash_bwd_dq_dk_dv_loop_seqk_parallel_kernelI23Flash_bwd_kernel_traitsILi96ELi64ELi128ELi8ELi2ELi4ELi4ELb1ELb0EN7cutlass10bfloat16_tE19Flash_kernel_traitsILi96ELi64ELi128ELi8ES3_EELb0ELb0ELb1ELb0ELb0ELb0ELb1EEEvNS_16Flash_bwd_paramsE,"aw",@nobits
	.sectionflags	@""
	.align	16


//--------------------- .nv.shared._ZN5flash44flash_bwd_dq_dk_dv_loop_seqk_parallel_kernelI23Flash_bwd_kernel_traitsILi96ELi64ELi128ELi8ELi2ELi4ELi4ELb1ELb0EN7cutlass10bfloat16_tE19Flash_kernel_traitsILi96ELi64ELi128ELi8ES3_EELb1ELb0ELb0ELb0ELb1ELb1ELb0EEEvNS_16Flash_bwd_paramsE --------------------------
	.section	.nv.shared._ZN5flash44flash_bwd_dq_dk_dv_loop_seqk_parallel_kernelI23Flash_bwd_kernel_traitsILi96ELi64ELi128ELi8ELi2ELi4ELi4ELb1ELb0EN7cutlass10bfloat16_tE19Flash_kernel_traitsILi96ELi64ELi128ELi8ES3_EELb1ELb0ELb0ELb0ELb1ELb1ELb0EEEvNS_16Flash_bwd_paramsE,"aw",@nobits
	.sectionflags	@""
	.align	16


//--------------------- .nv.shared._ZN5flash44flash_bwd_dq_dk_dv_loop_seqk_parallel_kernelI23Flash_bwd_kernel_traitsILi96ELi64ELi128ELi8ELi2ELi4ELi4ELb1ELb0EN7cutlass10bfloat16_tE19Flash_kernel_traitsILi96ELi64ELi128ELi8ES3_EELb0ELb0ELb0ELb0ELb1ELb1ELb1EEEvNS_16Flash_bwd_paramsE --------------------------
	.section	.nv.shared._ZN5flash44flash_bwd_dq_dk_dv_loop_seqk_parallel_kernelI23Flash_bwd_kernel_traitsILi96ELi64ELi128ELi8ELi2ELi4ELi4ELb1ELb0EN7cutlass10bfloat16_tE19Flash_kernel_traitsILi96ELi64ELi128ELi8ES3_EELb0ELb0ELb0ELb0ELb1ELb1ELb1EEEvNS_16Flash_bwd_paramsE,"aw",@nobits
	.sectionflags	@""
	.align	16


//--------------------- .nv.shared._ZN5flash44flash_bwd_dq_dk_dv_loop_seqk_parallel_kernelI23Flash_bwd_kernel_traitsILi96ELi64ELi128ELi8ELi2ELi4ELi4ELb1ELb0EN7cutlass10bfloat16_tE19Flash_kernel_traitsILi96ELi64ELi128ELi8ES3_EELb1ELb0ELb0ELb1ELb0ELb0ELb0EEEvNS_16Flash_bwd_paramsE --------------------------
	.section	.nv.shared._ZN5flash44flash_bwd_dq_dk_dv_loop_seqk_parallel_kernelI23Flash_bwd_kernel_traitsILi96ELi64ELi128ELi8ELi2ELi4ELi4ELb1ELb0EN7cutlass10bfloat16_tE19Flash_kernel_traitsILi96ELi64ELi128ELi8ES3_EELb1ELb0ELb0ELb1ELb0ELb0ELb0EEEvNS_16Flash_bwd_paramsE,"aw",@nobits
	.sectionflags	@""
	.align	16


//--------------------- .nv.shared._ZN5flash44flash_bwd_dq_dk_dv_loop_seqk_parallel_kernelI23Flash_bwd_kernel_traitsILi96ELi64ELi128ELi8ELi2ELi4ELi4ELb1ELb0EN7cutlass10bfloat16_tE19Flash_kernel_traitsILi96ELi64ELi128ELi8ES3_EELb0ELb0ELb0ELb1ELb0ELb0ELb1EEEvNS_16Flash_bwd_paramsE --------------------------
	.section	.nv.shared._ZN5flash44flash_bwd_dq_dk_dv_loop_seqk_parallel_kernelI23Flash_bwd_kernel_traitsILi96ELi64ELi128ELi8ELi2ELi4ELi4ELb1ELb0EN7cutlass10bfloat16_tE19Flash_kernel_traitsILi96ELi64ELi128ELi8ES3_EELb0ELb0ELb0ELb1ELb0ELb0ELb1EEEvNS_16Flash_bwd_paramsE,"aw",@nobits
	.sectionflags	@""
	.align	16


//--------------------- .nv.shared._ZN5flash44flash_bwd_dq_dk_dv_loop_seqk_parallel_kernelI23Flash_bwd_kernel_traitsILi96ELi64ELi128ELi8ELi2ELi4ELi4ELb1ELb0EN7cutlass10bfloat16_tE19Flash_kernel_traitsILi96ELi64ELi128ELi8ES3_EELb1ELb0ELb1ELb0ELb0ELb1ELb0EEEvNS_16Flash_bwd_paramsE --------------------------
	.section	.nv.shared._ZN5flash44flash_bwd_dq_dk_dv_loop_seqk_parallel_kernelI23Flash_bwd_kernel_traitsILi96ELi64ELi128ELi8ELi2ELi4ELi4ELb1ELb0EN7cutlass10bfloat16_tE19Flash_kernel_traitsILi96ELi64ELi128ELi8ES3_EELb1ELb0ELb1ELb0ELb0ELb1ELb0EEEvNS_16Flash_bwd_paramsE,"aw",@nobits
	.sectionflags	@""
	.align	16


//--------------------- .nv.shared._ZN5flash44flash_bwd_dq_dk_dv_loop_seqk_parallel_kernelI23Flash_bwd_kernel_traitsILi96ELi64ELi128ELi8ELi2ELi4ELi4ELb1ELb0EN7cutlass10bfloat16_tE19Flash_kernel_traitsILi96ELi64ELi128ELi8ES3_EELb0ELb0ELb1ELb0ELb0ELb1ELb1EEEvNS_16Flash_bwd_paramsE --------------------------
	.section	.nv.shared._ZN5flash44flash_bwd_dq_dk_dv_loop_seqk_parallel_kernelI23Flash_bwd_kernel_traitsILi96ELi64ELi128ELi8ELi2ELi4ELi4ELb1ELb0EN7cutlass10bfloat16_tE19Flash_kernel_traitsILi96ELi64ELi128ELi8ES3_EELb0ELb0ELb1ELb0ELb0ELb1ELb1EEEvNS_16Flash_bwd_paramsE,"aw",@nobits
	.sectionflags	@""
	.align	16


//--------------------- .nv.shared._ZN5flash44flash_bwd_dq_dk_dv_loop_seqk_parallel_kernelI23Flash_bwd_kernel_traitsILi96ELi64ELi128ELi8ELi2ELi4ELi4ELb1ELb0EN7cutlass10bfloat16_tE19Flash_kernel_traitsILi96ELi64ELi128ELi8ES3_EELb1ELb0ELb1ELb1ELb0ELb0ELb0EEEvNS_16Flash_bwd_paramsE --------------------------
	.section	.nv.shared._ZN5flash44flash_bwd_dq_dk_dv_loop_seqk_parallel_kernelI23Flash_bwd_kernel_traitsILi96ELi64ELi128ELi8ELi2ELi4ELi4ELb1ELb0EN7cutlass10bfloat16_tE19Flash_kernel_traitsILi96ELi64ELi128ELi8ES3_EELb1ELb0ELb1ELb1ELb0ELb0ELb0EEEvNS_16Flash_bwd_paramsE,"aw",@nobits
	.sectionflags	@""
	.align	16


//--------------------- .nv.shared._ZN5flash44flash_bwd_dq_dk_dv_loop_seqk_parallel_kernelI23Flash_bwd_kernel_traitsILi96ELi64ELi128ELi8ELi2ELi4ELi4ELb1ELb0EN7cutlass10bfloat16_tE19Flash_kernel_traitsILi96ELi64ELi128ELi8ES3_EELb0ELb0ELb1ELb1ELb0ELb0ELb1EEEvNS_16Flash_bwd_paramsE --------------------------
	.section	.nv.shared._ZN5flash44flash_bwd_dq_dk_dv_loop_seqk_parallel_kernelI23Flash_bwd_kernel_traitsILi96ELi64ELi128ELi8ELi2ELi4ELi4ELb1ELb0EN7cutlass10bfloat16_tE19Flash_kernel_traitsILi96ELi64ELi128ELi8ES3_EELb0ELb0ELb1ELb1ELb0ELb0ELb1EEEvNS_16Flash_bwd_paramsE,"aw",@nobits
	.sectionflags	@""
	.align	16


//--------------------- .nv.shared._ZN5flash25flash_bwd_dot_do_o_kernelILb0E23Flash_bwd_kernel_traitsILi96ELi64ELi128ELi8ELi2ELi4ELi4ELb1ELb0EN7cutlass10bfloat16_tE19Flash_kernel_traitsILi96ELi64ELi128ELi8ES3_EEEEvNS_16Flash_bwd_paramsE --------------------------
	.section	.nv.shared._ZN5flash25flash_bwd_dot_do_o_kernelILb0E23Flash_bwd_kernel_traitsILi96ELi64ELi128ELi8ELi2ELi4ELi4ELb1ELb0EN7cutlass10bfloat16_tE19Flash_kernel_traitsILi96ELi64ELi128ELi8ES3_EEEEvNS_16Flash_bwd_paramsE,"aw",@nobits
	.sectionflags	@""
	.align	16


//--------------------- .nv.shared._ZN5flash25flash_bwd_dot_do_o_kernelILb1E23Flash_bwd_kernel_traitsILi96ELi64ELi128ELi8ELi2ELi4ELi4ELb1ELb0EN7cutlass10bfloat16_tE19Flash_kernel_traitsILi96ELi64ELi128ELi8ES3_EEEEvNS_16Flash_bwd_paramsE --------------------------
	.section	.nv.shared._ZN5flash25flash_bwd_dot_do_o_kernelILb1E23Flash_bwd_kernel_traitsILi96ELi64ELi128ELi8ELi2ELi4ELi4ELb1ELb0EN7cutlass10bfloat16_tE19Flash_kernel_traitsILi96ELi64ELi128ELi8ES3_EEEEvNS_16Flash_bwd_paramsE,"aw",@nobits
	.sectionflags	@""
	.align	16


//--------------------- .nv.shared._ZN5flash27flash_bwd_convert_dq_kernelI23Flash_bwd_kernel_traitsILi96ELi64ELi128ELi8ELi2ELi4ELi4ELb0ELb0EN7cutlass10bfloat16_tE19Flash_kernel_traitsILi96ELi64ELi128ELi8ES3_EEEEvNS_16Flash_bwd_paramsEi --------------------------
	.section	.nv.shared._ZN5flash27flash_bwd_convert_dq_kernelI23Flash_bwd_kernel_traitsILi96ELi64ELi128ELi8ELi2ELi4ELi4ELb0ELb0EN7cutlass10bfloat16_tE19Flash_kernel_traitsILi96ELi64ELi128ELi8ES3_EEEEvNS_16Flash_bwd_paramsEi,"aw",@nobits
	.sectionflags	@""
	.align	16


//--------------------- .nv.shared._ZN5flash44flash_bwd_dq_dk_dv_loop_seqk_parallel_kernelI23Flash_bwd_kernel_traitsILi96ELi64ELi128ELi8ELi2ELi4ELi4ELb0ELb0EN7cutlass10bfloat16_tE19Flash_kernel_traitsILi96ELi64ELi128ELi8ES3_EELb1ELb0ELb0ELb0ELb0ELb1ELb0EEEvNS_16Flash_bwd_paramsE --------------------------
	.section	.nv.shared._ZN5flash44flash_bwd_dq_dk_dv_loop_seqk_parallel_kernelI23Flash_bwd_kernel_traitsILi96ELi64ELi128ELi8ELi2ELi4ELi4ELb0ELb0EN7cutlass10bfloat16_tE19Flash_kernel_traitsILi96ELi64ELi128ELi8ES3_EELb1ELb0ELb0ELb0ELb0ELb1ELb0EEEvNS_16Flash_bwd_paramsE,"aw",@nobits
	.sectionflags	@""
	.align	16


//--------------------- .nv.shared._ZN5flash44flash_bwd_dq_dk_dv_loop_seqk_parallel_kernelI23Flash_bwd_kernel_traitsILi96ELi64ELi128ELi8ELi2ELi4ELi4ELb0ELb0EN7cutlass10bfloat16_tE19Flash_kernel_traitsILi96ELi64ELi128ELi8ES3_EELb0ELb0ELb0ELb0ELb0ELb1ELb1EEEvNS_16Flash_bwd_paramsE --------------------------
	.section	.nv.shared._ZN5flash44flash_bwd_dq_dk_dv_loop_seqk_parallel_kernelI23Flash_bwd_kernel_traitsILi96ELi64ELi128ELi8ELi2ELi4ELi4ELb0ELb0EN7cutlass10bfloat16_tE19Flash_kernel_traitsILi96ELi64ELi128ELi8ES3_EELb0ELb0ELb0ELb0ELb0ELb1ELb1EEEvNS_16Flash_bwd_paramsE,"aw",@nobits
	.sectionflags	@""
	.align	16


//--------------------- .nv.shared._ZN5flash44flash_bwd_dq_dk_dv_loop_seqk_parallel_kernelI23Flash_bwd_kernel_traitsILi96ELi64ELi128ELi8ELi2ELi4ELi4ELb0ELb0EN7cutlass10bfloat16_tE19Flash_kernel_traitsILi96ELi64ELi128ELi8ES3_EELb1ELb0ELb0ELb0ELb0ELb0ELb0EEEvNS_16Flash_bwd_paramsE --------------------------
	.section	.nv.shared._ZN5flash44flash_bwd_dq_dk_dv_loop_seqk_parallel_kernelI23Flash_bwd_kernel_traitsILi96ELi64ELi128ELi8ELi2ELi4ELi4ELb0ELb0EN7cutlass10bfloat16_tE19Flash_kernel_traitsILi96ELi64ELi128ELi8ES3_EELb1ELb0ELb0ELb0ELb0ELb0ELb0EEEvNS_16Flash_bwd_paramsE,"aw",@nobits
	.sectionflags	@""
	.align	16


//--------------------- .nv.shared._ZN5flash44flash_bwd_dq_dk_dv_loop_seqk_parallel_kernelI23Flash_bwd_kernel_traitsILi96ELi64ELi128ELi8ELi2ELi4ELi4ELb0ELb0EN7cutlass10bfloat16_tE19Flash_kernel_traitsILi96ELi64ELi128ELi8ES3_EELb0ELb0ELb0ELb0ELb0ELb0ELb1EEEvNS_16Flash_bwd_paramsE --------------------------
	.section	.nv.shared._ZN5flash44flash_bwd_dq_dk_dv_loop_seqk_parallel_kernelI23Flash_bwd_kernel_traitsILi96ELi64ELi128ELi8ELi2ELi4ELi4ELb0ELb0EN7cutlass10bfloat16_tE19Flash_kernel_traitsILi96ELi64ELi128ELi8ES3_EELb0ELb0ELb0ELb0ELb0ELb0ELb1EEEvNS_16Flash_bwd_paramsE,"aw",@nobits
	.sectionflags	@""
	.align	16


//--------------------- .nv.shared._ZN5flash44flash_bwd_dq_dk_dv_loop_seqk_parallel_kernelI23Flash_bwd_kernel_traitsILi96ELi64ELi128ELi8ELi2ELi4ELi4ELb0ELb0EN7cutlass10bfloat16_tE19Flash_kernel_traitsILi96ELi64ELi128ELi8ES3_EELb1ELb0ELb1ELb0ELb0ELb0ELb0EEEvNS_16Flash_bwd_paramsE --------------------------
	.section	.nv.shared._ZN5flash44flash_bwd_dq_dk_dv_loop_seqk_parallel_kernelI23Flash_bwd_kernel_traitsILi96ELi64ELi128ELi8ELi2ELi4ELi4ELb0ELb0EN7cutlass10bfloat16_tE19Flash_kernel_traitsILi96ELi64ELi128ELi8ES3_EELb1ELb0ELb1ELb0ELb0ELb0ELb0EEEvNS_16Flash_bwd_paramsE,"aw",@nobits
	.sectionflags	@""
	.align	16


//--------------------- .nv.shared._ZN5flash44flash_bwd_dq_dk_dv_loop_seqk_parallel_kernelI23Flash_bwd_kernel_traitsILi96ELi64ELi128ELi8ELi2ELi4ELi4ELb0ELb0EN7cutlass10bfloat16_tE19Flash_kernel_traitsILi96ELi64ELi128ELi8ES3_EELb0ELb0ELb1ELb0ELb0ELb0ELb1EEEvNS_16Flash_bwd_paramsE --------------------------
	.section	.nv.shared._ZN5flash44flash_bwd_dq_dk_dv_loop_seqk_parallel_kernelI23Flash_bwd_kernel_traitsILi96ELi64ELi128ELi8ELi2ELi4ELi4ELb0ELb0EN7cutlass10bfloat16_tE19Flash_kernel_traitsILi96ELi64ELi128ELi8ES3_EELb0ELb0ELb1ELb0ELb0ELb0ELb1EEEvNS_16Flash_bwd_paramsE,"aw",@nobits
	.sectionflags	@""
	.align	16


//--------------------- .nv.shared._ZN5flash44flash_bwd_dq_dk_dv_loop_seqk_parallel_kernelI23Flash_bwd_kernel_traitsILi96ELi64ELi128ELi8ELi2ELi4ELi4ELb0ELb0EN7cutlass10bfloat16_tE19Flash_kernel_traitsILi96ELi64ELi128ELi8ES3_EELb1ELb0ELb0ELb0ELb1ELb1ELb0EEEvNS_16Flash_bwd_paramsE --------------------------
	.section	.nv.shared._ZN5flash44flash_bwd_dq_dk_dv_loop_seqk_parallel_kernelI23Flash_bwd_kernel_traitsILi96ELi64ELi128ELi8ELi2ELi4ELi4ELb0ELb0EN7cutlass10bfloat16_tE19Flash_kernel_traitsILi96ELi64ELi128ELi8ES3_EELb1ELb0ELb0ELb0ELb1ELb1ELb0EEEvNS_16Flash_bwd_paramsE,"aw",@nobits
	.sectionflags	@""
	.align	16


//--------------------- .nv.shared._ZN5flash44flash_bwd_dq_dk_dv_loop_seqk_parallel_kernelI23Flash_bwd_kernel_traitsILi96ELi64ELi128ELi8ELi2ELi4ELi4ELb0ELb0EN7cutlass10bfloat16_tE19Flash_kernel_traitsILi96ELi64ELi128ELi8ES3_EELb0ELb0ELb0ELb0ELb1ELb1ELb1EEEvNS_16Flash_bwd_paramsE --------------------------
	.section	.nv.shared._ZN5flash44flash_bwd_dq_dk_dv_loop_seqk_parallel_kernelI23Flash_bwd_kernel_traitsILi96ELi64ELi128ELi8ELi2ELi4ELi4ELb0ELb0EN7cutlass10bfloat16_tE19Flash_kernel_traitsILi96ELi64ELi128ELi8ES3_EELb0ELb0ELb0ELb0ELb1ELb1ELb1EEEvNS_16Flash_bwd_paramsE,"aw",@nobits
	.sectionflags	@""
	.align	16


//--------------------- .nv.shared._ZN5flash44flash_bwd_dq_dk_dv_loop_seqk_parallel_kernelI23Flash_bwd_kernel_traitsILi96ELi64ELi128ELi8ELi2ELi4ELi4ELb0ELb0EN7cutlass10bfloat16_tE19Flash_kernel_traitsILi96ELi64ELi128ELi8ES3_EELb1ELb0ELb0ELb1ELb0ELb0ELb0EEEvNS_16Flash_bwd_paramsE --------------------------
	.section	.nv.shared._ZN5flash44flash_bwd_dq_dk_dv_loop_seqk_parallel_kernelI23Flash_bwd_kernel_traitsILi96ELi64ELi128ELi8ELi2ELi4ELi4ELb0ELb0EN7cutlass10bfloat16_tE19Flash_kernel_traitsILi96ELi64ELi128ELi8ES3_EELb1ELb0ELb0ELb1ELb0ELb0ELb0EEEvNS_16Flash_bwd_paramsE,"aw",@nobits
	.sectionflags	@""
	.align	16


//--------------------- .nv.shared._ZN5flash44flash_bwd_dq_dk_dv_loop_seqk_parallel_kernelI23Flash_bwd_kernel_traitsILi96ELi64ELi128ELi8ELi2ELi4ELi4ELb0ELb0EN7cutlass10bfloat16_tE19Flash_kernel_traitsILi96ELi64ELi128ELi8ES3_EELb0ELb0ELb0ELb1ELb0ELb0ELb1EEEvNS_16Flash_bwd_paramsE --------------------------
	.section	.nv.shared._ZN5flash44flash_bwd_dq_dk_dv_loop_seqk_parallel_kernelI23Flash_bwd_kernel_traitsILi96ELi64ELi128ELi8ELi2ELi4ELi4ELb0ELb0EN7cutlass10bfloat16_tE19Flash_kernel_traitsILi96ELi64ELi128ELi8ES3_EELb0ELb0ELb0ELb1ELb0ELb0ELb1EEEvNS_16Flash_bwd_paramsE,"aw",@nobits
	.sectionflags	@""
	.align	16


//--------------------- .nv.shared._ZN5flash44flash_bwd_dq_dk_dv_loop_seqk_parallel_kernelI23Flash_bwd_kernel_traitsILi96ELi64ELi128ELi8ELi2ELi4ELi4ELb0ELb0EN7cutlass10bfloat16_tE19Flash_kernel_traitsILi96ELi64ELi128ELi8ES3_EELb1ELb0ELb1ELb0ELb0ELb1ELb0EEEvNS_16Flash_bwd_paramsE --------------------------
	.section	.nv.shared._ZN5flash44flash_bwd_dq_dk_dv_loop_seqk_parallel_kernelI23Flash_bwd_kernel_traitsILi96ELi64ELi128ELi8ELi2ELi4ELi4ELb0ELb0EN7cutlass10bfloat16_tE19Flash_kernel_traitsILi96ELi64ELi128ELi8ES3_EELb1ELb0ELb1ELb0ELb0ELb1ELb0EEEvNS_16Flash_bwd_paramsE,"aw",@nobits
	.sectionflags	@""
	.align	16


//--------------------- .nv.shared._ZN5flash44flash_bwd_dq_dk_dv_loop_seqk_parallel_kernelI23Flash_bwd_kernel_traitsILi96ELi64ELi128ELi8ELi2ELi4ELi4ELb0ELb0EN7cutlass10bfloat16_tE19Flash_kernel_traitsILi96ELi64ELi128ELi8ES3_EELb0ELb0ELb1ELb0ELb0ELb1ELb1EEEvNS_16Flash_bwd_paramsE --------------------------
	.section	.nv.shared._ZN5flash44flash_bwd_dq_dk_dv_loop_seqk_parallel_kernelI23Flash_bwd_kernel_traitsILi96ELi64ELi128ELi8ELi2ELi4ELi4ELb0ELb0EN7cutlass10bfloat16_tE19Flash_kernel_traitsILi96ELi64ELi128ELi8ES3_EELb0ELb0ELb1ELb0ELb0ELb1ELb1EEEvNS_16Flash_bwd_paramsE,"aw",@nobits
	.sectionflags	@""
	.align	16


//--------------------- .nv.shared._ZN5flash44flash_bwd_dq_dk_dv_loop_seqk_parallel_kernelI23Flash_bwd_kernel_traitsILi96ELi64ELi128ELi8ELi2ELi4ELi4ELb0ELb0EN7cutlass10bfloat16_tE19Flash_kernel_traitsILi96ELi64ELi128ELi8ES3_EELb1ELb0ELb1ELb1ELb0ELb0ELb0EEEvNS_16Flash_bwd_paramsE --------------------------
	.section	.nv.shared._ZN5flash44flash_bwd_dq_dk_dv_loop_seqk_parallel_kernelI23Flash_bwd_kernel_traitsILi96ELi64ELi128ELi8ELi2ELi4ELi4ELb0ELb0EN7cutlass10bfloat16_tE19Flash_kernel_traitsILi96ELi64ELi128ELi8ES3_EELb1ELb0ELb1ELb1ELb0ELb0ELb0EEEvNS_16Flash_bwd_paramsE,"aw",@nobits
	.sectionflags	@""
	.align	16


//--------------------- .nv.shared._ZN5flash44flash_bwd_dq_dk_dv_loop_seqk_parallel_kernelI23Flash_bwd_kernel_traitsILi96ELi64ELi128ELi8ELi2ELi4ELi4ELb0ELb0EN7cutlass10bfloat16_tE19Flash_kernel_traitsILi96ELi64ELi128ELi8ES3_EELb0ELb0ELb1ELb1ELb0ELb0ELb1EEEvNS_16Flash_bwd_paramsE --------------------------
	.section	.nv.shared._ZN5flash44flash_bwd_dq_dk_dv_loop_seqk_parallel_kernelI23Flash_bwd_kernel_traitsILi96ELi64ELi128ELi8ELi2ELi4ELi4ELb0ELb0EN7cutlass10bfloat16_tE19Flash_kernel_traitsILi96ELi64ELi128ELi8ES3_EELb0ELb0ELb1ELb1ELb0ELb0ELb1EEEvNS_16Flash_bwd_paramsE,"aw",@nobits
	.sectionflags	@""
	.align	16


//--------------------- .nv.shared._ZN5flash25flash_bwd_dot_do_o_kernelILb0E23Flash_bwd_kernel_traitsILi96ELi64ELi128ELi8ELi2ELi4ELi4ELb0ELb0EN7cutlass10bfloat16_tE19Flash_kernel_traitsILi96ELi64ELi128ELi8ES3_EEEEvNS_16Flash_bwd_paramsE --------------------------
	.section	.nv.shared._ZN5flash25flash_bwd_dot_do_o_kernelILb0E23Flash_bwd_kernel_traitsILi96ELi64ELi128ELi8ELi2ELi4ELi4ELb0ELb0EN7cutlass10bfloat16_tE19Flash_kernel_traitsILi96ELi64ELi128ELi8ES3_EEEEvNS_16Flash_bwd_paramsE,"aw",@nobits
	.sectionflags	@""
	.align	16


//--------------------- .nv.shared._ZN5flash25flash_bwd_dot_do_o_kernelILb1E23Flash_bwd_kernel_traitsILi96ELi64ELi128ELi8ELi2ELi4ELi4ELb0ELb0EN7cutlass10bfloat16_tE19Flash_kernel_traitsILi96ELi64ELi128ELi8ES3_EEEEvNS_16Flash_bwd_paramsE --------------------------
	.section	.nv.shared._ZN5flash25flash_bwd_dot_do_o_kernelILb1E23Flash_bwd_kernel_traitsILi96ELi64ELi128ELi8ELi2ELi4ELi4ELb0ELb0EN7cutlass10bfloat16_tE19Flash_kernel_traitsILi96ELi64ELi128ELi8ES3_EEEEvNS_16Flash_bwd_paramsE,"aw",@nobits
	.sectionflags	@""
	.align	16
